// Copyright (c) 2024, Jay Shah, Ganesh Bikshandi, Ying Zhang, Vijay Thakkar, Pradeep Ramani, Tri Dao.
// Splitting the different template instantiations to different files to speed up compilation.
// This file is auto-generated. See "generate_kernels.py"

#include "flash_bwd_hdim192_fp16_sm90.cu"
#include "flash_bwd_hdim192_fp16_softcap_sm90.cu"

// ===== COMPILED SASS (sm_90a) =====

	.target	sm_90a

	.elftype	@"ET_EXEC"


//--------------------- .note.nv.tkinfo           --------------------------
	.section	.note.nv.tkinfo,"",@"SHT_NOTE"
	.sectionflags	@"SHF_NOTE_NV_TKINFO"
	.tkinfo
        /*0018*/ 	.word	0x00000002
        /*0030*/ 	.string	""
        /*0030*/ 	.string	"ptxas"
        /*0030*/ 	.string	"Cuda compilation tools, release 13.0, V13.0.88"
        /*0030*/ 	.string	"Build cuda_13.0.r13.0/compiler.36424714_0"
        /*0030*/ 	.string	"-arch sm_90a -m 64 "



//--------------------- .note.nv.cuinfo           --------------------------
	.section	.note.nv.cuinfo,"",@"SHT_NOTE"
	.sectionflags	@"SHF_NOTE_NV_CUINFO"
        /*0018*/ 	.short	0x0002
        /*001a*/ 	.short	0x005a
        /*001c*/ 	.short	0x0082
	.zero		2


//--------------------- .nv.info                  --------------------------
	.section	.nv.info,"",@"SHT_CUDA_INFO"
	.align	4


	//----- nvinfo : EIATTR_REGCOUNT
	.align		4
        /*0000*/ 	.byte	0x04, 0x2f
        /*0002*/ 	.short	(.L_18 - .L_17)
	.align		4
.L_17:
        /*0004*/ 	.word	index@(_ZN7cutlass13device_kernelIN5flash22FlashAttnBwdPreprocessIN4cute5tupleIJNS3_1CILi64EEENS5_ILi192EEEEEENS_6half_tEfNS_4arch4Sm90ELb1ELb1EEEEEvNT_6ParamsE)
        /*0008*/ 	.word	0x0000004a


	//----- nvinfo : EIATTR_FRAME_SIZE
	.align		4
.L_18:
        /*000c*/ 	.byte	0x04, 0x11
        /*000e*/ 	.short	(.L_20 - .L_19)
	.align		4
.L_19:
        /*0010*/ 	.word	index@(_ZN7cutlass13device_kernelIN5flash22FlashAttnBwdPreprocessIN4cute5tupleIJNS3_1CILi64EEENS5_ILi192EEEEEENS_6half_tEfNS_4arch4Sm90ELb1ELb1EEEEEvNT_6ParamsE)
        /*0014*/ 	.word	0x00000000


	//----- nvinfo : EIATTR_REGCOUNT
	.align		4
.L_20:
        /*0018*/ 	.byte	0x04, 0x2f
        /*001a*/ 	.short	(.L_22 - .L_21)
	.align		4
.L_21:
        /*001c*/ 	.word	index@(_ZN7cutlass13device_kernelIN5flash11enable_sm90INS1_16FlashAttnBwdSm90INS1_25CollectiveMainloopBwdSm90ILi2ELi1ELi1EN4cute5tupleIJNS5_1CILi1EEES8_S8_EEENS6_IJNS7_ILi64EEENS7_ILi96EEENS7_ILi192EEEEEENS_6half_tEfNS_4arch4Sm90ELb1ELb0ELb0ELb1ELb1ELb0ELb1ELb0ELi3ELi1ELi1ELi1ELb0EEENS1_24CollectiveEpilogueBwdGQAISD_fSG_Li384ELb1ELb1EEENS1_25SingleTileBwdLPTSchedulerILb1ELi96ELb1EEEEEEEEEvNT_6ParamsE)
        /*0020*/ 	.word	0x00000080


	//----- nvinfo : EIATTR_FRAME_SIZE
	.align		4
.L_22:
        /*0024*/ 	.byte	0x04, 0x11
        /*0026*/ 	.short	(.L_24 - .L_23)
	.align		4
.L_23:
        /*0028*/ 	.word	index@(_ZN7cutlass13device_kernelIN5flash11enable_sm90INS1_16FlashAttnBwdSm90INS1_25CollectiveMainloopBwdSm90ILi2ELi1ELi1EN4cute5tupleIJNS5_1CILi1EEES8_S8_EEENS6_IJNS7_ILi64EEENS7_ILi96EEENS7_ILi192EEEEEENS_6half_tEfNS_4arch4Sm90ELb1ELb0ELb0ELb1ELb1ELb0ELb1ELb0ELi3ELi1ELi1ELi1ELb0EEENS1_24CollectiveEpilogueBwdGQAISD_fSG_Li384ELb1ELb1EEENS1_25SingleTileBwdLPTSchedulerILb1ELi96ELb1EEEEEEEEEvNT_6ParamsE)
        /*002c*/ 	.word	0x00000008


	//----- nvinfo : EIATTR_REGCOUNT
	.align		4
.L_24:
        /*0030*/ 	.byte	0x04, 0x2f
        /*0032*/ 	.short	(.L_26 - .L_25)
	.align		4
.L_25:
        /*0034*/ 	.word	index@(_ZN7cutlass13device_kernelIN5flash32FlashAttnBwdPostprocessConvertdQIN4cute5tupleIJNS3_1CILi64EEENS5_ILi192EEEEEENS_6half_tEfNS_4arch4Sm90ELi384ENS3_8TiledMMAINS3_8MMA_AtomIJNS3_4SM904GMMA25MMA_64x64x16_F32F16F16_SSILNSF_5MajorE0ELSH_1ELNSF_7ScaleInE1ELSI_1EEEEEENS3_6LayoutINS4_IJNS5_ILi1EEENS5_ILi3EEESM_EEENS4_IJNS5_ILi0EEESM_SP_EEEEENS4_IJNS3_10UnderscoreESS_SS_EEEEELb0EEEEEvNT_6ParamsE)
        /*0038*/ 	.word	0x00000038


	//----- nvinfo : EIATTR_FRAME_SIZE
	.align		4
.L_26:
        /*003c*/ 	.byte	0x04, 0x11
        /*003e*/ 	.short	(.L_28 - .L_27)
	.align		4
.L_27:
        /*0040*/ 	.word	index@(_ZN7cutlass13device_kernelIN5flash32FlashAttnBwdPostprocessConvertdQIN4cute5tupleIJNS3_1CILi64EEENS5_ILi192EEEEEENS_6half_tEfNS_4arch4Sm90ELi384ENS3_8TiledMMAINS3_8MMA_AtomIJNS3_4SM904GMMA25MMA_64x64x16_F32F16F16_SSILNSF_5MajorE0ELSH_1ELNSF_7ScaleInE1ELSI_1EEEEEENS3_6LayoutINS4_IJNS5_ILi1EEENS5_ILi3EEESM_EEENS4_IJNS5_ILi0EEESM_SP_EEEEENS4_IJNS3_10UnderscoreESS_SS_EEEEELb0EEEEEvNT_6ParamsE)
        /*0044*/ 	.word	0x00000000


	//----- nvinfo : EIATTR_REGCOUNT
	.align		4
.L_28:
        /*0048*/ 	.byte	0x04, 0x2f
        /*004a*/ 	.short	(.L_30 - .L_29)
	.align		4
.L_29:
        /*004c*/ 	.word	index@(_ZN7cutlass13device_kernelIN5flash32FlashAttnBwdPostprocessConvertdQIN4cute5tupleIJNS3_1CILi96EEENS5_ILi192EEEEEENS_6half_tEfNS_4arch4Sm90ELi384ENS3_8TiledMMAINS3_8MMA_AtomIJNS3_4SM904GMMA25MMA_64x96x16_F32F16F16_SSILNSF_5MajorE1ELSH_1ELNSF_7ScaleInE1ELSI_1EEEEEENS3_6LayoutINS4_IJNS5_ILi3EEENS5_ILi1EEESN_EEENS4_IJSN_NS5_ILi0EEESP_EEEEENS4_IJNS3_10UnderscoreESS_SS_EEEEELb1EEEEEvNT_6ParamsE)
        /*0050*/ 	.word	0x00000048


	//----- nvinfo : EIATTR_FRAME_SIZE
	.align		4
.L_30:
        /*0054*/ 	.byte	0x04, 0x11
        /*0056*/ 	.short	(.L_32 - .L_31)
	.align		4
.L_31:
        /*0058*/ 	.word	index@(_ZN7cutlass13device_kernelIN5flash32FlashAttnBwdPostprocessConvertdQIN4cute5tupleIJNS3_1CILi96EEENS5_ILi192EEEEEENS_6half_tEfNS_4arch4Sm90ELi384ENS3_8TiledMMAINS3_8MMA_AtomIJNS3_4SM904GMMA25MMA_64x96x16_F32F16F16_SSILNSF_5MajorE1ELSH_1ELNSF_7ScaleInE1ELSI_1EEEEEENS3_6LayoutINS4_IJNS5_ILi3EEENS5_ILi1EEESN_EEENS4_IJSN_NS5_ILi0EEESP_EEEEENS4_IJNS3_10UnderscoreESS_SS_EEEEELb1EEEEEvNT_6ParamsE)
        /*005c*/ 	.word	0x00000000


	//----- nvinfo : EIATTR_REGCOUNT
	.align		4
.L_32:
        /*0060*/ 	.byte	0x04, 0x2f
        /*0062*/ 	.short	(.L_34 - .L_33)
	.align		4
.L_33:
        /*0064*/ 	.word	index@(_ZN7cutlass13device_kernelIN5flash11enable_sm90INS1_16FlashAttnBwdSm90INS1_25CollectiveMainloopBwdSm90ILi2ELi1ELi1EN4cute5tupleIJNS5_1CILi1EEES8_S8_EEENS6_IJNS7_ILi64EEENS7_ILi96EEENS7_ILi192EEEEEENS_6half_tEfNS_4arch4Sm90ELb1ELb0ELb0ELb1ELb0ELb0ELb1ELb0ELi3ELi1ELi1ELi1ELb0EEENS1_24CollectiveEpilogueBwdGQAISD_fSG_Li384ELb1ELb0EEENS1_25SingleTileBwdLPTSchedulerILb1ELi96ELb0EEEEEEEEEvNT_6ParamsE)
        /*0068*/ 	.word	0x00000080


	//----- nvinfo : EIATTR_FRAME_SIZE
	.align		4
.L_34:
        /*006c*/ 	.byte	0x04, 0x11
        /*006e*/ 	.short	(.L_36 - .L_35)
	.align		4
.L_35:
        /*0070*/ 	.word	index@(_ZN7cutlass13device_kernelIN5flash11enable_sm90INS1_16FlashAttnBwdSm90INS1_25CollectiveMainloopBwdSm90ILi2ELi1ELi1EN4cute5tupleIJNS5_1CILi1EEES8_S8_EEENS6_IJNS7_ILi64EEENS7_ILi96EEENS7_ILi192EEEEEENS_6half_tEfNS_4arch4Sm90ELb1ELb0ELb0ELb1ELb0ELb0ELb1ELb0ELi3ELi1ELi1ELi1ELb0EEENS1_24CollectiveEpilogueBwdGQAISD_fSG_Li384ELb1ELb0EEENS1_25SingleTileBwdLPTSchedulerILb1ELi96ELb0EEEEEEEEEvNT_6ParamsE)
        /*0074*/ 	.word	0x00000008


	//----- nvinfo : EIATTR_REGCOUNT
	.align		4
.L_36:
        /*0078*/ 	.byte	0x04, 0x2f
        /*007a*/ 	.short	(.L_38 - .L_37)
	.align		4
.L_37:
        /*007c*/ 	.word	index@(_ZN7cutlass13device_kernelIN5flash11enable_sm90INS1_16FlashAttnBwdSm90INS1_25CollectiveMainloopBwdSm90ILi2ELi1ELi1EN4cute5tupleIJNS5_1CILi1EEES8_S8_EEENS6_IJNS7_ILi64EEENS7_ILi96EEENS7_ILi192EEEEEENS_6half_tEfNS_4arch4Sm90ELb1ELb0ELb0ELb1ELb1ELb0ELb1ELb0ELi3ELi1ELi1ELi1ELb0EEENS1_21CollectiveEpilogueBwdISD_SE_SG_Li384ELb1ELb1ELi3EEENS1_25SingleTileBwdLPTSchedulerILb1ELi96ELb1EEEEEEEEEvNT_6ParamsE)
        /*0080*/ 	.word	0x00000080


	//----- nvinfo : EIATTR_FRAME_SIZE
	.align		4
.L_38:
        /*0084*/ 	.byte	0x04, 0x11
        /*0086*/ 	.short	(.L_40 - .L_39)
	.align		4
.L_39:
        /*0088*/ 	.word	index@(_ZN7cutlass13device_kernelIN5flash11enable_sm90INS1_16FlashAttnBwdSm90INS1_25CollectiveMainloopBwdSm90ILi2ELi1ELi1EN4cute5tupleIJNS5_1CILi1EEES8_S8_EEENS6_IJNS7_ILi64EEENS7_ILi96EEENS7_ILi192EEEEEENS_6half_tEfNS_4arch4Sm90ELb1ELb0ELb0ELb1ELb1ELb0ELb1ELb0ELi3ELi1ELi1ELi1ELb0EEENS1_21CollectiveEpilogueBwdISD_SE_SG_Li384ELb1ELb1ELi3EEENS1_25SingleTileBwdLPTSchedulerILb1ELi96ELb1EEEEEEEEEvNT_6ParamsE)
        /*008c*/ 	.word	0x00000008


	//----- nvinfo : EIATTR_REGCOUNT
	.align		4
.L_40:
        /*0090*/ 	.byte	0x04, 0x2f
        /*0092*/ 	.short	(.L_42 - .L_41)
	.align		4
.L_41:
        /*0094*/ 	.word	index@(_ZN7cutlass13device_kernelIN5flash11enable_sm90INS1_16FlashAttnBwdSm90INS1_25CollectiveMainloopBwdSm90ILi2ELi1ELi1EN4cute5tupleIJNS5_1CILi1EEES8_S8_EEENS6_IJNS7_ILi64EEENS7_ILi96EEENS7_ILi192EEEEEENS_6half_tEfNS_4arch4Sm90ELb1ELb0ELb0ELb1ELb0ELb0ELb1ELb0ELi3ELi1ELi1ELi1ELb0EEENS1_21CollectiveEpilogueBwdISD_SE_SG_Li384ELb1ELb1ELi3EEENS1_25SingleTileBwdLPTSchedulerILb1ELi96ELb0EEEEEEEEEvNT_6ParamsE)
        /*0098*/ 	.word	0x00000080


	//----- nvinfo : EIATTR_FRAME_SIZE
	.align		4
.L_42:
        /*009c*/ 	.byte	0x04, 0x11
        /*009e*/ 	.short	(.L_44 - .L_43)
	.align		4
.L_43:
        /*00a0*/ 	.word	index@(_ZN7cutlass13device_kernelIN5flash11enable_sm90INS1_16FlashAttnBwdSm90INS1_25CollectiveMainloopBwdSm90ILi2ELi1ELi1EN4cute5tupleIJNS5_1CILi1EEES8_S8_EEENS6_IJNS7_ILi64EEENS7_ILi96EEENS7_ILi192EEEEEENS_6half_tEfNS_4arch4Sm90ELb1ELb0ELb0ELb1ELb0ELb0ELb1ELb0ELi3ELi1ELi1ELi1ELb0EEENS1_21CollectiveEpilogueBwdISD_SE_SG_Li384ELb1ELb1ELi3EEENS1_25SingleTileBwdLPTSchedulerILb1ELi96ELb0EEEEEEEEEvNT_6ParamsE)
        /*00a4*/ 	.word	0x00000008


	//----- nvinfo : EIATTR_REGCOUNT
	.align		4
.L_44:
        /*00a8*/ 	.byte	0x04, 0x2f
        /*00aa*/ 	.short	(.L_46 - .L_45)
	.align		4
.L_45:
        /*00ac*/ 	.word	index@(_ZN7cutlass13device_kernelIN5flash22FlashAttnBwdPreprocessIN4cute5tupleIJNS3_1CILi64EEENS5_ILi192EEEEEENS_6half_tEfNS_4arch4Sm90ELb1ELb0EEEEEvNT_6ParamsE)
        /*00b0*/ 	.word	0x0000004c


	//----- nvinfo : EIATTR_FRAME_SIZE
	.align		4
.L_46:
        /*00b4*/ 	.byte	0x04, 0x11
        /*00b6*/ 	.short	(.L_48 - .L_47)
	.align		4
.L_47:
        /*00b8*/ 	.word	index@(_ZN7cutlass13device_kernelIN5flash22FlashAttnBwdPreprocessIN4cute5tupleIJNS3_1CILi64EEENS5_ILi192EEEEEENS_6half_tEfNS_4arch4Sm90ELb1ELb0EEEEEvNT_6ParamsE)
        /*00bc*/ 	.word	0x00000000


	//----- nvinfo : EIATTR_REGCOUNT
	.align		4
.L_48:
        /*00c0*/ 	.byte	0x04, 0x2f
        /*00c2*/ 	.short	(.L_50 - .L_49)
	.align		4
.L_49:
        /*00c4*/ 	.word	index@(_ZN7cutlass13device_kernelIN5flash11enable_sm90INS1_16FlashAttnBwdSm90INS1_25CollectiveMainloopBwdSm90ILi2ELi1ELi1EN4cute5tupleIJNS5_1CILi1EEES8_S8_EEENS6_IJNS7_ILi64EEENS7_ILi96EEENS7_ILi192EEEEEENS_6half_tEfNS_4arch4Sm90ELb1ELb0ELb0ELb0ELb1ELb0ELb1ELb0ELi3ELi1ELi1ELi1ELb0EEENS1_24CollectiveEpilogueBwdGQAISD_fSG_Li384ELb0ELb1EEENS1_25SingleTileBwdLPTSchedulerILb0ELi96ELb1EEEEEEEEEvNT_6ParamsE)
        /*00c8*/ 	.word	0x00000080


	//----- nvinfo : EIATTR_FRAME_SIZE
	.align		4
.L_50:
        /*00cc*/ 	.byte	0x04, 0x11
        /*00ce*/ 	.short	(.L_52 - .L_51)
	.align		4
.L_51:
        /*00d0*/ 	.word	index@(_ZN7cutlass13device_kernelIN5flash11enable_sm90INS1_16FlashAttnBwdSm90INS1_25CollectiveMainloopBwdSm90ILi2ELi1ELi1EN4cute5tupleIJNS5_1CILi1EEES8_S8_EEENS6_IJNS7_ILi64EEENS7_ILi96EEENS7_ILi192EEEEEENS_6half_tEfNS_4arch4Sm90ELb1ELb0ELb0ELb0ELb1ELb0ELb1ELb0ELi3ELi1ELi1ELi1ELb0EEENS1_24CollectiveEpilogueBwdGQAISD_fSG_Li384ELb0ELb1EEENS1_25SingleTileBwdLPTSchedulerILb0ELi96ELb1EEEEEEEEEvNT_6ParamsE)
        /*00d4*/ 	.word	0x00000018


	//----- nvinfo : EIATTR_REGCOUNT
	.align		4
.L_52:
        /*00d8*/ 	.byte	0x04, 0x2f
        /*00da*/ 	.short	(.L_54 - .L_53)
	.align		4
.L_53:
        /*00dc*/ 	.word	index@(_ZN7cutlass13device_kernelIN5flash11enable_sm90INS1_16FlashAttnBwdSm90INS1_25CollectiveMainloopBwdSm90ILi2ELi1ELi1EN4cute5tupleIJNS5_1CILi1EEES8_S8_EEENS6_IJNS7_ILi64EEENS7_ILi96EEENS7_ILi192EEEEEENS_6half_tEfNS_4arch4Sm90ELb1ELb0ELb0ELb0ELb0ELb0ELb1ELb0ELi3ELi1ELi1ELi1ELb0EEENS1_24CollectiveEpilogueBwdGQAISD_fSG_Li384ELb0ELb0EEENS1_25SingleTileBwdLPTSchedulerILb0ELi96ELb0EEEEEEEEEvNT_6ParamsE)
        /*00e0*/ 	.word	0x00000080


	//----- nvinfo : EIATTR_FRAME_SIZE
	.align		4
.L_54:
        /*00e4*/ 	.byte	0x04, 0x11
        /*00e6*/ 	.short	(.L_56 - .L_55)
	.align		4
.L_55:
        /*00e8*/ 	.word	index@(_ZN7cutlass13device_kernelIN5flash11enable_sm90INS1_16FlashAttnBwdSm90INS1_25CollectiveMainloopBwdSm90ILi2ELi1ELi1EN4cute5tupleIJNS5_1CILi1EEES8_S8_EEENS6_IJNS7_ILi64EEENS7_ILi96EEENS7_ILi192EEEEEENS_6half_tEfNS_4arch4Sm90ELb1ELb0ELb0ELb0ELb0ELb0ELb1ELb0ELi3ELi1ELi1ELi1ELb0EEENS1_24CollectiveEpilogueBwdGQAISD_fSG_Li384ELb0ELb0EEENS1_25SingleTileBwdLPTSchedulerILb0ELi96ELb0EEEEEEEEEvNT_6ParamsE)
        /*00ec*/ 	.word	0x00000018


	//----- nvinfo : EIATTR_REGCOUNT
	.align		4
.L_56:
        /*00f0*/ 	.byte	0x04, 0x2f
        /*00f2*/ 	.short	(.L_58 - .L_57)
	.align		4
.L_57:
        /*00f4*/ 	.word	index@(_ZN7cutlass13device_kernelIN5flash11enable_sm90INS1_16FlashAttnBwdSm90INS1_25CollectiveMainloopBwdSm90ILi2ELi1ELi1EN4cute5tupleIJNS5_1CILi1EEES8_S8_EEENS6_IJNS7_ILi64EEENS7_ILi96EEENS7_ILi192EEEEEENS_6half_tEfNS_4arch4Sm90ELb1ELb0ELb0ELb0ELb1ELb0ELb1ELb0ELi3ELi1ELi1ELi1ELb0EEENS1_21CollectiveEpilogueBwdISD_SE_SG_Li384ELb0ELb1ELi3EEENS1_25SingleTileBwdLPTSchedulerILb0ELi96ELb1EEEEEEEEEvNT_6ParamsE)
        /*00f8*/ 	.word	0x00000080


	//----- nvinfo : EIATTR_FRAME_SIZE
	.align		4
.L_58:
        /*00fc*/ 	.byte	0x04, 0x11
        /*00fe*/ 	.short	(.L_60 - .L_59)
	.align		4
.L_59:
        /*0100*/ 	.word	index@(_ZN7cutlass13device_kernelIN5flash11enable_sm90INS1_16FlashAttnBwdSm90INS1_25CollectiveMainloopBwdSm90ILi2ELi1ELi1EN4cute5tupleIJNS5_1CILi1EEES8_S8_EEENS6_IJNS7_ILi64EEENS7_ILi96EEENS7_ILi192EEEEEENS_6half_tEfNS_4arch4Sm90ELb1ELb0ELb0ELb0ELb1ELb0ELb1ELb0ELi3ELi1ELi1ELi1ELb0EEENS1_21CollectiveEpilogueBwdISD_SE_SG_Li384ELb0ELb1ELi3EEENS1_25SingleTileBwdLPTSchedulerILb0ELi96ELb1EEEEEEEEEvNT_6ParamsE)
        /*0104*/ 	.word	0x00000018


	//----- nvinfo : EIATTR_REGCOUNT
	.align		4
.L_60:
        /*0108*/ 	.byte	0x04, 0x2f
        /*010a*/ 	.short	(.L_62 - .L_61)
	.align		4
.L_61:
        /*010c*/ 	.word	index@(_ZN7cutlass13device_kernelIN5flash11enable_sm90INS1_16FlashAttnBwdSm90INS1_25CollectiveMainloopBwdSm90ILi2ELi1ELi1EN4cute5tupleIJNS5_1CILi1EEES8_S8_EEENS6_IJNS7_ILi64EEENS7_ILi96EEENS7_ILi192EEEEEENS_6half_tEfNS_4arch4Sm90ELb1ELb0ELb0ELb0ELb0ELb0ELb1ELb0ELi3ELi1ELi1ELi1ELb0EEENS1_21CollectiveEpilogueBwdISD_SE_SG_Li384ELb0ELb1ELi3EEENS1_25SingleTileBwdLPTSchedulerILb0ELi96ELb0EEEEEEEEEvNT_6ParamsE)
        /*0110*/ 	.word	0x00000080


	//----- nvinfo : EIATTR_FRAME_SIZE
	.align		4
.L_62:
        /*0114*/ 	.byte	0x04, 0x11
        /*0116*/ 	.short	(.L_64 - .L_63)
	.align		4
.L_63:
        /*0118*/ 	.word	index@(_ZN7cutlass13device_kernelIN5flash11enable_sm90INS1_16FlashAttnBwdSm90INS1_25CollectiveMainloopBwdSm90ILi2ELi1ELi1EN4cute5tupleIJNS5_1CILi1EEES8_S8_EEENS6_IJNS7_ILi64EEENS7_ILi96EEENS7_ILi192EEEEEENS_6half_tEfNS_4arch4Sm90ELb1ELb0ELb0ELb0ELb0ELb0ELb1ELb0ELi3ELi1ELi1ELi1ELb0EEENS1_21CollectiveEpilogueBwdISD_SE_SG_Li384ELb0ELb1ELi3EEENS1_25SingleTileBwdLPTSchedulerILb0ELi96ELb0EEEEEEEEEvNT_6ParamsE)
        /*011c*/ 	.word	0x00000018


	//----- nvinfo : EIATTR_REGCOUNT
	.align		4
.L_64:
        /*0120*/ 	.byte	0x04, 0x2f
        /*0122*/ 	.short	(.L_66 - .L_65)
	.align		4
.L_65:
        /*0124*/ 	.word	index@(_ZN7cutlass13device_kernelIN5flash11enable_sm90INS1_16FlashAttnBwdSm90INS1_25CollectiveMainloopBwdSm90ILi2ELi1ELi1EN4cute5tupleIJNS5_1CILi1EEES8_S8_EEENS6_IJNS7_ILi64EEENS7_ILi96EEENS7_ILi192EEEEEENS_6half_tEfNS_4arch4Sm90ELb0ELb1ELb0ELb1ELb1ELb0ELb1ELb0ELi3ELi1ELi1ELi1ELb0EEENS1_24CollectiveEpilogueBwdGQAISD_fSG_Li384ELb1ELb1EEENS1_19SingleTileSchedulerILb1ELb0ELb0ELi96EEEEEEEEEvNT_6ParamsE)
        /*0128*/ 	.word	0x00000080


	//----- nvinfo : EIATTR_FRAME_SIZE
	.align		4
.L_66:
        /*012c*/ 	.byte	0x04, 0x11
        /*012e*/ 	.short	(.L_68 - .L_67)
	.align		4
.L_67:
        /*0130*/ 	.word	index@(_ZN7cutlass13device_kernelIN5flash11enable_sm90INS1_16FlashAttnBwdSm90INS1_25CollectiveMainloopBwdSm90ILi2ELi1ELi1EN4cute5tupleIJNS5_1CILi1EEES8_S8_EEENS6_IJNS7_ILi64EEENS7_ILi96EEENS7_ILi192EEEEEENS_6half_tEfNS_4arch4Sm90ELb0ELb1ELb0ELb1ELb1ELb0ELb1ELb0ELi3ELi1ELi1ELi1ELb0EEENS1_24CollectiveEpilogueBwdGQAISD_fSG_Li384ELb1ELb1EEENS1_19SingleTileSchedulerILb1ELb0ELb0ELi96EEEEEEEEEvNT_6ParamsE)
        /*0134*/ 	.word	0x00000000


	//----- nvinfo : EIATTR_REGCOUNT
	.align		4
.L_68:
        /*0138*/ 	.byte	0x04, 0x2f
        /*013a*/ 	.short	(.L_70 - .L_69)
	.align		4
.L_69:
        /*013c*/ 	.word	index@(_ZN7cutlass13device_kernelIN5flash11enable_sm90INS1_16FlashAttnBwdSm90INS1_25CollectiveMainloopBwdSm90ILi2ELi1ELi1EN4cute5tupleIJNS5_1CILi1EEES8_S8_EEENS6_IJNS7_ILi64EEENS7_ILi96EEENS7_ILi192EEEEEENS_6half_tEfNS_4arch4Sm90ELb0ELb1ELb0ELb1ELb0ELb0ELb1ELb0ELi3ELi1ELi1ELi1ELb0EEENS1_24CollectiveEpilogueBwdGQAISD_fSG_Li384ELb1ELb0EEENS1_19SingleTileSchedulerILb1ELb0ELb0ELi96EEEEEEEEEvNT_6ParamsE)
        /*0140*/ 	.word	0x00000080


	//----- nvinfo : EIATTR_FRAME_SIZE
	.align		4
.L_70:
        /*0144*/ 	.byte	0x04, 0x11
        /*0146*/ 	.short	(.L_72 - .L_71)
	.align		4
.L_71:
        /*0148*/ 	.word	index@(_ZN7cutlass13device_kernelIN5flash11enable_sm90INS1_16FlashAttnBwdSm90INS1_25CollectiveMainloopBwdSm90ILi2ELi1ELi1EN4cute5tupleIJNS5_1CILi1EEES8_S8_EEENS6_IJNS7_ILi64EEENS7_ILi96EEENS7_ILi192EEEEEENS_6half_tEfNS_4arch4Sm90ELb0ELb1ELb0ELb1ELb0ELb0ELb1ELb0ELi3ELi1ELi1ELi1ELb0EEENS1_24CollectiveEpilogueBwdGQAISD_fSG_Li384ELb1ELb0EEENS1_19SingleTileSchedulerILb1ELb0ELb0ELi96EEEEEEEEEvNT_6ParamsE)
        /*014c*/ 	.word	0x00000000


	//----- nvinfo : EIATTR_REGCOUNT
	.align		4
.L_72:
        /*0150*/ 	.byte	0x04, 0x2f
        /*0152*/ 	.short	(.L_74 - .L_73)
	.align		4
.L_73:
        /*0154*/ 	.word	index@(_ZN7cutlass13device_kernelIN5flash11enable_sm90INS1_16FlashAttnBwdSm90INS1_25CollectiveMainloopBwdSm90ILi2ELi1ELi1EN4cute5tupleIJNS5_1CILi1EEES8_S8_EEENS6_IJNS7_ILi64EEENS7_ILi96EEENS7_ILi192EEEEEENS_6half_tEfNS_4arch4Sm90ELb0ELb1ELb0ELb1ELb1ELb0ELb1ELb0ELi3ELi1ELi1ELi1ELb0EEENS1_21CollectiveEpilogueBwdISD_SE_SG_Li384ELb1ELb1ELi3EEENS1_19SingleTileSchedulerILb1ELb0ELb0ELi96EEEEEEEEEvNT_6ParamsE)
        /*0158*/ 	.word	0x00000080


	//----- nvinfo : EIATTR_FRAME_SIZE
	.align		4
.L_74:
        /*015c*/ 	.byte	0x04, 0x11
        /*015e*/ 	.short	(.L_76 - .L_75)
	.align		4
.L_75:
        /*0160*/ 	.word	index@(_ZN7cutlass13device_kernelIN5flash11enable_sm90INS1_16FlashAttnBwdSm90INS1_25CollectiveMainloopBwdSm90ILi2ELi1ELi1EN4cute5tupleIJNS5_1CILi1EEES8_S8_EEENS6_IJNS7_ILi64EEENS7_ILi96EEENS7_ILi192EEEEEENS_6half_tEfNS_4arch4Sm90ELb0ELb1ELb0ELb1ELb1ELb0ELb1ELb0ELi3ELi1ELi1ELi1ELb0EEENS1_21CollectiveEpilogueBwdISD_SE_SG_Li384ELb1ELb1ELi3EEENS1_19SingleTileSchedulerILb1ELb0ELb0ELi96EEEEEEEEEvNT_6ParamsE)
        /*0164*/ 	.word	0x00000000


	//----- nvinfo : EIATTR_REGCOUNT
	.align		4
.L_76:
        /*0168*/ 	.byte	0x04, 0x2f
        /*016a*/ 	.short	(.L_78 - .L_77)
	.align		4
.L_77:
        /*016c*/ 	.word	index@(_ZN7cutlass13device_kernelIN5flash11enable_sm90INS1_16FlashAttnBwdSm90INS1_25CollectiveMainloopBwdSm90ILi2ELi1ELi1EN4cute5tupleIJNS5_1CILi1EEES8_S8_EEENS6_IJNS7_ILi64EEENS7_ILi96EEENS7_ILi192EEEEEENS_6half_tEfNS_4arch4Sm90ELb0ELb1ELb0ELb1ELb0ELb0ELb1ELb0ELi3ELi1ELi1ELi1ELb0EEENS1_21CollectiveEpilogueBwdISD_SE_SG_Li384ELb1ELb1ELi3EEENS1_19SingleTileSchedulerILb1ELb0ELb0ELi96EEEEEEEEEvNT_6ParamsE)
        /*0170*/ 	.word	0x00000080


	//----- nvinfo : EIATTR_FRAME_SIZE
	.align		4
.L_78:
        /*0174*/ 	.byte	0x04, 0x11
        /*0176*/ 	.short	(.L_80 - .L_79)
	.align		4
.L_79:
        /*0178*/ 	.word	index@(_ZN7cutlass13device_kernelIN5flash11enable_sm90INS1_16FlashAttnBwdSm90INS1_25CollectiveMainloopBwdSm90ILi2ELi1ELi1EN4cute5tupleIJNS5_1CILi1EEES8_S8_EEENS6_IJNS7_ILi64EEENS7_ILi96EEENS7_ILi192EEEEEENS_6half_tEfNS_4arch4Sm90ELb0ELb1ELb0ELb1ELb0ELb0ELb1ELb0ELi3ELi1ELi1ELi1ELb0EEENS1_21CollectiveEpilogueBwdISD_SE_SG_Li384ELb1ELb1ELi3EEENS1_19SingleTileSchedulerILb1ELb0ELb0ELi96EEEEEEEEEvNT_6ParamsE)
        /*017c*/ 	.word	0x00000000


	//----- nvinfo : EIATTR_REGCOUNT
	.align		4
.L_80:
        /*0180*/ 	.byte	0x04, 0x2f
        /*0182*/ 	.short	(.L_82 - .L_81)
	.align		4
.L_81:
        /*0184*/ 	.word	index@(_ZN7cutlass13device_kernelIN5flash11enable_sm90INS1_16FlashAttnBwdSm90INS1_25CollectiveMainloopBwdSm90ILi2ELi1ELi1EN4cute5tupleIJNS5_1CILi1EEES8_S8_EEENS6_IJNS7_ILi64EEENS7_ILi96EEENS7_ILi192EEEEEENS_6half_tEfNS_4arch4Sm90ELb0ELb1ELb0ELb0ELb1ELb0ELb1ELb0ELi3ELi1ELi1ELi1ELb0EEENS1_24CollectiveEpilogueBwdGQAISD_fSG_Li384ELb0ELb1EEENS1_19SingleTileSchedulerILb0ELb0ELb0ELi96EEEEEEEEEvNT_6ParamsE)
        /*0188*/ 	.word	0x00000080


	//----- nvinfo : EIATTR_FRAME_SIZE
	.align		4
.L_82:
        /*018c*/ 	.byte	0x04, 0x11
        /*018e*/ 	.short	(.L_84 - .L_83)
	.align		4
.L_83:
        /*0190*/ 	.word	index@(_ZN7cutlass13device_kernelIN5flash11enable_sm90INS1_16FlashAttnBwdSm90INS1_25CollectiveMainloopBwdSm90ILi2ELi1ELi1EN4cute5tupleIJNS5_1CILi1EEES8_S8_EEENS6_IJNS7_ILi64EEENS7_ILi96EEENS7_ILi192EEEEEENS_6half_tEfNS_4arch4Sm90ELb0ELb1ELb0ELb0ELb1ELb0ELb1ELb0ELi3ELi1ELi1ELi1ELb0EEENS1_24CollectiveEpilogueBwdGQAISD_fSG_Li384ELb0ELb1EEENS1_19SingleTileSchedulerILb0ELb0ELb0ELi96EEEEEEEEEvNT_6ParamsE)
        /*0194*/ 	.word	0x00000000


	//----- nvinfo : EIATTR_REGCOUNT
	.align		4
.L_84:
        /*0198*/ 	.byte	0x04, 0x2f
        /*019a*/ 	.short	(.L_86 - .L_85)
	.align		4
.L_85:
        /*019c*/ 	.word	index@(_ZN7cutlass13device_kernelIN5flash11enable_sm90INS1_16FlashAttnBwdSm90INS1_25CollectiveMainloopBwdSm90ILi2ELi1ELi1EN4cute5tupleIJNS5_1CILi1EEES8_S8_EEENS6_IJNS7_ILi64EEENS7_ILi96EEENS7_ILi192EEEEEENS_6half_tEfNS_4arch4Sm90ELb0ELb1ELb0ELb0ELb0ELb0ELb1ELb0ELi3ELi1ELi1ELi1ELb0EEENS1_24CollectiveEpilogueBwdGQAISD_fSG_Li384ELb0ELb0EEENS1_19SingleTileSchedulerILb0ELb0ELb0ELi96EEEEEEEEEvNT_6ParamsE)
        /*01a0*/ 	.word	0x00000080


	//----- nvinfo : EIATTR_FRAME_SIZE
	.align		4
.L_86:
        /*01a4*/ 	.byte	0x04, 0x11
        /*01a6*/ 	.short	(.L_88 - .L_87)
	.align		4
.L_87:
        /*01a8*/ 	.word	index@(_ZN7cutlass13device_kernelIN5flash11enable_sm90INS1_16FlashAttnBwdSm90INS1_25CollectiveMainloopBwdSm90ILi2ELi1ELi1EN4cute5tupleIJNS5_1CILi1EEES8_S8_EEENS6_IJNS7_ILi64EEENS7_ILi96EEENS7_ILi192EEEEEENS_6half_tEfNS_4arch4Sm90ELb0ELb1ELb0ELb0ELb0ELb0ELb1ELb0ELi3ELi1ELi1ELi1ELb0EEENS1_24CollectiveEpilogueBwdGQAISD_fSG_Li384ELb0ELb0EEENS1_19SingleTileSchedulerILb0ELb0ELb0ELi96EEEEEEEEEvNT_6ParamsE)
        /*01ac*/ 	.word	0x00000000


	//----- nvinfo : EIATTR_REGCOUNT
	.align		4
.L_88:
        /*01b0*/ 	.byte	0x04, 0x2f
        /*01b2*/ 	.short	(.L_90 - .L_89)
	.align		4
.L_89:
        /*01b4*/ 	.word	index@(_ZN7cutlass13device_kernelIN5flash11enable_sm90INS1_16FlashAttnBwdSm90INS1_25CollectiveMainloopBwdSm90ILi2ELi1ELi1EN4cute5tupleIJNS5_1CILi1EEES8_S8_EEENS6_IJNS7_ILi64EEENS7_ILi96EEENS7_ILi192EEEEEENS_6half_tEfNS_4arch4Sm90ELb0ELb1ELb0ELb0ELb1ELb0ELb1ELb0ELi3ELi1ELi1ELi1ELb0EEENS1_21CollectiveEpilogueBwdISD_SE_SG_Li384ELb0ELb1ELi3EEENS1_19SingleTileSchedulerILb0ELb0ELb0ELi96EEEEEEEEEvNT_6ParamsE)
        /*01b8*/ 	.word	0x00000080


	//----- nvinfo : EIATTR_FRAME_SIZE
	.align		4
.L_90:
        /*01bc*/ 	.byte	0x04, 0x11
        /*01be*/ 	.short	(.L_92 - .L_91)
	.align		4
.L_91:
        /*01c0*/ 	.word	index@(_ZN7cutlass13device_kernelIN5flash11enable_sm90INS1_16FlashAttnBwdSm90INS1_25CollectiveMainloopBwdSm90ILi2ELi1ELi1EN4cute5tupleIJNS5_1CILi1EEES8_S8_EEENS6_IJNS7_ILi64EEENS7_ILi96EEENS7_ILi192EEEEEENS_6half_tEfNS_4arch4Sm90ELb0ELb1ELb0ELb0ELb1ELb0ELb1ELb0ELi3ELi1ELi1ELi1ELb0EEENS1_21CollectiveEpilogueBwdISD_SE_SG_Li384ELb0ELb1ELi3EEENS1_19SingleTileSchedulerILb0ELb0ELb0ELi96EEEEEEEEEvNT_6ParamsE)
        /*01c4*/ 	.word	0x00000000


	//----- nvinfo : EIATTR_REGCOUNT
	.align		4
.L_92:
        /*01c8*/ 	.byte	0x04, 0x2f
        /*01ca*/ 	.short	(.L_94 - .L_93)
	.align		4
.L_93:
        /*01cc*/ 	.word	index@(_ZN7cutlass13device_kernelIN5flash11enable_sm90INS1_16FlashAttnBwdSm90INS1_25CollectiveMainloopBwdSm90ILi2ELi1ELi1EN4cute5tupleIJNS5_1CILi1EEES8_S8_EEENS6_IJNS7_ILi64EEENS7_ILi96EEENS7_ILi192EEEEEENS_6half_tEfNS_4arch4Sm90ELb0ELb1ELb0ELb0ELb0ELb0ELb1ELb0ELi3ELi1ELi1ELi1ELb0EEENS1_21CollectiveEpilogueBwdISD_SE_SG_Li384ELb0ELb1ELi3EEENS1_19SingleTileSchedulerILb0ELb0ELb0ELi96EEEEEEEEEvNT_6ParamsE)
        /*01d0*/ 	.word	0x00000080


	//----- nvinfo : EIATTR_FRAME_SIZE
	.align		4
.L_94:
        /*01d4*/ 	.byte	0x04, 0x11
        /*01d6*/ 	.short	(.L_96 - .L_95)
	.align		4
.L_95:
        /*01d8*/ 	.word	index@(_ZN7cutlass13device_kernelIN5flash11enable_sm90INS1_16FlashAttnBwdSm90INS1_25CollectiveMainloopBwdSm90ILi2ELi1ELi1EN4cute5tupleIJNS5_1CILi1EEES8_S8_EEENS6_IJNS7_ILi64EEENS7_ILi96EEENS7_ILi192EEEEEENS_6half_tEfNS_4arch4Sm90ELb0ELb1ELb0ELb0ELb0ELb0ELb1ELb0ELi3ELi1ELi1ELi1ELb0EEENS1_21CollectiveEpilogueBwdISD_SE_SG_Li384ELb0ELb1ELi3EEENS1_19SingleTileSchedulerILb0ELb0ELb0ELi96EEEEEEEEEvNT_6ParamsE)
        /*01dc*/ 	.word	0x00000000


	//----- nvinfo : EIATTR_REGCOUNT
	.align		4
.L_96:
        /*01e0*/ 	.byte	0x04, 0x2f
        /*01e2*/ 	.short	(.L_98 - .L_97)
	.align		4
.L_97:
        /*01e4*/ 	.word	index@(_ZN7cutlass13device_kernelIN5flash11enable_sm90INS1_16FlashAttnBwdSm90INS1_25CollectiveMainloopBwdSm90ILi2ELi1ELi1EN4cute5tupleIJNS5_1CILi1EEES8_S8_EEENS6_IJNS7_ILi64EEENS7_ILi96EEENS7_ILi192EEEEEENS_6half_tEfNS_4arch4Sm90ELb0ELb0ELb0ELb1ELb1ELb0ELb1ELb0ELi3ELi1ELi1ELi1ELb0EEENS1_24CollectiveEpilogueBwdGQAISD_fSG_Li384ELb1ELb1EEENS1_19SingleTileSchedulerILb1ELb0ELb0ELi96EEEEEEEEEvNT_6ParamsE)
        /*01e8*/ 	.word	0x00000080


	//----- nvinfo : EIATTR_FRAME_SIZE
	.align		4
.L_98:
        /*01ec*/ 	.byte	0x04, 0x11
        /*01ee*/ 	.short	(.L_100 - .L_99)
	.align		4
.L_99:
        /*01f0*/ 	.word	index@(_ZN7cutlass13device_kernelIN5flash11enable_sm90INS1_16FlashAttnBwdSm90INS1_25CollectiveMainloopBwdSm90ILi2ELi1ELi1EN4cute5tupleIJNS5_1CILi1EEES8_S8_EEENS6_IJNS7_ILi64EEENS7_ILi96EEENS7_ILi192EEEEEENS_6half_tEfNS_4arch4Sm90ELb0ELb0ELb0ELb1ELb1ELb0ELb1ELb0ELi3ELi1ELi1ELi1ELb0EEENS1_24CollectiveEpilogueBwdGQAISD_fSG_Li384ELb1ELb1EEENS1_19SingleTileSchedulerILb1ELb0ELb0ELi96EEEEEEEEEvNT_6ParamsE)
        /*01f4*/ 	.word	0x00000000


	//----- nvinfo : EIATTR_REGCOUNT
	.align		4
.L_100:
        /*01f8*/ 	.byte	0x04, 0x2f
        /*01fa*/ 	.short	(.L_102 - .L_101)
	.align		4
.L_101:
        /*01fc*/ 	.word	index@(_ZN7cutlass13device_kernelIN5flash11enable_sm90INS1_16FlashAttnBwdSm90INS1_25CollectiveMainloopBwdSm90ILi2ELi1ELi1EN4cute5tupleIJNS5_1CILi1EEES8_S8_EEENS6_IJNS7_ILi64EEENS7_ILi96EEENS7_ILi192EEEEEENS_6half_tEfNS_4arch4Sm90ELb0ELb0ELb0ELb1ELb0ELb0ELb1ELb0ELi3ELi1ELi1ELi1ELb0EEENS1_24CollectiveEpilogueBwdGQAISD_fSG_Li384ELb1ELb0EEENS1_19SingleTileSchedulerILb1ELb0ELb0ELi96EEEEEEEEEvNT_6ParamsE)
        /*0200*/ 	.word	0x00000080


	//----- nvinfo : EIATTR_FRAME_SIZE
	.align		4
.L_102:
        /*0204*/ 	.byte	0x04, 0x11
        /*0206*/ 	.short	(.L_104 - .L_103)
	.align		4
.L_103:
        /*0208*/ 	.word	index@(_ZN7cutlass13device_kernelIN5flash11enable_sm90INS1_16FlashAttnBwdSm90INS1_25CollectiveMainloopBwdSm90ILi2ELi1ELi1EN4cute5tupleIJNS5_1CILi1EEES8_S8_EEENS6_IJNS7_ILi64EEENS7_ILi96EEENS7_ILi192EEEEEENS_6half_tEfNS_4arch4Sm90ELb0ELb0ELb0ELb1ELb0ELb0ELb1ELb0ELi3ELi1ELi1ELi1ELb0EEENS1_24CollectiveEpilogueBwdGQAISD_fSG_Li384ELb1ELb0EEENS1_19SingleTileSchedulerILb1ELb0ELb0ELi96EEEEEEEEEvNT_6ParamsE)
        /*020c*/ 	.word	0x00000000


	//----- nvinfo : EIATTR_REGCOUNT
	.align		4
.L_104:
        /*0210*/ 	.byte	0x04, 0x2f
        /*0212*/ 	.short	(.L_106 - .L_105)
	.align		4
.L_105:
        /*0214*/ 	.word	index@(_ZN7cutlass13device_kernelIN5flash11enable_sm90INS1_16FlashAttnBwdSm90INS1_25CollectiveMainloopBwdSm90ILi2ELi1ELi1EN4cute5tupleIJNS5_1CILi1EEES8_S8_EEENS6_IJNS7_ILi64EEENS7_ILi96EEENS7_ILi192EEEEEENS_6half_tEfNS_4arch4Sm90ELb0ELb0ELb0ELb1ELb1ELb0ELb1ELb0ELi3ELi1ELi1ELi1ELb0EEENS1_21CollectiveEpilogueBwdISD_SE_SG_Li384ELb1ELb1ELi3EEENS1_19SingleTileSchedulerILb1ELb0ELb0ELi96EEEEEEEEEvNT_6ParamsE)
        /*0218*/ 	.word	0x00000080


	//----- nvinfo : EIATTR_FRAME_SIZE
	.align		4
.L_106:
        /*021c*/ 	.byte	0x04, 0x11
        /*021e*/ 	.short	(.L_108 - .L_107)
	.align		4
.L_107:
        /*0220*/ 	.word	index@(_ZN7cutlass13device_kernelIN5flash11enable_sm90INS1_16FlashAttnBwdSm90INS1_25CollectiveMainloopBwdSm90ILi2ELi1ELi1EN4cute5tupleIJNS5_1CILi1EEES8_S8_EEENS6_IJNS7_ILi64EEENS7_ILi96EEENS7_ILi192EEEEEENS_6half_tEfNS_4arch4Sm90ELb0ELb0ELb0ELb1ELb1ELb0ELb1ELb0ELi3ELi1ELi1ELi1ELb0EEENS1_21CollectiveEpilogueBwdISD_SE_SG_Li384ELb1ELb1ELi3EEENS1_19SingleTileSchedulerILb1ELb0ELb0ELi96EEEEEEEEEvNT_6ParamsE)
        /*0224*/ 	.word	0x00000000


	//----- nvinfo : EIATTR_REGCOUNT
	.align		4
.L_108:
        /*0228*/ 	.byte	0x04, 0x2f
        /*022a*/ 	.short	(.L_110 - .L_109)
	.align		4
.L_109:
        /*022c*/ 	.word	index@(_ZN7cutlass13device_kernelIN5flash11enable_sm90INS1_16FlashAttnBwdSm90INS1_25CollectiveMainloopBwdSm90ILi2ELi1ELi1EN4cute5tupleIJNS5_1CILi1EEES8_S8_EEENS6_IJNS7_ILi64EEENS7_ILi96EEENS7_ILi192EEEEEENS_6half_tEfNS_4arch4Sm90ELb0ELb0ELb0ELb1ELb0ELb0ELb1ELb0ELi3ELi1ELi1ELi1ELb0EEENS1_21CollectiveEpilogueBwdISD_SE_SG_Li384ELb1ELb1ELi3EEENS1_19SingleTileSchedulerILb1ELb0ELb0ELi96EEEEEEEEEvNT_6ParamsE)
        /*0230*/ 	.word	0x00000080


	//----- nvinfo : EIATTR_FRAME_SIZE
	.align		4
.L_110:
        /*0234*/ 	.byte	0x04, 0x11
        /*0236*/ 	.short	(.L_112 - .L_111)
	.align		4
.L_111:
        /*0238*/ 	.word	index@(_ZN7cutlass13device_kernelIN5flash11enable_sm90INS1_16FlashAttnBwdSm90INS1_25CollectiveMainloopBwdSm90ILi2ELi1ELi1EN4cute5tupleIJNS5_1CILi1EEES8_S8_EEENS6_IJNS7_ILi64EEENS7_ILi96EEENS7_ILi192EEEEEENS_6half_tEfNS_4arch4Sm90ELb0ELb0ELb0ELb1ELb0ELb0ELb1ELb0ELi3ELi1ELi1ELi1ELb0EEENS1_21CollectiveEpilogueBwdISD_SE_SG_Li384ELb1ELb1ELi3EEENS1_19SingleTileSchedulerILb1ELb0ELb0ELi96EEEEEEEEEvNT_6ParamsE)
        /*023c*/ 	.word	0x00000000


	//----- nvinfo : EIATTR_REGCOUNT
	.align		4
.L_112:
        /*0240*/ 	.byte	0x04, 0x2f
        /*0242*/ 	.short	(.L_114 - .L_113)
	.align		4
.L_113:
        /*0244*/ 	.word	index@(_ZN7cutlass13device_kernelIN5flash11enable_sm90INS1_16FlashAttnBwdSm90INS1_25CollectiveMainloopBwdSm90ILi2ELi1ELi1EN4cute5tupleIJNS5_1CILi1EEES8_S8_EEENS6_IJNS7_ILi64EEENS7_ILi96EEENS7_ILi192EEEEEENS_6half_tEfNS_4arch4Sm90ELb0ELb0ELb0ELb0ELb1ELb0ELb1ELb0ELi3ELi1ELi1ELi1ELb0EEENS1_24CollectiveEpilogueBwdGQAISD_fSG_Li384ELb0ELb1EEENS1_19SingleTileSchedulerILb0ELb0ELb0ELi96EEEEEEEEEvNT_6ParamsE)
        /*0248*/ 	.word	0x00000080


	//----- nvinfo : EIATTR_FRAME_SIZE
	.align		4
.L_114:
        /*024c*/ 	.byte	0x04, 0x11
        /*024e*/ 	.short	(.L_116 - .L_115)
	.align		4
.L_115:
        /*0250*/ 	.word	index@(_ZN7cutlass13device_kernelIN5flash11enable_sm90INS1_16FlashAttnBwdSm90INS1_25CollectiveMainloopBwdSm90ILi2ELi1ELi1EN4cute5tupleIJNS5_1CILi1EEES8_S8_EEENS6_IJNS7_ILi64EEENS7_ILi96EEENS7_ILi192EEEEEENS_6half_tEfNS_4arch4Sm90ELb0ELb0ELb0ELb0ELb1ELb0ELb1ELb0ELi3ELi1ELi1ELi1ELb0EEENS1_24CollectiveEpilogueBwdGQAISD_fSG_Li384ELb0ELb1EEENS1_19SingleTileSchedulerILb0ELb0ELb0ELi96EEEEEEEEEvNT_6ParamsE)
        /*0254*/ 	.word	0x00000000


	//----- nvinfo : EIATTR_REGCOUNT
	.align		4
.L_116:
        /*0258*/ 	.byte	0x04, 0x2f
        /*025a*/ 	.short	(.L_118 - .L_117)
	.align		4
.L_117:
        /*025c*/ 	.word	index@(_ZN7cutlass13device_kernelIN5flash11enable_sm90INS1_16FlashAttnBwdSm90INS1_25CollectiveMainloopBwdSm90ILi2ELi1ELi1EN4cute5tupleIJNS5_1CILi1EEES8_S8_EEENS6_IJNS7_ILi64EEENS7_ILi96EEENS7_ILi192EEEEEENS_6half_tEfNS_4arch4Sm90ELb0ELb0ELb0ELb0ELb0ELb0ELb1ELb0ELi3ELi1ELi1ELi1ELb0EEENS1_24CollectiveEpilogueBwdGQAISD_fSG_Li384ELb0ELb0EEENS1_19SingleTileSchedulerILb0ELb0ELb0ELi96EEEEEEEEEvNT_6ParamsE)
        /*0260*/ 	.word	0x00000080


	//----- nvinfo : EIATTR_FRAME_SIZE
	.align		4
.L_118:
        /*0264*/ 	.byte	0x04, 0x11
        /*0266*/ 	.short	(.L_120 - .L_119)
	.align		4
.L_119:
        /*0268*/ 	.word	index@(_ZN7cutlass13device_kernelIN5flash11enable_sm90INS1_16FlashAttnBwdSm90INS1_25CollectiveMainloopBwdSm90ILi2ELi1ELi1EN4cute5tupleIJNS5_1CILi1EEES8_S8_EEENS6_IJNS7_ILi64EEENS7_ILi96EEENS7_ILi192EEEEEENS_6half_tEfNS_4arch4Sm90ELb0ELb0ELb0ELb0ELb0ELb0ELb1ELb0ELi3ELi1ELi1ELi1ELb0EEENS1_24CollectiveEpilogueBwdGQAISD_fSG_Li384ELb0ELb0EEENS1_19SingleTileSchedulerILb0ELb0ELb0ELi96EEEEEEEEEvNT_6ParamsE)
        /*026c*/ 	.word	0x00000000


	//----- nvinfo : EIATTR_REGCOUNT
	.align		4
.L_120:
        /*0270*/ 	.byte	0x04, 0x2f
        /*0272*/ 	.short	(.L_122 - .L_121)
	.align		4
.L_121:
        /*0274*/ 	.word	index@(_ZN7cutlass13device_kernelIN5flash11enable_sm90INS1_16FlashAttnBwdSm90INS1_25CollectiveMainloopBwdSm90ILi2ELi1ELi1EN4cute5tupleIJNS5_1CILi1EEES8_S8_EEENS6_IJNS7_ILi64EEENS7_ILi96EEENS7_ILi192EEEEEENS_6half_tEfNS_4arch4Sm90ELb0ELb0ELb0ELb0ELb1ELb0ELb1ELb0ELi3ELi1ELi1ELi1ELb0EEENS1_21CollectiveEpilogueBwdISD_SE_SG_Li384ELb0ELb1ELi3EEENS1_19SingleTileSchedulerILb0ELb0ELb0ELi96EEEEEEEEEvNT_6ParamsE)
        /*0278*/ 	.word	0x00000080


	//----- nvinfo : EIATTR_FRAME_SIZE
	.align		4
.L_122:
        /*027c*/ 	.byte	0x04, 0x11
        /*027e*/ 	.short	(.L_124 - .L_123)
	.align		4
.L_123:
        /*0280*/ 	.word	index@(_ZN7cutlass13device_kernelIN5flash11enable_sm90INS1_16FlashAttnBwdSm90INS1_25CollectiveMainloopBwdSm90ILi2ELi1ELi1EN4cute5tupleIJNS5_1CILi1EEES8_S8_EEENS6_IJNS7_ILi64EEENS7_ILi96EEENS7_ILi192EEEEEENS_6half_tEfNS_4arch4Sm90ELb0ELb0ELb0ELb0ELb1ELb0ELb1ELb0ELi3ELi1ELi1ELi1ELb0EEENS1_21CollectiveEpilogueBwdISD_SE_SG_Li384ELb0ELb1ELi3EEENS1_19SingleTileSchedulerILb0ELb0ELb0ELi96EEEEEEEEEvNT_6ParamsE)
        /*0284*/ 	.word	0x00000000


	//----- nvinfo : EIATTR_REGCOUNT
	.align		4
.L_124:
        /*0288*/ 	.byte	0x04, 0x2f
        /*028a*/ 	.short	(.L_126 - .L_125)
	.align		4
.L_125:
        /*028c*/ 	.word	index@(_ZN7cutlass13device_kernelIN5flash11enable_sm90INS1_16FlashAttnBwdSm90INS1_25CollectiveMainloopBwdSm90ILi2ELi1ELi1EN4cute5tupleIJNS5_1CILi1EEES8_S8_EEENS6_IJNS7_ILi64EEENS7_ILi96EEENS7_ILi192EEEEEENS_6half_tEfNS_4arch4Sm90ELb0ELb0ELb0ELb0ELb0ELb0ELb1ELb0ELi3ELi1ELi1ELi1ELb0EEENS1_21CollectiveEpilogueBwdISD_SE_SG_Li384ELb0ELb1ELi3EEENS1_19SingleTileSchedulerILb0ELb0ELb0ELi96EEEEEEEEEvNT_6ParamsE)
        /*0290*/ 	.word	0x00000080


	//----- nvinfo : EIATTR_FRAME_SIZE
	.align		4
.L_126:
        /*0294*/ 	.byte	0x04, 0x11
        /*0296*/ 	.short	(.L_128 - .L_127)
	.align		4
.L_127:
        /*0298*/ 	.word	index@(_ZN7cutlass13device_kernelIN5flash11enable_sm90INS1_16FlashAttnBwdSm90INS1_25CollectiveMainloopBwdSm90ILi2ELi1ELi1EN4cute5tupleIJNS5_1CILi1EEES8_S8_EEENS6_IJNS7_ILi64EEENS7_ILi96EEENS7_ILi192EEEEEENS_6half_tEfNS_4arch4Sm90ELb0ELb0ELb0ELb0ELb0ELb0ELb1ELb0ELi3ELi1ELi1ELi1ELb0EEENS1_21CollectiveEpilogueBwdISD_SE_SG_Li384ELb0ELb1ELi3EEENS1_19SingleTileSchedulerILb0ELb0ELb0ELi96EEEEEEEEEvNT_6ParamsE)
        /*029c*/ 	.word	0x00000000


	//----- nvinfo : EIATTR_REGCOUNT
	.align		4
.L_128:
        /*02a0*/ 	.byte	0x04, 0x2f
        /*02a2*/ 	.short	(.L_130 - .L_129)
	.align		4
.L_129:
        /*02a4*/ 	.word	index@(_ZN7cutlass13device_kernelIN5flash11enable_sm90INS1_16FlashAttnBwdSm90INS1_25CollectiveMainloopBwdSm90ILi2ELi1ELi1EN4cute5tupleIJNS5_1CILi1EEES8_S8_EEENS6_IJNS7_ILi64EEENS7_ILi96EEENS7_ILi192EEEEEENS_6half_tEfNS_4arch4Sm90ELb1ELb0ELb1ELb1ELb1ELb0ELb1ELb0ELi3ELi1ELi1ELi1ELb0EEENS1_24CollectiveEpilogueBwdGQAISD_fSG_Li384ELb1ELb1EEENS1_25SingleTileBwdLPTSchedulerILb1ELi96ELb1EEEEEEEEEvNT_6ParamsE)
        /*02a8*/ 	.word	0x00000080


	//----- nvinfo : EIATTR_FRAME_SIZE
	.align		4
.L_130:
        /*02ac*/ 	.byte	0x04, 0x11
        /*02ae*/ 	.short	(.L_132 - .L_131)
	.align		4
.L_131:
        /*02b0*/ 	.word	index@(_ZN7cutlass13device_kernelIN5flash11enable_sm90INS1_16FlashAttnBwdSm90INS1_25CollectiveMainloopBwdSm90ILi2ELi1ELi1EN4cute5tupleIJNS5_1CILi1EEES8_S8_EEENS6_IJNS7_ILi64EEENS7_ILi96EEENS7_ILi192EEEEEENS_6half_tEfNS_4arch4Sm90ELb1ELb0ELb1ELb1ELb1ELb0ELb1ELb0ELi3ELi1ELi1ELi1ELb0EEENS1_24CollectiveEpilogueBwdGQAISD_fSG_Li384ELb1ELb1EEENS1_25SingleTileBwdLPTSchedulerILb1ELi96ELb1EEEEEEEEEvNT_6ParamsE)
        /*02b4*/ 	.word	0x00000018


	//----- nvinfo : EIATTR_REGCOUNT
	.align		4
.L_132:
        /*02b8*/ 	.byte	0x04, 0x2f
        /*02ba*/ 	.short	(.L_134 - .L_133)
	.align		4
.L_133:
        /*02bc*/ 	.word	index@(_ZN7cutlass13device_kernelIN5flash11enable_sm90INS1_16FlashAttnBwdSm90INS1_25CollectiveMainloopBwdSm90ILi2ELi1ELi1EN4cute5tupleIJNS5_1CILi1EEES8_S8_EEENS6_IJNS7_ILi64EEENS7_ILi96EEENS7_ILi192EEEEEENS_6half_tEfNS_4arch4Sm90ELb1ELb0ELb1ELb1ELb0ELb0ELb1ELb0ELi3ELi1ELi1ELi1ELb0EEENS1_24CollectiveEpilogueBwdGQAISD_fSG_Li384ELb1ELb0EEENS1_25SingleTileBwdLPTSchedulerILb1ELi96ELb0EEEEEEEEEvNT_6ParamsE)
        /*02c0*/ 	.word	0x00000080


	//----- nvinfo : EIATTR_FRAME_SIZE
	.align		4
.L_134:
        /*02c4*/ 	.byte	0x04, 0x11
        /*02c6*/ 	.short	(.L_136 - .L_135)
	.align		4
.L_135:
        /*02c8*/ 	.word	index@(_ZN7cutlass13device_kernelIN5flash11enable_sm90INS1_16FlashAttnBwdSm90INS1_25CollectiveMainloopBwdSm90ILi2ELi1ELi1EN4cute5tupleIJNS5_1CILi1EEES8_S8_EEENS6_IJNS7_ILi64EEENS7_ILi96EEENS7_ILi192EEEEEENS_6half_tEfNS_4arch4Sm90ELb1ELb0ELb1ELb1ELb0ELb0ELb1ELb0ELi3ELi1ELi1ELi1ELb0EEENS1_24CollectiveEpilogueBwdGQAISD_fSG_Li384ELb1ELb0EEENS1_25SingleTileBwdLPTSchedulerILb1ELi96ELb0EEEEEEEEEvNT_6ParamsE)
        /*02cc*/ 	.word	0x00000018


	//----- nvinfo : EIATTR_REGCOUNT
	.align		4
.L_136:
        /*02d0*/ 	.byte	0x04, 0x2f
        /*02d2*/ 	.short	(.L_138 - .L_137)
	.align		4
.L_137:
        /*02d4*/ 	.word	index@(_ZN7cutlass13device_kernelIN5flash11enable_sm90INS1_16FlashAttnBwdSm90INS1_25CollectiveMainloopBwdSm90ILi2ELi1ELi1EN4cute5tupleIJNS5_1CILi1EEES8_S8_EEENS6_IJNS7_ILi64EEENS7_ILi96EEENS7_ILi192EEEEEENS_6half_tEfNS_4arch4Sm90ELb1ELb0ELb1ELb1ELb1ELb0ELb1ELb0ELi3ELi1ELi1ELi1ELb0EEENS1_21CollectiveEpilogueBwdISD_SE_SG_Li384ELb1ELb1ELi3EEENS1_25SingleTileBwdLPTSchedulerILb1ELi96ELb1EEEEEEEEEvNT_6ParamsE)
        /*02d8*/ 	.word	0x00000080


	//----- nvinfo : EIATTR_FRAME_SIZE
	.align		4
.L_138:
        /*02dc*/ 	.byte	0x04, 0x11
        /*02de*/ 	.short	(.L_140 - .L_139)
	.align		4
.L_139:
        /*02e0*/ 	.word	index@(_ZN7cutlass13device_kernelIN5flash11enable_sm90INS1_16FlashAttnBwdSm90INS1_25CollectiveMainloopBwdSm90ILi2ELi1ELi1EN4cute5tupleIJNS5_1CILi1EEES8_S8_EEENS6_IJNS7_ILi64EEENS7_ILi96EEENS7_ILi192EEEEEENS_6half_tEfNS_4arch4Sm90ELb1ELb0ELb1ELb1ELb1ELb0ELb1ELb0ELi3ELi1ELi1ELi1ELb0EEENS1_21CollectiveEpilogueBwdISD_SE_SG_Li384ELb1ELb1ELi3EEENS1_25SingleTileBwdLPTSchedulerILb1ELi96ELb1EEEEEEEEEvNT_6ParamsE)
        /*02e4*/ 	.word	0x00000020


	//----- nvinfo : EIATTR_REGCOUNT
	.align		4
.L_140:
        /*02e8*/ 	.byte	0x04, 0x2f
        /*02ea*/ 	.short	(.L_142 - .L_141)
	.align		4
.L_141:
        /*02ec*/ 	.word	index@(_ZN7cutlass13device_kernelIN5flash11enable_sm90INS1_16FlashAttnBwdSm90INS1_25CollectiveMainloopBwdSm90ILi2ELi1ELi1EN4cute5tupleIJNS5_1CILi1EEES8_S8_EEENS6_IJNS7_ILi64EEENS7_ILi96EEENS7_ILi192EEEEEENS_6half_tEfNS_4arch4Sm90ELb1ELb0ELb1ELb1ELb0ELb0ELb1ELb0ELi3ELi1ELi1ELi1ELb0EEENS1_21CollectiveEpilogueBwdISD_SE_SG_Li384ELb1ELb1ELi3EEENS1_25SingleTileBwdLPTSchedulerILb1ELi96ELb0EEEEEEEEEvNT_6ParamsE)
        /*02f0*/ 	.word	0x00000080


	//----- nvinfo : EIATTR_FRAME_SIZE
	.align		4
.L_142:
        /*02f4*/ 	.byte	0x04, 0x11
        /*02f6*/ 	.short	(.L_144 - .L_143)
	.align		4
.L_143:
        /*02f8*/ 	.word	index@(_ZN7cutlass13device_kernelIN5flash11enable_sm90INS1_16FlashAttnBwdSm90INS1_25CollectiveMainloopBwdSm90ILi2ELi1ELi1EN4cute5tupleIJNS5_1CILi1EEES8_S8_EEENS6_IJNS7_ILi64EEENS7_ILi96EEENS7_ILi192EEEEEENS_6half_tEfNS_4arch4Sm90ELb1ELb0ELb1ELb1ELb0ELb0ELb1ELb0ELi3ELi1ELi1ELi1ELb0EEENS1_21CollectiveEpilogueBwdISD_SE_SG_Li384ELb1ELb1ELi3EEENS1_25SingleTileBwdLPTSchedulerILb1ELi96ELb0EEEEEEEEEvNT_6ParamsE)
        /*02fc*/ 	.word	0x00000020


	//----- nvinfo : EIATTR_REGCOUNT
	.align		4
.L_144:
        /*0300*/ 	.byte	0x04, 0x2f
        /*0302*/ 	.short	(.L_146 - .L_145)
	.align		4
.L_145:
        /*0304*/ 	.word	index@(_ZN7cutlass13device_kernelIN5flash11enable_sm90INS1_16FlashAttnBwdSm90INS1_25CollectiveMainloopBwdSm90ILi2ELi1ELi1EN4cute5tupleIJNS5_1CILi1EEES8_S8_EEENS6_IJNS7_ILi64EEENS7_ILi96EEENS7_ILi192EEEEEENS_6half_tEfNS_4arch4Sm90ELb1ELb0ELb1ELb0ELb1ELb0ELb1ELb0ELi3ELi1ELi1ELi1ELb0EEENS1_24CollectiveEpilogueBwdGQAISD_fSG_Li384ELb0ELb1EEENS1_25SingleTileBwdLPTSchedulerILb0ELi96ELb1EEEEEEEEEvNT_6ParamsE)
        /*0308*/ 	.word	0x00000080


	//----- nvinfo : EIATTR_FRAME_SIZE
	.align		4
.L_146:
        /*030c*/ 	.byte	0x04, 0x11
        /*030e*/ 	.short	(.L_148 - .L_147)
	.align		4
.L_147:
        /*0310*/ 	.word	index@(_ZN7cutlass13device_kernelIN5flash11enable_sm90INS1_16FlashAttnBwdSm90INS1_25CollectiveMainloopBwdSm90ILi2ELi1ELi1EN4cute5tupleIJNS5_1CILi1EEES8_S8_EEENS6_IJNS7_ILi64EEENS7_ILi96EEENS7_ILi192EEEEEENS_6half_tEfNS_4arch4Sm90ELb1ELb0ELb1ELb0ELb1ELb0ELb1ELb0ELi3ELi1ELi1ELi1ELb0EEENS1_24CollectiveEpilogueBwdGQAISD_fSG_Li384ELb0ELb1EEENS1_25SingleTileBwdLPTSchedulerILb0ELi96ELb1EEEEEEEEEvNT_6ParamsE)
        /*0314*/ 	.word	0x00000018


	//----- nvinfo : EIATTR_REGCOUNT
	.align		4
.L_148:
        /*0318*/ 	.byte	0x04, 0x2f
        /*031a*/ 	.short	(.L_150 - .L_149)
	.align		4
.L_149:
        /*031c*/ 	.word	index@(_ZN7cutlass13device_kernelIN5flash11enable_sm90INS1_16FlashAttnBwdSm90INS1_25CollectiveMainloopBwdSm90ILi2ELi1ELi1EN4cute5tupleIJNS5_1CILi1EEES8_S8_EEENS6_IJNS7_ILi64EEENS7_ILi96EEENS7_ILi192EEEEEENS_6half_tEfNS_4arch4Sm90ELb1ELb0ELb1ELb0ELb0ELb0ELb1ELb0ELi3ELi1ELi1ELi1ELb0EEENS1_24CollectiveEpilogueBwdGQAISD_fSG_Li384ELb0ELb0EEENS1_25SingleTileBwdLPTSchedulerILb0ELi96ELb0EEEEEEEEEvNT_6ParamsE)
        /*0320*/ 	.word	0x00000080


	//----- nvinfo : EIATTR_FRAME_SIZE
	.align		4
.L_150:
        /*0324*/ 	.byte	0x04, 0x11
        /*0326*/ 	.short	(.L_152 - .L_151)
	.align		4
.L_151:
        /*0328*/ 	.word	index@(_ZN7cutlass13device_kernelIN5flash11enable_sm90INS1_16FlashAttnBwdSm90INS1_25CollectiveMainloopBwdSm90ILi2ELi1ELi1EN4cute5tupleIJNS5_1CILi1EEES8_S8_EEENS6_IJNS7_ILi64EEENS7_ILi96EEENS7_ILi192EEEEEENS_6half_tEfNS_4arch4Sm90ELb1ELb0ELb1ELb0ELb0ELb0ELb1ELb0ELi3ELi1ELi1ELi1ELb0EEENS1_24CollectiveEpilogueBwdGQAISD_fSG_Li384ELb0ELb0EEENS1_25SingleTileBwdLPTSchedulerILb0ELi96ELb0EEEEEEEEEvNT_6ParamsE)
        /*032c*/ 	.word	0x00000018


	//----- nvinfo : EIATTR_REGCOUNT
	.align		4
.L_152:
        /*0330*/ 	.byte	0x04, 0x2f
        /*0332*/ 	.short	(.L_154 - .L_153)
	.align		4
.L_153:
        /*0334*/ 	.word	index@(_ZN7cutlass13device_kernelIN5flash11enable_sm90INS1_16FlashAttnBwdSm90INS1_25CollectiveMainloopBwdSm90ILi2ELi1ELi1EN4cute5tupleIJNS5_1CILi1EEES8_S8_EEENS6_IJNS7_ILi64EEENS7_ILi96EEENS7_ILi192EEEEEENS_6half_tEfNS_4arch4Sm90ELb1ELb0ELb1ELb0ELb1ELb0ELb1ELb0ELi3ELi1ELi1ELi1ELb0EEENS1_21CollectiveEpilogueBwdISD_SE_SG_Li384ELb0ELb1ELi3EEENS1_25SingleTileBwdLPTSchedulerILb0ELi96ELb1EEEEEEEEEvNT_6ParamsE)
        /*0338*/ 	.word	0x00000080


	//----- nvinfo : EIATTR_FRAME_SIZE
	.align		4
.L_154:
        /*033c*/ 	.byte	0x04, 0x11
        /*033e*/ 	.short	(.L_156 - .L_155)
	.align		4
.L_155:
        /*0340*/ 	.word	index@(_ZN7cutlass13device_kernelIN5flash11enable_sm90INS1_16FlashAttnBwdSm90INS1_25CollectiveMainloopBwdSm90ILi2ELi1ELi1EN4cute5tupleIJNS5_1CILi1EEES8_S8_EEENS6_IJNS7_ILi64EEENS7_ILi96EEENS7_ILi192EEEEEENS_6half_tEfNS_4arch4Sm90ELb1ELb0ELb1ELb0ELb1ELb0ELb1ELb0ELi3ELi1ELi1ELi1ELb0EEENS1_21CollectiveEpilogueBwdISD_SE_SG_Li384ELb0ELb1ELi3EEENS1_25SingleTileBwdLPTSchedulerILb0ELi96ELb1EEEEEEEEEvNT_6ParamsE)
        /*0344*/ 	.word	0x00000018


	//----- nvinfo : EIATTR_REGCOUNT
	.align		4
.L_156:
        /*0348*/ 	.byte	0x04, 0x2f
        /*034a*/ 	.short	(.L_158 - .L_157)
	.align		4
.L_157:
        /*034c*/ 	.word	index@(_ZN7cutlass13device_kernelIN5flash11enable_sm90INS1_16FlashAttnBwdSm90INS1_25CollectiveMainloopBwdSm90ILi2ELi1ELi1EN4cute5tupleIJNS5_1CILi1EEES8_S8_EEENS6_IJNS7_ILi64EEENS7_ILi96EEENS7_ILi192EEEEEENS_6half_tEfNS_4arch4Sm90ELb1ELb0ELb1ELb0ELb0ELb0ELb1ELb0ELi3ELi1ELi1ELi1ELb0EEENS1_21CollectiveEpilogueBwdISD_SE_SG_Li384ELb0ELb1ELi3EEENS1_25SingleTileBwdLPTSchedulerILb0ELi96ELb0EEEEEEEEEvNT_6ParamsE)
        /*0350*/ 	.word	0x00000080


	//----- nvinfo : EIATTR_FRAME_SIZE
	.align		4
.L_158:
        /*0354*/ 	.byte	0x04, 0x11
        /*0356*/ 	.short	(.L_160 - .L_159)
	.align		4
.L_159:
        /*0358*/ 	.word	index@(_ZN7cutlass13device_kernelIN5flash11enable_sm90INS1_16FlashAttnBwdSm90INS1_25CollectiveMainloopBwdSm90ILi2ELi1ELi1EN4cute5tupleIJNS5_1CILi1EEES8_S8_EEENS6_IJNS7_ILi64EEENS7_ILi96EEENS7_ILi192EEEEEENS_6half_tEfNS_4arch4Sm90ELb1ELb0ELb1ELb0ELb0ELb0ELb1ELb0ELi3ELi1ELi1ELi1ELb0EEENS1_21CollectiveEpilogueBwdISD_SE_SG_Li384ELb0ELb1ELi3EEENS1_25SingleTileBwdLPTSchedulerILb0ELi96ELb0EEEEEEEEEvNT_6ParamsE)
        /*035c*/ 	.word	0x00000018


	//----- nvinfo : EIATTR_REGCOUNT
	.align		4
.L_160:
        /*0360*/ 	.byte	0x04, 0x2f
        /*0362*/ 	.short	(.L_162 - .L_161)
	.align		4
.L_161:
        /*0364*/ 	.word	index@(_ZN7cutlass13device_kernelIN5flash11enable_sm90INS1_16FlashAttnBwdSm90INS1_25CollectiveMainloopBwdSm90ILi2ELi1ELi1EN4cute5tupleIJNS5_1CILi1EEES8_S8_EEENS6_IJNS7_ILi64EEENS7_ILi96EEENS7_ILi192EEEEEENS_6half_tEfNS_4arch4Sm90ELb0ELb1ELb1ELb1ELb1ELb0ELb1ELb0ELi3ELi1ELi1ELi1ELb0EEENS1_24CollectiveEpilogueBwdGQAISD_fSG_Li384ELb1ELb1EEENS1_19SingleTileSchedulerILb1ELb0ELb0ELi96EEEEEEEEEvNT_6ParamsE)
        /*0368*/ 	.word	0x00000080


	//----- nvinfo : EIATTR_FRAME_SIZE
	.align		4
.L_162:
        /*036c*/ 	.byte	0x04, 0x11
        /*036e*/ 	.short	(.L_164 - .L_163)
	.align		4
.L_163:
        /*0370*/ 	.word	index@(_ZN7cutlass13device_kernelIN5flash11enable_sm90INS1_16FlashAttnBwdSm90INS1_25CollectiveMainloopBwdSm90ILi2ELi1ELi1EN4cute5tupleIJNS5_1CILi1EEES8_S8_EEENS6_IJNS7_ILi64EEENS7_ILi96EEENS7_ILi192EEEEEENS_6half_tEfNS_4arch4Sm90ELb0ELb1ELb1ELb1ELb1ELb0ELb1ELb0ELi3ELi1ELi1ELi1ELb0EEENS1_24CollectiveEpilogueBwdGQAISD_fSG_Li384ELb1ELb1EEENS1_19SingleTileSchedulerILb1ELb0ELb0ELi96EEEEEEEEEvNT_6ParamsE)
        /*0374*/ 	.word	0x00000020


	//----- nvinfo : EIATTR_REGCOUNT
	.align		4
.L_164:
        /*0378*/ 	.byte	0x04, 0x2f
        /*037a*/ 	.short	(.L_166 - .L_165)
	.align		4
.L_165:
        /*037c*/ 	.word	index@(_ZN7cutlass13device_kernelIN5flash11enable_sm90INS1_16FlashAttnBwdSm90INS1_25CollectiveMainloopBwdSm90ILi2ELi1ELi1EN4cute5tupleIJNS5_1CILi1EEES8_S8_EEENS6_IJNS7_ILi64EEENS7_ILi96EEENS7_ILi192EEEEEENS_6half_tEfNS_4arch4Sm90ELb0ELb1ELb1ELb1ELb0ELb0ELb1ELb0ELi3ELi1ELi1ELi1ELb0EEENS1_24CollectiveEpilogueBwdGQAISD_fSG_Li384ELb1ELb0EEENS1_19SingleTileSchedulerILb1ELb0ELb0ELi96EEEEEEEEEvNT_6ParamsE)
        /*0380*/ 	.word	0x00000080


	//----- nvinfo : EIATTR_FRAME_SIZE
	.align		4
.L_166:
        /*0384*/ 	.byte	0x04, 0x11
        /*0386*/ 	.short	(.L_168 - .L_167)
	.align		4
.L_167:
        /*0388*/ 	.word	index@(_ZN7cutlass13device_kernelIN5flash11enable_sm90INS1_16FlashAttnBwdSm90INS1_25CollectiveMainloopBwdSm90ILi2ELi1ELi1EN4cute5tupleIJNS5_1CILi1EEES8_S8_EEENS6_IJNS7_ILi64EEENS7_ILi96EEENS7_ILi192EEEEEENS_6half_tEfNS_4arch4Sm90ELb0ELb1ELb1ELb1ELb0ELb0ELb1ELb0ELi3ELi1ELi1ELi1ELb0EEENS1_24CollectiveEpilogueBwdGQAISD_fSG_Li384ELb1ELb0EEENS1_19SingleTileSchedulerILb1ELb0ELb0ELi96EEEEEEEEEvNT_6ParamsE)
        /*038c*/ 	.word	0x00000020


	//----- nvinfo : EIATTR_REGCOUNT
	.align		4
.L_168:
        /*0390*/ 	.byte	0x04, 0x2f
        /*0392*/ 	.short	(.L_170 - .L_169)
	.align		4
.L_169:
        /*0394*/ 	.word	index@(_ZN7cutlass13device_kernelIN5flash11enable_sm90INS1_16FlashAttnBwdSm90INS1_25CollectiveMainloopBwdSm90ILi2ELi1ELi1EN4cute5tupleIJNS5_1CILi1EEES8_S8_EEENS6_IJNS7_ILi64EEENS7_ILi96EEENS7_ILi192EEEEEENS_6half_tEfNS_4arch4Sm90ELb0ELb1ELb1ELb1ELb1ELb0ELb1ELb0ELi3ELi1ELi1ELi1ELb0EEENS1_21CollectiveEpilogueBwdISD_SE_SG_Li384ELb1ELb1ELi3EEENS1_19SingleTileSchedulerILb1ELb0ELb0ELi96EEEEEEEEEvNT_6ParamsE)
        /*0398*/ 	.word	0x00000080


	//----- nvinfo : EIATTR_FRAME_SIZE
	.align		4
.L_170:
        /*039c*/ 	.byte	0x04, 0x11
        /*039e*/ 	.short	(.L_172 - .L_171)
	.align		4
.L_171:
        /*03a0*/ 	.word	index@(_ZN7cutlass13device_kernelIN5flash11enable_sm90INS1_16FlashAttnBwdSm90INS1_25CollectiveMainloopBwdSm90ILi2ELi1ELi1EN4cute5tupleIJNS5_1CILi1EEES8_S8_EEENS6_IJNS7_ILi64EEENS7_ILi96EEENS7_ILi192EEEEEENS_6half_tEfNS_4arch4Sm90ELb0ELb1ELb1ELb1ELb1ELb0ELb1ELb0ELi3ELi1ELi1ELi1ELb0EEENS1_21CollectiveEpilogueBwdISD_SE_SG_Li384ELb1ELb1ELi3EEENS1_19SingleTileSchedulerILb1ELb0ELb0ELi96EEEEEEEEEvNT_6ParamsE)
        /*03a4*/ 	.word	0x00000020


	//----- nvinfo : EIATTR_REGCOUNT
	.align		4
.L_172:
        /*03a8*/ 	.byte	0x04, 0x2f
        /*03aa*/ 	.short	(.L_174 - .L_173)
	.align		4
.L_173:
        /*03ac*/ 	.word	index@(_ZN7cutlass13device_kernelIN5flash11enable_sm90INS1_16FlashAttnBwdSm90INS1_25CollectiveMainloopBwdSm90ILi2ELi1ELi1EN4cute5tupleIJNS5_1CILi1EEES8_S8_EEENS6_IJNS7_ILi64EEENS7_ILi96EEENS7_ILi192EEEEEENS_6half_tEfNS_4arch4Sm90ELb0ELb1ELb1ELb1ELb0ELb0ELb1ELb0ELi3ELi1ELi1ELi1ELb0EEENS1_21CollectiveEpilogueBwdISD_SE_SG_Li384ELb1ELb1ELi3EEENS1_19SingleTileSchedulerILb1ELb0ELb0ELi96EEEEEEEEEvNT_6ParamsE)
        /*03b0*/ 	.word	0x00000080


	//----- nvinfo : EIATTR_FRAME_SIZE
	.align		4
.L_174:
        /*03b4*/ 	.byte	0x04, 0x11
        /*03b6*/ 	.short	(.L_176 - .L_175)
	.align		4
.L_175:
        /*03b8*/ 	.word	index@(_ZN7cutlass13device_kernelIN5flash11enable_sm90INS1_16FlashAttnBwdSm90INS1_25CollectiveMainloopBwdSm90ILi2ELi1ELi1EN4cute5tupleIJNS5_1CILi1EEES8_S8_EEENS6_IJNS7_ILi64EEENS7_ILi96EEENS7_ILi192EEEEEENS_6half_tEfNS_4arch4Sm90ELb0ELb1ELb1ELb1ELb0ELb0ELb1ELb0ELi3ELi1ELi1ELi1ELb0EEENS1_21CollectiveEpilogueBwdISD_SE_SG_Li384ELb1ELb1ELi3EEENS1_19SingleTileSchedulerILb1ELb0ELb0ELi96EEEEEEEEEvNT_6ParamsE)
        /*03bc*/ 	.word	0x00000020


	//----- nvinfo : EIATTR_REGCOUNT
	.align		4
.L_176:
        /*03c0*/ 	.byte	0x04, 0x2f
        /*03c2*/ 	.short	(.L_178 - .L_177)
	.align		4
.L_177:
        /*03c4*/ 	.word	index@(_ZN7cutlass13device_kernelIN5flash11enable_sm90INS1_16FlashAttnBwdSm90INS1_25CollectiveMainloopBwdSm90ILi2ELi1ELi1EN4cute5tupleIJNS5_1CILi1EEES8_S8_EEENS6_IJNS7_ILi64EEENS7_ILi96EEENS7_ILi192EEEEEENS_6half_tEfNS_4arch4Sm90ELb0ELb1ELb1ELb0ELb1ELb0ELb1ELb0ELi3ELi1ELi1ELi1ELb0EEENS1_24CollectiveEpilogueBwdGQAISD_fSG_Li384ELb0ELb1EEENS1_19SingleTileSchedulerILb0ELb0ELb0ELi96EEEEEEEEEvNT_6ParamsE)
        /*03c8*/ 	.word	0x00000080


	//----- nvinfo : EIATTR_FRAME_SIZE
	.align		4
.L_178:
        /*03cc*/ 	.byte	0x04, 0x11
        /*03ce*/ 	.short	(.L_180 - .L_179)
	.align		4
.L_179:
        /*03d0*/ 	.word	index@(_ZN7cutlass13device_kernelIN5flash11enable_sm90INS1_16FlashAttnBwdSm90INS1_25CollectiveMainloopBwdSm90ILi2ELi1ELi1EN4cute5tupleIJNS5_1CILi1EEES8_S8_EEENS6_IJNS7_ILi64EEENS7_ILi96EEENS7_ILi192EEEEEENS_6half_tEfNS_4arch4Sm90ELb0ELb1ELb1ELb0ELb1ELb0ELb1ELb0ELi3ELi1ELi1ELi1ELb0EEENS1_24CollectiveEpilogueBwdGQAISD_fSG_Li384ELb0ELb1EEENS1_19SingleTileSchedulerILb0ELb0ELb0ELi96EEEEEEEEEvNT_6ParamsE)
        /*03d4*/ 	.word	0x00000008


	//----- nvinfo : EIATTR_REGCOUNT
	.align		4
.L_180:
        /*03d8*/ 	.byte	0x04, 0x2f
        /*03da*/ 	.short	(.L_182 - .L_181)
	.align		4
.L_181:
        /*03dc*/ 	.word	index@(_ZN7cutlass13device_kernelIN5flash11enable_sm90INS1_16FlashAttnBwdSm90INS1_25CollectiveMainloopBwdSm90ILi2ELi1ELi1EN4cute5tupleIJNS5_1CILi1EEES8_S8_EEENS6_IJNS7_ILi64EEENS7_ILi96EEENS7_ILi192EEEEEENS_6half_tEfNS_4arch4Sm90ELb0ELb1ELb1ELb0ELb0ELb0ELb1ELb0ELi3ELi1ELi1ELi1ELb0EEENS1_24CollectiveEpilogueBwdGQAISD_fSG_Li384ELb0ELb0EEENS1_19SingleTileSchedulerILb0ELb0ELb0ELi96EEEEEEEEEvNT_6ParamsE)
        /*03e0*/ 	.word	0x00000080


	//----- nvinfo : EIATTR_FRAME_SIZE
	.align		4
.L_182:
        /*03e4*/ 	.byte	0x04, 0x11
        /*03e6*/ 	.short	(.L_184 - .L_183)
	.align		4
.L_183:
        /*03e8*/ 	.word	index@(_ZN7cutlass13device_kernelIN5flash11enable_sm90INS1_16FlashAttnBwdSm90INS1_25CollectiveMainloopBwdSm90ILi2ELi1ELi1EN4cute5tupleIJNS5_1CILi1EEES8_S8_EEENS6_IJNS7_ILi64EEENS7_ILi96EEENS7_ILi192EEEEEENS_6half_tEfNS_4arch4Sm90ELb0ELb1ELb1ELb0ELb0ELb0ELb1ELb0ELi3ELi1ELi1ELi1ELb0EEENS1_24CollectiveEpilogueBwdGQAISD_fSG_Li384ELb0ELb0EEENS1_19SingleTileSchedulerILb0ELb0ELb0ELi96EEEEEEEEEvNT_6ParamsE)
        /*03ec*/ 	.word	0x00000008


	//----- nvinfo : EIATTR_REGCOUNT
	.align		4
.L_184:
        /*03f0*/ 	.byte	0x04, 0x2f
        /*03f2*/ 	.short	(.L_186 - .L_185)
	.align		4
.L_185:
        /*03f4*/ 	.word	index@(_ZN7cutlass13device_kernelIN5flash11enable_sm90INS1_16FlashAttnBwdSm90INS1_25CollectiveMainloopBwdSm90ILi2ELi1ELi1EN4cute5tupleIJNS5_1CILi1EEES8_S8_EEENS6_IJNS7_ILi64EEENS7_ILi96EEENS7_ILi192EEEEEENS_6half_tEfNS_4arch4Sm90ELb0ELb1ELb1ELb0ELb1ELb0ELb1ELb0ELi3ELi1ELi1ELi1ELb0EEENS1_21CollectiveEpilogueBwdISD_SE_SG_Li384ELb0ELb1ELi3EEENS1_19SingleTileSchedulerILb0ELb0ELb0ELi96EEEEEEEEEvNT_6ParamsE)
        /*03f8*/ 	.word	0x00000080


	//----- nvinfo : EIATTR_FRAME_SIZE
	.align		4
.L_186:
        /*03fc*/ 	.byte	0x04, 0x11
        /*03fe*/ 	.short	(.L_188 - .L_187)
	.align		4
.L_187:
        /*0400*/ 	.word	index@(_ZN7cutlass13device_kernelIN5flash11enable_sm90INS1_16FlashAttnBwdSm90INS1_25CollectiveMainloopBwdSm90ILi2ELi1ELi1EN4cute5tupleIJNS5_1CILi1EEES8_S8_EEENS6_IJNS7_ILi64EEENS7_ILi96EEENS7_ILi192EEEEEENS_6half_tEfNS_4arch4Sm90ELb0ELb1ELb1ELb0ELb1ELb0ELb1ELb0ELi3ELi1ELi1ELi1ELb0EEENS1_21CollectiveEpilogueBwdISD_SE_SG_Li384ELb0ELb1ELi3EEENS1_19SingleTileSchedulerILb0ELb0ELb0ELi96EEEEEEEEEvNT_6ParamsE)
        /*0404*/ 	.word	0x00000010


	//----- nvinfo : EIATTR_REGCOUNT
	.align		4
.L_188:
        /*0408*/ 	.byte	0x04, 0x2f
        /*040a*/ 	.short	(.L_190 - .L_189)
	.align		4
.L_189:
        /*040c*/ 	.word	index@(_ZN7cutlass13device_kernelIN5flash11enable_sm90INS1_16FlashAttnBwdSm90INS1_25CollectiveMainloopBwdSm90ILi2ELi1ELi1EN4cute5tupleIJNS5_1CILi1EEES8_S8_EEENS6_IJNS7_ILi64EEENS7_ILi96EEENS7_ILi192EEEEEENS_6half_tEfNS_4arch4Sm90ELb0ELb1ELb1ELb0ELb0ELb0ELb1ELb0ELi3ELi1ELi1ELi1ELb0EEENS1_21CollectiveEpilogueBwdISD_SE_SG_Li384ELb0ELb1ELi3EEENS1_19SingleTileSchedulerILb0ELb0ELb0ELi96EEEEEEEEEvNT_6ParamsE)
        /*0410*/ 	.word	0x00000080


	//----- nvinfo : EIATTR_FRAME_SIZE
	.align		4
.L_190:
        /*0414*/ 	.byte	0x04, 0x11
        /*0416*/ 	.short	(.L_192 - .L_191)
	.align		4
.L_191:
        /*0418*/ 	.word	index@(_ZN7cutlass13device_kernelIN5flash11enable_sm90INS1_16FlashAttnBwdSm90INS1_25CollectiveMainloopBwdSm90ILi2ELi1ELi1EN4cute5tupleIJNS5_1CILi1EEES8_S8_EEENS6_IJNS7_ILi64EEENS7_ILi96EEENS7_ILi192EEEEEENS_6half_tEfNS_4arch4Sm90ELb0ELb1ELb1ELb0ELb0ELb0ELb1ELb0ELi3ELi1ELi1ELi1ELb0EEENS1_21CollectiveEpilogueBwdISD_SE_SG_Li384ELb0ELb1ELi3EEENS1_19SingleTileSchedulerILb0ELb0ELb0ELi96EEEEEEEEEvNT_6ParamsE)
        /*041c*/ 	.word	0x00000010


	//----- nvinfo : EIATTR_REGCOUNT
	.align		4
.L_192:
        /*0420*/ 	.byte	0x04, 0x2f
        /*0422*/ 	.short	(.L_194 - .L_193)
	.align		4
.L_193:
        /*0424*/ 	.word	index@(_ZN7cutlass13device_kernelIN5flash11enable_sm90INS1_16FlashAttnBwdSm90INS1_25CollectiveMainloopBwdSm90ILi2ELi1ELi1EN4cute5tupleIJNS5_1CILi1EEES8_S8_EEENS6_IJNS7_ILi64EEENS7_ILi96EEENS7_ILi192EEEEEENS_6half_tEfNS_4arch4Sm90ELb0ELb0ELb1ELb1ELb1ELb0ELb1ELb0ELi3ELi1ELi1ELi1ELb0EEENS1_24CollectiveEpilogueBwdGQAISD_fSG_Li384ELb1ELb1EEENS1_19SingleTileSchedulerILb1ELb0ELb0ELi96EEEEEEEEEvNT_6ParamsE)
        /*0428*/ 	.word	0x00000080


	//----- nvinfo : EIATTR_FRAME_SIZE
	.align		4
.L_194:
        /*042c*/ 	.byte	0x04, 0x11
        /*042e*/ 	.short	(.L_196 - .L_195)
	.align		4
.L_195:
        /*0430*/ 	.word	index@(_ZN7cutlass13device_kernelIN5flash11enable_sm90INS1_16FlashAttnBwdSm90INS1_25CollectiveMainloopBwdSm90ILi2ELi1ELi1EN4cute5tupleIJNS5_1CILi1EEES8_S8_EEENS6_IJNS7_ILi64EEENS7_ILi96EEENS7_ILi192EEEEEENS_6half_tEfNS_4arch4Sm90ELb0ELb0ELb1ELb1ELb1ELb0ELb1ELb0ELi3ELi1ELi1ELi1ELb0EEENS1_24CollectiveEpilogueBwdGQAISD_fSG_Li384ELb1ELb1EEENS1_19SingleTileSchedulerILb1ELb0ELb0ELi96EEEEEEEEEvNT_6ParamsE)
        /*0434*/ 	.word	0x00000010


	//----- nvinfo : EIATTR_REGCOUNT
	.align		4
.L_196:
        /*0438*/ 	.byte	0x04, 0x2f
        /*043a*/ 	.short	(.L_198 - .L_197)
	.align		4
.L_197:
        /*043c*/ 	.word	index@(_ZN7cutlass13device_kernelIN5flash11enable_sm90INS1_16FlashAttnBwdSm90INS1_25CollectiveMainloopBwdSm90ILi2ELi1ELi1EN4cute5tupleIJNS5_1CILi1EEES8_S8_EEENS6_IJNS7_ILi64EEENS7_ILi96EEENS7_ILi192EEEEEENS_6half_tEfNS_4arch4Sm90ELb0ELb0ELb1ELb1ELb0ELb0ELb1ELb0ELi3ELi1ELi1ELi1ELb0EEENS1_24CollectiveEpilogueBwdGQAISD_fSG_Li384ELb1ELb0EEENS1_19SingleTileSchedulerILb1ELb0ELb0ELi96EEEEEEEEEvNT_6ParamsE)
        /*0440*/ 	.word	0x00000080


	//----- nvinfo : EIATTR_FRAME_SIZE
	.align		4
.L_198:
        /*0444*/ 	.byte	0x04, 0x11
        /*0446*/ 	.short	(.L_200 - .L_199)
	.align		4
.L_199:
        /*0448*/ 	.word	index@(_ZN7cutlass13device_kernelIN5flash11enable_sm90INS1_16FlashAttnBwdSm90INS1_25CollectiveMainloopBwdSm90ILi2ELi1ELi1EN4cute5tupleIJNS5_1CILi1EEES8_S8_EEENS6_IJNS7_ILi64EEENS7_ILi96EEENS7_ILi192EEEEEENS_6half_tEfNS_4arch4Sm90ELb0ELb0ELb1ELb1ELb0ELb0ELb1ELb0ELi3ELi1ELi1ELi1ELb0EEENS1_24CollectiveEpilogueBwdGQAISD_fSG_Li384ELb1ELb0EEENS1_19SingleTileSchedulerILb1ELb0ELb0ELi96EEEEEEEEEvNT_6ParamsE)
        /*044c*/ 	.word	0x00000010


	//----- nvinfo : EIATTR_REGCOUNT
	.align		4
.L_200:
        /*0450*/ 	.byte	0x04, 0x2f
        /*0452*/ 	.short	(.L_202 - .L_201)
	.align		4
.L_201:
        /*0454*/ 	.word	index@(_ZN7cutlass13device_kernelIN5flash11enable_sm90INS1_16FlashAttnBwdSm90INS1_25CollectiveMainloopBwdSm90ILi2ELi1ELi1EN4cute5tupleIJNS5_1CILi1EEES8_S8_EEENS6_IJNS7_ILi64EEENS7_ILi96EEENS7_ILi192EEEEEENS_6half_tEfNS_4arch4Sm90ELb0ELb0ELb1ELb1ELb1ELb0ELb1ELb0ELi3ELi1ELi1ELi1ELb0EEENS1_21CollectiveEpilogueBwdISD_SE_SG_Li384ELb1ELb1ELi3EEENS1_19SingleTileSchedulerILb1ELb0ELb0ELi96EEEEEEEEEvNT_6ParamsE)
        /*0458*/ 	.word	0x00000080


	//----- nvinfo : EIATTR_FRAME_SIZE
	.align		4
.L_202:
        /*045c*/ 	.byte	0x04, 0x11
        /*045e*/ 	.short	(.L_204 - .L_203)
	.align		4
.L_203:
        /*0460*/ 	.word	index@(_ZN7cutlass13device_kernelIN5flash11enable_sm90INS1_16FlashAttnBwdSm90INS1_25CollectiveMainloopBwdSm90ILi2ELi1ELi1EN4cute5tupleIJNS5_1CILi1EEES8_S8_EEENS6_IJNS7_ILi64EEENS7_ILi96EEENS7_ILi192EEEEEENS_6half_tEfNS_4arch4Sm90ELb0ELb0ELb1ELb1ELb1ELb0ELb1ELb0ELi3ELi1ELi1ELi1ELb0EEENS1_21CollectiveEpilogueBwdISD_SE_SG_Li384ELb1ELb1ELi3EEENS1_19SingleTileSchedulerILb1ELb0ELb0ELi96EEEEEEEEEvNT_6ParamsE)
        /*0464*/ 	.word	0x00000010


	//----- nvinfo : EIATTR_REGCOUNT
	.align		4
.L_204:
        /*0468*/ 	.byte	0x04, 0x2f
        /*046a*/ 	.short	(.L_206 - .L_205)
	.align		4
.L_205:
        /*046c*/ 	.word	index@(_ZN7cutlass13device_kernelIN5flash11enable_sm90INS1_16FlashAttnBwdSm90INS1_25CollectiveMainloopBwdSm90ILi2ELi1ELi1EN4cute5tupleIJNS5_1CILi1EEES8_S8_EEENS6_IJNS7_ILi64EEENS7_ILi96EEENS7_ILi192EEEEEENS_6half_tEfNS_4arch4Sm90ELb0ELb0ELb1ELb1ELb0ELb0ELb1ELb0ELi3ELi1ELi1ELi1ELb0EEENS1_21CollectiveEpilogueBwdISD_SE_SG_Li384ELb1ELb1ELi3EEENS1_19SingleTileSchedulerILb1ELb0ELb0ELi96EEEEEEEEEvNT_6ParamsE)
        /*0470*/ 	.word	0x00000080


	//----- nvinfo : EIATTR_FRAME_SIZE
	.align		4
.L_206:
        /*0474*/ 	.byte	0x04, 0x11
        /*0476*/ 	.short	(.L_208 - .L_207)
	.align		4
.L_207:
        /*0478*/ 	.word	index@(_ZN7cutlass13device_kernelIN5flash11enable_sm90INS1_16FlashAttnBwdSm90INS1_25CollectiveMainloopBwdSm90ILi2ELi1ELi1EN4cute5tupleIJNS5_1CILi1EEES8_S8_EEENS6_IJNS7_ILi64EEENS7_ILi96EEENS7_ILi192EEEEEENS_6half_tEfNS_4arch4Sm90ELb0ELb0ELb1ELb1ELb0ELb0ELb1ELb0ELi3ELi1ELi1ELi1ELb0EEENS1_21CollectiveEpilogueBwdISD_SE_SG_Li384ELb1ELb1ELi3EEENS1_19SingleTileSchedulerILb1ELb0ELb0ELi96EEEEEEEEEvNT_6ParamsE)
        /*047c*/ 	.word	0x00000010


	//----- nvinfo : EIATTR_REGCOUNT
	.align		4
.L_208:
        /*0480*/ 	.byte	0x04, 0x2f
        /*0482*/ 	.short	(.L_210 - .L_209)
	.align		4
.L_209:
        /*0484*/ 	.word	index@(_ZN7cutlass13device_kernelIN5flash11enable_sm90INS1_16FlashAttnBwdSm90INS1_25CollectiveMainloopBwdSm90ILi2ELi1ELi1EN4cute5tupleIJNS5_1CILi1EEES8_S8_EEENS6_IJNS7_ILi64EEENS7_ILi96EEENS7_ILi192EEEEEENS_6half_tEfNS_4arch4Sm90ELb0ELb0ELb1ELb0ELb1ELb0ELb1ELb0ELi3ELi1ELi1ELi1ELb0EEENS1_24CollectiveEpilogueBwdGQAISD_fSG_Li384ELb0ELb1EEENS1_19SingleTileSchedulerILb0ELb0ELb0ELi96EEEEEEEEEvNT_6ParamsE)
        /*0488*/ 	.word	0x00000080


	//----- nvinfo : EIATTR_FRAME_SIZE
	.align		4
.L_210:
        /*048c*/ 	.byte	0x04, 0x11
        /*048e*/ 	.short	(.L_212 - .L_211)
	.align		4
.L_211:
        /*0490*/ 	.word	index@(_ZN7cutlass13device_kernelIN5flash11enable_sm90INS1_16FlashAttnBwdSm90INS1_25CollectiveMainloopBwdSm90ILi2ELi1ELi1EN4cute5tupleIJNS5_1CILi1EEES8_S8_EEENS6_IJNS7_ILi64EEENS7_ILi96EEENS7_ILi192EEEEEENS_6half_tEfNS_4arch4Sm90ELb0ELb0ELb1ELb0ELb1ELb0ELb1ELb0ELi3ELi1ELi1ELi1ELb0EEENS1_24CollectiveEpilogueBwdGQAISD_fSG_Li384ELb0ELb1EEENS1_19SingleTileSchedulerILb0ELb0ELb0ELi96EEEEEEEEEvNT_6ParamsE)
        /*0494*/ 	.word	0x00000000


	//----- nvinfo : EIATTR_REGCOUNT
	.align		4
.L_212:
        /*0498*/ 	.byte	0x04, 0x2f
        /*049a*/ 	.short	(.L_214 - .L_213)
	.align		4
.L_213:
        /*049c*/ 	.word	index@(_ZN7cutlass13device_kernelIN5flash11enable_sm90INS1_16FlashAttnBwdSm90INS1_25CollectiveMainloopBwdSm90ILi2ELi1ELi1EN4cute5tupleIJNS5_1CILi1EEES8_S8_EEENS6_IJNS7_ILi64EEENS7_ILi96EEENS7_ILi192EEEEEENS_6half_tEfNS_4arch4Sm90ELb0ELb0ELb1ELb0ELb0ELb0ELb1ELb0ELi3ELi1ELi1ELi1ELb0EEENS1_24CollectiveEpilogueBwdGQAISD_fSG_Li384ELb0ELb0EEENS1_19SingleTileSchedulerILb0ELb0ELb0ELi96EEEEEEEEEvNT_6ParamsE)
        /*04a0*/ 	.word	0x00000080


	//----- nvinfo : EIATTR_FRAME_SIZE
	.align		4
.L_214:
        /*04a4*/ 	.byte	0x04, 0x11
        /*04a6*/ 	.short	(.L_216 - .L_215)
	.align		4
.L_215:
        /*04a8*/ 	.word	index@(_ZN7cutlass13device_kernelIN5flash11enable_sm90INS1_16FlashAttnBwdSm90INS1_25CollectiveMainloopBwdSm90ILi2ELi1ELi1EN4cute5tupleIJNS5_1CILi1EEES8_S8_EEENS6_IJNS7_ILi64EEENS7_ILi96EEENS7_ILi192EEEEEENS_6half_tEfNS_4arch4Sm90ELb0ELb0ELb1ELb0ELb0ELb0ELb1ELb0ELi3ELi1ELi1ELi1ELb0EEENS1_24CollectiveEpilogueBwdGQAISD_fSG_Li384ELb0ELb0EEENS1_19SingleTileSchedulerILb0ELb0ELb0ELi96EEEEEEEEEvNT_6ParamsE)
        /*04ac*/ 	.word	0x00000000


	//----- nvinfo : EIATTR_REGCOUNT
	.align		4
.L_216:
        /*04b0*/ 	.byte	0x04, 0x2f
        /*04b2*/ 	.short	(.L_218 - .L_217)
	.align		4
.L_217:
        /*04b4*/ 	.word	index@(_ZN7cutlass13device_kernelIN5flash11enable_sm90INS1_16FlashAttnBwdSm90INS1_25CollectiveMainloopBwdSm90ILi2ELi1ELi1EN4cute5tupleIJNS5_1CILi1EEES8_S8_EEENS6_IJNS7_ILi64EEENS7_ILi96EEENS7_ILi192EEEEEENS_6half_tEfNS_4arch4Sm90ELb0ELb0ELb1ELb0ELb1ELb0ELb1ELb0ELi3ELi1ELi1ELi1ELb0EEENS1_21CollectiveEpilogueBwdISD_SE_SG_Li384ELb0ELb1ELi3EEENS1_19SingleTileSchedulerILb0ELb0ELb0ELi96EEEEEEEEEvNT_6ParamsE)
        /*04b8*/ 	.word	0x00000080


	//----- nvinfo : EIATTR_FRAME_SIZE
	.align		4
.L_218:
        /*04bc*/ 	.byte	0x04, 0x11
        /*04be*/ 	.short	(.L_220 - .L_219)
	.align		4
.L_219:
        /*04c0*/ 	.word	index@(_ZN7cutlass13device_kernelIN5flash11enable_sm90INS1_16FlashAttnBwdSm90INS1_25CollectiveMainloopBwdSm90ILi2ELi1ELi1EN4cute5tupleIJNS5_1CILi1EEES8_S8_EEENS6_IJNS7_ILi64EEENS7_ILi96EEENS7_ILi192EEEEEENS_6half_tEfNS_4arch4Sm90ELb0ELb0ELb1ELb0ELb1ELb0ELb1ELb0ELi3ELi1ELi1ELi1ELb0EEENS1_21CollectiveEpilogueBwdISD_SE_SG_Li384ELb0ELb1ELi3EEENS1_19SingleTileSchedulerILb0ELb0ELb0ELi96EEEEEEEEEvNT_6ParamsE)
        /*04c4*/ 	.word	0x00000008


	//----- nvinfo : EIATTR_REGCOUNT
	.align		4
.L_220:
        /*04c8*/ 	.byte	0x04, 0x2f
        /*04ca*/ 	.short	(.L_222 - .L_221)
	.align		4
.L_221:
        /*04cc*/ 	.word	index@(_ZN7cutlass13device_kernelIN5flash11enable_sm90INS1_16FlashAttnBwdSm90INS1_25CollectiveMainloopBwdSm90ILi2ELi1ELi1EN4cute5tupleIJNS5_1CILi1EEES8_S8_EEENS6_IJNS7_ILi64EEENS7_ILi96EEENS7_ILi192EEEEEENS_6half_tEfNS_4arch4Sm90ELb0ELb0ELb1ELb0ELb0ELb0ELb1ELb0ELi3ELi1ELi1ELi1ELb0EEENS1_21CollectiveEpilogueBwdISD_SE_SG_Li384ELb0ELb1ELi3EEENS1_19SingleTileSchedulerILb0ELb0ELb0ELi96EEEEEEEEEvNT_6ParamsE)
        /*04d0*/ 	.word	0x00000080


	//----- nvinfo : EIATTR_FRAME_SIZE
	.align		4
.L_222:
        /*04d4*/ 	.byte	0x04, 0x11
        /*04d6*/ 	.short	(.L_224 - .L_223)
	.align		4
.L_223:
        /*04d8*/ 	.word	index@(_ZN7cutlass13device_kernelIN5flash11enable_sm90INS1_16FlashAttnBwdSm90INS1_25CollectiveMainloopBwdSm90ILi2ELi1ELi1EN4cute5tupleIJNS5_1CILi1EEES8_S8_EEENS6_IJNS7_ILi64EEENS7_ILi96EEENS7_ILi192EEEEEENS_6half_tEfNS_4arch4Sm90ELb0ELb0ELb1ELb0ELb0ELb0ELb1ELb0ELi3ELi1ELi1ELi1ELb0EEENS1_21CollectiveEpilogueBwdISD_SE_SG_Li384ELb0ELb1ELi3EEENS1_19SingleTileSchedulerILb0ELb0ELb0ELi96EEEEEEEEEvNT_6ParamsE)
        /*04dc*/ 	.word	0x00000008


	//----- nvinfo : EIATTR_MIN_STACK_SIZE
	.align		4
.L_224:
        /*04e0*/ 	.byte	0x04, 0x12
        /*04e2*/ 	.short	(.L_226 - .L_225)
	.align		4
.L_225:
        /*04e4*/ 	.word	index@(_ZN7cutlass13device_kernelIN5flash11enable_sm90INS1_16FlashAttnBwdSm90INS1_25CollectiveMainloopBwdSm90ILi2ELi1ELi1EN4cute5tupleIJNS5_1CILi1EEES8_S8_EEENS6_IJNS7_ILi64EEENS7_ILi96EEENS7_ILi192EEEEEENS_6half_tEfNS_4arch4Sm90ELb0ELb0ELb1ELb0ELb0ELb0ELb1ELb0ELi3ELi1ELi1ELi1ELb0EEENS1_21CollectiveEpilogueBwdISD_SE_SG_Li384ELb0ELb1ELi3EEENS1_19SingleTileSchedulerILb0ELb0ELb0ELi96EEEEEEEEEvNT_6ParamsE)
        /*04e8*/ 	.word	0x00000008


	//----- nvinfo : EIATTR_MIN_STACK_SIZE
	.align		4
.L_226:
        /*04ec*/ 	.byte	0x04, 0x12
        /*04ee*/ 	.short	(.L_228 - .L_227)
	.align		4
.L_227:
        /*04f0*/ 	.word	index@(_ZN7cutlass13device_kernelIN5flash11enable_sm90INS1_16FlashAttnBwdSm90INS1_25CollectiveMainloopBwdSm90ILi2ELi1ELi1EN4cute5tupleIJNS5_1CILi1EEES8_S8_EEENS6_IJNS7_ILi64EEENS7_ILi96EEENS7_ILi192EEEEEENS_6half_tEfNS_4arch4Sm90ELb0ELb0ELb1ELb0ELb1ELb0ELb1ELb0ELi3ELi1ELi1ELi1ELb0EEENS1_21CollectiveEpilogueBwdISD_SE_SG_Li384ELb0ELb1ELi3EEENS1_19SingleTileSchedulerILb0ELb0ELb0ELi96EEEEEEEEEvNT_6ParamsE)
        /*04f4*/ 	.word	0x00000008


	//----- nvinfo : EIATTR_MIN_STACK_SIZE
	.align		4
.L_228:
        /*04f8*/ 	.byte	0x04, 0x12
        /*04fa*/ 	.short	(.L_230 - .L_229)
	.align		4
.L_229:
        /*04fc*/ 	.word	index@(_ZN7cutlass13device_kernelIN5flash11enable_sm90INS1_16FlashAttnBwdSm90INS1_25CollectiveMainloopBwdSm90ILi2ELi1ELi1EN4cute5tupleIJNS5_1CILi1EEES8_S8_EEENS6_IJNS7_ILi64EEENS7_ILi96EEENS7_ILi192EEEEEENS_6half_tEfNS_4arch4Sm90ELb0ELb0ELb1ELb0ELb0ELb0ELb1ELb0ELi3ELi1ELi1ELi1ELb0EEENS1_24CollectiveEpilogueBwdGQAISD_fSG_Li384ELb0ELb0EEENS1_19SingleTileSchedulerILb0ELb0ELb0ELi96EEEEEEEEEvNT_6ParamsE)
        /*0500*/ 	.word	0x00000000


	//----- nvinfo : EIATTR_MIN_STACK_SIZE
	.align		4
.L_230:
        /*0504*/ 	.byte	0x04, 0x12
        /*0506*/ 	.short	(.L_232 - .L_231)
	.align		4
.L_231:
        /*0508*/ 	.word	index@(_ZN7cutlass13device_kernelIN5flash11enable_sm90INS1_16FlashAttnBwdSm90INS1_25CollectiveMainloopBwdSm90ILi2ELi1ELi1EN4cute5tupleIJNS5_1CILi1EEES8_S8_EEENS6_IJNS7_ILi64EEENS7_ILi96EEENS7_ILi192EEEEEENS_6half_tEfNS_4arch4Sm90ELb0ELb0ELb1ELb0ELb1ELb0ELb1ELb0ELi3ELi1ELi1ELi1ELb0EEENS1_24CollectiveEpilogueBwdGQAISD_fSG_Li384ELb0ELb1EEENS1_19SingleTileSchedulerILb0ELb0ELb0ELi96EEEEEEEEEvNT_6ParamsE)
        /*050c*/ 	.word	0x00000000


	//----- nvinfo : EIATTR_MIN_STACK_SIZE
	.align		4
.L_232:
        /*0510*/ 	.byte	0x04, 0x12
        /*0512*/ 	.short	(.L_234 - .L_233)
	.align		4
.L_233:
        /*0514*/ 	.word	index@(_ZN7cutlass13device_kernelIN5flash11enable_sm90INS1_16FlashAttnBwdSm90INS1_25CollectiveMainloopBwdSm90ILi2ELi1ELi1EN4cute5tupleIJNS5_1CILi1EEES8_S8_EEENS6_IJNS7_ILi64EEENS7_ILi96EEENS7_ILi192EEEEEENS_6half_tEfNS_4arch4Sm90ELb0ELb0ELb1ELb1ELb0ELb0ELb1ELb0ELi3ELi1ELi1ELi1ELb0EEENS1_21CollectiveEpilogueBwdISD_SE_SG_Li384ELb1ELb1ELi3EEENS1_19SingleTileSchedulerILb1ELb0ELb0ELi96EEEEEEEEEvNT_6ParamsE)
        /*0518*/ 	.word	0x00000010


	//----- nvinfo : EIATTR_MIN_STACK_SIZE
	.align		4
.L_234:
        /*051c*/ 	.byte	0x04, 0x12
        /*051e*/ 	.short	(.L_236 - .L_235)
	.align		4
.L_235:
        /*0520*/ 	.word	index@(_ZN7cutlass13device_kernelIN5flash11enable_sm90INS1_16FlashAttnBwdSm90INS1_25CollectiveMainloopBwdSm90ILi2ELi1ELi1EN4cute5tupleIJNS5_1CILi1EEES8_S8_EEENS6_IJNS7_ILi64EEENS7_ILi96EEENS7_ILi192EEEEEENS_6half_tEfNS_4arch4Sm90ELb0ELb0ELb1ELb1ELb1ELb0ELb1ELb0ELi3ELi1ELi1ELi1ELb0EEENS1_21CollectiveEpilogueBwdISD_SE_SG_Li384ELb1ELb1ELi3EEENS1_19SingleTileSchedulerILb1ELb0ELb0ELi96EEEEEEEEEvNT_6ParamsE)
        /*0524*/ 	.word	0x00000010


	//----- nvinfo : EIATTR_MIN_STACK_SIZE
	.align		4
.L_236:
        /*0528*/ 	.byte	0x04, 0x12
        /*052a*/ 	.short	(.L_238 - .L_237)
	.align		4
.L_237:
        /*052c*/ 	.word	index@(_ZN7cutlass13device_kernelIN5flash11enable_sm90INS1_16FlashAttnBwdSm90INS1_25CollectiveMainloopBwdSm90ILi2ELi1ELi1EN4cute5tupleIJNS5_1CILi1EEES8_S8_EEENS6_IJNS7_ILi64EEENS7_ILi96EEENS7_ILi192EEEEEENS_6half_tEfNS_4arch4Sm90ELb0ELb0ELb1ELb1ELb0ELb0ELb1ELb0ELi3ELi1ELi1ELi1ELb0EEENS1_24CollectiveEpilogueBwdGQAISD_fSG_Li384ELb1ELb0EEENS1_19SingleTileSchedulerILb1ELb0ELb0ELi96EEEEEEEEEvNT_6ParamsE)
        /*0530*/ 	.word	0x00000010


	//----- nvinfo : EIATTR_MIN_STACK_SIZE
	.align		4
.L_238:
        /*0534*/ 	.byte	0x04, 0x12
        /*0536*/ 	.short	(.L_240 - .L_239)
	.align		4
.L_239:
        /*0538*/ 	.word	index@(_ZN7cutlass13device_kernelIN5flash11enable_sm90INS1_16FlashAttnBwdSm90INS1_25CollectiveMainloopBwdSm90ILi2ELi1ELi1EN4cute5tupleIJNS5_1CILi1EEES8_S8_EEENS6_IJNS7_ILi64EEENS7_ILi96EEENS7_ILi192EEEEEENS_6half_tEfNS_4arch4Sm90ELb0ELb0ELb1ELb1ELb1ELb0ELb1ELb0ELi3ELi1ELi1ELi1ELb0EEENS1_24CollectiveEpilogueBwdGQAISD_fSG_Li384ELb1ELb1EEENS1_19SingleTileSchedulerILb1ELb0ELb0ELi96EEEEEEEEEvNT_6ParamsE)
        /*053c*/ 	.word	0x00000010


	//----- nvinfo : EIATTR_MIN_STACK_SIZE
	.align		4
.L_240:
        /*0540*/ 	.byte	0x04, 0x12
        /*0542*/ 	.short	(.L_242 - .L_241)
	.align		4
.L_241:
        /*0544*/ 	.word	index@(_ZN7cutlass13device_kernelIN5flash11enable_sm90INS1_16FlashAttnBwdSm90INS1_25CollectiveMainloopBwdSm90ILi2ELi1ELi1EN4cute5tupleIJNS5_1CILi1EEES8_S8_EEENS6_IJNS7_ILi64EEENS7_ILi96EEENS7_ILi192EEEEEENS_6half_tEfNS_4arch4Sm90ELb0ELb1ELb1ELb0ELb0ELb0ELb1ELb0ELi3ELi1ELi1ELi1ELb0EEENS1_21CollectiveEpilogueBwdISD_SE_SG_Li384ELb0ELb1ELi3EEENS1_19SingleTileSchedulerILb0ELb0ELb0ELi96EEEEEEEEEvNT_6ParamsE)
        /*0548*/ 	.word	0x00000010


	//----- nvinfo : EIATTR_MIN_STACK_SIZE
	.align		4
.L_242:
        /*054c*/ 	.byte	0x04, 0x12
        /*054e*/ 	.short	(.L_244 - .L_243)
	.align		4
.L_243:
        /*0550*/ 	.word	index@(_ZN7cutlass13device_kernelIN5flash11enable_sm90INS1_16FlashAttnBwdSm90INS1_25CollectiveMainloopBwdSm90ILi2ELi1ELi1EN4cute5tupleIJNS5_1CILi1EEES8_S8_EEENS6_IJNS7_ILi64EEENS7_ILi96EEENS7_ILi192EEEEEENS_6half_tEfNS_4arch4Sm90ELb0ELb1ELb1ELb0ELb1ELb0ELb1ELb0ELi3ELi1ELi1ELi1ELb0EEENS1_21CollectiveEpilogueBwdISD_SE_SG_Li384ELb0ELb1ELi3EEENS1_19SingleTileSchedulerILb0ELb0ELb0ELi96EEEEEEEEEvNT_6ParamsE)
        /*0554*/ 	.word	0x00000010


	//----- nvinfo : EIATTR_MIN_STACK_SIZE
	.align		4
.L_244:
        /*0558*/ 	.byte	0x04, 0x12
        /*055a*/ 	.short	(.L_246 - .L_245)
	.align		4
.L_245:
        /*055c*/ 	.word	index@(_ZN7cutlass13device_kernelIN5flash11enable_sm90INS1_16FlashAttnBwdSm90INS1_25CollectiveMainloopBwdSm90ILi2ELi1ELi1EN4cute5tupleIJNS5_1CILi1EEES8_S8_EEENS6_IJNS7_ILi64EEENS7_ILi96EEENS7_ILi192EEEEEENS_6half_tEfNS_4arch4Sm90ELb0ELb1ELb1ELb0ELb0ELb0ELb1ELb0ELi3ELi1ELi1ELi1ELb0EEENS1_24CollectiveEpilogueBwdGQAISD_fSG_Li384ELb0ELb0EEENS1_19SingleTileSchedulerILb0ELb0ELb0ELi96EEEEEEEEEvNT_6ParamsE)
        /*0560*/ 	.word	0x00000008


	//----- nvinfo : EIATTR_MIN_STACK_SIZE
	.align		4
.L_246:
        /*0564*/ 	.byte	0x04, 0x12
        /*0566*/ 	.short	(.L_248 - .L_247)
	.align		4
.L_247:
        /*0568*/ 	.word	index@(_ZN7cutlass13device_kernelIN5flash11enable_sm90INS1_16FlashAttnBwdSm90INS1_25CollectiveMainloopBwdSm90ILi2ELi1ELi1EN4cute5tupleIJNS5_1CILi1EEES8_S8_EEENS6_IJNS7_ILi64EEENS7_ILi96EEENS7_ILi192EEEEEENS_6half_tEfNS_4arch4Sm90ELb0ELb1ELb1ELb0ELb1ELb0ELb1ELb0ELi3ELi1ELi1ELi1ELb0EEENS1_24CollectiveEpilogueBwdGQAISD_fSG_Li384ELb0ELb1EEENS1_19SingleTileSchedulerILb0ELb0ELb0ELi96EEEEEEEEEvNT_6ParamsE)
        /*056c*/ 	.word	0x00000008


	//----- nvinfo : EIATTR_MIN_STACK_SIZE
	.align		4
.L_248:
        /*0570*/ 	.byte	0x04, 0x12
        /*0572*/ 	.short	(.L_250 - .L_249)
	.align		4
.L_249:
        /*0574*/ 	.word	index@(_ZN7cutlass13device_kernelIN5flash11enable_sm90INS1_16FlashAttnBwdSm90INS1_25CollectiveMainloopBwdSm90ILi2ELi1ELi1EN4cute5tupleIJNS5_1CILi1EEES8_S8_EEENS6_IJNS7_ILi64EEENS7_ILi96EEENS7_ILi192EEEEEENS_6half_tEfNS_4arch4Sm90ELb0ELb1ELb1ELb1ELb0ELb0ELb1ELb0ELi3ELi1ELi1ELi1ELb0EEENS1_21CollectiveEpilogueBwdISD_SE_SG_Li384ELb1ELb1ELi3EEENS1_19SingleTileSchedulerILb1ELb0ELb0ELi96EEEEEEEEEvNT_6ParamsE)
        /*0578*/ 	.word	0x00000020


	//----- nvinfo : EIATTR_MIN_STACK_SIZE
	.align		4
.L_250:
        /*057c*/ 	.byte	0x04, 0x12
        /*057e*/ 	.short	(.L_252 - .L_251)
	.align		4
.L_251:
        /*0580*/ 	.word	index@(_ZN7cutlass13device_kernelIN5flash11enable_sm90INS1_16FlashAttnBwdSm90INS1_25CollectiveMainloopBwdSm90ILi2ELi1ELi1EN4cute5tupleIJNS5_1CILi1EEES8_S8_EEENS6_IJNS7_ILi64EEENS7_ILi96EEENS7_ILi192EEEEEENS_6half_tEfNS_4arch4Sm90ELb0ELb1ELb1ELb1ELb1ELb0ELb1ELb0ELi3ELi1ELi1ELi1ELb0EEENS1_21CollectiveEpilogueBwdISD_SE_SG_Li384ELb1ELb1ELi3EEENS1_19SingleTileSchedulerILb1ELb0ELb0ELi96EEEEEEEEEvNT_6ParamsE)
        /*0584*/ 	.word	0x00000020


	//----- nvinfo : EIATTR_MIN_STACK_SIZE
	.align		4
.L_252:
        /*0588*/ 	.byte	0x04, 0x12
        /*058a*/ 	.short	(.L_254 - .L_253)
	.align		4
.L_253:
        /*058c*/ 	.word	index@(_ZN7cutlass13device_kernelIN5flash11enable_sm90INS1_16FlashAttnBwdSm90INS1_25CollectiveMainloopBwdSm90ILi2ELi1ELi1EN4cute5tupleIJNS5_1CILi1EEES8_S8_EEENS6_IJNS7_ILi64EEENS7_ILi96EEENS7_ILi192EEEEEENS_6half_tEfNS_4arch4Sm90ELb0ELb1ELb1ELb1ELb0ELb0ELb1ELb0ELi3ELi1ELi1ELi1ELb0EEENS1_24CollectiveEpilogueBwdGQAISD_fSG_Li384ELb1ELb0EEENS1_19SingleTileSchedulerILb1ELb0ELb0ELi96EEEEEEEEEvNT_6ParamsE)
        /*0590*/ 	.word	0x00000020


	//----- nvinfo : EIATTR_MIN_STACK_SIZE
	.align		4
.L_254:
        /*0594*/ 	.byte	0x04, 0x12
        /*0596*/ 	.short	(.L_256 - .L_255)
	.align		4
.L_255:
        /*0598*/ 	.word	index@(_ZN7cutlass13device_kernelIN5flash11enable_sm90INS1_16FlashAttnBwdSm90INS1_25CollectiveMainloopBwdSm90ILi2ELi1ELi1EN4cute5tupleIJNS5_1CILi1EEES8_S8_EEENS6_IJNS7_ILi64EEENS7_ILi96EEENS7_ILi192EEEEEENS_6half_tEfNS_4arch4Sm90ELb0ELb1ELb1ELb1ELb1ELb0ELb1ELb0ELi3ELi1ELi1ELi1ELb0EEENS1_24CollectiveEpilogueBwdGQAISD_fSG_Li384ELb1ELb1EEENS1_19SingleTileSchedulerILb1ELb0ELb0ELi96EEEEEEEEEvNT_6ParamsE)
        /*059c*/ 	.word	0x00000020


	//----- nvinfo : EIATTR_MIN_STACK_SIZE
	.align		4
.L_256:
        /*05a0*/ 	.byte	0x04, 0x12
        /*05a2*/ 	.short	(.L_258 - .L_257)
	.align		4
.L_257:
        /*05a4*/ 	.word	index@(_ZN7cutlass13device_kernelIN5flash11enable_sm90INS1_16FlashAttnBwdSm90INS1_25CollectiveMainloopBwdSm90ILi2ELi1ELi1EN4cute5tupleIJNS5_1CILi1EEES8_S8_EEENS6_IJNS7_ILi64EEENS7_ILi96EEENS7_ILi192EEEEEENS_6half_tEfNS_4arch4Sm90ELb1ELb0ELb1ELb0ELb0ELb0ELb1ELb0ELi3ELi1ELi1ELi1ELb0EEENS1_21CollectiveEpilogueBwdISD_SE_SG_Li384ELb0ELb1ELi3EEENS1_25SingleTileBwdLPTSchedulerILb0ELi96ELb0EEEEEEEEEvNT_6ParamsE)
        /*05a8*/ 	.word	0x00000018


	//----- nvinfo : EIATTR_MIN_STACK_SIZE
	.align		4
.L_258:
        /*05ac*/ 	.byte	0x04, 0x12
        /*05ae*/ 	.short	(.L_260 - .L_259)
	.align		4
.L_259:
        /*05b0*/ 	.word	index@(_ZN7cutlass13device_kernelIN5flash11enable_sm90INS1_16FlashAttnBwdSm90INS1_25CollectiveMainloopBwdSm90ILi2ELi1ELi1EN4cute5tupleIJNS5_1CILi1EEES8_S8_EEENS6_IJNS7_ILi64EEENS7_ILi96EEENS7_ILi192EEEEEENS_6half_tEfNS_4arch4Sm90ELb1ELb0ELb1ELb0ELb1ELb0ELb1ELb0ELi3ELi1ELi1ELi1ELb0EEENS1_21CollectiveEpilogueBwdISD_SE_SG_Li384ELb0ELb1ELi3EEENS1_25SingleTileBwdLPTSchedulerILb0ELi96ELb1EEEEEEEEEvNT_6ParamsE)
        /*05b4*/ 	.word	0x00000018


	//----- nvinfo : EIATTR_MIN_STACK_SIZE
	.align		4
.L_260:
        /*05b8*/ 	.byte	0x04, 0x12
        /*05ba*/ 	.short	(.L_262 - .L_261)
	.align		4
.L_261:
        /*05bc*/ 	.word	index@(_ZN7cutlass13device_kernelIN5flash11enable_sm90INS1_16FlashAttnBwdSm90INS1_25CollectiveMainloopBwdSm90ILi2ELi1ELi1EN4cute5tupleIJNS5_1CILi1EEES8_S8_EEENS6_IJNS7_ILi64EEENS7_ILi96EEENS7_ILi192EEEEEENS_6half_tEfNS_4arch4Sm90ELb1ELb0ELb1ELb0ELb0ELb0ELb1ELb0ELi3ELi1ELi1ELi1ELb0EEENS1_24CollectiveEpilogueBwdGQAISD_fSG_Li384ELb0ELb0EEENS1_25SingleTileBwdLPTSchedulerILb0ELi96ELb0EEEEEEEEEvNT_6ParamsE)
        /*05c0*/ 	.word	0x00000018


	//----- nvinfo : EIATTR_MIN_STACK_SIZE
	.align		4
.L_262:
        /*05c4*/ 	.byte	0x04, 0x12
        /*05c6*/ 	.short	(.L_264 - .L_263)
	.align		4
.L_263:
        /*05c8*/ 	.word	index@(_ZN7cutlass13device_kernelIN5flash11enable_sm90INS1_16FlashAttnBwdSm90INS1_25CollectiveMainloopBwdSm90ILi2ELi1ELi1EN4cute5tupleIJNS5_1CILi1EEES8_S8_EEENS6_IJNS7_ILi64EEENS7_ILi96EEENS7_ILi192EEEEEENS_6half_tEfNS_4arch4Sm90ELb1ELb0ELb1ELb0ELb1ELb0ELb1ELb0ELi3ELi1ELi1ELi1ELb0EEENS1_24CollectiveEpilogueBwdGQAISD_fSG_Li384ELb0ELb1EEENS1_25SingleTileBwdLPTSchedulerILb0ELi96ELb1EEEEEEEEEvNT_6ParamsE)
        /*05cc*/ 	.word	0x00000018


	//----- nvinfo : EIATTR_MIN_STACK_SIZE
	.align		4
.L_264:
        /*05d0*/ 	.byte	0x04, 0x12
        /*05d2*/ 	.short	(.L_266 - .L_265)
	.align		4
.L_265:
        /*05d4*/ 	.word	index@(_ZN7cutlass13device_kernelIN5flash11enable_sm90INS1_16FlashAttnBwdSm90INS1_25CollectiveMainloopBwdSm90ILi2ELi1ELi1EN4cute5tupleIJNS5_1CILi1EEES8_S8_EEENS6_IJNS7_ILi64EEENS7_ILi96EEENS7_ILi192EEEEEENS_6half_tEfNS_4arch4Sm90ELb1ELb0ELb1ELb1ELb0ELb0ELb1ELb0ELi3ELi1ELi1ELi1ELb0EEENS1_21CollectiveEpilogueBwdISD_SE_SG_Li384ELb1ELb1ELi3EEENS1_25SingleTileBwdLPTSchedulerILb1ELi96ELb0EEEEEEEEEvNT_6ParamsE)
        /*05d8*/ 	.word	0x00000020


	//----- nvinfo : EIATTR_MIN_STACK_SIZE
	.align		4
.L_266:
        /*05dc*/ 	.byte	0x04, 0x12
        /*05de*/ 	.short	(.L_268 - .L_267)
	.align		4
.L_267:
        /*05e0*/ 	.word	index@(_ZN7cutlass13device_kernelIN5flash11enable_sm90INS1_16FlashAttnBwdSm90INS1_25CollectiveMainloopBwdSm90ILi2ELi1ELi1EN4cute5tupleIJNS5_1CILi1EEES8_S8_EEENS6_IJNS7_ILi64EEENS7_ILi96EEENS7_ILi192EEEEEENS_6half_tEfNS_4arch4Sm90ELb1ELb0ELb1ELb1ELb1ELb0ELb1ELb0ELi3ELi1ELi1ELi1ELb0EEENS1_21CollectiveEpilogueBwdISD_SE_SG_Li384ELb1ELb1ELi3EEENS1_25SingleTileBwdLPTSchedulerILb1ELi96ELb1EEEEEEEEEvNT_6ParamsE)
        /*05e4*/ 	.word	0x00000020


	//----- nvinfo : EIATTR_MIN_STACK_SIZE
	.align		4
.L_268:
        /*05e8*/ 	.byte	0x04, 0x12
        /*05ea*/ 	.short	(.L_270 - .L_269)
	.align		4
.L_269:
        /*05ec*/ 	.word	index@(_ZN7cutlass13device_kernelIN5flash11enable_sm90INS1_16FlashAttnBwdSm90INS1_25CollectiveMainloopBwdSm90ILi2ELi1ELi1EN4cute5tupleIJNS5_1CILi1EEES8_S8_EEENS6_IJNS7_ILi64EEENS7_ILi96EEENS7_ILi192EEEEEENS_6half_tEfNS_4arch4Sm90ELb1ELb0ELb1ELb1ELb0ELb0ELb1ELb0ELi3ELi1ELi1ELi1ELb0EEENS1_24CollectiveEpilogueBwdGQAISD_fSG_Li384ELb1ELb0EEENS1_25SingleTileBwdLPTSchedulerILb1ELi96ELb0EEEEEEEEEvNT_6ParamsE)
        /*05f0*/ 	.word	0x00000018


	//----- nvinfo : EIATTR_MIN_STACK_SIZE
	.align		4
.L_270:
        /*05f4*/ 	.byte	0x04, 0x12
        /*05f6*/ 	.short	(.L_272 - .L_271)
	.align		4
.L_271:
        /*05f8*/ 	.word	index@(_ZN7cutlass13device_kernelIN5flash11enable_sm90INS1_16FlashAttnBwdSm90INS1_25CollectiveMainloopBwdSm90ILi2ELi1ELi1EN4cute5tupleIJNS5_1CILi1EEES8_S8_EEENS6_IJNS7_ILi64EEENS7_ILi96EEENS7_ILi192EEEEEENS_6half_tEfNS_4arch4Sm90ELb1ELb0ELb1ELb1ELb1ELb0ELb1ELb0ELi3ELi1ELi1ELi1ELb0EEENS1_24CollectiveEpilogueBwdGQAISD_fSG_Li384ELb1ELb1EEENS1_25SingleTileBwdLPTSchedulerILb1ELi96ELb1EEEEEEEEEvNT_6ParamsE)
        /*05fc*/ 	.word	0x00000018


	//----- nvinfo : EIATTR_MIN_STACK_SIZE
	.align		4
.L_272:
        /*0600*/ 	.byte	0x04, 0x12
        /*0602*/ 	.short	(.L_274 - .L_273)
	.align		4
.L_273:
        /*0604*/ 	.word	index@(_ZN7cutlass13device_kernelIN5flash11enable_sm90INS1_16FlashAttnBwdSm90INS1_25CollectiveMainloopBwdSm90ILi2ELi1ELi1EN4cute5tupleIJNS5_1CILi1EEES8_S8_EEENS6_IJNS7_ILi64EEENS7_ILi96EEENS7_ILi192EEEEEENS_6half_tEfNS_4arch4Sm90ELb0ELb0ELb0ELb0ELb0ELb0ELb1ELb0ELi3ELi1ELi1ELi1ELb0EEENS1_21CollectiveEpilogueBwdISD_SE_SG_Li384ELb0ELb1ELi3EEENS1_19SingleTileSchedulerILb0ELb0ELb0ELi96EEEEEEEEEvNT_6ParamsE)
        /*0608*/ 	.word	0x00000000


	//----- nvinfo : EIATTR_MIN_STACK_SIZE
	.align		4
.L_274:
        /*060c*/ 	.byte	0x04, 0x12
        /*060e*/ 	.short	(.L_276 - .L_275)
	.align		4
.L_275:
        /*0610*/ 	.word	index@(_ZN7cutlass13device_kernelIN5flash11enable_sm90INS1_16FlashAttnBwdSm90INS1_25CollectiveMainloopBwdSm90ILi2ELi1ELi1EN4cute5tupleIJNS5_1CILi1EEES8_S8_EEENS6_IJNS7_ILi64EEENS7_ILi96EEENS7_ILi192EEEEEENS_6half_tEfNS_4arch4Sm90ELb0ELb0ELb0ELb0ELb1ELb0ELb1ELb0ELi3ELi1ELi1ELi1ELb0EEENS1_21CollectiveEpilogueBwdISD_SE_SG_Li384ELb0ELb1ELi3EEENS1_19SingleTileSchedulerILb0ELb0ELb0ELi96EEEEEEEEEvNT_6ParamsE)
        /*0614*/ 	.word	0x00000000


	//----- nvinfo : EIATTR_MIN_STACK_SIZE
	.align		4
.L_276:
        /*0618*/ 	.byte	0x04, 0x12
        /*061a*/ 	.short	(.L_278 - .L_277)
	.align		4
.L_277:
        /*061c*/ 	.word	index@(_ZN7cutlass13device_kernelIN5flash11enable_sm90INS1_16FlashAttnBwdSm90INS1_25CollectiveMainloopBwdSm90ILi2ELi1ELi1EN4cute5tupleIJNS5_1CILi1EEES8_S8_EEENS6_IJNS7_ILi64EEENS7_ILi96EEENS7_ILi192EEEEEENS_6half_tEfNS_4arch4Sm90ELb0ELb0ELb0ELb0ELb0ELb0ELb1ELb0ELi3ELi1ELi1ELi1ELb0EEENS1_24CollectiveEpilogueBwdGQAISD_fSG_Li384ELb0ELb0EEENS1_19SingleTileSchedulerILb0ELb0ELb0ELi96EEEEEEEEEvNT_6ParamsE)
        /*0620*/ 	.word	0x00000000


	//----- nvinfo : EIATTR_MIN_STACK_SIZE
	.align		4
.L_278:
        /*0624*/ 	.byte	0x04, 0x12
        /*0626*/ 	.short	(.L_280 - .L_279)
	.align		4
.L_279:
        /*0628*/ 	.word	index@(_ZN7cutlass13device_kernelIN5flash11enable_sm90INS1_16FlashAttnBwdSm90INS1_25CollectiveMainloopBwdSm90ILi2ELi1ELi1EN4cute5tupleIJNS5_1CILi1EEES8_S8_EEENS6_IJNS7_ILi64EEENS7_ILi96EEENS7_ILi192EEEEEENS_6half_tEfNS_4arch4Sm90ELb0ELb0ELb0ELb0ELb1ELb0ELb1ELb0ELi3ELi1ELi1ELi1ELb0EEENS1_24CollectiveEpilogueBwdGQAISD_fSG_Li384ELb0ELb1EEENS1_19SingleTileSchedulerILb0ELb0ELb0ELi96EEEEEEEEEvNT_6ParamsE)
        /*062c*/ 	.word	0x00000000


	//----- nvinfo : EIATTR_MIN_STACK_SIZE
	.align		4
.L_280:
        /*0630*/ 	.byte	0x04, 0x12
        /*0632*/ 	.short	(.L_282 - .L_281)
	.align		4
.L_281:
        /*0634*/ 	.word	index@(_ZN7cutlass13device_kernelIN5flash11enable_sm90INS1_16FlashAttnBwdSm90INS1_25CollectiveMainloopBwdSm90ILi2ELi1ELi1EN4cute5tupleIJNS5_1CILi1EEES8_S8_EEENS6_IJNS7_ILi64EEENS7_ILi96EEENS7_ILi192EEEEEENS_6half_tEfNS_4arch4Sm90ELb0ELb0ELb0ELb1ELb0ELb0ELb1ELb0ELi3ELi1ELi1ELi1ELb0EEENS1_21CollectiveEpilogueBwdISD_SE_SG_Li384ELb1ELb1ELi3EEENS1_19SingleTileSchedulerILb1ELb0ELb0ELi96EEEEEEEEEvNT_6ParamsE)
        /*0638*/ 	.word	0x00000000


	//----- nvinfo : EIATTR_MIN_STACK_SIZE
	.align		4
.L_282:
        /*063c*/ 	.byte	0x04, 0x12
        /*063e*/ 	.short	(.L_284 - .L_283)
	.align		4
.L_283:
        /*0640*/ 	.word	index@(_ZN7cutlass13device_kernelIN5flash11enable_sm90INS1_16FlashAttnBwdSm90INS1_25CollectiveMainloopBwdSm90ILi2ELi1ELi1EN4cute5tupleIJNS5_1CILi1EEES8_S8_EEENS6_IJNS7_ILi64EEENS7_ILi96EEENS7_ILi192EEEEEENS_6half_tEfNS_4arch4Sm90ELb0ELb0ELb0ELb1ELb1ELb0ELb1ELb0ELi3ELi1ELi1ELi1ELb0EEENS1_21CollectiveEpilogueBwdISD_SE_SG_Li384ELb1ELb1ELi3EEENS1_19SingleTileSchedulerILb1ELb0ELb0ELi96EEEEEEEEEvNT_6ParamsE)
        /*0644*/ 	.word	0x00000000


	//----- nvinfo : EIATTR_MIN_STACK_SIZE
	.align		4
.L_284:
        /*0648*/ 	.byte	0x04, 0x12
        /*064a*/ 	.short	(.L_286 - .L_285)
	.align		4
.L_285:
        /*064c*/ 	.word	index@(_ZN7cutlass13device_kernelIN5flash11enable_sm90INS1_16FlashAttnBwdSm90INS1_25CollectiveMainloopBwdSm90ILi2ELi1ELi1EN4cute5tupleIJNS5_1CILi1EEES8_S8_EEENS6_IJNS7_ILi64EEENS7_ILi96EEENS7_ILi192EEEEEENS_6half_tEfNS_4arch4Sm90ELb0ELb0ELb0ELb1ELb0ELb0ELb1ELb0ELi3ELi1ELi1ELi1ELb0EEENS1_24CollectiveEpilogueBwdGQAISD_fSG_Li384ELb1ELb0EEENS1_19SingleTileSchedulerILb1ELb0ELb0ELi96EEEEEEEEEvNT_6ParamsE)
        /*0650*/ 	.word	0x00000000


	//----- nvinfo : EIATTR_MIN_STACK_SIZE
	.align		4
.L_286:
        /*0654*/ 	.byte	0x04, 0x12
        /*0656*/ 	.short	(.L_288 - .L_287)
	.align		4
.L_287:
        /*0658*/ 	.word	index@(_ZN7cutlass13device_kernelIN5flash11enable_sm90INS1_16FlashAttnBwdSm90INS1_25CollectiveMainloopBwdSm90ILi2ELi1ELi1EN4cute5tupleIJNS5_1CILi1EEES8_S8_EEENS6_IJNS7_ILi64EEENS7_ILi96EEENS7_ILi192EEEEEENS_6half_tEfNS_4arch4Sm90ELb0ELb0ELb0ELb1ELb1ELb0ELb1ELb0ELi3ELi1ELi1ELi1ELb0EEENS1_24CollectiveEpilogueBwdGQAISD_fSG_Li384ELb1ELb1EEENS1_19SingleTileSchedulerILb1ELb0ELb0ELi96EEEEEEEEEvNT_6ParamsE)
        /*065c*/ 	.word	0x00000000


	//----- nvinfo : EIATTR_MIN_STACK_SIZE
	.align		4
.L_288:
        /*0660*/ 	.byte	0x04, 0x12
        /*0662*/ 	.short	(.L_290 - .L_289)
	.align		4
.L_289:
        /*0664*/ 	.word	index@(_ZN7cutlass13device_kernelIN5flash11enable_sm90INS1_16FlashAttnBwdSm90INS1_25CollectiveMainloopBwdSm90ILi2ELi1ELi1EN4cute5tupleIJNS5_1CILi1EEES8_S8_EEENS6_IJNS7_ILi64EEENS7_ILi96EEENS7_ILi192EEEEEENS_6half_tEfNS_4arch4Sm90ELb0ELb1ELb0ELb0ELb0ELb0ELb1ELb0ELi3ELi1ELi1ELi1ELb0EEENS1_21CollectiveEpilogueBwdISD_SE_SG_Li384ELb0ELb1ELi3EEENS1_19SingleTileSchedulerILb0ELb0ELb0ELi96EEEEEEEEEvNT_6ParamsE)
        /*0668*/ 	.word	0x00000000


	//----- nvinfo : EIATTR_MIN_STACK_SIZE
	.align		4
.L_290:
        /*066c*/ 	.byte	0x04, 0x12
        /*066e*/ 	.short	(.L_292 - .L_291)
	.align		4
.L_291:
        /*0670*/ 	.word	index@(_ZN7cutlass13device_kernelIN5flash11enable_sm90INS1_16FlashAttnBwdSm90INS1_25CollectiveMainloopBwdSm90ILi2ELi1ELi1EN4cute5tupleIJNS5_1CILi1EEES8_S8_EEENS6_IJNS7_ILi64EEENS7_ILi96EEENS7_ILi192EEEEEENS_6half_tEfNS_4arch4Sm90ELb0ELb1ELb0ELb0ELb1ELb0ELb1ELb0ELi3ELi1ELi1ELi1ELb0EEENS1_21CollectiveEpilogueBwdISD_SE_SG_Li384ELb0ELb1ELi3EEENS1_19SingleTileSchedulerILb0ELb0ELb0ELi96EEEEEEEEEvNT_6ParamsE)
        /*0674*/ 	.word	0x00000000


	//----- nvinfo : EIATTR_MIN_STACK_SIZE
	.align		4
.L_292:
        /*0678*/ 	.byte	0x04, 0x12
        /*067a*/ 	.short	(.L_294 - .L_293)
	.align		4
.L_293:
        /*067c*/ 	.word	index@(_ZN7cutlass13device_kernelIN5flash11enable_sm90INS1_16FlashAttnBwdSm90INS1_25CollectiveMainloopBwdSm90ILi2ELi1ELi1EN4cute5tupleIJNS5_1CILi1EEES8_S8_EEENS6_IJNS7_ILi64EEENS7_ILi96EEENS7_ILi192EEEEEENS_6half_tEfNS_4arch4Sm90ELb0ELb1ELb0ELb0ELb0ELb0ELb1ELb0ELi3ELi1ELi1ELi1ELb0EEENS1_24CollectiveEpilogueBwdGQAISD_fSG_Li384ELb0ELb0EEENS1_19SingleTileSchedulerILb0ELb0ELb0ELi96EEEEEEEEEvNT_6ParamsE)
        /*0680*/ 	.word	0x00000000


	//----- nvinfo : EIATTR_MIN_STACK_SIZE
	.align		4
.L_294:
        /*0684*/ 	.byte	0x04, 0x12
        /*0686*/ 	.short	(.L_296 - .L_295)
	.align		4
.L_295:
        /*0688*/ 	.word	index@(_ZN7cutlass13device_kernelIN5flash11enable_sm90INS1_16FlashAttnBwdSm90INS1_25CollectiveMainloopBwdSm90ILi2ELi1ELi1EN4cute5tupleIJNS5_1CILi1EEES8_S8_EEENS6_IJNS7_ILi64EEENS7_ILi96EEENS7_ILi192EEEEEENS_6half_tEfNS_4arch4Sm90ELb0ELb1ELb0ELb0ELb1ELb0ELb1ELb0ELi3ELi1ELi1ELi1ELb0EEENS1_24CollectiveEpilogueBwdGQAISD_fSG_Li384ELb0ELb1EEENS1_19SingleTileSchedulerILb0ELb0ELb0ELi96EEEEEEEEEvNT_6ParamsE)
        /*068c*/ 	.word	0x00000000


	//----- nvinfo : EIATTR_MIN_STACK_SIZE
	.align		4
.L_296:
        /*0690*/ 	.byte	0x04, 0x12
        /*0692*/ 	.short	(.L_298 - .L_297)
	.align		4
.L_297:
        /*0694*/ 	.word	index@(_ZN7cutlass13device_kernelIN5flash11enable_sm90INS1_16FlashAttnBwdSm90INS1_25CollectiveMainloopBwdSm90ILi2ELi1ELi1EN4cute5tupleIJNS5_1CILi1EEES8_S8_EEENS6_IJNS7_ILi64EEENS7_ILi96EEENS7_ILi192EEEEEENS_6half_tEfNS_4arch4Sm90ELb0ELb1ELb0ELb1ELb0ELb0ELb1ELb0ELi3ELi1ELi1ELi1ELb0EEENS1_21CollectiveEpilogueBwdISD_SE_SG_Li384ELb1ELb1ELi3EEENS1_19SingleTileSchedulerILb1ELb0ELb0ELi96EEEEEEEEEvNT_6ParamsE)
        /*0698*/ 	.word	0x00000000


	//----- nvinfo : EIATTR_MIN_STACK_SIZE
	.align		4
.L_298:
        /*069c*/ 	.byte	0x04, 0x12
        /*069e*/ 	.short	(.L_300 - .L_299)
	.align		4
.L_299:
        /*06a0*/ 	.word	index@(_ZN7cutlass13device_kernelIN5flash11enable_sm90INS1_16FlashAttnBwdSm90INS1_25CollectiveMainloopBwdSm90ILi2ELi1ELi1EN4cute5tupleIJNS5_1CILi1EEES8_S8_EEENS6_IJNS7_ILi64EEENS7_ILi96EEENS7_ILi192EEEEEENS_6half_tEfNS_4arch4Sm90ELb0ELb1ELb0ELb1ELb1ELb0ELb1ELb0ELi3ELi1ELi1ELi1ELb0EEENS1_21CollectiveEpilogueBwdISD_SE_SG_Li384ELb1ELb1ELi3EEENS1_19SingleTileSchedulerILb1ELb0ELb0ELi96EEEEEEEEEvNT_6ParamsE)
        /*06a4*/ 	.word	0x00000000


	//----- nvinfo : EIATTR_MIN_STACK_SIZE
	.align		4
.L_300:
        /*06a8*/ 	.byte	0x04, 0x12
        /*06aa*/ 	.short	(.L_302 - .L_301)
	.align		4
.L_301:
        /*06ac*/ 	.word	index@(_ZN7cutlass13device_kernelIN5flash11enable_sm90INS1_16FlashAttnBwdSm90INS1_25CollectiveMainloopBwdSm90ILi2ELi1ELi1EN4cute5tupleIJNS5_1CILi1EEES8_S8_EEENS6_IJNS7_ILi64EEENS7_ILi96EEENS7_ILi192EEEEEENS_6half_tEfNS_4arch4Sm90ELb0ELb1ELb0ELb1ELb0ELb0ELb1ELb0ELi3ELi1ELi1ELi1ELb0EEENS1_24CollectiveEpilogueBwdGQAISD_fSG_Li384ELb1ELb0EEENS1_19SingleTileSchedulerILb1ELb0ELb0ELi96EEEEEEEEEvNT_6ParamsE)
        /*06b0*/ 	.word	0x00000000


	//----- nvinfo : EIATTR_MIN_STACK_SIZE
	.align		4
.L_302:
        /*06b4*/ 	.byte	0x04, 0x12
        /*06b6*/ 	.short	(.L_304 - .L_303)
	.align		4
.L_303:
        /*06b8*/ 	.word	index@(_ZN7cutlass13device_kernelIN5flash11enable_sm90INS1_16FlashAttnBwdSm90INS1_25CollectiveMainloopBwdSm90ILi2ELi1ELi1EN4cute5tupleIJNS5_1CILi1EEES8_S8_EEENS6_IJNS7_ILi64EEENS7_ILi96EEENS7_ILi192EEEEEENS_6half_tEfNS_4arch4Sm90ELb0ELb1ELb0ELb1ELb1ELb0ELb1ELb0ELi3ELi1ELi1ELi1ELb0EEENS1_24CollectiveEpilogueBwdGQAISD_fSG_Li384ELb1ELb1EEENS1_19SingleTileSchedulerILb1ELb0ELb0ELi96EEEEEEEEEvNT_6ParamsE)
        /*06bc*/ 	.word	0x00000000


	//----- nvinfo : EIATTR_MIN_STACK_SIZE
	.align		4
.L_304:
        /*06c0*/ 	.byte	0x04, 0x12
        /*06c2*/ 	.short	(.L_306 - .L_305)
	.align		4
.L_305:
        /*06c4*/ 	.word	index@(_ZN7cutlass13device_kernelIN5flash11enable_sm90INS1_16FlashAttnBwdSm90INS1_25CollectiveMainloopBwdSm90ILi2ELi1ELi1EN4cute5tupleIJNS5_1CILi1EEES8_S8_EEENS6_IJNS7_ILi64EEENS7_ILi96EEENS7_ILi192EEEEEENS_6half_tEfNS_4arch4Sm90ELb1ELb0ELb0ELb0ELb0ELb0ELb1ELb0ELi3ELi1ELi1ELi1ELb0EEENS1_21CollectiveEpilogueBwdISD_SE_SG_Li384ELb0ELb1ELi3EEENS1_25SingleTileBwdLPTSchedulerILb0ELi96ELb0EEEEEEEEEvNT_6ParamsE)
        /*06c8*/ 	.word	0x00000018


	//----- nvinfo : EIATTR_MIN_STACK_SIZE
	.align		4
.L_306:
        /*06cc*/ 	.byte	0x04, 0x12
        /*06ce*/ 	.short	(.L_308 - .L_307)
	.align		4
.L_307:
        /*06d0*/ 	.word	index@(_ZN7cutlass13device_kernelIN5flash11enable_sm90INS1_16FlashAttnBwdSm90INS1_25CollectiveMainloopBwdSm90ILi2ELi1ELi1EN4cute5tupleIJNS5_1CILi1EEES8_S8_EEENS6_IJNS7_ILi64EEENS7_ILi96EEENS7_ILi192EEEEEENS_6half_tEfNS_4arch4Sm90ELb1ELb0ELb0ELb0ELb1ELb0ELb1ELb0ELi3ELi1ELi1ELi1ELb0EEENS1_21CollectiveEpilogueBwdISD_SE_SG_Li384ELb0ELb1ELi3EEENS1_25SingleTileBwdLPTSchedulerILb0ELi96ELb1EEEEEEEEEvNT_6ParamsE)
        /*06d4*/ 	.word	0x00000018


	//----- nvinfo : EIATTR_MIN_STACK_SIZE
	.align		4
.L_308:
        /*06d8*/ 	.byte	0x04, 0x12
        /*06da*/ 	.short	(.L_310 - .L_309)
	.align		4
.L_309:
        /*06dc*/ 	.word	index@(_ZN7cutlass13device_kernelIN5flash11enable_sm90INS1_16FlashAttnBwdSm90INS1_25CollectiveMainloopBwdSm90ILi2ELi1ELi1EN4cute5tupleIJNS5_1CILi1EEES8_S8_EEENS6_IJNS7_ILi64EEENS7_ILi96EEENS7_ILi192EEEEEENS_6half_tEfNS_4arch4Sm90ELb1ELb0ELb0ELb0ELb0ELb0ELb1ELb0ELi3ELi1ELi1ELi1ELb0EEENS1_24CollectiveEpilogueBwdGQAISD_fSG_Li384ELb0ELb0EEENS1_25SingleTileBwdLPTSchedulerILb0ELi96ELb0EEEEEEEEEvNT_6ParamsE)
        /*06e0*/ 	.word	0x00000018


	//----- nvinfo : EIATTR_MIN_STACK_SIZE
	.align		4
.L_310:
        /*06e4*/ 	.byte	0x04, 0x12
        /*06e6*/ 	.short	(.L_312 - .L_311)
	.align		4
.L_311:
        /*06e8*/ 	.word	index@(_ZN7cutlass13device_kernelIN5flash11enable_sm90INS1_16FlashAttnBwdSm90INS1_25CollectiveMainloopBwdSm90ILi2ELi1ELi1EN4cute5tupleIJNS5_1CILi1EEES8_S8_EEENS6_IJNS7_ILi64EEENS7_ILi96EEENS7_ILi192EEEEEENS_6half_tEfNS_4arch4Sm90ELb1ELb0ELb0ELb0ELb1ELb0ELb1ELb0ELi3ELi1ELi1ELi1ELb0EEENS1_24CollectiveEpilogueBwdGQAISD_fSG_Li384ELb0ELb1EEENS1_25SingleTileBwdLPTSchedulerILb0ELi96ELb1EEEEEEEEEvNT_6ParamsE)
        /*06ec*/ 	.word	0x00000018


	//----- nvinfo : EIATTR_MIN_STACK_SIZE
	.align		4
.L_312:
        /*06f0*/ 	.byte	0x04, 0x12
        /*06f2*/ 	.short	(.L_314 - .L_313)
	.align		4
.L_313:
        /*06f4*/ 	.word	index@(_ZN7cutlass13device_kernelIN5flash22FlashAttnBwdPreprocessIN4cute5tupleIJNS3_1CILi64EEENS5_ILi192EEEEEENS_6half_tEfNS_4arch4Sm90ELb1ELb0EEEEEvNT_6ParamsE)
        /*06f8*/ 	.word	0x00000000


	//----- nvinfo : EIATTR_MIN_STACK_SIZE
	.align		4
.L_314:
        /*06fc*/ 	.byte	0x04, 0x12
        /*06fe*/ 	.short	(.L_316 - .L_315)
	.align		4
.L_315:
        /*0700*/ 	.word	index@(_ZN7cutlass13device_kernelIN5flash11enable_sm90INS1_16FlashAttnBwdSm90INS1_25CollectiveMainloopBwdSm90ILi2ELi1ELi1EN4cute5tupleIJNS5_1CILi1EEES8_S8_EEENS6_IJNS7_ILi64EEENS7_ILi96EEENS7_ILi192EEEEEENS_6half_tEfNS_4arch4Sm90ELb1ELb0ELb0ELb1ELb0ELb0ELb1ELb0ELi3ELi1ELi1ELi1ELb0EEENS1_21CollectiveEpilogueBwdISD_SE_SG_Li384ELb1ELb1ELi3EEENS1_25SingleTileBwdLPTSchedulerILb1ELi96ELb0EEEEEEEEEvNT_6ParamsE)
        /*0704*/ 	.word	0x00000008


	//----- nvinfo : EIATTR_MIN_STACK_SIZE
	.align		4
.L_316:
        /*0708*/ 	.byte	0x04, 0x12
        /*070a*/ 	.short	(.L_318 - .L_317)
	.align		4
.L_317:
        /*070c*/ 	.word	index@(_ZN7cutlass13device_kernelIN5flash11enable_sm90INS1_16FlashAttnBwdSm90INS1_25CollectiveMainloopBwdSm90ILi2ELi1ELi1EN4cute5tupleIJNS5_1CILi1EEES8_S8_EEENS6_IJNS7_ILi64EEENS7_ILi96EEENS7_ILi192EEEEEENS_6half_tEfNS_4arch4Sm90ELb1ELb0ELb0ELb1ELb1ELb0ELb1ELb0ELi3ELi1ELi1ELi1ELb0EEENS1_21CollectiveEpilogueBwdISD_SE_SG_Li384ELb1ELb1ELi3EEENS1_25SingleTileBwdLPTSchedulerILb1ELi96ELb1EEEEEEEEEvNT_6ParamsE)
        /*0710*/ 	.word	0x00000008


	//----- nvinfo : EIATTR_MIN_STACK_SIZE
	.align		4
.L_318:
        /*0714*/ 	.byte	0x04, 0x12
        /*0716*/ 	.short	(.L_320 - .L_319)
	.align		4
.L_319:
        /*0718*/ 	.word	index@(_ZN7cutlass13device_kernelIN5flash11enable_sm90INS1_16FlashAttnBwdSm90INS1_25CollectiveMainloopBwdSm90ILi2ELi1ELi1EN4cute5tupleIJNS5_1CILi1EEES8_S8_EEENS6_IJNS7_ILi64EEENS7_ILi96EEENS7_ILi192EEEEEENS_6half_tEfNS_4arch4Sm90ELb1ELb0ELb0ELb1ELb0ELb0ELb1ELb0ELi3ELi1ELi1ELi1ELb0EEENS1_24CollectiveEpilogueBwdGQAISD_fSG_Li384ELb1ELb0EEENS1_25SingleTileBwdLPTSchedulerILb1ELi96ELb0EEEEEEEEEvNT_6ParamsE)
        /*071c*/ 	.word	0x00000008


	//----- nvinfo : EIATTR_MIN_STACK_SIZE
	.align		4
.L_320:
        /*0720*/ 	.byte	0x04, 0x12
        /*0722*/ 	.short	(.L_322 - .L_321)
	.align		4
.L_321:
        /*0724*/ 	.word	index@(_ZN7cutlass13device_kernelIN5flash32FlashAttnBwdPostprocessConvertdQIN4cute5tupleIJNS3_1CILi96EEENS5_ILi192EEEEEENS_6half_tEfNS_4arch4Sm90ELi384ENS3_8TiledMMAINS3_8MMA_AtomIJNS3_4SM904GMMA25MMA_64x96x16_F32F16F16_SSILNSF_5MajorE1ELSH_1ELNSF_7ScaleInE1ELSI_1EEEEEENS3_6LayoutINS4_IJNS5_ILi3EEENS5_ILi1EEESN_EEENS4_IJSN_NS5_ILi0EEESP_EEEEENS4_IJNS3_10UnderscoreESS_SS_EEEEELb1EEEEEvNT_6ParamsE)
        /*0728*/ 	.word	0x00000000


	//----- nvinfo : EIATTR_MIN_STACK_SIZE
	.align		4
.L_322:
        /*072c*/ 	.byte	0x04, 0x12
        /*072e*/ 	.short	(.L_324 - .L_323)
	.align		4
.L_323:
        /*0730*/ 	.word	index@(_ZN7cutlass13device_kernelIN5flash32FlashAttnBwdPostprocessConvertdQIN4cute5tupleIJNS3_1CILi64EEENS5_ILi192EEEEEENS_6half_tEfNS_4arch4Sm90ELi384ENS3_8TiledMMAINS3_8MMA_AtomIJNS3_4SM904GMMA25MMA_64x64x16_F32F16F16_SSILNSF_5MajorE0ELSH_1ELNSF_7ScaleInE1ELSI_1EEEEEENS3_6LayoutINS4_IJNS5_ILi1EEENS5_ILi3EEESM_EEENS4_IJNS5_ILi0EEESM_SP_EEEEENS4_IJNS3_10UnderscoreESS_SS_EEEEELb0EEEEEvNT_6ParamsE)
        /*0734*/ 	.word	0x00000000


	//----- nvinfo : EIATTR_MIN_STACK_SIZE
	.align		4
.L_324:
        /*0738*/ 	.byte	0x04, 0x12
        /*073a*/ 	.short	(.L_326 - .L_325)
	.align		4
.L_325:
        /*073c*/ 	.word	index@(_ZN7cutlass13device_kernelIN5flash11enable_sm90INS1_16FlashAttnBwdSm90INS1_25CollectiveMainloopBwdSm90ILi2ELi1ELi1EN4cute5tupleIJNS5_1CILi1EEES8_S8_EEENS6_IJNS7_ILi64EEENS7_ILi96EEENS7_ILi192EEEEEENS_6half_tEfNS_4arch4Sm90ELb1ELb0ELb0ELb1ELb1ELb0ELb1ELb0ELi3ELi1ELi1ELi1ELb0EEENS1_24CollectiveEpilogueBwdGQAISD_fSG_Li384ELb1ELb1EEENS1_25SingleTileBwdLPTSchedulerILb1ELi96ELb1EEEEEEEEEvNT_6ParamsE)
        /*0740*/ 	.word	0x00000008


	//----- nvinfo : EIATTR_MIN_STACK_SIZE
	.align		4
.L_326:
        /*0744*/ 	.byte	0x04, 0x12
        /*0746*/ 	.short	(.L_328 - .L_327)
	.align		4
.L_327:
        /*0748*/ 	.word	index@(_ZN7cutlass13device_kernelIN5flash22FlashAttnBwdPreprocessIN4cute5tupleIJNS3_1CILi64EEENS5_ILi192EEEEEENS_6half_tEfNS_4arch4Sm90ELb1ELb1EEEEEvNT_6ParamsE)
        /*074c*/ 	.word	0x00000000
.L_328:


//--------------------- .nv.compat                --------------------------
	.section	.nv.compat,"",@"SHT_CUDA_COMPAT_INFO"
	.align	4
        /*0000*/ 	.byte	0x02, 0x09, 0x01, 0x00, 0x02, 0x02, 0x04, 0x00, 0x02, 0x05, 0x05, 0x00, 0x03, 0x07, 0x01, 0x01
        /*0010*/ 	.byte	0x02, 0x03, 0x01, 0x00, 0x02, 0x06, 0x01, 0x00, 0x04, 0x0b, 0x08, 0x00, 0x00, 0x00, 0x00, 0x00
        /*0020*/ 	.byte	0x00, 0x00, 0x00, 0x00


//--------------------- .nv.info._ZN7cutlass13device_kernelIN5flash11enable_sm90INS1_16FlashAttnBwdSm90INS1_25CollectiveMainloopBwdSm90ILi2ELi1ELi1EN4cute5tupleIJNS5_1CILi1EEES8_S8_EEENS6_IJNS7_ILi64EEENS7_ILi96EEENS7_ILi192EEEEEENS_6half_tEfNS_4arch4Sm90ELb0ELb0ELb1ELb0ELb0ELb0ELb1ELb0ELi3ELi1ELi1ELi1ELb0EEENS1_21CollectiveEpilogueBwdISD_SE_SG_Li384ELb0ELb1ELi3EEENS1_19SingleTileSchedulerILb0ELb0ELb0ELi96EEEEEEEEEvNT_6ParamsE --------------------------
	.section	.nv.info._ZN7cutlass13device_kernelIN5flash11enable_sm90INS1_16FlashAttnBwdSm90INS1_25CollectiveMainloopBwdSm90ILi2ELi1ELi1EN4cute5tupleIJNS5_1CILi1EEES8_S8_EEENS6_IJNS7_ILi64EEENS7_ILi96EEENS7_ILi192EEEEEENS_6half_tEfNS_4arch4Sm90ELb0ELb0ELb1ELb0ELb0ELb0ELb1ELb0ELi3ELi1ELi1ELi1ELb0EEENS1_21CollectiveEpilogueBwdISD_SE_SG_Li384ELb0ELb1ELi3EEENS1_19SingleTileSchedulerILb0ELb0ELb0ELi96EEEEEEEEEvNT_6ParamsE,"",@"SHT_CUDA_INFO"
	.sectionflags	@""
	.align	4


	//----- nvinfo : EIATTR_CUDA_API_VERSION
	.align		4
        /*0000*/ 	.byte	0x04, 0x37
        /*0002*/ 	.short	(.L_330 - .L_329)
.L_329:
        /*0004*/ 	.word	0x00000082


	//----- nvinfo : EIATTR_KPARAM_INFO
	.align		4
.L_330:
        /*0008*/ 	.byte	0x04, 0x17
        /*000a*/ 	.short	(.L_332 - .L_331)
.L_331:
        /*000c*/ 	.word	0x00000000
        /*0010*/ 	.short	0x0000
        /*0012*/ 	.short	0x0070
        /*0014*/ 	.byte	0x00, 0xf0, 0x01, 0x24


	//----- nvinfo : EIATTR_SPARSE_MMA_MASK
	.align		4
.L_332:
        /*0018*/ 	.byte	0x03, 0x50
        /*001a*/ 	.short	0x0000


	//----- nvinfo : EIATTR_MAXREG_COUNT
	.align		4
        /*001c*/ 	.byte	0x03, 0x1b
        /*001e*/ 	.short	0x0080


	//----- nvinfo : EIATTR_NUM_BARRIERS
	.align		4
        /*0020*/ 	.byte	0x02, 0x4c
        /*0022*/ 	.byte	0x10
	.zero		1


	//----- nvinfo : EIATTR_EXTERNS
	.align		4
        /*0024*/ 	.byte	0x04, 0x0f
        /*0026*/ 	.short	(.L_334 - .L_333)


	//   ....[0]....
	.align		4
.L_333:
        /*0028*/ 	.word	index@(__assertfail)


	//----- nvinfo : EIATTR_ANNOTATIONS
	.align		4
.L_334:
        /*002c*/ 	.byte	0x04, 0x55
        /*002e*/ 	.short	(.L_336 - .L_335)


	//   ....[0]....
.L_335:
        /*0030*/ 	.word	0x00000001
        /*0034*/ 	.byte	0xd0, 0x0c, 0x00, 0x00, 0x01, 0x00, 0x00, 0x00, 0x00, 0x0d, 0x00, 0x00, 0x01, 0x00, 0x00, 0x00
        /*0044*/ 	.byte	0xd0, 0x10, 0x00, 0x00, 0x01, 0x00, 0x00, 0x00, 0xe0, 0x10, 0x00, 0x00, 0x01, 0x00, 0x00, 0x00
        /*0054*/ 	.byte	0x10, 0x3f, 0x00, 0x00, 0x01, 0x00, 0x00, 0x00, 0x20, 0x3f, 0x00, 0x00


	//----- nvinfo : EIATTR_MERCURY_ISA_VERSION
	.align		4
.L_336:
        /*0060*/ 	.byte	0x03, 0x5f
        /*0062*/ 	.short	0x0101


	//----- nvinfo : EIATTR_INT_WARP_WIDE_INSTR_OFFSETS
	.align		4
        /*0064*/ 	.byte	0x04, 0x31
        /*0066*/ 	.short	(.L_338 - .L_337)


	//   ....[0]....
.L_337:
        /*0068*/ 	.word	0x000001e0


	//   ....[1]....
        /*006c*/ 	.word	0x000002a0


	//----- nvinfo : EIATTR_COOP_GROUP_MASK_REGIDS
	.align		4
.L_338:
        /*0070*/ 	.byte	0x04, 0x29
        /*0072*/ 	.short	(.L_340 - .L_339)


	//   ....[0]....
.L_339:
        /*0074*/ 	.word	0xffffffff


	//   ....[1]....
        /*0078*/ 	.word	0xffffffff


	//   ....[2]....
        /*007c*/ 	.word	0xffffffff


	//   ....[3]....
        /*0080*/ 	.word	0xffffffff


	//   ....[4]....
        /*0084*/ 	.word	0xffffffff


	//   ....[5]....
        /*0088*/ 	.word	0xffffffff


	//   ....[6]....
        /*008c*/ 	.word	0xffffffff


	//   ....[7]....
        /*0090*/ 	.word	0xffffffff


	//   ....[8]....
        /*0094*/ 	.word	0x0500000f


	//----- nvinfo : EIATTR_COOP_GROUP_INSTR_OFFSETS
	.align		4
.L_340:
        /*0098*/ 	.byte	0x04, 0x28
        /*009a*/ 	.short	(.L_342 - .L_341)


	//   ....[0]....
.L_341:
        /*009c*/ 	.word	0x00000060


	//   ....[1]....
        /*00a0*/ 	.word	0x000001f0


	//   ....[2]....
        /*00a4*/ 	.word	0x00000280


	//   ....[3]....
        /*00a8*/ 	.word	0x00000400


	//   ....[4]....
        /*00ac*/ 	.word	0x00000610


	//   ....[5]....
        /*00b0*/ 	.word	0x00000b80


	//   ....[6]....
        /*00b4*/ 	.word	0x00004350


	//   ....[7]....
        /*00b8*/ 	.word	0x000047f0


	//   ....[8]....
        /*00bc*/ 	.word	0x000078b0


	//----- nvinfo : EIATTR_REG_RECONFIG
	.align		4
.L_342:
        /*00c0*/ 	.byte	0x01, 0x54
	.zero		2


	//----- nvinfo : EIATTR_SYSCALL_OFFSETS
	.align		4
        /*00c4*/ 	.byte	0x04, 0x46
        /*00c6*/ 	.short	(.L_344 - .L_343)


	//   ....[0]....
.L_343:
        /*00c8*/ 	.word	0x000007e0


	//   ....[1]....
        /*00cc*/ 	.word	0x000008d0


	//   ....[2]....
        /*00d0*/ 	.word	0x00000a10


	//   ....[3]....
        /*00d4*/ 	.word	0x00000b00


	//   ....[4]....
        /*00d8*/ 	.word	0x00003b80


	//   ....[5]....
        /*00dc*/ 	.word	0x00003cc0


	//   ....[6]....
        /*00e0*/ 	.word	0x00003de0


	//   ....[7]....
        /*00e4*/ 	.word	0x00003f00


	//----- nvinfo : EIATTR_MBARRIER_INSTR_OFFSETS
	.align		4
.L_344:
        /*00e8*/ 	.byte	0x04, 0x39
        /*00ea*/ 	.short	(.L_346 - .L_345)


	//   ....[0]....
.L_345:
        /*00ec*/ 	.word	0x000002c0
        /*00f0*/ 	.word	0x000000ff
        /*00f4*/ 	.word	0x00036400
        /*00f8*/ 	.short	0x0100
        /*00fa*/ 	.byte	0x06
	.zero		1


	//   ....[1]....
        /*00fc*/ 	.word	0x000003b0
        /*0100*/ 	.word	0x000000ff
        /*0104*/ 	.word	0x00036410
        /*0108*/ 	.short	0x0100
        /*010a*/ 	.byte	0x08
	.zero		1


	//   ....[2]....
        /*010c*/ 	.word	0x000003c0
        /*0110*/ 	.word	0x000000ff
        /*0114*/ 	.word	0x00036420
        /*0118*/ 	.short	0x0100
        /*011a*/ 	.byte	0x08
	.zero		1


	//   ....[3]....
        /*011c*/ 	.word	0x000003d0
        /*0120*/ 	.word	0x000000ff
        /*0124*/ 	.word	0x00036418
        /*0128*/ 	.short	0x0100
        /*012a*/ 	.byte	0x08
	.zero		1


	//   ....[4]....
        /*012c*/ 	.word	0x000003e0
        /*0130*/ 	.word	0x000000ff
        /*0134*/ 	.word	0x00036428
        /*0138*/ 	.short	0x0100
        /*013a*/ 	.byte	0x08
	.zero		1


	//   ....[5]....
        /*013c*/ 	.word	0x00000510
        /*0140*/ 	.word	0x000000ff
        /*0144*/ 	.word	0x00036430
        /*0148*/ 	.short	0x0100
        /*014a*/ 	.byte	0x08
	.zero		1


	//   ....[6]....
        /*014c*/ 	.word	0x00000520
        /*0150*/ 	.word	0x000000ff
        /*0154*/ 	.word	0x00036438
        /*0158*/ 	.short	0x0100
        /*015a*/ 	.byte	0x08
	.zero		1


	//   ....[7]....
        /*015c*/ 	.word	0x00000bd0
        /*0160*/ 	.word	0x000000ff
        /*0164*/ 	.word	0x00036400
        /*0168*/ 	.short	0x010a
        /*016a*/ 	.byte	0x25
	.zero		1


	//   ....[8]....
        /*016c*/ 	.word	0x00000d70
        /*0170*/ 	.word	0x000000ff
        /*0174*/ 	.word	0x00036400
        /*0178*/ 	.short	0x010a
        /*017a*/ 	.byte	0x25
	.zero		1


	//   ....[9]....
        /*017c*/ 	.word	0x00001480
        /*0180*/ 	.word	0x00000004
        /*0184*/ 	.word	0x00036410
        /*0188*/ 	.short	0x010a
        /*018a*/ 	.byte	0x3f
	.zero		1


	//   ....[10]....
        /*018c*/ 	.word	0x000014c0
        /*0190*/ 	.word	0x00000004
        /*0194*/ 	.word	0x00036410
        /*0198*/ 	.short	0x010a
        /*019a*/ 	.byte	0x3f
	.zero		1


	//   ....[11]....
        /*019c*/ 	.word	0x00001b60
        /*01a0*/ 	.word	0x000000ff
        /*01a4*/ 	.word	0x00036430
        /*01a8*/ 	.short	0x010a
        /*01aa*/ 	.byte	0x25
	.zero		1


	//   ....[12]....
        /*01ac*/ 	.word	0x00001ba0
        /*01b0*/ 	.word	0x000000ff
        /*01b4*/ 	.word	0x00036430
        /*01b8*/ 	.short	0x010a
        /*01ba*/ 	.byte	0x25
	.zero		1


	//   ....[13]....
        /*01bc*/ 	.word	0x00003380
        /*01c0*/ 	.word	0x000000ff
        /*01c4*/ 	.word	0x00000000
        /*01c8*/ 	.short	0x0101
        /*01ca*/ 	.byte	0x04
	.zero		1


	//   ....[14]....
        /*01cc*/ 	.word	0x00003710
        /*01d0*/ 	.word	0x00000004
        /*01d4*/ 	.word	0x00000000
        /*01d8*/ 	.short	0x0101
        /*01da*/ 	.byte	0x3f
	.zero		1


	//   ....[15]....
        /*01dc*/ 	.word	0x00005a60
        /*01e0*/ 	.word	0x00000000
        /*01e4*/ 	.word	0x00036420
        /*01e8*/ 	.short	0x010a
        /*01ea*/ 	.byte	0x3f
	.zero		1


	//   ....[16]....
        /*01ec*/ 	.word	0x000061a0
        /*01f0*/ 	.word	0x00000000
        /*01f4*/ 	.word	0x00036438
        /*01f8*/ 	.short	0x010a
        /*01fa*/ 	.byte	0x3f
	.zero		1


	//   ....[17]....
        /*01fc*/ 	.word	0x000064f0
        /*0200*/ 	.word	0x00000000
        /*0204*/ 	.word	0x00036428
        /*0208*/ 	.short	0x010a
        /*020a*/ 	.byte	0x3f
	.zero		1


	//   ....[18]....
        /*020c*/ 	.word	0x00006780
        /*0210*/ 	.word	0x00000000
        /*0214*/ 	.word	0x00036438
        /*0218*/ 	.short	0x010a
        /*021a*/ 	.byte	0x3f
	.zero		1


	//   ....[19]....
        /*021c*/ 	.word	0x00006a60
        /*0220*/ 	.word	0x00000000
        /*0224*/ 	.word	0x00036420
        /*0228*/ 	.short	0x010a
        /*022a*/ 	.byte	0x3f
	.zero		1


	//   ....[20]....
        /*022c*/ 	.word	0x00006d50
        /*0230*/ 	.word	0x00000000
        /*0234*/ 	.word	0x00036438
        /*0238*/ 	.short	0x010a
        /*023a*/ 	.byte	0x3f
	.zero		1


	//   ....[21]....
        /*023c*/ 	.word	0x00007040
        /*0240*/ 	.word	0x00000000
        /*0244*/ 	.word	0x00036428
        /*0248*/ 	.short	0x010a
        /*024a*/ 	.byte	0x3f
	.zero		1


	//   ....[22]....
        /*024c*/ 	.word	0x000072f0
        /*0250*/ 	.word	0x00000000
        /*0254*/ 	.word	0x00036438
        /*0258*/ 	.short	0x010a
        /*025a*/ 	.byte	0x3f
	.zero		1


	//   ....[23]....
        /*025c*/ 	.word	0x00007740
        /*0260*/ 	.word	0x00000007
        /*0264*/ 	.word	0x00000000
        /*0268*/ 	.short	0x010a
        /*026a*/ 	.byte	0x3f
	.zero		1


	//   ....[24]....
        /*026c*/ 	.word	0x000077c0
        /*0270*/ 	.word	0x00000003
        /*0274*/ 	.word	0x00000000
        /*0278*/ 	.short	0x010a
        /*027a*/ 	.byte	0x3f
	.zero		1


	//   ....[25]....
        /*027c*/ 	.word	0x00007810
        /*0280*/ 	.word	0x00000009
        /*0284*/ 	.word	0x00036438
        /*0288*/ 	.short	0x010a
        /*028a*/ 	.byte	0x3f
	.zero		1


	//   ....[26]....
        /*028c*/ 	.word	0x000078e0
        /*0290*/ 	.word	0x0000009d
        /*0294*/ 	.word	0x00036400
        /*0298*/ 	.short	0x010a
        /*029a*/ 	.byte	0x3f
	.zero		1


	//   ....[27]....
        /*029c*/ 	.word	0x00007930
        /*02a0*/ 	.word	0x00000004
        /*02a4*/ 	.word	0x00036410
        /*02a8*/ 	.short	0x010a
        /*02aa*/ 	.byte	0x3f
	.zero		1


	//   ....[28]....
        /*02ac*/ 	.word	0x00007980
        /*02b0*/ 	.word	0x0000009d
        /*02b4*/ 	.word	0x00036430
        /*02b8*/ 	.short	0x010a
        /*02ba*/ 	.byte	0x3f
	.zero		1


	//   ....[29]....
        /*02bc*/ 	.word	0x000079d0
        /*02c0*/ 	.word	0x00000000
        /*02c4*/ 	.word	0x00036420
        /*02c8*/ 	.short	0x010a
        /*02ca*/ 	.byte	0x3f
	.zero		1


	//   ....[30]....
        /*02cc*/ 	.word	0x00007a20
        /*02d0*/ 	.word	0x00000000
        /*02d4*/ 	.word	0x00036438
        /*02d8*/ 	.short	0x010a
        /*02da*/ 	.byte	0x3f
	.zero		1


	//   ....[31]....
        /*02dc*/ 	.word	0x00007a70
        /*02e0*/ 	.word	0x00000000
        /*02e4*/ 	.word	0x00036428
        /*02e8*/ 	.short	0x010a
        /*02ea*/ 	.byte	0x3f
	.zero		1


	//   ....[32]....
        /*02ec*/ 	.word	0x00007ac0
        /*02f0*/ 	.word	0x00000000
        /*02f4*/ 	.word	0x00036438
        /*02f8*/ 	.short	0x010a
        /*02fa*/ 	.byte	0x3f
	.zero		1


	//   ....[33]....
        /*02fc*/ 	.word	0x00007b20
        /*0300*/ 	.word	0x00000000
        /*0304*/ 	.word	0x00036420
        /*0308*/ 	.short	0x010a
        /*030a*/ 	.byte	0x3f
	.zero		1


	//   ....[34]....
        /*030c*/ 	.word	0x00007b70
        /*0310*/ 	.word	0x00000000
        /*0314*/ 	.word	0x00036438
        /*0318*/ 	.short	0x010a
        /*031a*/ 	.byte	0x3f
	.zero		1


	//   ....[35]....
        /*031c*/ 	.word	0x00007bc0
        /*0320*/ 	.word	0x00000000
        /*0324*/ 	.word	0x00036428
        /*0328*/ 	.short	0x010a
        /*032a*/ 	.byte	0x3f
	.zero		1


	//   ....[36]....
        /*032c*/ 	.word	0x00007c10
        /*0330*/ 	.word	0x00000000
        /*0334*/ 	.word	0x00036438
        /*0338*/ 	.short	0x010a
        /*033a*/ 	.byte	0x3f
	.zero		1


	//   ....[37]....
        /*033c*/ 	.word	0x00007cf0
        /*0340*/ 	.word	0x00000007
        /*0344*/ 	.word	0x00000000
        /*0348*/ 	.short	0x010a
        /*034a*/ 	.byte	0x3f
	.zero		1


	//   ....[38]....
        /*034c*/ 	.word	0x00007d40
        /*0350*/ 	.word	0x00000003
        /*0354*/ 	.word	0x00000000
        /*0358*/ 	.short	0x010a
        /*035a*/ 	.byte	0x3f
	.zero		1


	//----- nvinfo : EIATTR_NUM_MBARRIERS
	.align		4
.L_346:
        /*035c*/ 	.byte	0x03, 0x38
        /*035e*/ 	.short	0x0007


	//----- nvinfo : EIATTR_EXIT_INSTR_OFFSETS
	.align		4
        /*0360*/ 	.byte	0x04, 0x1c
        /*0362*/ 	.short	(.L_348 - .L_347)


	//   ....[0]....
.L_347:
        /*0364*/ 	.word	0x00000670


	//   ....[1]....
        /*0368*/ 	.word	0x000047a0


	//   ....[2]....
        /*036c*/ 	.word	0x00004830


	//   ....[3]....
        /*0370*/ 	.word	0x00004860


	//   ....[4]....
        /*0374*/ 	.word	0x00004960


	//   ....[5]....
        /*0378*/ 	.word	0x000052a0


	//   ....[6]....
        /*037c*/ 	.word	0x000056f0


	//   ....[7]....
        /*0380*/ 	.word	0x00007860


	//----- nvinfo : EIATTR_MAX_THREADS
	.align		4
.L_348:
        /*0384*/ 	.byte	0x04, 0x05
        /*0386*/ 	.short	(.L_350 - .L_349)
.L_349:
        /*0388*/ 	.word	0x00000200
        /*038c*/ 	.word	0x00000001
        /*0390*/ 	.word	0x00000001


	//----- nvinfo : EIATTR_CRS_STACK_SIZE
	.align		4
.L_350:
        /*0394*/ 	.byte	0x04, 0x1e
        /*0396*/ 	.short	(.L_352 - .L_351)
.L_351:
        /*0398*/ 	.word	0x00000000


	//----- nvinfo : EIATTR_CBANK_PARAM_SIZE
	.align		4
.L_352:
        /*039c*/ 	.byte	0x03, 0x19
        /*039e*/ 	.short	0x0970


	//----- nvinfo : EIATTR_PARAM_CBANK
	.align		4
        /*03a0*/ 	.byte	0x04, 0x0a
        /*03a2*/ 	.short	(.L_354 - .L_353)
	.align		4
.L_353:
        /*03a4*/ 	.word	index@(.nv.constant0._ZN7cutlass13device_kernelIN5flash11enable_sm90INS1_16FlashAttnBwdSm90INS1_25CollectiveMainloopBwdSm90ILi2ELi1ELi1EN4cute5tupleIJNS5_1CILi1EEES8_S8_EEENS6_IJNS7_ILi64EEENS7_ILi96EEENS7_ILi192EEEEEENS_6half_tEfNS_4arch4Sm90ELb0ELb0ELb1ELb0ELb0ELb0ELb1ELb0ELi3ELi1ELi1ELi1ELb0EEENS1_21CollectiveEpilogueBwdISD_SE_SG_Li384ELb0ELb1ELi3EEENS1_19SingleTileSchedulerILb0ELb0ELb0ELi96EEEEEEEEEvNT_6ParamsE)
        /*03a8*/ 	.short	0x0210
        /*03aa*/ 	.short	0x0970


	//----- nvinfo : EIATTR_SW_WAR
	.align		4
.L_354:
        /*03ac*/ 	.byte	0x04, 0x36
        /*03ae*/ 	.short	(.L_356 - .L_355)
.L_355:
        /*03b0*/ 	.word	0x00000008
.L_356:


//--------------------- .nv.info._ZN7cutlass13device_kernelIN5flash11enable_sm90INS1_16FlashAttnBwdSm90INS1_25CollectiveMainloopBwdSm90ILi2ELi1ELi1EN4cute5tupleIJNS5_1CILi1EEES8_S8_EEENS6_IJNS7_ILi64EEENS7_ILi96EEENS7_ILi192EEEEEENS_6half_tEfNS_4arch4Sm90ELb0ELb0ELb1ELb0ELb1ELb0ELb1ELb0ELi3ELi1ELi1ELi1ELb0EEENS1_21CollectiveEpilogueBwdISD_SE_SG_Li384ELb0ELb1ELi3EEENS1_19SingleTileSchedulerILb0ELb0ELb0ELi96EEEEEEEEEvNT_6ParamsE --------------------------
	.section	.nv.info._ZN7cutlass13device_kernelIN5flash11enable_sm90INS1_16FlashAttnBwdSm90INS1_25CollectiveMainloopBwdSm90ILi2ELi1ELi1EN4cute5tupleIJNS5_1CILi1EEES8_S8_EEENS6_IJNS7_ILi64EEENS7_ILi96EEENS7_ILi192EEEEEENS_6half_tEfNS_4arch4Sm90ELb0ELb0ELb1ELb0ELb1ELb0ELb1ELb0ELi3ELi1ELi1ELi1ELb0EEENS1_21CollectiveEpilogueBwdISD_SE_SG_Li384ELb0ELb1ELi3EEENS1_19SingleTileSchedulerILb0ELb0ELb0ELi96EEEEEEEEEvNT_6ParamsE,"",@"SHT_CUDA_INFO"
	.sectionflags	@""
	.align	4


	//----- nvinfo : EIATTR_CUDA_API_VERSION
	.align		4
        /*0000*/ 	.byte	0x04, 0x37
        /*0002*/ 	.short	(.L_358 - .L_357)
.L_357:
        /*0004*/ 	.word	0x00000082


	//----- nvinfo : EIATTR_KPARAM_INFO
	.align		4
.L_358:
        /*0008*/ 	.byte	0x04, 0x17
        /*000a*/ 	.short	(.L_360 - .L_359)
.L_359:
        /*000c*/ 	.word	0x00000000
        /*0010*/ 	.short	0x0000
        /*0012*/ 	.short	0x0070
        /*0014*/ 	.byte	0x00, 0xf0, 0x01, 0x24


	//----- nvinfo : EIATTR_SPARSE_MMA_MASK
	.align		4
.L_360:
        /*0018*/ 	.byte	0x03, 0x50
        /*001a*/ 	.short	0x0000


	//----- nvinfo : EIATTR_MAXREG_COUNT
	.align		4
        /*001c*/ 	.byte	0x03, 0x1b
        /*001e*/ 	.short	0x0080


	//----- nvinfo : EIATTR_NUM_BARRIERS
	.align		4
        /*0020*/ 	.byte	0x02, 0x4c
        /*0022*/ 	.byte	0x10
	.zero		1


	//----- nvinfo : EIATTR_EXTERNS
	.align		4
        /*0024*/ 	.byte	0x04, 0x0f
        /*0026*/ 	.short	(.L_362 - .L_361)


	//   ....[0]....
	.align		4
.L_361:
        /*0028*/ 	.word	index@(__assertfail)


	//----- nvinfo : EIATTR_ANNOTATIONS
	.align		4
.L_362:
        /*002c*/ 	.byte	0x04, 0x55
        /*002e*/ 	.short	(.L_364 - .L_363)


	//   ....[0]....
.L_363:
        /*0030*/ 	.word	0x00000001
        /*0034*/ 	.byte	0xd0, 0x0c, 0x00, 0x00, 0x01, 0x00, 0x00, 0x00, 0x00, 0x0d, 0x00, 0x00, 0x01, 0x00, 0x00, 0x00
        /*0044*/ 	.byte	0xd0, 0x10, 0x00, 0x00, 0x01, 0x00, 0x00, 0x00, 0xe0, 0x10, 0x00, 0x00, 0x01, 0x00, 0x00, 0x00
        /*0054*/ 	.byte	0x10, 0x3f, 0x00, 0x00, 0x01, 0x00, 0x00, 0x00, 0x20, 0x3f, 0x00, 0x00


	//----- nvinfo : EIATTR_MERCURY_ISA_VERSION
	.align		4
.L_364:
        /*0060*/ 	.byte	0x03, 0x5f
        /*0062*/ 	.short	0x0101


	//----- nvinfo : EIATTR_INT_WARP_WIDE_INSTR_OFFSETS
	.align		4
        /*0064*/ 	.byte	0x04, 0x31
        /*0066*/ 	.short	(.L_366 - .L_365)


	//   ....[0]....
.L_365:
        /*0068*/ 	.word	0x000001e0


	//   ....[1]....
        /*006c*/ 	.word	0x000002a0


	//   ....[2]....
        /*0070*/ 	.word	0x00005140


	//   ....[3]....
        /*0074*/ 	.word	0x00005730


	//   ....[4]....
        /*0078*/ 	.word	0x00005ea0


	//----- nvinfo : EIATTR_COOP_GROUP_MASK_REGIDS
	.align		4
.L_366:
        /*007c*/ 	.byte	0x04, 0x29
        /*007e*/ 	.short	(.L_368 - .L_367)


	//   ....[0]....
.L_367:
        /*0080*/ 	.word	0xffffffff


	//   ....[1]....
        /*0084*/ 	.word	0xffffffff


	//   ....[2]....
        /*0088*/ 	.word	0xffffffff


	//   ....[3]....
        /*008c*/ 	.word	0xffffffff


	//   ....[4]....
        /*0090*/ 	.word	0xffffffff


	//   ....[5]....
        /*0094*/ 	.word	0xffffffff


	//   ....[6]....
        /*0098*/ 	.word	0xffffffff


	//   ....[7]....
        /*009c*/ 	.word	0xffffffff


	//   ....[8]....
        /*00a0*/ 	.word	0xffffffff


	//   ....[9]....
        /*00a4*/ 	.word	0xffffffff


	//   ....[10]....
        /*00a8*/ 	.word	0xffffffff


	//   ....[11]....
        /*00ac*/ 	.word	0xffffffff


	//   ....[12]....
        /*00b0*/ 	.word	0xffffffff


	//   ....[13]....
        /*00b4*/ 	.word	0xffffffff


	//   ....[14]....
        /*00b8*/ 	.word	0x0500000f


	//   ....[15]....
        /*00bc*/ 	.word	0x0500000f


	//   ....[16]....
        /*00c0*/ 	.word	0x0500000f


	//   ....[17]....
        /*00c4*/ 	.word	0x0500000f


	//----- nvinfo : EIATTR_COOP_GROUP_INSTR_OFFSETS
	.align		4
.L_368:
        /*00c8*/ 	.byte	0x04, 0x28
        /*00ca*/ 	.short	(.L_370 - .L_369)


	//   ....[0]....
.L_369:
        /*00cc*/ 	.word	0x00000060


	//   ....[1]....
        /*00d0*/ 	.word	0x000001f0


	//   ....[2]....
        /*00d4*/ 	.word	0x00000280


	//   ....[3]....
        /*00d8*/ 	.word	0x00000400


	//   ....[4]....
        /*00dc*/ 	.word	0x00000610


	//   ....[5]....
        /*00e0*/ 	.word	0x00000b80


	//   ....[6]....
        /*00e4*/ 	.word	0x00004350


	//   ....[7]....
        /*00e8*/ 	.word	0x000047f0


	//   ....[8]....
        /*00ec*/ 	.word	0x00004c80


	//   ....[9]....
        /*00f0*/ 	.word	0x00005070


	//   ....[10]....
        /*00f4*/ 	.word	0x000052b0


	//   ....[11]....
        /*00f8*/ 	.word	0x00005660


	//   ....[12]....
        /*00fc*/ 	.word	0x00005910


	//   ....[13]....
        /*0100*/ 	.word	0x00005dd0


	//   ....[14]....
        /*0104*/ 	.word	0x000080c0


	//   ....[15]....
        /*0108*/ 	.word	0x00008210


	//   ....[16]....
        /*010c*/ 	.word	0x00008280


	//   ....[17]....
        /*0110*/ 	.word	0x000082f0


	//----- nvinfo : EIATTR_REG_RECONFIG
	.align		4
.L_370:
        /*0114*/ 	.byte	0x01, 0x54
	.zero		2


	//----- nvinfo : EIATTR_SYSCALL_OFFSETS
	.align		4
        /*0118*/ 	.byte	0x04, 0x46
        /*011a*/ 	.short	(.L_372 - .L_371)


	//   ....[0]....
.L_371:
        /*011c*/ 	.word	0x000007e0


	//   ....[1]....
        /*0120*/ 	.word	0x000008d0


	//   ....[2]....
        /*0124*/ 	.word	0x00000a10


	//   ....[3]....
        /*0128*/ 	.word	0x00000b00


	//   ....[4]....
        /*012c*/ 	.word	0x00003b80


	//   ....[5]....
        /*0130*/ 	.word	0x00003cc0


	//   ....[6]....
        /*0134*/ 	.word	0x00003de0


	//   ....[7]....
        /*0138*/ 	.word	0x00003f00


	//----- nvinfo : EIATTR_MBARRIER_INSTR_OFFSETS
	.align		4
.L_372:
        /*013c*/ 	.byte	0x04, 0x39
        /*013e*/ 	.short	(.L_374 - .L_373)


	//   ....[0]....
.L_373:
        /*0140*/ 	.word	0x000002c0
        /*0144*/ 	.word	0x000000ff
        /*0148*/ 	.word	0x00036400
        /*014c*/ 	.short	0x0100
        /*014e*/ 	.byte	0x06
	.zero		1


	//   ....[1]....
        /*0150*/ 	.word	0x000003b0
        /*0154*/ 	.word	0x000000ff
        /*0158*/ 	.word	0x00036410
        /*015c*/ 	.short	0x0100
        /*015e*/ 	.byte	0x08
	.zero		1


	//   ....[2]....
        /*0160*/ 	.word	0x000003c0
        /*0164*/ 	.word	0x000000ff
        /*0168*/ 	.word	0x00036420
        /*016c*/ 	.short	0x0100
        /*016e*/ 	.byte	0x08
	.zero		1


	//   ....[3]....
        /*0170*/ 	.word	0x000003d0
        /*0174*/ 	.word	0x000000ff
        /*0178*/ 	.word	0x00036418
        /*017c*/ 	.short	0x0100
        /*017e*/ 	.byte	0x08
	.zero		1


	//   ....[4]....
        /*0180*/ 	.word	0x000003e0
        /*0184*/ 	.word	0x000000ff
        /*0188*/ 	.word	0x00036428
        /*018c*/ 	.short	0x0100
        /*018e*/ 	.byte	0x08
	.zero		1


	//   ....[5]....
        /*0190*/ 	.word	0x00000510
        /*0194*/ 	.word	0x000000ff
        /*0198*/ 	.word	0x00036430
        /*019c*/ 	.short	0x0100
        /*019e*/ 	.byte	0x08
	.zero		1


	//   ....[6]....
        /*01a0*/ 	.word	0x00000520
        /*01a4*/ 	.word	0x000000ff
        /*01a8*/ 	.word	0x00036438
        /*01ac*/ 	.short	0x0100
        /*01ae*/ 	.byte	0x08
	.zero		1


	//   ....[7]....
        /*01b0*/ 	.word	0x00000bd0
        /*01b4*/ 	.word	0x000000ff
        /*01b8*/ 	.word	0x00036400
        /*01bc*/ 	.short	0x010a
        /*01be*/ 	.byte	0x25
	.zero		1


	//   ....[8]....
        /*01c0*/ 	.word	0x00000d70
        /*01c4*/ 	.word	0x000000ff
        /*01c8*/ 	.word	0x00036400
        /*01cc*/ 	.short	0x010a
        /*01ce*/ 	.byte	0x25
	.zero		1


	//   ....[9]....
        /*01d0*/ 	.word	0x00001480
        /*01d4*/ 	.word	0x00000004
        /*01d8*/ 	.word	0x00036410
        /*01dc*/ 	.short	0x010a
        /*01de*/ 	.byte	0x3f
	.zero		1


	//   ....[10]....
        /*01e0*/ 	.word	0x000014c0
        /*01e4*/ 	.word	0x00000004
        /*01e8*/ 	.word	0x00036410
        /*01ec*/ 	.short	0x010a
        /*01ee*/ 	.byte	0x3f
	.zero		1


	//   ....[11]....
        /*01f0*/ 	.word	0x00001b60
        /*01f4*/ 	.word	0x000000ff
        /*01f8*/ 	.word	0x00036430
        /*01fc*/ 	.short	0x010a
        /*01fe*/ 	.byte	0x25
	.zero		1


	//   ....[12]....
        /*0200*/ 	.word	0x00001ba0
        /*0204*/ 	.word	0x000000ff
        /*0208*/ 	.word	0x00036430
        /*020c*/ 	.short	0x010a
        /*020e*/ 	.byte	0x25
	.zero		1


	//   ....[13]....
        /*0210*/ 	.word	0x00003380
        /*0214*/ 	.word	0x000000ff
        /*0218*/ 	.word	0x00000000
        /*021c*/ 	.short	0x0101
        /*021e*/ 	.byte	0x04
	.zero		1


	//   ....[14]....
        /*0220*/ 	.word	0x00003710
        /*0224*/ 	.word	0x00000004
        /*0228*/ 	.word	0x00000000
        /*022c*/ 	.short	0x0101
        /*022e*/ 	.byte	0x3f
	.zero		1


	//   ....[15]....
        /*0230*/ 	.word	0x00006270
        /*0234*/ 	.word	0x00000000
        /*0238*/ 	.word	0x00036420
        /*023c*/ 	.short	0x010a
        /*023e*/ 	.byte	0x3f
	.zero		1


	//   ....[16]....
        /*0240*/ 	.word	0x000069b0
        /*0244*/ 	.word	0x00000000
        /*0248*/ 	.word	0x00036438
        /*024c*/ 	.short	0x010a
        /*024e*/ 	.byte	0x3f
	.zero		1


	//   ....[17]....
        /*0250*/ 	.word	0x00006d00
        /*0254*/ 	.word	0x00000000
        /*0258*/ 	.word	0x00036428
        /*025c*/ 	.short	0x010a
        /*025e*/ 	.byte	0x3f
	.zero		1


	//   ....[18]....
        /*0260*/ 	.word	0x00006f90
        /*0264*/ 	.word	0x00000000
        /*0268*/ 	.word	0x00036438
        /*026c*/ 	.short	0x010a
        /*026e*/ 	.byte	0x3f
	.zero		1


	//   ....[19]....
        /*0270*/ 	.word	0x00007270
        /*0274*/ 	.word	0x00000000
        /*0278*/ 	.word	0x00036420
        /*027c*/ 	.short	0x010a
        /*027e*/ 	.byte	0x3f
	.zero		1


	//   ....[20]....
        /*0280*/ 	.word	0x00007560
        /*0284*/ 	.word	0x00000000
        /*0288*/ 	.word	0x00036438
        /*028c*/ 	.short	0x010a
        /*028e*/ 	.byte	0x3f
	.zero		1


	//   ....[21]....
        /*0290*/ 	.word	0x00007850
        /*0294*/ 	.word	0x00000000
        /*0298*/ 	.word	0x00036428
        /*029c*/ 	.short	0x010a
        /*029e*/ 	.byte	0x3f
	.zero		1


	//   ....[22]....
        /*02a0*/ 	.word	0x00007b00
        /*02a4*/ 	.word	0x00000000
        /*02a8*/ 	.word	0x00036438
        /*02ac*/ 	.short	0x010a
        /*02ae*/ 	.byte	0x3f
	.zero		1


	//   ....[23]....
        /*02b0*/ 	.word	0x00007f50
        /*02b4*/ 	.word	0x00000007
        /*02b8*/ 	.word	0x00000000
        /*02bc*/ 	.short	0x010a
        /*02be*/ 	.byte	0x3f
	.zero		1


	//   ....[24]....
        /*02c0*/ 	.word	0x00007fd0
        /*02c4*/ 	.word	0x00000003
        /*02c8*/ 	.word	0x00000000
        /*02cc*/ 	.short	0x010a
        /*02ce*/ 	.byte	0x3f
	.zero		1


	//   ....[25]....
        /*02d0*/ 	.word	0x00008020
        /*02d4*/ 	.word	0x00000009
        /*02d8*/ 	.word	0x00036438
        /*02dc*/ 	.short	0x010a
        /*02de*/ 	.byte	0x3f
	.zero		1


	//   ....[26]....
        /*02e0*/ 	.word	0x000080f0
        /*02e4*/ 	.word	0x0000009d
        /*02e8*/ 	.word	0x00036400
        /*02ec*/ 	.short	0x010a
        /*02ee*/ 	.byte	0x3f
	.zero		1


	//   ....[27]....
        /*02f0*/ 	.word	0x00008140
        /*02f4*/ 	.word	0x00000004
        /*02f8*/ 	.word	0x00036410
        /*02fc*/ 	.short	0x010a
        /*02fe*/ 	.byte	0x3f
	.zero		1


	//   ....[28]....
        /*0300*/ 	.word	0x00008190
        /*0304*/ 	.word	0x0000009d
        /*0308*/ 	.word	0x00036430
        /*030c*/ 	.short	0x010a
        /*030e*/ 	.byte	0x3f
	.zero		1


	//   ....[29]....
        /*0310*/ 	.word	0x00008330
        /*0314*/ 	.word	0x00000000
        /*0318*/ 	.word	0x00036420
        /*031c*/ 	.short	0x010a
        /*031e*/ 	.byte	0x3f
	.zero		1


	//   ....[30]....
        /*0320*/ 	.word	0x00008380
        /*0324*/ 	.word	0x00000000
        /*0328*/ 	.word	0x00036438
        /*032c*/ 	.short	0x010a
        /*032e*/ 	.byte	0x3f
	.zero		1


	//   ....[31]....
        /*0330*/ 	.word	0x000083d0
        /*0334*/ 	.word	0x00000000
        /*0338*/ 	.word	0x00036428
        /*033c*/ 	.short	0x010a
        /*033e*/ 	.byte	0x3f
	.zero		1


	//   ....[32]....
        /*0340*/ 	.word	0x00008420
        /*0344*/ 	.word	0x00000000
        /*0348*/ 	.word	0x00036438
        /*034c*/ 	.short	0x010a
        /*034e*/ 	.byte	0x3f
	.zero		1


	//   ....[33]....
        /*0350*/ 	.word	0x00008480
        /*0354*/ 	.word	0x00000000
        /*0358*/ 	.word	0x00036420
        /*035c*/ 	.short	0x010a
        /*035e*/ 	.byte	0x3f
	.zero		1


	//   ....[34]....
        /*0360*/ 	.word	0x000084d0
        /*0364*/ 	.word	0x00000000
        /*0368*/ 	.word	0x00036438
        /*036c*/ 	.short	0x010a
        /*036e*/ 	.byte	0x3f
	.zero		1


	//   ....[35]....
        /*0370*/ 	.word	0x00008520
        /*0374*/ 	.word	0x00000000
        /*0378*/ 	.word	0x00036428
        /*037c*/ 	.short	0x010a
        /*037e*/ 	.byte	0x3f
	.zero		1


	//   ....[36]....
        /*0380*/ 	.word	0x00008570
        /*0384*/ 	.word	0x00000000
        /*0388*/ 	.word	0x00036438
        /*038c*/ 	.short	0x010a
        /*038e*/ 	.byte	0x3f
	.zero		1


	//   ....[37]....
        /*0390*/ 	.word	0x00008650
        /*0394*/ 	.word	0x00000007
        /*0398*/ 	.word	0x00000000
        /*039c*/ 	.short	0x010a
        /*039e*/ 	.byte	0x3f
	.zero		1


	//   ....[38]....
        /*03a0*/ 	.word	0x000086a0
        /*03a4*/ 	.word	0x00000003
        /*03a8*/ 	.word	0x00000000
        /*03ac*/ 	.short	0x010a
        /*03ae*/ 	.byte	0x3f
	.zero		1


	//----- nvinfo : EIATTR_NUM_MBARRIERS
	.align		4
.L_374:
        /*03b0*/ 	.byte	0x03, 0x38
        /*03b2*/ 	.short	0x0007


	//----- nvinfo : EIATTR_EXIT_INSTR_OFFSETS
	.align		4
        /*03b4*/ 	.byte	0x04, 0x1c
        /*03b6*/ 	.short	(.L_376 - .L_375)


	//   ....[0]....
.L_375:
        /*03b8*/ 	.word	0x00000670


	//   ....[1]....
        /*03bc*/ 	.word	0x000047a0


	//   ....[2]....
        /*03c0*/ 	.word	0x00004830


	//   ....[3]....
        /*03c4*/ 	.word	0x00004860


	//   ....[4]....
        /*03c8*/ 	.word	0x000049a0


	//   ....[5]....
        /*03cc*/ 	.word	0x000057d0


	//   ....[6]....
        /*03d0*/ 	.word	0x00005f00


	//   ....[7]....
        /*03d4*/ 	.word	0x00008070


	//----- nvinfo : EIATTR_MAX_THREADS
	.align		4
.L_376:
        /*03d8*/ 	.byte	0x04, 0x05
        /*03da*/ 	.short	(.L_378 - .L_377)
.L_377:
        /*03dc*/ 	.word	0x00000200
        /*03e0*/ 	.word	0x00000001
        /*03e4*/ 	.word	0x00000001


	//----- nvinfo : EIATTR_CRS_STACK_SIZE
	.align		4
.L_378:
        /*03e8*/ 	.byte	0x04, 0x1e
        /*03ea*/ 	.short	(.L_380 - .L_379)
.L_379:
        /*03ec*/ 	.word	0x00000000


	//----- nvinfo : EIATTR_CBANK_PARAM_SIZE
	.align		4
.L_380:
        /*03f0*/ 	.byte	0x03, 0x19
        /*03f2*/ 	.short	0x0970


	//----- nvinfo : EIATTR_PARAM_CBANK
	.align		4
        /*03f4*/ 	.byte	0x04, 0x0a
        /*03f6*/ 	.short	(.L_382 - .L_381)
	.align		4
.L_381:
        /*03f8*/ 	.word	index@(.nv.constant0._ZN7cutlass13device_kernelIN5flash11enable_sm90INS1_16FlashAttnBwdSm90INS1_25CollectiveMainloopBwdSm90ILi2ELi1ELi1EN4cute5tupleIJNS5_1CILi1EEES8_S8_EEENS6_IJNS7_ILi64EEENS7_ILi96EEENS7_ILi192EEEEEENS_6half_tEfNS_4arch4Sm90ELb0ELb0ELb1ELb0ELb1ELb0ELb1ELb0ELi3ELi1ELi1ELi1ELb0EEENS1_21CollectiveEpilogueBwdISD_SE_SG_Li384ELb0ELb1ELi3EEENS1_19SingleTileSchedulerILb0ELb0ELb0ELi96EEEEEEEEEvNT_6ParamsE)
        /*03fc*/ 	.short	0x0210
        /*03fe*/ 	.short	0x0970


	//----- nvinfo : EIATTR_SW_WAR
	.align		4
.L_382:
        /*0400*/ 	.byte	0x04, 0x36
        /*0402*/ 	.short	(.L_384 - .L_383)
.L_383:
        /*0404*/ 	.word	0x00000008
.L_384:


//--------------------- .nv.info._ZN7cutlass13device_kernelIN5flash11enable_sm90INS1_16FlashAttnBwdSm90INS1_25CollectiveMainloopBwdSm90ILi2ELi1ELi1EN4cute5tupleIJNS5_1CILi1EEES8_S8_EEENS6_IJNS7_ILi64EEENS7_ILi96EEENS7_ILi192EEEEEENS_6half_tEfNS_4arch4Sm90ELb0ELb0ELb1ELb0ELb0ELb0ELb1ELb0ELi3ELi1ELi1ELi1ELb0EEENS1_24CollectiveEpilogueBwdGQAISD_fSG_Li384ELb0ELb0EEENS1_19SingleTileSchedulerILb0ELb0ELb0ELi96EEEEEEEEEvNT_6ParamsE --------------------------
	.section	.nv.info._ZN7cutlass13device_kernelIN5flash11enable_sm90INS1_16FlashAttnBwdSm90INS1_25CollectiveMainloopBwdSm90ILi2ELi1ELi1EN4cute5tupleIJNS5_1CILi1EEES8_S8_EEENS6_IJNS7_ILi64EEENS7_ILi96EEENS7_ILi192EEEEEENS_6half_tEfNS_4arch4Sm90ELb0ELb0ELb1ELb0ELb0ELb0ELb1ELb0ELi3ELi1ELi1ELi1ELb0EEENS1_24CollectiveEpilogueBwdGQAISD_fSG_Li384ELb0ELb0EEENS1_19SingleTileSchedulerILb0ELb0ELb0ELi96EEEEEEEEEvNT_6ParamsE,"",@"SHT_CUDA_INFO"
	.sectionflags	@""
	.align	4


	//----- nvinfo : EIATTR_CUDA_API_VERSION
	.align		4
        /*0000*/ 	.byte	0x04, 0x37
        /*0002*/ 	.short	(.L_386 - .L_385)
.L_385:
        /*0004*/ 	.word	0x00000082


	//----- nvinfo : EIATTR_KPARAM_INFO
	.align		4
.L_386:
        /*0008*/ 	.byte	0x04, 0x17
        /*000a*/ 	.short	(.L_388 - .L_387)
.L_387:
        /*000c*/ 	.word	0x00000000
        /*0010*/ 	.short	0x0000
        /*0012*/ 	.short	0x0070
        /*0014*/ 	.byte	0x00, 0xf0, 0x01, 0x1a


	//----- nvinfo : EIATTR_SPARSE_MMA_MASK
	.align		4
.L_388:
        /*0018*/ 	.byte	0x03, 0x50
        /*001a*/ 	.short	0x0000


	//----- nvinfo : EIATTR_MAXREG_COUNT
	.align		4
        /*001c*/ 	.byte	0x03, 0x1b
        /*001e*/ 	.short	0x0080


	//----- nvinfo : EIATTR_NUM_BARRIERS
	.align		4
        /*0020*/ 	.byte	0x02, 0x4c
        /*0022*/ 	.byte	0x10
	.zero		1


	//----- nvinfo : EIATTR_EXTERNS
	.align		4
        /*0024*/ 	.byte	0x04, 0x0f
        /*0026*/ 	.short	(.L_390 - .L_389)


	//   ....[0]....
	.align		4
.L_389:
        /*0028*/ 	.word	index@(__assertfail)


	//----- nvinfo : EIATTR_MERCURY_ISA_VERSION
	.align		4
.L_390:
        /*002c*/ 	.byte	0x03, 0x5f
        /*002e*/ 	.short	0x0101


	//----- nvinfo : EIATTR_INT_WARP_WIDE_INSTR_OFFSETS
	.align		4
        /*0030*/ 	.byte	0x04, 0x31
        /*0032*/ 	.short	(.L_392 - .L_391)


	//   ....[0]....
.L_391:
        /*0034*/ 	.word	0x00000170


	//   ....[1]....
        /*0038*/ 	.word	0x00000230


	//----- nvinfo : EIATTR_COOP_GROUP_MASK_REGIDS
	.align		4
.L_392:
        /*003c*/ 	.byte	0x04, 0x29
        /*003e*/ 	.short	(.L_394 - .L_393)


	//   ....[0]....
.L_393:
        /*0040*/ 	.word	0xffffffff


	//   ....[1]....
        /*0044*/ 	.word	0xffffffff


	//   ....[2]....
        /*0048*/ 	.word	0xffffffff


	//   ....[3]....
        /*004c*/ 	.word	0xffffffff


	//   ....[4]....
        /*0050*/ 	.word	0xffffffff


	//   ....[5]....
        /*0054*/ 	.word	0xffffffff


	//   ....[6]....
        /*0058*/ 	.word	0xffffffff


	//   ....[7]....
        /*005c*/ 	.word	0x0500000f


	//----- nvinfo : EIATTR_COOP_GROUP_INSTR_OFFSETS
	.align		4
.L_394:
        /*0060*/ 	.byte	0x04, 0x28
        /*0062*/ 	.short	(.L_396 - .L_395)


	//   ....[0]....
.L_395:
        /*0064*/ 	.word	0x00000050


	//   ....[1]....
        /*0068*/ 	.word	0x00000180


	//   ....[2]....
        /*006c*/ 	.word	0x00000210


	//   ....[3]....
        /*0070*/ 	.word	0x00000390


	//   ....[4]....
        /*0074*/ 	.word	0x000005b0


	//   ....[5]....
        /*0078*/ 	.word	0x00000b20


	//   ....[6]....
        /*007c*/ 	.word	0x00004440


	//   ....[7]....
        /*0080*/ 	.word	0x00007500


	//----- nvinfo : EIATTR_REG_RECONFIG
	.align		4
.L_396:
        /*0084*/ 	.byte	0x01, 0x54
	.zero		2


	//----- nvinfo : EIATTR_SYSCALL_OFFSETS
	.align		4
        /*0088*/ 	.byte	0x04, 0x46
        /*008a*/ 	.short	(.L_398 - .L_397)


	//   ....[0]....
.L_397:
        /*008c*/ 	.word	0x00000780


	//   ....[1]....
        /*0090*/ 	.word	0x00000870


	//   ....[2]....
        /*0094*/ 	.word	0x000009b0


	//   ....[3]....
        /*0098*/ 	.word	0x00000aa0


	//----- nvinfo : EIATTR_MBARRIER_INSTR_OFFSETS
	.align		4
.L_398:
        /*009c*/ 	.byte	0x04, 0x39
        /*009e*/ 	.short	(.L_400 - .L_399)


	//   ....[0]....
.L_399:
        /*00a0*/ 	.word	0x00000250
        /*00a4*/ 	.word	0x000000ff
        /*00a8*/ 	.word	0x00036400
        /*00ac*/ 	.short	0x0100
        /*00ae*/ 	.byte	0x06
	.zero		1


	//   ....[1]....
        /*00b0*/ 	.word	0x00000340
        /*00b4*/ 	.word	0x000000ff
        /*00b8*/ 	.word	0x00036410
        /*00bc*/ 	.short	0x0100
        /*00be*/ 	.byte	0x08
	.zero		1


	//   ....[2]....
        /*00c0*/ 	.word	0x00000350
        /*00c4*/ 	.word	0x000000ff
        /*00c8*/ 	.word	0x00036420
        /*00cc*/ 	.short	0x0100
        /*00ce*/ 	.byte	0x08
	.zero		1


	//   ....[3]....
        /*00d0*/ 	.word	0x00000360
        /*00d4*/ 	.word	0x000000ff
        /*00d8*/ 	.word	0x00036418
        /*00dc*/ 	.short	0x0100
        /*00de*/ 	.byte	0x08
	.zero		1


	//   ....[4]....
        /*00e0*/ 	.word	0x00000370
        /*00e4*/ 	.word	0x000000ff
        /*00e8*/ 	.word	0x00036428
        /*00ec*/ 	.short	0x0100
        /*00ee*/ 	.byte	0x08
	.zero		1


	//   ....[5]....
        /*00f0*/ 	.word	0x000004a0
        /*00f4*/ 	.word	0x000000ff
        /*00f8*/ 	.word	0x00036430
        /*00fc*/ 	.short	0x0100
        /*00fe*/ 	.byte	0x08
	.zero		1


	//   ....[6]....
        /*0100*/ 	.word	0x000004b0
        /*0104*/ 	.word	0x000000ff
        /*0108*/ 	.word	0x00036438
        /*010c*/ 	.short	0x0100
        /*010e*/ 	.byte	0x08
	.zero		1


	//   ....[7]....
        /*0110*/ 	.word	0x00000b60
        /*0114*/ 	.word	0x000000ff
        /*0118*/ 	.word	0x00036400
        /*011c*/ 	.short	0x010a
        /*011e*/ 	.byte	0x24
	.zero		1


	//   ....[8]....
        /*0120*/ 	.word	0x00000c40
        /*0124*/ 	.word	0x000000ff
        /*0128*/ 	.word	0x00036400
        /*012c*/ 	.short	0x010a
        /*012e*/ 	.byte	0x24
	.zero		1


	//   ....[9]....
        /*0130*/ 	.word	0x00001670
        /*0134*/ 	.word	0x00000003
        /*0138*/ 	.word	0x00036410
        /*013c*/ 	.short	0x010a
        /*013e*/ 	.byte	0x3f
	.zero		1


	//   ....[10]....
        /*0140*/ 	.word	0x000016b0
        /*0144*/ 	.word	0x00000003
        /*0148*/ 	.word	0x00036410
        /*014c*/ 	.short	0x010a
        /*014e*/ 	.byte	0x3f
	.zero		1


	//   ....[11]....
        /*0150*/ 	.word	0x00001d50
        /*0154*/ 	.word	0x000000ff
        /*0158*/ 	.word	0x00036430
        /*015c*/ 	.short	0x010a
        /*015e*/ 	.byte	0x24
	.zero		1


	//   ....[12]....
        /*0160*/ 	.word	0x00001d90
        /*0164*/ 	.word	0x000000ff
        /*0168*/ 	.word	0x00036430
        /*016c*/ 	.short	0x010a
        /*016e*/ 	.byte	0x24
	.zero		1


	//   ....[13]....
        /*0170*/ 	.word	0x00003570
        /*0174*/ 	.word	0x000000ff
        /*0178*/ 	.word	0x00000000
        /*017c*/ 	.short	0x0101
        /*017e*/ 	.byte	0x04
	.zero		1


	//   ....[14]....
        /*0180*/ 	.word	0x00003920
        /*0184*/ 	.word	0x00000003
        /*0188*/ 	.word	0x00000000
        /*018c*/ 	.short	0x0101
        /*018e*/ 	.byte	0x3f
	.zero		1


	//   ....[15]....
        /*0190*/ 	.word	0x000056b0
        /*0194*/ 	.word	0x00000000
        /*0198*/ 	.word	0x00036420
        /*019c*/ 	.short	0x010a
        /*019e*/ 	.byte	0x3f
	.zero		1


	//   ....[16]....
        /*01a0*/ 	.word	0x00005df0
        /*01a4*/ 	.word	0x00000000
        /*01a8*/ 	.word	0x00036438
        /*01ac*/ 	.short	0x010a
        /*01ae*/ 	.byte	0x3f
	.zero		1


	//   ....[17]....
        /*01b0*/ 	.word	0x00006140
        /*01b4*/ 	.word	0x00000000
        /*01b8*/ 	.word	0x00036428
        /*01bc*/ 	.short	0x010a
        /*01be*/ 	.byte	0x3f
	.zero		1


	//   ....[18]....
        /*01c0*/ 	.word	0x000063d0
        /*01c4*/ 	.word	0x00000000
        /*01c8*/ 	.word	0x00036438
        /*01cc*/ 	.short	0x010a
        /*01ce*/ 	.byte	0x3f
	.zero		1


	//   ....[19]....
        /*01d0*/ 	.word	0x000066b0
        /*01d4*/ 	.word	0x00000000
        /*01d8*/ 	.word	0x00036420
        /*01dc*/ 	.short	0x010a
        /*01de*/ 	.byte	0x3f
	.zero		1


	//   ....[20]....
        /*01e0*/ 	.word	0x000069a0
        /*01e4*/ 	.word	0x00000000
        /*01e8*/ 	.word	0x00036438
        /*01ec*/ 	.short	0x010a
        /*01ee*/ 	.byte	0x3f
	.zero		1


	//   ....[21]....
        /*01f0*/ 	.word	0x00006c90
        /*01f4*/ 	.word	0x00000000
        /*01f8*/ 	.word	0x00036428
        /*01fc*/ 	.short	0x010a
        /*01fe*/ 	.byte	0x3f
	.zero		1


	//   ....[22]....
        /*0200*/ 	.word	0x00006f40
        /*0204*/ 	.word	0x00000000
        /*0208*/ 	.word	0x00036438
        /*020c*/ 	.short	0x010a
        /*020e*/ 	.byte	0x3f
	.zero		1


	//   ....[23]....
        /*0210*/ 	.word	0x00007380
        /*0214*/ 	.word	0x00000007
        /*0218*/ 	.word	0x00000000
        /*021c*/ 	.short	0x010a
        /*021e*/ 	.byte	0x3f
	.zero		1


	//   ....[24]....
        /*0220*/ 	.word	0x00007400
        /*0224*/ 	.word	0x00000003
        /*0228*/ 	.word	0x00000000
        /*022c*/ 	.short	0x010a
        /*022e*/ 	.byte	0x3f
	.zero		1


	//   ....[25]....
        /*0230*/ 	.word	0x00007450
        /*0234*/ 	.word	0x00000009
        /*0238*/ 	.word	0x00036438
        /*023c*/ 	.short	0x010a
        /*023e*/ 	.byte	0x3f
	.zero		1


	//   ....[26]....
        /*0240*/ 	.word	0x00007540
        /*0244*/ 	.word	0x00000005
        /*0248*/ 	.word	0x00036400
        /*024c*/ 	.short	0x010a
        /*024e*/ 	.byte	0x3f
	.zero		1


	//   ....[27]....
        /*0250*/ 	.word	0x00007590
        /*0254*/ 	.word	0x00000003
        /*0258*/ 	.word	0x00036410
        /*025c*/ 	.short	0x010a
        /*025e*/ 	.byte	0x3f
	.zero		1


	//   ....[28]....
        /*0260*/ 	.word	0x000075f0
        /*0264*/ 	.word	0x0000000f
        /*0268*/ 	.word	0x00036430
        /*026c*/ 	.short	0x010a
        /*026e*/ 	.byte	0x3f
	.zero		1


	//   ....[29]....
        /*0270*/ 	.word	0x00007640
        /*0274*/ 	.word	0x00000000
        /*0278*/ 	.word	0x00036420
        /*027c*/ 	.short	0x010a
        /*027e*/ 	.byte	0x3f
	.zero		1


	//   ....[30]....
        /*0280*/ 	.word	0x00007690
        /*0284*/ 	.word	0x00000000
        /*0288*/ 	.word	0x00036438
        /*028c*/ 	.short	0x010a
        /*028e*/ 	.byte	0x3f
	.zero		1


	//   ....[31]....
        /*0290*/ 	.word	0x000076e0
        /*0294*/ 	.word	0x00000000
        /*0298*/ 	.word	0x00036428
        /*029c*/ 	.short	0x010a
        /*029e*/ 	.byte	0x3f
	.zero		1


	//   ....[32]....
        /*02a0*/ 	.word	0x00007730
        /*02a4*/ 	.word	0x00000000
        /*02a8*/ 	.word	0x00036438
        /*02ac*/ 	.short	0x010a
        /*02ae*/ 	.byte	0x3f
	.zero		1


	//   ....[33]....
        /*02b0*/ 	.word	0x00007790
        /*02b4*/ 	.word	0x00000000
        /*02b8*/ 	.word	0x00036420
        /*02bc*/ 	.short	0x010a
        /*02be*/ 	.byte	0x3f
	.zero		1


	//   ....[34]....
        /*02c0*/ 	.word	0x000077e0
        /*02c4*/ 	.word	0x00000000
        /*02c8*/ 	.word	0x00036438
        /*02cc*/ 	.short	0x010a
        /*02ce*/ 	.byte	0x3f
	.zero		1


	//   ....[35]....
        /*02d0*/ 	.word	0x00007830
        /*02d4*/ 	.word	0x00000000
        /*02d8*/ 	.word	0x00036428
        /*02dc*/ 	.short	0x010a
        /*02de*/ 	.byte	0x3f
	.zero		1


	//   ....[36]....
        /*02e0*/ 	.word	0x00007880
        /*02e4*/ 	.word	0x00000000
        /*02e8*/ 	.word	0x00036438
        /*02ec*/ 	.short	0x010a
        /*02ee*/ 	.byte	0x3f
	.zero		1


	//   ....[37]....
        /*02f0*/ 	.word	0x00007960
        /*02f4*/ 	.word	0x00000007
        /*02f8*/ 	.word	0x00000000
        /*02fc*/ 	.short	0x010a
        /*02fe*/ 	.byte	0x3f
	.zero		1


	//   ....[38]....
        /*0300*/ 	.word	0x000079b0
        /*0304*/ 	.word	0x00000003
        /*0308*/ 	.word	0x00000000
        /*030c*/ 	.short	0x010a
        /*030e*/ 	.byte	0x3f
	.zero		1


	//----- nvinfo : EIATTR_NUM_MBARRIERS
	.align		4
.L_400:
        /*0310*/ 	.byte	0x03, 0x38
        /*0312*/ 	.short	0x0007


	//----- nvinfo : EIATTR_EXIT_INSTR_OFFSETS
	.align		4
        /*0314*/ 	.byte	0x04, 0x1c
        /*0316*/ 	.short	(.L_402 - .L_401)


	//   ....[0]....
.L_401:
        /*0318*/ 	.word	0x000074a0


	//----- nvinfo : EIATTR_MAX_THREADS
	.align		4
.L_402:
        /*031c*/ 	.byte	0x04, 0x05
        /*031e*/ 	.short	(.L_404 - .L_403)
.L_403:
        /*0320*/ 	.word	0x00000200
        /*0324*/ 	.word	0x00000001
        /*0328*/ 	.word	0x00000001


	//----- nvinfo : EIATTR_CRS_STACK_SIZE
	.align		4
.L_404:
        /*032c*/ 	.byte	0x04, 0x1e
        /*032e*/ 	.short	(.L_406 - .L_405)
.L_405:
        /*0330*/ 	.word	0x00000000


	//----- nvinfo : EIATTR_CBANK_PARAM_SIZE
	.align		4
.L_406:
        /*0334*/ 	.byte	0x03, 0x19
        /*0336*/ 	.short	0x06f0


	//----- nvinfo : EIATTR_PARAM_CBANK
	.align		4
        /*0338*/ 	.byte	0x04, 0x0a
        /*033a*/ 	.short	(.L_408 - .L_407)
	.align		4
.L_407:
        /*033c*/ 	.word	index@(.nv.constant0._ZN7cutlass13device_kernelIN5flash11enable_sm90INS1_16FlashAttnBwdSm90INS1_25CollectiveMainloopBwdSm90ILi2ELi1ELi1EN4cute5tupleIJNS5_1CILi1EEES8_S8_EEENS6_IJNS7_ILi64EEENS7_ILi96EEENS7_ILi192EEEEEENS_6half_tEfNS_4arch4Sm90ELb0ELb0ELb1ELb0ELb0ELb0ELb1ELb0ELi3ELi1ELi1ELi1ELb0EEENS1_24CollectiveEpilogueBwdGQAISD_fSG_Li384ELb0ELb0EEENS1_19SingleTileSchedulerILb0ELb0ELb0ELi96EEEEEEEEEvNT_6ParamsE)
        /*0340*/ 	.short	0x0210
        /*0342*/ 	.short	0x06f0


	//----- nvinfo : EIATTR_SW_WAR
	.align		4
.L_408:
        /*0344*/ 	.byte	0x04, 0x36
        /*0346*/ 	.short	(.L_410 - .L_409)
.L_409:
        /*0348*/ 	.word	0x00000008
.L_410:


//--------------------- .nv.info._ZN7cutlass13device_kernelIN5flash11enable_sm90INS1_16FlashAttnBwdSm90INS1_25CollectiveMainloopBwdSm90ILi2ELi1ELi1EN4cute5tupleIJNS5_1CILi1EEES8_S8_EEENS6_IJNS7_ILi64EEENS7_ILi96EEENS7_ILi192EEEEEENS_6half_tEfNS_4arch4Sm90ELb0ELb0ELb1ELb0ELb1ELb0ELb1ELb0ELi3ELi1ELi1ELi1ELb0EEENS1_24CollectiveEpilogueBwdGQAISD_fSG_Li384ELb0ELb1EEENS1_19SingleTileSchedulerILb0ELb0ELb0ELi96EEEEEEEEEvNT_6ParamsE --------------------------
	.section	.nv.info._ZN7cutlass13device_kernelIN5flash11enable_sm90INS1_16FlashAttnBwdSm90INS1_25CollectiveMainloopBwdSm90ILi2ELi1ELi1EN4cute5tupleIJNS5_1CILi1EEES8_S8_EEENS6_IJNS7_ILi64EEENS7_ILi96EEENS7_ILi192EEEEEENS_6half_tEfNS_4arch4Sm90ELb0ELb0ELb1ELb0ELb1ELb0ELb1ELb0ELi3ELi1ELi1ELi1ELb0EEENS1_24CollectiveEpilogueBwdGQAISD_fSG_Li384ELb0ELb1EEENS1_19SingleTileSchedulerILb0ELb0ELb0ELi96EEEEEEEEEvNT_6ParamsE,"",@"SHT_CUDA_INFO"
	.sectionflags	@""
	.align	4


	//----- nvinfo : EIATTR_CUDA_API_VERSION
	.align		4
        /*0000*/ 	.byte	0x04, 0x37
        /*0002*/ 	.short	(.L_412 - .L_411)
.L_411:
        /*0004*/ 	.word	0x00000082


	//----- nvinfo : EIATTR_KPARAM_INFO
	.align		4
.L_412:
        /*0008*/ 	.byte	0x04, 0x17
        /*000a*/ 	.short	(.L_414 - .L_413)
.L_413:
        /*000c*/ 	.word	0x00000000
        /*0010*/ 	.short	0x0000
        /*0012*/ 	.short	0x0070
        /*0014*/ 	.byte	0x00, 0xf0, 0x01, 0x1a


	//----- nvinfo : EIATTR_SPARSE_MMA_MASK
	.align		4
.L_414:
        /*0018*/ 	.byte	0x03, 0x50
        /*001a*/ 	.short	0x0000


	//----- nvinfo : EIATTR_MAXREG_COUNT
	.align		4
        /*001c*/ 	.byte	0x03, 0x1b
        /*001e*/ 	.short	0x0080


	//----- nvinfo : EIATTR_NUM_BARRIERS
	.align		4
        /*0020*/ 	.byte	0x02, 0x4c
        /*0022*/ 	.byte	0x10
	.zero		1


	//----- nvinfo : EIATTR_EXTERNS
	.align		4
        /*0024*/ 	.byte	0x04, 0x0f
        /*0026*/ 	.short	(.L_416 - .L_415)


	//   ....[0]....
	.align		4
.L_415:
        /*0028*/ 	.word	index@(__assertfail)


	//----- nvinfo : EIATTR_MERCURY_ISA_VERSION
	.align		4
.L_416:
        /*002c*/ 	.byte	0x03, 0x5f
        /*002e*/ 	.short	0x0101


	//----- nvinfo : EIATTR_INT_WARP_WIDE_INSTR_OFFSETS
	.align		4
        /*0030*/ 	.byte	0x04, 0x31
        /*0032*/ 	.short	(.L_418 - .L_417)


	//   ....[0]....
.L_417:
        /*0034*/ 	.word	0x00000170


	//   ....[1]....
        /*0038*/ 	.word	0x00000230


	//   ....[2]....
        /*003c*/ 	.word	0x000051e0


	//   ....[3]....
        /*0040*/ 	.word	0x000057d0


	//   ....[4]....
        /*0044*/ 	.word	0x00005f30


	//----- nvinfo : EIATTR_COOP_GROUP_MASK_REGIDS
	.align		4
.L_418:
        /*0048*/ 	.byte	0x04, 0x29
        /*004a*/ 	.short	(.L_420 - .L_419)


	//   ....[0]....
.L_419:
        /*004c*/ 	.word	0xffffffff


	//   ....[1]....
        /*0050*/ 	.word	0xffffffff


	//   ....[2]....
        /*0054*/ 	.word	0xffffffff


	//   ....[3]....
        /*0058*/ 	.word	0xffffffff


	//   ....[4]....
        /*005c*/ 	.word	0xffffffff


	//   ....[5]....
        /*0060*/ 	.word	0xffffffff


	//   ....[6]....
        /*0064*/ 	.word	0xffffffff


	//   ....[7]....
        /*0068*/ 	.word	0xffffffff


	//   ....[8]....
        /*006c*/ 	.word	0xffffffff


	//   ....[9]....
        /*0070*/ 	.word	0xffffffff


	//   ....[10]....
        /*0074*/ 	.word	0xffffffff


	//   ....[11]....
        /*0078*/ 	.word	0xffffffff


	//   ....[12]....
        /*007c*/ 	.word	0xffffffff


	//   ....[13]....
        /*0080*/ 	.word	0xffffffff


	//   ....[14]....
        /*0084*/ 	.word	0xffffffff


	//   ....[15]....
        /*0088*/ 	.word	0xffffffff


	//   ....[16]....
        /*008c*/ 	.word	0xffffffff


	//   ....[17]....
        /*0090*/ 	.word	0x0500000f


	//   ....[18]....
        /*0094*/ 	.word	0x0500000f


	//   ....[19]....
        /*0098*/ 	.word	0x0500000f


	//   ....[20]....
        /*009c*/ 	.word	0x0500000f


	//   ....[21]....
        /*00a0*/ 	.word	0x0500000f


	//   ....[22]....
        /*00a4*/ 	.word	0x0500000f


	//----- nvinfo : EIATTR_COOP_GROUP_INSTR_OFFSETS
	.align		4
.L_420:
        /*00a8*/ 	.byte	0x04, 0x28
        /*00aa*/ 	.short	(.L_422 - .L_421)


	//   ....[0]....
.L_421:
        /*00ac*/ 	.word	0x00000050


	//   ....[1]....
        /*00b0*/ 	.word	0x00000180


	//   ....[2]....
        /*00b4*/ 	.word	0x00000210


	//   ....[3]....
        /*00b8*/ 	.word	0x00000390


	//   ....[4]....
        /*00bc*/ 	.word	0x000005c0


	//   ....[5]....
        /*00c0*/ 	.word	0x00000b30


	//   ....[6]....
        /*00c4*/ 	.word	0x000041d0


	//   ....[7]....
        /*00c8*/ 	.word	0x00004360


	//   ....[8]....
        /*00cc*/ 	.word	0x000045f0


	//   ....[9]....
        /*00d0*/ 	.word	0x00004780


	//   ....[10]....
        /*00d4*/ 	.word	0x000048a0


	//   ....[11]....
        /*00d8*/ 	.word	0x00004d20


	//   ....[12]....
        /*00dc*/ 	.word	0x00005110


	//   ....[13]....
        /*00e0*/ 	.word	0x00005350


	//   ....[14]....
        /*00e4*/ 	.word	0x00005700


	//   ....[15]....
        /*00e8*/ 	.word	0x000059b0


	//   ....[16]....
        /*00ec*/ 	.word	0x00005e70


	//   ....[17]....
        /*00f0*/ 	.word	0x00008140


	//   ....[18]....
        /*00f4*/ 	.word	0x000082b0


	//   ....[19]....
        /*00f8*/ 	.word	0x00008320


	//   ....[20]....
        /*00fc*/ 	.word	0x00008390


	//   ....[21]....
        /*0100*/ 	.word	0x00008400


	//   ....[22]....
        /*0104*/ 	.word	0x00008470


	//----- nvinfo : EIATTR_REG_RECONFIG
	.align		4
.L_422:
        /*0108*/ 	.byte	0x01, 0x54
	.zero		2


	//----- nvinfo : EIATTR_SYSCALL_OFFSETS
	.align		4
        /*010c*/ 	.byte	0x04, 0x46
        /*010e*/ 	.short	(.L_424 - .L_423)


	//   ....[0]....
.L_423:
        /*0110*/ 	.word	0x00000790


	//   ....[1]....
        /*0114*/ 	.word	0x00000880


	//   ....[2]....
        /*0118*/ 	.word	0x000009c0


	//   ....[3]....
        /*011c*/ 	.word	0x00000ab0


	//----- nvinfo : EIATTR_MBARRIER_INSTR_OFFSETS
	.align		4
.L_424:
        /*0120*/ 	.byte	0x04, 0x39
        /*0122*/ 	.short	(.L_426 - .L_425)


	//   ....[0]....
.L_425:
        /*0124*/ 	.word	0x00000250
        /*0128*/ 	.word	0x000000ff
        /*012c*/ 	.word	0x00036400
        /*0130*/ 	.short	0x0100
        /*0132*/ 	.byte	0x06
	.zero		1


	//   ....[1]....
        /*0134*/ 	.word	0x00000340
        /*0138*/ 	.word	0x000000ff
        /*013c*/ 	.word	0x00036410
        /*0140*/ 	.short	0x0100
        /*0142*/ 	.byte	0x08
	.zero		1


	//   ....[2]....
        /*0144*/ 	.word	0x00000350
        /*0148*/ 	.word	0x000000ff
        /*014c*/ 	.word	0x00036420
        /*0150*/ 	.short	0x0100
        /*0152*/ 	.byte	0x08
	.zero		1


	//   ....[3]....
        /*0154*/ 	.word	0x00000360
        /*0158*/ 	.word	0x000000ff
        /*015c*/ 	.word	0x00036418
        /*0160*/ 	.short	0x0100
        /*0162*/ 	.byte	0x08
	.zero		1


	//   ....[4]....
        /*0164*/ 	.word	0x00000370
        /*0168*/ 	.word	0x000000ff
        /*016c*/ 	.word	0x00036428
        /*0170*/ 	.short	0x0100
        /*0172*/ 	.byte	0x08
	.zero		1


	//   ....[5]....
        /*0174*/ 	.word	0x000004a0
        /*0178*/ 	.word	0x000000ff
        /*017c*/ 	.word	0x00036430
        /*0180*/ 	.short	0x0100
        /*0182*/ 	.byte	0x08
	.zero		1


	//   ....[6]....
        /*0184*/ 	.word	0x000004b0
        /*0188*/ 	.word	0x000000ff
        /*018c*/ 	.word	0x00036438
        /*0190*/ 	.short	0x0100
        /*0192*/ 	.byte	0x08
	.zero		1


	//   ....[7]....
        /*0194*/ 	.word	0x00000b70
        /*0198*/ 	.word	0x000000ff
        /*019c*/ 	.word	0x00036400
        /*01a0*/ 	.short	0x010a
        /*01a2*/ 	.byte	0x24
	.zero		1


	//   ....[8]....
        /*01a4*/ 	.word	0x00000c50
        /*01a8*/ 	.word	0x000000ff
        /*01ac*/ 	.word	0x00036400
        /*01b0*/ 	.short	0x010a
        /*01b2*/ 	.byte	0x24
	.zero		1


	//   ....[9]....
        /*01b4*/ 	.word	0x00001680
        /*01b8*/ 	.word	0x00000003
        /*01bc*/ 	.word	0x00036410
        /*01c0*/ 	.short	0x010a
        /*01c2*/ 	.byte	0x3f
	.zero		1


	//   ....[10]....
        /*01c4*/ 	.word	0x000016c0
        /*01c8*/ 	.word	0x00000003
        /*01cc*/ 	.word	0x00036410
        /*01d0*/ 	.short	0x010a
        /*01d2*/ 	.byte	0x3f
	.zero		1


	//   ....[11]....
        /*01d4*/ 	.word	0x00001d60
        /*01d8*/ 	.word	0x000000ff
        /*01dc*/ 	.word	0x00036430
        /*01e0*/ 	.short	0x010a
        /*01e2*/ 	.byte	0x24
	.zero		1


	//   ....[12]....
        /*01e4*/ 	.word	0x00001da0
        /*01e8*/ 	.word	0x000000ff
        /*01ec*/ 	.word	0x00036430
        /*01f0*/ 	.short	0x010a
        /*01f2*/ 	.byte	0x24
	.zero		1


	//   ....[13]....
        /*01f4*/ 	.word	0x00003580
        /*01f8*/ 	.word	0x000000ff
        /*01fc*/ 	.word	0x00000000
        /*0200*/ 	.short	0x0101
        /*0202*/ 	.byte	0x04
	.zero		1


	//   ....[14]....
        /*0204*/ 	.word	0x00003930
        /*0208*/ 	.word	0x00000003
        /*020c*/ 	.word	0x00000000
        /*0210*/ 	.short	0x0101
        /*0212*/ 	.byte	0x3f
	.zero		1


	//   ....[15]....
        /*0214*/ 	.word	0x000062f0
        /*0218*/ 	.word	0x00000000
        /*021c*/ 	.word	0x00036420
        /*0220*/ 	.short	0x010a
        /*0222*/ 	.byte	0x3f
	.zero		1


	//   ....[16]....
        /*0224*/ 	.word	0x00006a30
        /*0228*/ 	.word	0x00000000
        /*022c*/ 	.word	0x00036438
        /*0230*/ 	.short	0x010a
        /*0232*/ 	.byte	0x3f
	.zero		1


	//   ....[17]....
        /*0234*/ 	.word	0x00006d80
        /*0238*/ 	.word	0x00000000
        /*023c*/ 	.word	0x00036428
        /*0240*/ 	.short	0x010a
        /*0242*/ 	.byte	0x3f
	.zero		1


	//   ....[18]....
        /*0244*/ 	.word	0x00007010
        /*0248*/ 	.word	0x00000000
        /*024c*/ 	.word	0x00036438
        /*0250*/ 	.short	0x010a
        /*0252*/ 	.byte	0x3f
	.zero		1


	//   ....[19]....
        /*0254*/ 	.word	0x000072f0
        /*0258*/ 	.word	0x00000000
        /*025c*/ 	.word	0x00036420
        /*0260*/ 	.short	0x010a
        /*0262*/ 	.byte	0x3f
	.zero		1


	//   ....[20]....
        /*0264*/ 	.word	0x000075e0
        /*0268*/ 	.word	0x00000000
        /*026c*/ 	.word	0x00036438
        /*0270*/ 	.short	0x010a
        /*0272*/ 	.byte	0x3f
	.zero		1


	//   ....[21]....
        /*0274*/ 	.word	0x000078d0
        /*0278*/ 	.word	0x00000000
        /*027c*/ 	.word	0x00036428
        /*0280*/ 	.short	0x010a
        /*0282*/ 	.byte	0x3f
	.zero		1


	//   ....[22]....
        /*0284*/ 	.word	0x00007b80
        /*0288*/ 	.word	0x00000000
        /*028c*/ 	.word	0x00036438
        /*0290*/ 	.short	0x010a
        /*0292*/ 	.byte	0x3f
	.zero		1


	//   ....[23]....
        /*0294*/ 	.word	0x00007fc0
        /*0298*/ 	.word	0x00000007
        /*029c*/ 	.word	0x00000000
        /*02a0*/ 	.short	0x010a
        /*02a2*/ 	.byte	0x3f
	.zero		1


	//   ....[24]....
        /*02a4*/ 	.word	0x00008040
        /*02a8*/ 	.word	0x00000003
        /*02ac*/ 	.word	0x00000000
        /*02b0*/ 	.short	0x010a
        /*02b2*/ 	.byte	0x3f
	.zero		1


	//   ....[25]....
        /*02b4*/ 	.word	0x00008090
        /*02b8*/ 	.word	0x00000009
        /*02bc*/ 	.word	0x00036438
        /*02c0*/ 	.short	0x010a
        /*02c2*/ 	.byte	0x3f
	.zero		1


	//   ....[26]....
        /*02c4*/ 	.word	0x00008180
        /*02c8*/ 	.word	0x00000005
        /*02cc*/ 	.word	0x00036400
        /*02d0*/ 	.short	0x010a
        /*02d2*/ 	.byte	0x3f
	.zero		1


	//   ....[27]....
        /*02d4*/ 	.word	0x000081d0
        /*02d8*/ 	.word	0x00000003
        /*02dc*/ 	.word	0x00036410
        /*02e0*/ 	.short	0x010a
        /*02e2*/ 	.byte	0x3f
	.zero		1


	//   ....[28]....
        /*02e4*/ 	.word	0x00008230
        /*02e8*/ 	.word	0x0000000f
        /*02ec*/ 	.word	0x00036430
        /*02f0*/ 	.short	0x010a
        /*02f2*/ 	.byte	0x3f
	.zero		1


	//   ....[29]....
        /*02f4*/ 	.word	0x000084b0
        /*02f8*/ 	.word	0x00000000
        /*02fc*/ 	.word	0x00036420
        /*0300*/ 	.short	0x010a
        /*0302*/ 	.byte	0x3f
	.zero		1


	//   ....[30]....
        /*0304*/ 	.word	0x00008500
        /*0308*/ 	.word	0x00000000
        /*030c*/ 	.word	0x00036438
        /*0310*/ 	.short	0x010a
        /*0312*/ 	.byte	0x3f
	.zero		1


	//   ....[31]....
        /*0314*/ 	.word	0x00008550
        /*0318*/ 	.word	0x00000000
        /*031c*/ 	.word	0x00036428
        /*0320*/ 	.short	0x010a
        /*0322*/ 	.byte	0x3f
	.zero		1


	//   ....[32]....
        /*0324*/ 	.word	0x000085a0
        /*0328*/ 	.word	0x00000000
        /*032c*/ 	.word	0x00036438
        /*0330*/ 	.short	0x010a
        /*0332*/ 	.byte	0x3f
	.zero		1


	//   ....[33]....
        /*0334*/ 	.word	0x00008600
        /*0338*/ 	.word	0x00000000
        /*033c*/ 	.word	0x00036420
        /*0340*/ 	.short	0x010a
        /*0342*/ 	.byte	0x3f
	.zero		1


	//   ....[34]....
        /*0344*/ 	.word	0x00008650
        /*0348*/ 	.word	0x00000000
        /*034c*/ 	.word	0x00036438
        /*0350*/ 	.short	0x010a
        /*0352*/ 	.byte	0x3f
	.zero		1


	//   ....[35]....
        /*0354*/ 	.word	0x000086a0
        /*0358*/ 	.word	0x00000000
        /*035c*/ 	.word	0x00036428
        /*0360*/ 	.short	0x010a
        /*0362*/ 	.byte	0x3f
	.zero		1


	//   ....[36]....
        /*0364*/ 	.word	0x000086f0
        /*0368*/ 	.word	0x00000000
        /*036c*/ 	.word	0x00036438
        /*0370*/ 	.short	0x010a
        /*0372*/ 	.byte	0x3f
	.zero		1


	//   ....[37]....
        /*0374*/ 	.word	0x000087d0
        /*0378*/ 	.word	0x00000007
        /*037c*/ 	.word	0x00000000
        /*0380*/ 	.short	0x010a
        /*0382*/ 	.byte	0x3f
	.zero		1


	//   ....[38]....
        /*0384*/ 	.word	0x00008820
        /*0388*/ 	.word	0x00000003
        /*038c*/ 	.word	0x00000000
        /*0390*/ 	.short	0x010a
        /*0392*/ 	.byte	0x3f
	.zero		1


	//----- nvinfo : EIATTR_NUM_MBARRIERS
	.align		4
.L_426:
        /*0394*/ 	.byte	0x03, 0x38
        /*0396*/ 	.short	0x0007


	//----- nvinfo : EIATTR_EXIT_INSTR_OFFSETS
	.align		4
        /*0398*/ 	.byte	0x04, 0x1c
        /*039a*/ 	.short	(.L_428 - .L_427)


	//   ....[0]....
.L_427:
        /*039c*/ 	.word	0x000080e0


	//----- nvinfo : EIATTR_MAX_THREADS
	.align		4
.L_428:
        /*03a0*/ 	.byte	0x04, 0x05
        /*03a2*/ 	.short	(.L_430 - .L_429)
.L_429:
        /*03a4*/ 	.word	0x00000200
        /*03a8*/ 	.word	0x00000001
        /*03ac*/ 	.word	0x00000001


	//----- nvinfo : EIATTR_CRS_STACK_SIZE
	.align		4
.L_430:
        /*03b0*/ 	.byte	0x04, 0x1e
        /*03b2*/ 	.short	(.L_432 - .L_431)
.L_431:
        /*03b4*/ 	.word	0x00000000


	//----- nvinfo : EIATTR_CBANK_PARAM_SIZE
	.align		4
.L_432:
        /*03b8*/ 	.byte	0x03, 0x19
        /*03ba*/ 	.short	0x06f0


	//----- nvinfo : EIATTR_PARAM_CBANK
	.align		4
        /*03bc*/ 	.byte	0x04, 0x0a
        /*03be*/ 	.short	(.L_434 - .L_433)
	.align		4
.L_433:
        /*03c0*/ 	.word	index@(.nv.constant0._ZN7cutlass13device_kernelIN5flash11enable_sm90INS1_16FlashAttnBwdSm90INS1_25CollectiveMainloopBwdSm90ILi2ELi1ELi1EN4cute5tupleIJNS5_1CILi1EEES8_S8_EEENS6_IJNS7_ILi64EEENS7_ILi96EEENS7_ILi192EEEEEENS_6half_tEfNS_4arch4Sm90ELb0ELb0ELb1ELb0ELb1ELb0ELb1ELb0ELi3ELi1ELi1ELi1ELb0EEENS1_24CollectiveEpilogueBwdGQAISD_fSG_Li384ELb0ELb1EEENS1_19SingleTileSchedulerILb0ELb0ELb0ELi96EEEEEEEEEvNT_6ParamsE)
        /*03c4*/ 	.short	0x0210
        /*03c6*/ 	.short	0x06f0


	//----- nvinfo : EIATTR_SW_WAR
	.align		4
.L_434:
        /*03c8*/ 	.byte	0x04, 0x36
        /*03ca*/ 	.short	(.L_436 - .L_435)
.L_435:
        /*03cc*/ 	.word	0x00000008
.L_436:


//--------------------- .nv.info._ZN7cutlass13device_kernelIN5flash11enable_sm90INS1_16FlashAttnBwdSm90INS1_25CollectiveMainloopBwdSm90ILi2ELi1ELi1EN4cute5tupleIJNS5_1CILi1EEES8_S8_EEENS6_IJNS7_ILi64EEENS7_ILi96EEENS7_ILi192EEEEEENS_6half_tEfNS_4arch4Sm90ELb0ELb0ELb1ELb1ELb0ELb0ELb1ELb0ELi3ELi1ELi1ELi1ELb0EEENS1_21CollectiveEpilogueBwdISD_SE_SG_Li384ELb1ELb1ELi3EEENS1_19SingleTileSchedulerILb1ELb0ELb0ELi96EEEEEEEEEvNT_6ParamsE --------------------------
	.section	.nv.info._ZN7cutlass13device_kernelIN5flash11enable_sm90INS1_16FlashAttnBwdSm90INS1_25CollectiveMainloopBwdSm90ILi2ELi1ELi1EN4cute5tupleIJNS5_1CILi1EEES8_S8_EEENS6_IJNS7_ILi64EEENS7_ILi96EEENS7_ILi192EEEEEENS_6half_tEfNS_4arch4Sm90ELb0ELb0ELb1ELb1ELb0ELb0ELb1ELb0ELi3ELi1ELi1ELi1ELb0EEENS1_21CollectiveEpilogueBwdISD_SE_SG_Li384ELb1ELb1ELi3EEENS1_19SingleTileSchedulerILb1ELb0ELb0ELi96EEEEEEEEEvNT_6ParamsE,"",@"SHT_CUDA_INFO"
	.sectionflags	@""
	.align	4


	//----- nvinfo : EIATTR_CUDA_API_VERSION
	.align		4
        /*0000*/ 	.byte	0x04, 0x37
        /*0002*/ 	.short	(.L_438 - .L_437)
.L_437:
        /*0004*/ 	.word	0x00000082


	//----- nvinfo : EIATTR_KPARAM_INFO
	.align		4
.L_438:
        /*0008*/ 	.byte	0x04, 0x17
        /*000a*/ 	.short	(.L_440 - .L_439)
.L_439:
        /*000c*/ 	.word	0x00000000
        /*0010*/ 	.short	0x0000
        /*0012*/ 	.short	0x0070
        /*0014*/ 	.byte	0x00, 0xf0, 0x01, 0x1a


	//----- nvinfo : EIATTR_SPARSE_MMA_MASK
	.align		4
.L_440:
        /*0018*/ 	.byte	0x03, 0x50
        /*001a*/ 	.short	0x0000


	//----- nvinfo : EIATTR_MAXREG_COUNT
	.align		4
        /*001c*/ 	.byte	0x03, 0x1b
        /*001e*/ 	.short	0x0080


	//----- nvinfo : EIATTR_NUM_BARRIERS
	.align		4
        /*0020*/ 	.byte	0x02, 0x4c
        /*0022*/ 	.byte	0x10
	.zero		1


	//----- nvinfo : EIATTR_EXTERNS
	.align		4
        /*0024*/ 	.byte	0x04, 0x0f
        /*0026*/ 	.short	(.L_442 - .L_441)


	//   ....[0]....
	.align		4
.L_441:
        /*0028*/ 	.word	index@(__assertfail)


	//----- nvinfo : EIATTR_ANNOTATIONS
	.align		4
.L_442:
        /*002c*/ 	.byte	0x04, 0x55
        /*002e*/ 	.short	(.L_444 - .L_443)


	//   ....[0]....
.L_443:
        /*0030*/ 	.word	0x00000001
        /*0034*/ 	.byte	0xa0, 0x07, 0x00, 0x00, 0x01, 0x00, 0x00, 0x00, 0x80, 0x17, 0x00, 0x00, 0x01, 0x00, 0x00, 0x00
        /*0044*/ 	.byte	0xc0, 0x17, 0x00, 0x00, 0x01, 0x00, 0x00, 0x00, 0x30, 0x1b, 0x00, 0x00, 0x01, 0x00, 0x00, 0x00
        /*0054*/ 	.byte	0xe0, 0x23, 0x00, 0x00, 0x01, 0x00, 0x00, 0x00, 0xc0, 0x3c, 0x00, 0x00, 0x01, 0x00, 0x00, 0x00
        /*0064*/ 	.byte	0xc0, 0x40, 0x00, 0x00, 0x01, 0x00, 0x00, 0x00, 0xa0, 0x58, 0x00, 0x00


	//----- nvinfo : EIATTR_MERCURY_ISA_VERSION
	.align		4
.L_444:
        /*0070*/ 	.byte	0x03, 0x5f
        /*0072*/ 	.short	0x0101


	//----- nvinfo : EIATTR_INT_WARP_WIDE_INSTR_OFFSETS
	.align		4
        /*0074*/ 	.byte	0x04, 0x31
        /*0076*/ 	.short	(.L_446 - .L_445)


	//   ....[0]....
.L_445:
        /*0078*/ 	.word	0x00000180


	//   ....[1]....
        /*007c*/ 	.word	0x00000240


	//   ....[2]....
        /*0080*/ 	.word	0x000080a0


	//----- nvinfo : EIATTR_COOP_GROUP_MASK_REGIDS
	.align		4
.L_446:
        /*0084*/ 	.byte	0x04, 0x29
        /*0086*/ 	.short	(.L_448 - .L_447)


	//   ....[0]....
.L_447:
        /*0088*/ 	.word	0xffffffff


	//   ....[1]....
        /*008c*/ 	.word	0xffffffff


	//   ....[2]....
        /*0090*/ 	.word	0xffffffff


	//   ....[3]....
        /*0094*/ 	.word	0xffffffff


	//   ....[4]....
        /*0098*/ 	.word	0xffffffff


	//   ....[5]....
        /*009c*/ 	.word	0xffffffff


	//   ....[6]....
        /*00a0*/ 	.word	0xffffffff


	//   ....[7]....
        /*00a4*/ 	.word	0x0500000f


	//----- nvinfo : EIATTR_COOP_GROUP_INSTR_OFFSETS
	.align		4
.L_448:
        /*00a8*/ 	.byte	0x04, 0x28
        /*00aa*/ 	.short	(.L_450 - .L_449)


	//   ....[0]....
.L_449:
        /*00ac*/ 	.word	0x00000060


	//   ....[1]....
        /*00b0*/ 	.word	0x00000190


	//   ....[2]....
        /*00b4*/ 	.word	0x00000220


	//   ....[3]....
        /*00b8*/ 	.word	0x000003a0


	//   ....[4]....
        /*00bc*/ 	.word	0x000005e0


	//   ....[5]....
        /*00c0*/ 	.word	0x00001250


	//   ....[6]....
        /*00c4*/ 	.word	0x000069c0


	//   ....[7]....
        /*00c8*/ 	.word	0x0000a3e0


	//----- nvinfo : EIATTR_REG_RECONFIG
	.align		4
.L_450:
        /*00cc*/ 	.byte	0x01, 0x54
	.zero		2


	//----- nvinfo : EIATTR_SYSCALL_OFFSETS
	.align		4
        /*00d0*/ 	.byte	0x04, 0x46
        /*00d2*/ 	.short	(.L_452 - .L_451)


	//   ....[0]....
.L_451:
        /*00d4*/ 	.word	0x00000eb0


	//   ....[1]....
        /*00d8*/ 	.word	0x00000fa0


	//   ....[2]....
        /*00dc*/ 	.word	0x000010e0


	//   ....[3]....
        /*00e0*/ 	.word	0x000011d0


	//----- nvinfo : EIATTR_MBARRIER_INSTR_OFFSETS
	.align		4
.L_452:
        /*00e4*/ 	.byte	0x04, 0x39
        /*00e6*/ 	.short	(.L_454 - .L_453)


	//   ....[0]....
.L_453:
        /*00e8*/ 	.word	0x00000260
        /*00ec*/ 	.word	0x000000ff
        /*00f0*/ 	.word	0x00036400
        /*00f4*/ 	.short	0x0100
        /*00f6*/ 	.byte	0x06
	.zero		1


	//   ....[1]....
        /*00f8*/ 	.word	0x00000350
        /*00fc*/ 	.word	0x000000ff
        /*0100*/ 	.word	0x00036410
        /*0104*/ 	.short	0x0100
        /*0106*/ 	.byte	0x08
	.zero		1


	//   ....[2]....
        /*0108*/ 	.word	0x00000360
        /*010c*/ 	.word	0x000000ff
        /*0110*/ 	.word	0x00036420
        /*0114*/ 	.short	0x0100
        /*0116*/ 	.byte	0x08
	.zero		1


	//   ....[3]....
        /*0118*/ 	.word	0x00000370
        /*011c*/ 	.word	0x000000ff
        /*0120*/ 	.word	0x00036418
        /*0124*/ 	.short	0x0100
        /*0126*/ 	.byte	0x08
	.zero		1


	//   ....[4]....
        /*0128*/ 	.word	0x00000380
        /*012c*/ 	.word	0x000000ff
        /*0130*/ 	.word	0x00036428
        /*0134*/ 	.short	0x0100
        /*0136*/ 	.byte	0x08
	.zero		1


	//   ....[5]....
        /*0138*/ 	.word	0x000004b0
        /*013c*/ 	.word	0x000000ff
        /*0140*/ 	.word	0x00036430
        /*0144*/ 	.short	0x0100
        /*0146*/ 	.byte	0x08
	.zero		1


	//   ....[6]....
        /*0148*/ 	.word	0x000004c0
        /*014c*/ 	.word	0x000000ff
        /*0150*/ 	.word	0x00036438
        /*0154*/ 	.short	0x0100
        /*0156*/ 	.byte	0x08
	.zero		1


	//   ....[7]....
        /*0158*/ 	.word	0x00001290
        /*015c*/ 	.word	0x000000ff
        /*0160*/ 	.word	0x00036400
        /*0164*/ 	.short	0x010a
        /*0166*/ 	.byte	0x24
	.zero		1


	//   ....[8]....
        /*0168*/ 	.word	0x000013e0
        /*016c*/ 	.word	0x000000ff
        /*0170*/ 	.word	0x00036400
        /*0174*/ 	.short	0x010a
        /*0176*/ 	.byte	0x24
	.zero		1


	//   ....[9]....
        /*0178*/ 	.word	0x00001a90
        /*017c*/ 	.word	0x00000004
        /*0180*/ 	.word	0x00036410
        /*0184*/ 	.short	0x010a
        /*0186*/ 	.byte	0x3f
	.zero		1


	//   ....[10]....
        /*0188*/ 	.word	0x00001ad0
        /*018c*/ 	.word	0x00000004
        /*0190*/ 	.word	0x00036410
        /*0194*/ 	.short	0x010a
        /*0196*/ 	.byte	0x3f
	.zero		1


	//   ....[11]....
        /*0198*/ 	.word	0x00002180
        /*019c*/ 	.word	0x000000ff
        /*01a0*/ 	.word	0x00036430
        /*01a4*/ 	.short	0x010a
        /*01a6*/ 	.byte	0x24
	.zero		1


	//   ....[12]....
        /*01a8*/ 	.word	0x000023a0
        /*01ac*/ 	.word	0x000000ff
        /*01b0*/ 	.word	0x00036430
        /*01b4*/ 	.short	0x010a
        /*01b6*/ 	.byte	0x24
	.zero		1


	//   ....[13]....
        /*01b8*/ 	.word	0x000039b0
        /*01bc*/ 	.word	0x000000ff
        /*01c0*/ 	.word	0x00000000
        /*01c4*/ 	.short	0x0101
        /*01c6*/ 	.byte	0x04
	.zero		1


	//   ....[14]....
        /*01c8*/ 	.word	0x00003d30
        /*01cc*/ 	.word	0x00000004
        /*01d0*/ 	.word	0x00000000
        /*01d4*/ 	.short	0x0101
        /*01d6*/ 	.byte	0x3f
	.zero		1


	//   ....[15]....
        /*01d8*/ 	.word	0x00008580
        /*01dc*/ 	.word	0x0000000c
        /*01e0*/ 	.word	0x00036420
        /*01e4*/ 	.short	0x010a
        /*01e6*/ 	.byte	0x3f
	.zero		1


	//   ....[16]....
        /*01e8*/ 	.word	0x00008c80
        /*01ec*/ 	.word	0x0000000c
        /*01f0*/ 	.word	0x00036438
        /*01f4*/ 	.short	0x010a
        /*01f6*/ 	.byte	0x3f
	.zero		1


	//   ....[17]....
        /*01f8*/ 	.word	0x00008ff0
        /*01fc*/ 	.word	0x0000000c
        /*0200*/ 	.word	0x00036428
        /*0204*/ 	.short	0x010a
        /*0206*/ 	.byte	0x3f
	.zero		1


	//   ....[18]....
        /*0208*/ 	.word	0x000092a0
        /*020c*/ 	.word	0x0000000c
        /*0210*/ 	.word	0x00036438
        /*0214*/ 	.short	0x010a
        /*0216*/ 	.byte	0x3f
	.zero		1


	//   ....[19]....
        /*0218*/ 	.word	0x00009560
        /*021c*/ 	.word	0x0000000c
        /*0220*/ 	.word	0x00036420
        /*0224*/ 	.short	0x010a
        /*0226*/ 	.byte	0x3f
	.zero		1


	//   ....[20]....
        /*0228*/ 	.word	0x00009860
        /*022c*/ 	.word	0x0000000c
        /*0230*/ 	.word	0x00036438
        /*0234*/ 	.short	0x010a
        /*0236*/ 	.byte	0x3f
	.zero		1


	//   ....[21]....
        /*0238*/ 	.word	0x00009b60
        /*023c*/ 	.word	0x0000000c
        /*0240*/ 	.word	0x00036428
        /*0244*/ 	.short	0x010a
        /*0246*/ 	.byte	0x3f
	.zero		1


	//   ....[22]....
        /*0248*/ 	.word	0x00009e20
        /*024c*/ 	.word	0x0000000c
        /*0250*/ 	.word	0x00036438
        /*0254*/ 	.short	0x010a
        /*0256*/ 	.byte	0x3f
	.zero		1


	//   ....[23]....
        /*0258*/ 	.word	0x0000a270
        /*025c*/ 	.word	0x00000007
        /*0260*/ 	.word	0x00000000
        /*0264*/ 	.short	0x010a
        /*0266*/ 	.byte	0x3f
	.zero		1


	//   ....[24]....
        /*0268*/ 	.word	0x0000a2f0
        /*026c*/ 	.word	0x00000005
        /*0270*/ 	.word	0x00000000
        /*0274*/ 	.short	0x010a
        /*0276*/ 	.byte	0x3f
	.zero		1


	//   ....[25]....
        /*0278*/ 	.word	0x0000a340
        /*027c*/ 	.word	0x00000009
        /*0280*/ 	.word	0x00036438
        /*0284*/ 	.short	0x010a
        /*0286*/ 	.byte	0x3f
	.zero		1


	//   ....[26]....
        /*0288*/ 	.word	0x0000a420
        /*028c*/ 	.word	0x00000007
        /*0290*/ 	.word	0x00036400
        /*0294*/ 	.short	0x010a
        /*0296*/ 	.byte	0x3f
	.zero		1


	//   ....[27]....
        /*0298*/ 	.word	0x0000a470
        /*029c*/ 	.word	0x00000004
        /*02a0*/ 	.word	0x00036410
        /*02a4*/ 	.short	0x010a
        /*02a6*/ 	.byte	0x3f
	.zero		1


	//   ....[28]....
        /*02a8*/ 	.word	0x0000a4d0
        /*02ac*/ 	.word	0x00000078
        /*02b0*/ 	.word	0x00036430
        /*02b4*/ 	.short	0x010a
        /*02b6*/ 	.byte	0x3f
	.zero		1


	//   ....[29]....
        /*02b8*/ 	.word	0x0000a520
        /*02bc*/ 	.word	0x0000000c
        /*02c0*/ 	.word	0x00036420
        /*02c4*/ 	.short	0x010a
        /*02c6*/ 	.byte	0x3f
	.zero		1


	//   ....[30]....
        /*02c8*/ 	.word	0x0000a570
        /*02cc*/ 	.word	0x0000000c
        /*02d0*/ 	.word	0x00036438
        /*02d4*/ 	.short	0x010a
        /*02d6*/ 	.byte	0x3f
	.zero		1


	//   ....[31]....
        /*02d8*/ 	.word	0x0000a5c0
        /*02dc*/ 	.word	0x0000000c
        /*02e0*/ 	.word	0x00036428
        /*02e4*/ 	.short	0x010a
        /*02e6*/ 	.byte	0x3f
	.zero		1


	//   ....[32]....
        /*02e8*/ 	.word	0x0000a610
        /*02ec*/ 	.word	0x0000000c
        /*02f0*/ 	.word	0x00036438
        /*02f4*/ 	.short	0x010a
        /*02f6*/ 	.byte	0x3f
	.zero		1


	//   ....[33]....
        /*02f8*/ 	.word	0x0000a670
        /*02fc*/ 	.word	0x0000000c
        /*0300*/ 	.word	0x00036420
        /*0304*/ 	.short	0x010a
        /*0306*/ 	.byte	0x3f
	.zero		1


	//   ....[34]....
        /*0308*/ 	.word	0x0000a6c0
        /*030c*/ 	.word	0x0000000c
        /*0310*/ 	.word	0x00036438
        /*0314*/ 	.short	0x010a
        /*0316*/ 	.byte	0x3f
	.zero		1


	//   ....[35]....
        /*0318*/ 	.word	0x0000a710
        /*031c*/ 	.word	0x0000000c
        /*0320*/ 	.word	0x00036428
        /*0324*/ 	.short	0x010a
        /*0326*/ 	.byte	0x3f
	.zero		1


	//   ....[36]....
        /*0328*/ 	.word	0x0000a760
        /*032c*/ 	.word	0x0000000c
        /*0330*/ 	.word	0x00036438
        /*0334*/ 	.short	0x010a
        /*0336*/ 	.byte	0x3f
	.zero		1


	//   ....[37]....
        /*0338*/ 	.word	0x0000a830
        /*033c*/ 	.word	0x00000007
        /*0340*/ 	.word	0x00000000
        /*0344*/ 	.short	0x010a
        /*0346*/ 	.byte	0x3f
	.zero		1


	//   ....[38]....
        /*0348*/ 	.word	0x0000a880
        /*034c*/ 	.word	0x00000005
        /*0350*/ 	.word	0x00000000
        /*0354*/ 	.short	0x010a
        /*0356*/ 	.byte	0x3f
	.zero		1


	//----- nvinfo : EIATTR_NUM_MBARRIERS
	.align		4
.L_454:
        /*0358*/ 	.byte	0x03, 0x38
        /*035a*/ 	.short	0x0007


	//----- nvinfo : EIATTR_EXIT_INSTR_OFFSETS
	.align		4
        /*035c*/ 	.byte	0x04, 0x1c
        /*035e*/ 	.short	(.L_456 - .L_455)


	//   ....[0]....
.L_455:
        /*0360*/ 	.word	0x0000a390


	//----- nvinfo : EIATTR_MAX_THREADS
	.align		4
.L_456:
        /*0364*/ 	.byte	0x04, 0x05
        /*0366*/ 	.short	(.L_458 - .L_457)
.L_457:
        /*0368*/ 	.word	0x00000200
        /*036c*/ 	.word	0x00000001
        /*0370*/ 	.word	0x00000001


	//----- nvinfo : EIATTR_CRS_STACK_SIZE
	.align		4
.L_458:
        /*0374*/ 	.byte	0x04, 0x1e
        /*0376*/ 	.short	(.L_460 - .L_459)
.L_459:
        /*0378*/ 	.word	0x00000000


	//----- nvinfo : EIATTR_CBANK_PARAM_SIZE
	.align		4
.L_460:
        /*037c*/ 	.byte	0x03, 0x19
        /*037e*/ 	.short	0x06f0


	//----- nvinfo : EIATTR_PARAM_CBANK
	.align		4
        /*0380*/ 	.byte	0x04, 0x0a
        /*0382*/ 	.short	(.L_462 - .L_461)
	.align		4
.L_461:
        /*0384*/ 	.word	index@(.nv.constant0._ZN7cutlass13device_kernelIN5flash11enable_sm90INS1_16FlashAttnBwdSm90INS1_25CollectiveMainloopBwdSm90ILi2ELi1ELi1EN4cute5tupleIJNS5_1CILi1EEES8_S8_EEENS6_IJNS7_ILi64EEENS7_ILi96EEENS7_ILi192EEEEEENS_6half_tEfNS_4arch4Sm90ELb0ELb0ELb1ELb1ELb0ELb0ELb1ELb0ELi3ELi1ELi1ELi1ELb0EEENS1_21CollectiveEpilogueBwdISD_SE_SG_Li384ELb1ELb1ELi3EEENS1_19SingleTileSchedulerILb1ELb0ELb0ELi96EEEEEEEEEvNT_6ParamsE)
        /*0388*/ 	.short	0x0210
        /*038a*/ 	.short	0x06f0


	//----- nvinfo : EIATTR_SW_WAR
	.align		4
.L_462:
        /*038c*/ 	.byte	0x04, 0x36
        /*038e*/ 	.short	(.L_464 - .L_463)
.L_463:
        /*0390*/ 	.word	0x00000008
.L_464:


//--------------------- .nv.info._ZN7cutlass13device_kernelIN5flash11enable_sm90INS1_16FlashAttnBwdSm90INS1_25CollectiveMainloopBwdSm90ILi2ELi1ELi1EN4cute5tupleIJNS5_1CILi1EEES8_S8_EEENS6_IJNS7_ILi64EEENS7_ILi96EEENS7_ILi192EEEEEENS_6half_tEfNS_4arch4Sm90ELb0ELb0ELb1ELb1ELb1ELb0ELb1ELb0ELi3ELi1ELi1ELi1ELb0EEENS1_21CollectiveEpilogueBwdISD_SE_SG_Li384ELb1ELb1ELi3EEENS1_19SingleTileSchedulerILb1ELb0ELb0ELi96EEEEEEEEEvNT_6ParamsE --------------------------
	.section	.nv.info._ZN7cutlass13device_kernelIN5flash11enable_sm90INS1_16FlashAttnBwdSm90INS1_25CollectiveMainloopBwdSm90ILi2ELi1ELi1EN4cute5tupleIJNS5_1CILi1EEES8_S8_EEENS6_IJNS7_ILi64EEENS7_ILi96EEENS7_ILi192EEEEEENS_6half_tEfNS_4arch4Sm90ELb0ELb0ELb1ELb1ELb1ELb0ELb1ELb0ELi3ELi1ELi1ELi1ELb0EEENS1_21CollectiveEpilogueBwdISD_SE_SG_Li384ELb1ELb1ELi3EEENS1_19SingleTileSchedulerILb1ELb0ELb0ELi96EEEEEEEEEvNT_6ParamsE,"",@"SHT_CUDA_INFO"
	.sectionflags	@""
	.align	4


	//----- nvinfo : EIATTR_CUDA_API_VERSION
	.align		4
        /*0000*/ 	.byte	0x04, 0x37
        /*0002*/ 	.short	(.L_466 - .L_465)
.L_465:
        /*0004*/ 	.word	0x00000082


	//----- nvinfo : EIATTR_KPARAM_INFO
	.align		4
.L_466:
        /*0008*/ 	.byte	0x04, 0x17
        /*000a*/ 	.short	(.L_468 - .L_467)
.L_467:
        /*000c*/ 	.word	0x00000000
        /*0010*/ 	.short	0x0000
        /*0012*/ 	.short	0x0070
        /*0014*/ 	.byte	0x00, 0xf0, 0x01, 0x1a


	//----- nvinfo : EIATTR_SPARSE_MMA_MASK
	.align		4
.L_468:
        /*0018*/ 	.byte	0x03, 0x50
        /*001a*/ 	.short	0x0000


	//----- nvinfo : EIATTR_MAXREG_COUNT
	.align		4
        /*001c*/ 	.byte	0x03, 0x1b
        /*001e*/ 	.short	0x0080


	//----- nvinfo : EIATTR_NUM_BARRIERS
	.align		4
        /*0020*/ 	.byte	0x02, 0x4c
        /*0022*/ 	.byte	0x10
	.zero		1


	//----- nvinfo : EIATTR_EXTERNS
	.align		4
        /*0024*/ 	.byte	0x04, 0x0f
        /*0026*/ 	.short	(.L_470 - .L_469)


	//   ....[0]....
	.align		4
.L_469:
        /*0028*/ 	.word	index@(__assertfail)


	//----- nvinfo : EIATTR_ANNOTATIONS
	.align		4
.L_470:
        /*002c*/ 	.byte	0x04, 0x55
        /*002e*/ 	.short	(.L_472 - .L_471)


	//   ....[0]....
.L_471:
        /*0030*/ 	.word	0x00000001
        /*0034*/ 	.byte	0xa0, 0x07, 0x00, 0x00, 0x01, 0x00, 0x00, 0x00, 0x80, 0x17, 0x00, 0x00, 0x01, 0x00, 0x00, 0x00
        /*0044*/ 	.byte	0xc0, 0x17, 0x00, 0x00, 0x01, 0x00, 0x00, 0x00, 0x30, 0x1b, 0x00, 0x00, 0x01, 0x00, 0x00, 0x00
        /*0054*/ 	.byte	0xe0, 0x23, 0x00, 0x00, 0x01, 0x00, 0x00, 0x00, 0xc0, 0x3c, 0x00, 0x00, 0x01, 0x00, 0x00, 0x00
        /*0064*/ 	.byte	0xc0, 0x40, 0x00, 0x00, 0x01, 0x00, 0x00, 0x00, 0xa0, 0x58, 0x00, 0x00


	//----- nvinfo : EIATTR_MERCURY_ISA_VERSION
	.align		4
.L_472:
        /*0070*/ 	.byte	0x03, 0x5f
        /*0072*/ 	.short	0x0101


	//----- nvinfo : EIATTR_INT_WARP_WIDE_INSTR_OFFSETS
	.align		4
        /*0074*/ 	.byte	0x04, 0x31
        /*0076*/ 	.short	(.L_474 - .L_473)


	//   ....[0]....
.L_473:
        /*0078*/ 	.word	0x00000180


	//   ....[1]....
        /*007c*/ 	.word	0x00000240


	//   ....[2]....
        /*0080*/ 	.word	0x00007780


	//   ....[3]....
        /*0084*/ 	.word	0x00007d70


	//   ....[4]....
        /*0088*/ 	.word	0x000084d0


	//   ....[5]....
        /*008c*/ 	.word	0x00008870


	//----- nvinfo : EIATTR_COOP_GROUP_MASK_REGIDS
	.align		4
.L_474:
        /*0090*/ 	.byte	0x04, 0x29
        /*0092*/ 	.short	(.L_476 - .L_475)


	//   ....[0]....
.L_475:
        /*0094*/ 	.word	0xffffffff


	//   ....[1]....
        /*0098*/ 	.word	0xffffffff


	//   ....[2]....
        /*009c*/ 	.word	0xffffffff


	//   ....[3]....
        /*00a0*/ 	.word	0xffffffff


	//   ....[4]....
        /*00a4*/ 	.word	0xffffffff


	//   ....[5]....
        /*00a8*/ 	.word	0xffffffff


	//   ....[6]....
        /*00ac*/ 	.word	0xffffffff


	//   ....[7]....
        /*00b0*/ 	.word	0xffffffff


	//   ....[8]....
        /*00b4*/ 	.word	0xffffffff


	//   ....[9]....
        /*00b8*/ 	.word	0xffffffff


	//   ....[10]....
        /*00bc*/ 	.word	0xffffffff


	//   ....[11]....
        /*00c0*/ 	.word	0xffffffff


	//   ....[12]....
        /*00c4*/ 	.word	0xffffffff


	//   ....[13]....
        /*00c8*/ 	.word	0x0500000f


	//   ....[14]....
        /*00cc*/ 	.word	0x0500000f


	//   ....[15]....
        /*00d0*/ 	.word	0x0500000f


	//   ....[16]....
        /*00d4*/ 	.word	0x0500000f


	//----- nvinfo : EIATTR_COOP_GROUP_INSTR_OFFSETS
	.align		4
.L_476:
        /*00d8*/ 	.byte	0x04, 0x28
        /*00da*/ 	.short	(.L_478 - .L_477)


	//   ....[0]....
.L_477:
        /*00dc*/ 	.word	0x00000060


	//   ....[1]....
        /*00e0*/ 	.word	0x00000190


	//   ....[2]....
        /*00e4*/ 	.word	0x00000220


	//   ....[3]....
        /*00e8*/ 	.word	0x000003a0


	//   ....[4]....
        /*00ec*/ 	.word	0x000005e0


	//   ....[5]....
        /*00f0*/ 	.word	0x00001250


	//   ....[6]....
        /*00f4*/ 	.word	0x000069c0


	//   ....[7]....
        /*00f8*/ 	.word	0x000072c0


	//   ....[8]....
        /*00fc*/ 	.word	0x000076b0


	//   ....[9]....
        /*0100*/ 	.word	0x000078f0


	//   ....[10]....
        /*0104*/ 	.word	0x00007ca0


	//   ....[11]....
        /*0108*/ 	.word	0x00007f50


	//   ....[12]....
        /*010c*/ 	.word	0x00008410


	//   ....[13]....
        /*0110*/ 	.word	0x0000abb0


	//   ....[14]....
        /*0114*/ 	.word	0x0000ad20


	//   ....[15]....
        /*0118*/ 	.word	0x0000ad90


	//   ....[16]....
        /*011c*/ 	.word	0x0000ae00


	//----- nvinfo : EIATTR_REG_RECONFIG
	.align		4
.L_478:
        /*0120*/ 	.byte	0x01, 0x54
	.zero		2


	//----- nvinfo : EIATTR_SYSCALL_OFFSETS
	.align		4
        /*0124*/ 	.byte	0x04, 0x46
        /*0126*/ 	.short	(.L_480 - .L_479)


	//   ....[0]....
.L_479:
        /*0128*/ 	.word	0x00000eb0


	//   ....[1]....
        /*012c*/ 	.word	0x00000fa0


	//   ....[2]....
        /*0130*/ 	.word	0x000010e0


	//   ....[3]....
        /*0134*/ 	.word	0x000011d0


	//----- nvinfo : EIATTR_MBARRIER_INSTR_OFFSETS
	.align		4
.L_480:
        /*0138*/ 	.byte	0x04, 0x39
        /*013a*/ 	.short	(.L_482 - .L_481)


	//   ....[0]....
.L_481:
        /*013c*/ 	.word	0x00000260
        /*0140*/ 	.word	0x000000ff
        /*0144*/ 	.word	0x00036400
        /*0148*/ 	.short	0x0100
        /*014a*/ 	.byte	0x06
	.zero		1


	//   ....[1]....
        /*014c*/ 	.word	0x00000350
        /*0150*/ 	.word	0x000000ff
        /*0154*/ 	.word	0x00036410
        /*0158*/ 	.short	0x0100
        /*015a*/ 	.byte	0x08
	.zero		1


	//   ....[2]....
        /*015c*/ 	.word	0x00000360
        /*0160*/ 	.word	0x000000ff
        /*0164*/ 	.word	0x00036420
        /*0168*/ 	.short	0x0100
        /*016a*/ 	.byte	0x08
	.zero		1


	//   ....[3]....
        /*016c*/ 	.word	0x00000370
        /*0170*/ 	.word	0x000000ff
        /*0174*/ 	.word	0x00036418
        /*0178*/ 	.short	0x0100
        /*017a*/ 	.byte	0x08
	.zero		1


	//   ....[4]....
        /*017c*/ 	.word	0x00000380
        /*0180*/ 	.word	0x000000ff
        /*0184*/ 	.word	0x00036428
        /*0188*/ 	.short	0x0100
        /*018a*/ 	.byte	0x08
	.zero		1


	//   ....[5]....
        /*018c*/ 	.word	0x000004b0
        /*0190*/ 	.word	0x000000ff
        /*0194*/ 	.word	0x00036430
        /*0198*/ 	.short	0x0100
        /*019a*/ 	.byte	0x08
	.zero		1


	//   ....[6]....
        /*019c*/ 	.word	0x000004c0
        /*01a0*/ 	.word	0x000000ff
        /*01a4*/ 	.word	0x00036438
        /*01a8*/ 	.short	0x0100
        /*01aa*/ 	.byte	0x08
	.zero		1


	//   ....[7]....
        /*01ac*/ 	.word	0x00001290
        /*01b0*/ 	.word	0x000000ff
        /*01b4*/ 	.word	0x00036400
        /*01b8*/ 	.short	0x010a
        /*01ba*/ 	.byte	0x24
	.zero		1


	//   ....[8]....
        /*01bc*/ 	.word	0x000013e0
        /*01c0*/ 	.word	0x000000ff
        /*01c4*/ 	.word	0x00036400
        /*01c8*/ 	.short	0x010a
        /*01ca*/ 	.byte	0x24
	.zero		1


	//   ....[9]....
        /*01cc*/ 	.word	0x00001a90
        /*01d0*/ 	.word	0x00000004
        /*01d4*/ 	.word	0x00036410
        /*01d8*/ 	.short	0x010a
        /*01da*/ 	.byte	0x3f
	.zero		1


	//   ....[10]....
        /*01dc*/ 	.word	0x00001ad0
        /*01e0*/ 	.word	0x00000004
        /*01e4*/ 	.word	0x00036410
        /*01e8*/ 	.short	0x010a
        /*01ea*/ 	.byte	0x3f
	.zero		1


	//   ....[11]....
        /*01ec*/ 	.word	0x00002180
        /*01f0*/ 	.word	0x000000ff
        /*01f4*/ 	.word	0x00036430
        /*01f8*/ 	.short	0x010a
        /*01fa*/ 	.byte	0x24
	.zero		1


	//   ....[12]....
        /*01fc*/ 	.word	0x000023a0
        /*0200*/ 	.word	0x000000ff
        /*0204*/ 	.word	0x00036430
        /*0208*/ 	.short	0x010a
        /*020a*/ 	.byte	0x24
	.zero		1


	//   ....[13]....
        /*020c*/ 	.word	0x000039b0
        /*0210*/ 	.word	0x000000ff
        /*0214*/ 	.word	0x00000000
        /*0218*/ 	.short	0x0101
        /*021a*/ 	.byte	0x04
	.zero		1


	//   ....[14]....
        /*021c*/ 	.word	0x00003d30
        /*0220*/ 	.word	0x00000004
        /*0224*/ 	.word	0x00000000
        /*0228*/ 	.short	0x0101
        /*022a*/ 	.byte	0x3f
	.zero		1


	//   ....[15]....
        /*022c*/ 	.word	0x00008d50
        /*0230*/ 	.word	0x0000000c
        /*0234*/ 	.word	0x00036420
        /*0238*/ 	.short	0x010a
        /*023a*/ 	.byte	0x3f
	.zero		1


	//   ....[16]....
        /*023c*/ 	.word	0x00009450
        /*0240*/ 	.word	0x0000000c
        /*0244*/ 	.word	0x00036438
        /*0248*/ 	.short	0x010a
        /*024a*/ 	.byte	0x3f
	.zero		1


	//   ....[17]....
        /*024c*/ 	.word	0x000097c0
        /*0250*/ 	.word	0x0000000c
        /*0254*/ 	.word	0x00036428
        /*0258*/ 	.short	0x010a
        /*025a*/ 	.byte	0x3f
	.zero		1


	//   ....[18]....
        /*025c*/ 	.word	0x00009a70
        /*0260*/ 	.word	0x0000000c
        /*0264*/ 	.word	0x00036438
        /*0268*/ 	.short	0x010a
        /*026a*/ 	.byte	0x3f
	.zero		1


	//   ....[19]....
        /*026c*/ 	.word	0x00009d30
        /*0270*/ 	.word	0x0000000c
        /*0274*/ 	.word	0x00036420
        /*0278*/ 	.short	0x010a
        /*027a*/ 	.byte	0x3f
	.zero		1


	//   ....[20]....
        /*027c*/ 	.word	0x0000a030
        /*0280*/ 	.word	0x0000000c
        /*0284*/ 	.word	0x00036438
        /*0288*/ 	.short	0x010a
        /*028a*/ 	.byte	0x3f
	.zero		1


	//   ....[21]....
        /*028c*/ 	.word	0x0000a330
        /*0290*/ 	.word	0x0000000c
        /*0294*/ 	.word	0x00036428
        /*0298*/ 	.short	0x010a
        /*029a*/ 	.byte	0x3f
	.zero		1


	//   ....[22]....
        /*029c*/ 	.word	0x0000a5f0
        /*02a0*/ 	.word	0x0000000c
        /*02a4*/ 	.word	0x00036438
        /*02a8*/ 	.short	0x010a
        /*02aa*/ 	.byte	0x3f
	.zero		1


	//   ....[23]....
        /*02ac*/ 	.word	0x0000aa40
        /*02b0*/ 	.word	0x00000007
        /*02b4*/ 	.word	0x00000000
        /*02b8*/ 	.short	0x010a
        /*02ba*/ 	.byte	0x3f
	.zero		1


	//   ....[24]....
        /*02bc*/ 	.word	0x0000aac0
        /*02c0*/ 	.word	0x00000005
        /*02c4*/ 	.word	0x00000000
        /*02c8*/ 	.short	0x010a
        /*02ca*/ 	.byte	0x3f
	.zero		1


	//   ....[25]....
        /*02cc*/ 	.word	0x0000ab10
        /*02d0*/ 	.word	0x00000009
        /*02d4*/ 	.word	0x00036438
        /*02d8*/ 	.short	0x010a
        /*02da*/ 	.byte	0x3f
	.zero		1


	//   ....[26]....
        /*02dc*/ 	.word	0x0000abf0
        /*02e0*/ 	.word	0x00000007
        /*02e4*/ 	.word	0x00036400
        /*02e8*/ 	.short	0x010a
        /*02ea*/ 	.byte	0x3f
	.zero		1


	//   ....[27]....
        /*02ec*/ 	.word	0x0000ac40
        /*02f0*/ 	.word	0x00000004
        /*02f4*/ 	.word	0x00036410
        /*02f8*/ 	.short	0x010a
        /*02fa*/ 	.byte	0x3f
	.zero		1


	//   ....[28]....
        /*02fc*/ 	.word	0x0000aca0
        /*0300*/ 	.word	0x00000078
        /*0304*/ 	.word	0x00036430
        /*0308*/ 	.short	0x010a
        /*030a*/ 	.byte	0x3f
	.zero		1


	//   ....[29]....
        /*030c*/ 	.word	0x0000ae40
        /*0310*/ 	.word	0x0000000c
        /*0314*/ 	.word	0x00036420
        /*0318*/ 	.short	0x010a
        /*031a*/ 	.byte	0x3f
	.zero		1


	//   ....[30]....
        /*031c*/ 	.word	0x0000ae90
        /*0320*/ 	.word	0x0000000c
        /*0324*/ 	.word	0x00036438
        /*0328*/ 	.short	0x010a
        /*032a*/ 	.byte	0x3f
	.zero		1


	//   ....[31]....
        /*032c*/ 	.word	0x0000aee0
        /*0330*/ 	.word	0x0000000c
        /*0334*/ 	.word	0x00036428
        /*0338*/ 	.short	0x010a
        /*033a*/ 	.byte	0x3f
	.zero		1


	//   ....[32]....
        /*033c*/ 	.word	0x0000af30
        /*0340*/ 	.word	0x0000000c
        /*0344*/ 	.word	0x00036438
        /*0348*/ 	.short	0x010a
        /*034a*/ 	.byte	0x3f
	.zero		1


	//   ....[33]....
        /*034c*/ 	.word	0x0000af90
        /*0350*/ 	.word	0x0000000c
        /*0354*/ 	.word	0x00036420
        /*0358*/ 	.short	0x010a
        /*035a*/ 	.byte	0x3f
	.zero		1


	//   ....[34]....
        /*035c*/ 	.word	0x0000afe0
        /*0360*/ 	.word	0x0000000c
        /*0364*/ 	.word	0x00036438
        /*0368*/ 	.short	0x010a
        /*036a*/ 	.byte	0x3f
	.zero		1


	//   ....[35]....
        /*036c*/ 	.word	0x0000b030
        /*0370*/ 	.word	0x0000000c
        /*0374*/ 	.word	0x00036428
        /*0378*/ 	.short	0x010a
        /*037a*/ 	.byte	0x3f
	.zero		1


	//   ....[36]....
        /*037c*/ 	.word	0x0000b080
        /*0380*/ 	.word	0x0000000c
        /*0384*/ 	.word	0x00036438
        /*0388*/ 	.short	0x010a
        /*038a*/ 	.byte	0x3f
	.zero		1


	//   ....[37]....
        /*038c*/ 	.word	0x0000b150
        /*0390*/ 	.word	0x00000007
        /*0394*/ 	.word	0x00000000
        /*0398*/ 	.short	0x010a
        /*039a*/ 	.byte	0x3f
	.zero		1


	//   ....[38]....
        /*039c*/ 	.word	0x0000b1a0
        /*03a0*/ 	.word	0x00000005
        /*03a4*/ 	.word	0x00000000
        /*03a8*/ 	.short	0x010a
        /*03aa*/ 	.byte	0x3f
	.zero		1


	//----- nvinfo : EIATTR_NUM_MBARRIERS
	.align		4
.L_482:
        /*03ac*/ 	.byte	0x03, 0x38
        /*03ae*/ 	.short	0x0007


	//----- nvinfo : EIATTR_EXIT_INSTR_OFFSETS
	.align		4
        /*03b0*/ 	.byte	0x04, 0x1c
        /*03b2*/ 	.short	(.L_484 - .L_483)


	//   ....[0]....
.L_483:
        /*03b4*/ 	.word	0x0000ab60


	//----- nvinfo : EIATTR_MAX_THREADS
	.align		4
.L_484:
        /*03b8*/ 	.byte	0x04, 0x05
        /*03ba*/ 	.short	(.L_486 - .L_485)
.L_485:
        /*03bc*/ 	.word	0x00000200
        /*03c0*/ 	.word	0x00000001
        /*03c4*/ 	.word	0x00000001


	//----- nvinfo : EIATTR_CRS_STACK_SIZE
	.align		4
.L_486:
        /*03c8*/ 	.byte	0x04, 0x1e
        /*03ca*/ 	.short	(.L_488 - .L_487)
.L_487:
        /*03cc*/ 	.word	0x00000000


	//----- nvinfo : EIATTR_CBANK_PARAM_SIZE
	.align		4
.L_488:
        /*03d0*/ 	.byte	0x03, 0x19
        /*03d2*/ 	.short	0x06f0


	//----- nvinfo : EIATTR_PARAM_CBANK
	.align		4
        /*03d4*/ 	.byte	0x04, 0x0a
        /*03d6*/ 	.short	(.L_490 - .L_489)
	.align		4
.L_489:
        /*03d8*/ 	.word	index@(.nv.constant0._ZN7cutlass13device_kernelIN5flash11enable_sm90INS1_16FlashAttnBwdSm90INS1_25CollectiveMainloopBwdSm90ILi2ELi1ELi1EN4cute5tupleIJNS5_1CILi1EEES8_S8_EEENS6_IJNS7_ILi64EEENS7_ILi96EEENS7_ILi192EEEEEENS_6half_tEfNS_4arch4Sm90ELb0ELb0ELb1ELb1ELb1ELb0ELb1ELb0ELi3ELi1ELi1ELi1ELb0EEENS1_21CollectiveEpilogueBwdISD_SE_SG_Li384ELb1ELb1ELi3EEENS1_19SingleTileSchedulerILb1ELb0ELb0ELi96EEEEEEEEEvNT_6ParamsE)
        /*03dc*/ 	.short	0x0210
        /*03de*/ 	.short	0x06f0


	//----- nvinfo : EIATTR_SW_WAR
	.align		4
.L_490:
        /*03e0*/ 	.byte	0x04, 0x36
        /*03e2*/ 	.short	(.L_492 - .L_491)
.L_491:
        /*03e4*/ 	.word	0x00000008
.L_492:


//--------------------- .nv.info._ZN7cutlass13device_kernelIN5flash11enable_sm90INS1_16FlashAttnBwdSm90INS1_25CollectiveMainloopBwdSm90ILi2ELi1ELi1EN4cute5tupleIJNS5_1CILi1EEES8_S8_EEENS6_IJNS7_ILi64EEENS7_ILi96EEENS7_ILi192EEEEEENS_6half_tEfNS_4arch4Sm90ELb0ELb0ELb1ELb1ELb0ELb0ELb1ELb0ELi3ELi1ELi1ELi1ELb0EEENS1_24CollectiveEpilogueBwdGQAISD_fSG_Li384ELb1ELb0EEENS1_19SingleTileSchedulerILb1ELb0ELb0ELi96EEEEEEEEEvNT_6ParamsE --------------------------
	.section	.nv.info._ZN7cutlass13device_kernelIN5flash11enable_sm90INS1_16FlashAttnBwdSm90INS1_25CollectiveMainloopBwdSm90ILi2ELi1ELi1EN4cute5tupleIJNS5_1CILi1EEES8_S8_EEENS6_IJNS7_ILi64EEENS7_ILi96EEENS7_ILi192EEEEEENS_6half_tEfNS_4arch4Sm90ELb0ELb0ELb1ELb1ELb0ELb0ELb1ELb0ELi3ELi1ELi1ELi1ELb0EEENS1_24CollectiveEpilogueBwdGQAISD_fSG_Li384ELb1ELb0EEENS1_19SingleTileSchedulerILb1ELb0ELb0ELi96EEEEEEEEEvNT_6ParamsE,"",@"SHT_CUDA_INFO"
	.sectionflags	@""
	.align	4


	//----- nvinfo : EIATTR_CUDA_API_VERSION
	.align		4
        /*0000*/ 	.byte	0x04, 0x37
        /*0002*/ 	.short	(.L_494 - .L_493)
.L_493:
        /*0004*/ 	.word	0x00000082


	//----- nvinfo : EIATTR_KPARAM_INFO
	.align		4
.L_494:
        /*0008*/ 	.byte	0x04, 0x17
        /*000a*/ 	.short	(.L_496 - .L_495)
.L_495:
        /*000c*/ 	.word	0x00000000
        /*0010*/ 	.short	0x0000
        /*0012*/ 	.short	0x0070
        /*0014*/ 	.byte	0x00, 0xf0, 0x01, 0x1a


	//----- nvinfo : EIATTR_SPARSE_MMA_MASK
	.align		4
.L_496:
        /*0018*/ 	.byte	0x03, 0x50
        /*001a*/ 	.short	0x0000


	//----- nvinfo : EIATTR_MAXREG_COUNT
	.align		4
        /*001c*/ 	.byte	0x03, 0x1b
        /*001e*/ 	.short	0x0080


	//----- nvinfo : EIATTR_NUM_BARRIERS
	.align		4
        /*0020*/ 	.byte	0x02, 0x4c
        /*0022*/ 	.byte	0x10
	.zero		1


	//----- nvinfo : EIATTR_EXTERNS
	.align		4
        /*0024*/ 	.byte	0x04, 0x0f
        /*0026*/ 	.short	(.L_498 - .L_497)


	//   ....[0]....
	.align		4
.L_497:
        /*0028*/ 	.word	index@(__assertfail)


	//----- nvinfo : EIATTR_ANNOTATIONS
	.align		4
.L_498:
        /*002c*/ 	.byte	0x04, 0x55
        /*002e*/ 	.short	(.L_500 - .L_499)


	//   ....[0]....
.L_499:
        /*0030*/ 	.word	0x00000001
        /*0034*/ 	.byte	0xa0, 0x07, 0x00, 0x00, 0x01, 0x00, 0x00, 0x00, 0x80, 0x17, 0x00, 0x00, 0x01, 0x00, 0x00, 0x00
        /*0044*/ 	.byte	0xc0, 0x17, 0x00, 0x00, 0x01, 0x00, 0x00, 0x00, 0x30, 0x1b, 0x00, 0x00, 0x01, 0x00, 0x00, 0x00
        /*0054*/ 	.byte	0xe0, 0x23, 0x00, 0x00, 0x01, 0x00, 0x00, 0x00, 0xc0, 0x3c, 0x00, 0x00, 0x01, 0x00, 0x00, 0x00
        /*0064*/ 	.byte	0xc0, 0x40, 0x00, 0x00


	//----- nvinfo : EIATTR_MERCURY_ISA_VERSION
	.align		4
.L_500:
        /*0068*/ 	.byte	0x03, 0x5f
        /*006a*/ 	.short	0x0101


	//----- nvinfo : EIATTR_INT_WARP_WIDE_INSTR_OFFSETS
	.align		4
        /*006c*/ 	.byte	0x04, 0x31
        /*006e*/ 	.short	(.L_502 - .L_501)


	//   ....[0]....
.L_501:
        /*0070*/ 	.word	0x00000180


	//   ....[1]....
        /*0074*/ 	.word	0x00000240


	//   ....[2]....
        /*0078*/ 	.word	0x000060b0


	//----- nvinfo : EIATTR_COOP_GROUP_MASK_REGIDS
	.align		4
.L_502:
        /*007c*/ 	.byte	0x04, 0x29
        /*007e*/ 	.short	(.L_504 - .L_503)


	//   ....[0]....
.L_503:
        /*0080*/ 	.word	0xffffffff


	//   ....[1]....
        /*0084*/ 	.word	0xffffffff


	//   ....[2]....
        /*0088*/ 	.word	0xffffffff


	//   ....[3]....
        /*008c*/ 	.word	0xffffffff


	//   ....[4]....
        /*0090*/ 	.word	0xffffffff


	//   ....[5]....
        /*0094*/ 	.word	0xffffffff


	//   ....[6]....
        /*0098*/ 	.word	0xffffffff


	//   ....[7]....
        /*009c*/ 	.word	0x0500000f


	//----- nvinfo : EIATTR_COOP_GROUP_INSTR_OFFSETS
	.align		4
.L_504:
        /*00a0*/ 	.byte	0x04, 0x28
        /*00a2*/ 	.short	(.L_506 - .L_505)


	//   ....[0]....
.L_505:
        /*00a4*/ 	.word	0x00000060


	//   ....[1]....
        /*00a8*/ 	.word	0x00000190


	//   ....[2]....
        /*00ac*/ 	.word	0x00000220


	//   ....[3]....
        /*00b0*/ 	.word	0x000003a0


	//   ....[4]....
        /*00b4*/ 	.word	0x000005e0


	//   ....[5]....
        /*00b8*/ 	.word	0x00001250


	//   ....[6]....
        /*00bc*/ 	.word	0x000049d0


	//   ....[7]....
        /*00c0*/ 	.word	0x000083f0


	//----- nvinfo : EIATTR_REG_RECONFIG
	.align		4
.L_506:
        /*00c4*/ 	.byte	0x01, 0x54
	.zero		2


	//----- nvinfo : EIATTR_SYSCALL_OFFSETS
	.align		4
        /*00c8*/ 	.byte	0x04, 0x46
        /*00ca*/ 	.short	(.L_508 - .L_507)


	//   ....[0]....
.L_507:
        /*00cc*/ 	.word	0x00000eb0


	//   ....[1]....
        /*00d0*/ 	.word	0x00000fa0


	//   ....[2]....
        /*00d4*/ 	.word	0x000010e0


	//   ....[3]....
        /*00d8*/ 	.word	0x000011d0


	//----- nvinfo : EIATTR_MBARRIER_INSTR_OFFSETS
	.align		4
.L_508:
        /*00dc*/ 	.byte	0x04, 0x39
        /*00de*/ 	.short	(.L_510 - .L_509)


	//   ....[0]....
.L_509:
        /*00e0*/ 	.word	0x00000260
        /*00e4*/ 	.word	0x000000ff
        /*00e8*/ 	.word	0x00036400
        /*00ec*/ 	.short	0x0100
        /*00ee*/ 	.byte	0x06
	.zero		1


	//   ....[1]....
        /*00f0*/ 	.word	0x00000350
        /*00f4*/ 	.word	0x000000ff
        /*00f8*/ 	.word	0x00036410
        /*00fc*/ 	.short	0x0100
        /*00fe*/ 	.byte	0x08
	.zero		1


	//   ....[2]....
        /*0100*/ 	.word	0x00000360
        /*0104*/ 	.word	0x000000ff
        /*0108*/ 	.word	0x00036420
        /*010c*/ 	.short	0x0100
        /*010e*/ 	.byte	0x08
	.zero		1


	//   ....[3]....
        /*0110*/ 	.word	0x00000370
        /*0114*/ 	.word	0x000000ff
        /*0118*/ 	.word	0x00036418
        /*011c*/ 	.short	0x0100
        /*011e*/ 	.byte	0x08
	.zero		1


	//   ....[4]....
        /*0120*/ 	.word	0x00000380
        /*0124*/ 	.word	0x000000ff
        /*0128*/ 	.word	0x00036428
        /*012c*/ 	.short	0x0100
        /*012e*/ 	.byte	0x08
	.zero		1


	//   ....[5]....
        /*0130*/ 	.word	0x000004b0
        /*0134*/ 	.word	0x000000ff
        /*0138*/ 	.word	0x00036430
        /*013c*/ 	.short	0x0100
        /*013e*/ 	.byte	0x08
	.zero		1


	//   ....[6]....
        /*0140*/ 	.word	0x000004c0
        /*0144*/ 	.word	0x000000ff
        /*0148*/ 	.word	0x00036438
        /*014c*/ 	.short	0x0100
        /*014e*/ 	.byte	0x08
	.zero		1


	//   ....[7]....
        /*0150*/ 	.word	0x00001290
        /*0154*/ 	.word	0x000000ff
        /*0158*/ 	.word	0x00036400
        /*015c*/ 	.short	0x010a
        /*015e*/ 	.byte	0x24
	.zero		1


	//   ....[8]....
        /*0160*/ 	.word	0x000013e0
        /*0164*/ 	.word	0x000000ff
        /*0168*/ 	.word	0x00036400
        /*016c*/ 	.short	0x010a
        /*016e*/ 	.byte	0x24
	.zero		1


	//   ....[9]....
        /*0170*/ 	.word	0x00001a90
        /*0174*/ 	.word	0x00000004
        /*0178*/ 	.word	0x00036410
        /*017c*/ 	.short	0x010a
        /*017e*/ 	.byte	0x3f
	.zero		1


	//   ....[10]....
        /*0180*/ 	.word	0x00001ad0
        /*0184*/ 	.word	0x00000004
        /*0188*/ 	.word	0x00036410
        /*018c*/ 	.short	0x010a
        /*018e*/ 	.byte	0x3f
	.zero		1


	//   ....[11]....
        /*0190*/ 	.word	0x00002180
        /*0194*/ 	.word	0x000000ff
        /*0198*/ 	.word	0x00036430
        /*019c*/ 	.short	0x010a
        /*019e*/ 	.byte	0x24
	.zero		1


	//   ....[12]....
        /*01a0*/ 	.word	0x000023a0
        /*01a4*/ 	.word	0x000000ff
        /*01a8*/ 	.word	0x00036430
        /*01ac*/ 	.short	0x010a
        /*01ae*/ 	.byte	0x24
	.zero		1


	//   ....[13]....
        /*01b0*/ 	.word	0x000039b0
        /*01b4*/ 	.word	0x000000ff
        /*01b8*/ 	.word	0x00000000
        /*01bc*/ 	.short	0x0101
        /*01be*/ 	.byte	0x04
	.zero		1


	//   ....[14]....
        /*01c0*/ 	.word	0x00003d30
        /*01c4*/ 	.word	0x00000004
        /*01c8*/ 	.word	0x00000000
        /*01cc*/ 	.short	0x0101
        /*01ce*/ 	.byte	0x3f
	.zero		1


	//   ....[15]....
        /*01d0*/ 	.word	0x00006590
        /*01d4*/ 	.word	0x0000000c
        /*01d8*/ 	.word	0x00036420
        /*01dc*/ 	.short	0x010a
        /*01de*/ 	.byte	0x3f
	.zero		1


	//   ....[16]....
        /*01e0*/ 	.word	0x00006c90
        /*01e4*/ 	.word	0x0000000c
        /*01e8*/ 	.word	0x00036438
        /*01ec*/ 	.short	0x010a
        /*01ee*/ 	.byte	0x3f
	.zero		1


	//   ....[17]....
        /*01f0*/ 	.word	0x00007000
        /*01f4*/ 	.word	0x0000000c
        /*01f8*/ 	.word	0x00036428
        /*01fc*/ 	.short	0x010a
        /*01fe*/ 	.byte	0x3f
	.zero		1


	//   ....[18]....
        /*0200*/ 	.word	0x000072b0
        /*0204*/ 	.word	0x0000000c
        /*0208*/ 	.word	0x00036438
        /*020c*/ 	.short	0x010a
        /*020e*/ 	.byte	0x3f
	.zero		1


	//   ....[19]....
        /*0210*/ 	.word	0x00007570
        /*0214*/ 	.word	0x0000000c
        /*0218*/ 	.word	0x00036420
        /*021c*/ 	.short	0x010a
        /*021e*/ 	.byte	0x3f
	.zero		1


	//   ....[20]....
        /*0220*/ 	.word	0x00007870
        /*0224*/ 	.word	0x0000000c
        /*0228*/ 	.word	0x00036438
        /*022c*/ 	.short	0x010a
        /*022e*/ 	.byte	0x3f
	.zero		1


	//   ....[21]....
        /*0230*/ 	.word	0x00007b70
        /*0234*/ 	.word	0x0000000c
        /*0238*/ 	.word	0x00036428
        /*023c*/ 	.short	0x010a
        /*023e*/ 	.byte	0x3f
	.zero		1


	//   ....[22]....
        /*0240*/ 	.word	0x00007e30
        /*0244*/ 	.word	0x0000000c
        /*0248*/ 	.word	0x00036438
        /*024c*/ 	.short	0x010a
        /*024e*/ 	.byte	0x3f
	.zero		1


	//   ....[23]....
        /*0250*/ 	.word	0x00008280
        /*0254*/ 	.word	0x00000007
        /*0258*/ 	.word	0x00000000
        /*025c*/ 	.short	0x010a
        /*025e*/ 	.byte	0x3f
	.zero		1


	//   ....[24]....
        /*0260*/ 	.word	0x00008300
        /*0264*/ 	.word	0x00000005
        /*0268*/ 	.word	0x00000000
        /*026c*/ 	.short	0x010a
        /*026e*/ 	.byte	0x3f
	.zero		1


	//   ....[25]....
        /*0270*/ 	.word	0x00008350
        /*0274*/ 	.word	0x00000009
        /*0278*/ 	.word	0x00036438
        /*027c*/ 	.short	0x010a
        /*027e*/ 	.byte	0x3f
	.zero		1


	//   ....[26]....
        /*0280*/ 	.word	0x00008430
        /*0284*/ 	.word	0x00000007
        /*0288*/ 	.word	0x00036400
        /*028c*/ 	.short	0x010a
        /*028e*/ 	.byte	0x3f
	.zero		1


	//   ....[27]....
        /*0290*/ 	.word	0x00008480
        /*0294*/ 	.word	0x00000004
        /*0298*/ 	.word	0x00036410
        /*029c*/ 	.short	0x010a
        /*029e*/ 	.byte	0x3f
	.zero		1


	//   ....[28]....
        /*02a0*/ 	.word	0x000084e0
        /*02a4*/ 	.word	0x00000078
        /*02a8*/ 	.word	0x00036430
        /*02ac*/ 	.short	0x010a
        /*02ae*/ 	.byte	0x3f
	.zero		1


	//   ....[29]....
        /*02b0*/ 	.word	0x00008530
        /*02b4*/ 	.word	0x0000000c
        /*02b8*/ 	.word	0x00036420
        /*02bc*/ 	.short	0x010a
        /*02be*/ 	.byte	0x3f
	.zero		1


	//   ....[30]....
        /*02c0*/ 	.word	0x00008580
        /*02c4*/ 	.word	0x0000000c
        /*02c8*/ 	.word	0x00036438
        /*02cc*/ 	.short	0x010a
        /*02ce*/ 	.byte	0x3f
	.zero		1


	//   ....[31]....
        /*02d0*/ 	.word	0x000085d0
        /*02d4*/ 	.word	0x0000000c
        /*02d8*/ 	.word	0x00036428
        /*02dc*/ 	.short	0x010a
        /*02de*/ 	.byte	0x3f
	.zero		1


	//   ....[32]....
        /*02e0*/ 	.word	0x00008620
        /*02e4*/ 	.word	0x0000000c
        /*02e8*/ 	.word	0x00036438
        /*02ec*/ 	.short	0x010a
        /*02ee*/ 	.byte	0x3f
	.zero		1


	//   ....[33]....
        /*02f0*/ 	.word	0x00008680
        /*02f4*/ 	.word	0x0000000c
        /*02f8*/ 	.word	0x00036420
        /*02fc*/ 	.short	0x010a
        /*02fe*/ 	.byte	0x3f
	.zero		1


	//   ....[34]....
        /*0300*/ 	.word	0x000086d0
        /*0304*/ 	.word	0x0000000c
        /*0308*/ 	.word	0x00036438
        /*030c*/ 	.short	0x010a
        /*030e*/ 	.byte	0x3f
	.zero		1


	//   ....[35]....
        /*0310*/ 	.word	0x00008720
        /*0314*/ 	.word	0x0000000c
        /*0318*/ 	.word	0x00036428
        /*031c*/ 	.short	0x010a
        /*031e*/ 	.byte	0x3f
	.zero		1


	//   ....[36]....
        /*0320*/ 	.word	0x00008770
        /*0324*/ 	.word	0x0000000c
        /*0328*/ 	.word	0x00036438
        /*032c*/ 	.short	0x010a
        /*032e*/ 	.byte	0x3f
	.zero		1


	//   ....[37]....
        /*0330*/ 	.word	0x00008840
        /*0334*/ 	.word	0x00000007
        /*0338*/ 	.word	0x00000000
        /*033c*/ 	.short	0x010a
        /*033e*/ 	.byte	0x3f
	.zero		1


	//   ....[38]....
        /*0340*/ 	.word	0x00008890
        /*0344*/ 	.word	0x00000005
        /*0348*/ 	.word	0x00000000
        /*034c*/ 	.short	0x010a
        /*034e*/ 	.byte	0x3f
	.zero		1


	//----- nvinfo : EIATTR_NUM_MBARRIERS
	.align		4
.L_510:
        /*0350*/ 	.byte	0x03, 0x38
        /*0352*/ 	.short	0x0007


	//----- nvinfo : EIATTR_EXIT_INSTR_OFFSETS
	.align		4
        /*0354*/ 	.byte	0x04, 0x1c
        /*0356*/ 	.short	(.L_512 - .L_511)


	//   ....[0]....
.L_511:
        /*0358*/ 	.word	0x000083a0


	//----- nvinfo : EIATTR_MAX_THREADS
	.align		4
.L_512:
        /*035c*/ 	.byte	0x04, 0x05
        /*035e*/ 	.short	(.L_514 - .L_513)
.L_513:
        /*0360*/ 	.word	0x00000200
        /*0364*/ 	.word	0x00000001
        /*0368*/ 	.word	0x00000001


	//----- nvinfo : EIATTR_CRS_STACK_SIZE
	.align		4
.L_514:
        /*036c*/ 	.byte	0x04, 0x1e
        /*036e*/ 	.short	(.L_516 - .L_515)
.L_515:
        /*0370*/ 	.word	0x00000000


	//----- nvinfo : EIATTR_CBANK_PARAM_SIZE
	.align		4
.L_516:
        /*0374*/ 	.byte	0x03, 0x19
        /*0376*/ 	.short	0x06f0


	//----- nvinfo : EIATTR_PARAM_CBANK
	.align		4
        /*0378*/ 	.byte	0x04, 0x0a
        /*037a*/ 	.short	(.L_518 - .L_517)
	.align		4
.L_517:
        /*037c*/ 	.word	index@(.nv.constant0._ZN7cutlass13device_kernelIN5flash11enable_sm90INS1_16FlashAttnBwdSm90INS1_25CollectiveMainloopBwdSm90ILi2ELi1ELi1EN4cute5tupleIJNS5_1CILi1EEES8_S8_EEENS6_IJNS7_ILi64EEENS7_ILi96EEENS7_ILi192EEEEEENS_6half_tEfNS_4arch4Sm90ELb0ELb0ELb1ELb1ELb0ELb0ELb1ELb0ELi3ELi1ELi1ELi1ELb0EEENS1_24CollectiveEpilogueBwdGQAISD_fSG_Li384ELb1ELb0EEENS1_19SingleTileSchedulerILb1ELb0ELb0ELi96EEEEEEEEEvNT_6ParamsE)
        /*0380*/ 	.short	0x0210
        /*0382*/ 	.short	0x06f0


	//----- nvinfo : EIATTR_SW_WAR
	.align		4
.L_518:
        /*0384*/ 	.byte	0x04, 0x36
        /*0386*/ 	.short	(.L_520 - .L_519)
.L_519:
        /*0388*/ 	.word	0x00000008
.L_520:


//--------------------- .nv.info._ZN7cutlass13device_kernelIN5flash11enable_sm90INS1_16FlashAttnBwdSm90INS1_25CollectiveMainloopBwdSm90ILi2ELi1ELi1EN4cute5tupleIJNS5_1CILi1EEES8_S8_EEENS6_IJNS7_ILi64EEENS7_ILi96EEENS7_ILi192EEEEEENS_6half_tEfNS_4arch4Sm90ELb0ELb0ELb1ELb1ELb1ELb0ELb1ELb0ELi3ELi1ELi1ELi1ELb0EEENS1_24CollectiveEpilogueBwdGQAISD_fSG_Li384ELb1ELb1EEENS1_19SingleTileSchedulerILb1ELb0ELb0ELi96EEEEEEEEEvNT_6ParamsE --------------------------
	.section	.nv.info._ZN7cutlass13device_kernelIN5flash11enable_sm90INS1_16FlashAttnBwdSm90INS1_25CollectiveMainloopBwdSm90ILi2ELi1ELi1EN4cute5tupleIJNS5_1CILi1EEES8_S8_EEENS6_IJNS7_ILi64EEENS7_ILi96EEENS7_ILi192EEEEEENS_6half_tEfNS_4arch4Sm90ELb0ELb0ELb1ELb1ELb1ELb0ELb1ELb0ELi3ELi1ELi1ELi1ELb0EEENS1_24CollectiveEpilogueBwdGQAISD_fSG_Li384ELb1ELb1EEENS1_19SingleTileSchedulerILb1ELb0ELb0ELi96EEEEEEEEEvNT_6ParamsE,"",@"SHT_CUDA_INFO"
	.sectionflags	@""
	.align	4


	//----- nvinfo : EIATTR_CUDA_API_VERSION
	.align		4
        /*0000*/ 	.byte	0x04, 0x37
        /*0002*/ 	.short	(.L_522 - .L_521)
.L_521:
        /*0004*/ 	.word	0x00000082


	//----- nvinfo : EIATTR_KPARAM_INFO
	.align		4
.L_522:
        /*0008*/ 	.byte	0x04, 0x17
        /*000a*/ 	.short	(.L_524 - .L_523)
.L_523:
        /*000c*/ 	.word	0x00000000
        /*0010*/ 	.short	0x0000
        /*0012*/ 	.short	0x0070
        /*0014*/ 	.byte	0x00, 0xf0, 0x01, 0x1a


	//----- nvinfo : EIATTR_SPARSE_MMA_MASK
	.align		4
.L_524:
        /*0018*/ 	.byte	0x03, 0x50
        /*001a*/ 	.short	0x0000


	//----- nvinfo : EIATTR_MAXREG_COUNT
	.align		4
        /*001c*/ 	.byte	0x03, 0x1b
        /*001e*/ 	.short	0x0080


	//----- nvinfo : EIATTR_NUM_BARRIERS
	.align		4
        /*0020*/ 	.byte	0x02, 0x4c
        /*0022*/ 	.byte	0x10
	.zero		1


	//----- nvinfo : EIATTR_EXTERNS
	.align		4
        /*0024*/ 	.byte	0x04, 0x0f
        /*0026*/ 	.short	(.L_526 - .L_525)


	//   ....[0]....
	.align		4
.L_525:
        /*0028*/ 	.word	index@(__assertfail)


	//----- nvinfo : EIATTR_ANNOTATIONS
	.align		4
.L_526:
        /*002c*/ 	.byte	0x04, 0x55
        /*002e*/ 	.short	(.L_528 - .L_527)


	//   ....[0]....
.L_527:
        /*0030*/ 	.word	0x00000001
        /*0034*/ 	.byte	0xa0, 0x07, 0x00, 0x00, 0x01, 0x00, 0x00, 0x00, 0x80, 0x17, 0x00, 0x00, 0x01, 0x00, 0x00, 0x00
        /*0044*/ 	.byte	0xc0, 0x17, 0x00, 0x00, 0x01, 0x00, 0x00, 0x00, 0x30, 0x1b, 0x00, 0x00, 0x01, 0x00, 0x00, 0x00
        /*0054*/ 	.byte	0xe0, 0x23, 0x00, 0x00, 0x01, 0x00, 0x00, 0x00, 0xc0, 0x3c, 0x00, 0x00, 0x01, 0x00, 0x00, 0x00
        /*0064*/ 	.byte	0xc0, 0x40, 0x00, 0x00


	//----- nvinfo : EIATTR_MERCURY_ISA_VERSION
	.align		4
.L_528:
        /*0068*/ 	.byte	0x03, 0x5f
        /*006a*/ 	.short	0x0101


	//----- nvinfo : EIATTR_INT_WARP_WIDE_INSTR_OFFSETS
	.align		4
        /*006c*/ 	.byte	0x04, 0x31
        /*006e*/ 	.short	(.L_530 - .L_529)


	//   ....[0]....
.L_529:
        /*0070*/ 	.word	0x00000180


	//   ....[1]....
        /*0074*/ 	.word	0x00000240


	//   ....[2]....
        /*0078*/ 	.word	0x00005c20


	//   ....[3]....
        /*007c*/ 	.word	0x00006210


	//   ....[4]....
        /*0080*/ 	.word	0x00006970


	//   ....[5]....
        /*0084*/ 	.word	0x00006d10


	//----- nvinfo : EIATTR_COOP_GROUP_MASK_REGIDS
	.align		4
.L_530:
        /*0088*/ 	.byte	0x04, 0x29
        /*008a*/ 	.short	(.L_532 - .L_531)


	//   ....[0]....
.L_531:
        /*008c*/ 	.word	0xffffffff


	//   ....[1]....
        /*0090*/ 	.word	0xffffffff


	//   ....[2]....
        /*0094*/ 	.word	0xffffffff


	//   ....[3]....
        /*0098*/ 	.word	0xffffffff


	//   ....[4]....
        /*009c*/ 	.word	0xffffffff


	//   ....[5]....
        /*00a0*/ 	.word	0xffffffff


	//   ....[6]....
        /*00a4*/ 	.word	0xffffffff


	//   ....[7]....
        /*00a8*/ 	.word	0xffffffff


	//   ....[8]....
        /*00ac*/ 	.word	0xffffffff


	//   ....[9]....
        /*00b0*/ 	.word	0xffffffff


	//   ....[10]....
        /*00b4*/ 	.word	0xffffffff


	//   ....[11]....
        /*00b8*/ 	.word	0xffffffff


	//   ....[12]....
        /*00bc*/ 	.word	0xffffffff


	//   ....[13]....
        /*00c0*/ 	.word	0xffffffff


	//   ....[14]....
        /*00c4*/ 	.word	0xffffffff


	//   ....[15]....
        /*00c8*/ 	.word	0xffffffff


	//   ....[16]....
        /*00cc*/ 	.word	0xffffffff


	//   ....[17]....
        /*00d0*/ 	.word	0x0500000f


	//   ....[18]....
        /*00d4*/ 	.word	0x0500000f


	//   ....[19]....
        /*00d8*/ 	.word	0x0500000f


	//   ....[20]....
        /*00dc*/ 	.word	0x0500000f


	//   ....[21]....
        /*00e0*/ 	.word	0x0500000f


	//   ....[22]....
        /*00e4*/ 	.word	0x0500000f


	//----- nvinfo : EIATTR_COOP_GROUP_INSTR_OFFSETS
	.align		4
.L_532:
        /*00e8*/ 	.byte	0x04, 0x28
        /*00ea*/ 	.short	(.L_534 - .L_533)


	//   ....[0]....
.L_533:
        /*00ec*/ 	.word	0x00000060


	//   ....[1]....
        /*00f0*/ 	.word	0x00000190


	//   ....[2]....
        /*00f4*/ 	.word	0x00000220


	//   ....[3]....
        /*00f8*/ 	.word	0x000003a0


	//   ....[4]....
        /*00fc*/ 	.word	0x000005e0


	//   ....[5]....
        /*0100*/ 	.word	0x00001250


	//   ....[6]....
        /*0104*/ 	.word	0x000047a0


	//   ....[7]....
        /*0108*/ 	.word	0x00004930


	//   ....[8]....
        /*010c*/ 	.word	0x00004bc0


	//   ....[9]....
        /*0110*/ 	.word	0x00004d50


	//   ....[10]....
        /*0114*/ 	.word	0x00004e60


	//   ....[11]....
        /*0118*/ 	.word	0x00005760


	//   ....[12]....
        /*011c*/ 	.word	0x00005b50


	//   ....[13]....
        /*0120*/ 	.word	0x00005d90


	//   ....[14]....
        /*0124*/ 	.word	0x00006140


	//   ....[15]....
        /*0128*/ 	.word	0x000063f0


	//   ....[16]....
        /*012c*/ 	.word	0x000068b0


	//   ....[17]....
        /*0130*/ 	.word	0x00009050


	//   ....[18]....
        /*0134*/ 	.word	0x000091c0


	//   ....[19]....
        /*0138*/ 	.word	0x00009230


	//   ....[20]....
        /*013c*/ 	.word	0x000092a0


	//   ....[21]....
        /*0140*/ 	.word	0x00009310


	//   ....[22]....
        /*0144*/ 	.word	0x00009380


	//----- nvinfo : EIATTR_REG_RECONFIG
	.align		4
.L_534:
        /*0148*/ 	.byte	0x01, 0x54
	.zero		2


	//----- nvinfo : EIATTR_SYSCALL_OFFSETS
	.align		4
        /*014c*/ 	.byte	0x04, 0x46
        /*014e*/ 	.short	(.L_536 - .L_535)


	//   ....[0]....
.L_535:
        /*0150*/ 	.word	0x00000eb0


	//   ....[1]....
        /*0154*/ 	.word	0x00000fa0


	//   ....[2]....
        /*0158*/ 	.word	0x000010e0


	//   ....[3]....
        /*015c*/ 	.word	0x000011d0


	//----- nvinfo : EIATTR_MBARRIER_INSTR_OFFSETS
	.align		4
.L_536:
        /*0160*/ 	.byte	0x04, 0x39
        /*0162*/ 	.short	(.L_538 - .L_537)


	//   ....[0]....
.L_537:
        /*0164*/ 	.word	0x00000260
        /*0168*/ 	.word	0x000000ff
        /*016c*/ 	.word	0x00036400
        /*0170*/ 	.short	0x0100
        /*0172*/ 	.byte	0x06
	.zero		1


	//   ....[1]....
        /*0174*/ 	.word	0x00000350
        /*0178*/ 	.word	0x000000ff
        /*017c*/ 	.word	0x00036410
        /*0180*/ 	.short	0x0100
        /*0182*/ 	.byte	0x08
	.zero		1


	//   ....[2]....
        /*0184*/ 	.word	0x00000360
        /*0188*/ 	.word	0x000000ff
        /*018c*/ 	.word	0x00036420
        /*0190*/ 	.short	0x0100
        /*0192*/ 	.byte	0x08
	.zero		1


	//   ....[3]....
        /*0194*/ 	.word	0x00000370
        /*0198*/ 	.word	0x000000ff
        /*019c*/ 	.word	0x00036418
        /*01a0*/ 	.short	0x0100
        /*01a2*/ 	.byte	0x08
	.zero		1


	//   ....[4]....
        /*01a4*/ 	.word	0x00000380
        /*01a8*/ 	.word	0x000000ff
        /*01ac*/ 	.word	0x00036428
        /*01b0*/ 	.short	0x0100
        /*01b2*/ 	.byte	0x08
	.zero		1


	//   ....[5]....
        /*01b4*/ 	.word	0x000004b0
        /*01b8*/ 	.word	0x000000ff
        /*01bc*/ 	.word	0x00036430
        /*01c0*/ 	.short	0x0100
        /*01c2*/ 	.byte	0x08
	.zero		1


	//   ....[6]....
        /*01c4*/ 	.word	0x000004c0
        /*01c8*/ 	.word	0x000000ff
        /*01cc*/ 	.word	0x00036438
        /*01d0*/ 	.short	0x0100
        /*01d2*/ 	.byte	0x08
	.zero		1


	//   ....[7]....
        /*01d4*/ 	.word	0x00001290
        /*01d8*/ 	.word	0x000000ff
        /*01dc*/ 	.word	0x00036400
        /*01e0*/ 	.short	0x010a
        /*01e2*/ 	.byte	0x24
	.zero		1


	//   ....[8]....
        /*01e4*/ 	.word	0x000013e0
        /*01e8*/ 	.word	0x000000ff
        /*01ec*/ 	.word	0x00036400
        /*01f0*/ 	.short	0x010a
        /*01f2*/ 	.byte	0x24
	.zero		1


	//   ....[9]....
        /*01f4*/ 	.word	0x00001a90
        /*01f8*/ 	.word	0x00000004
        /*01fc*/ 	.word	0x00036410
        /*0200*/ 	.short	0x010a
        /*0202*/ 	.byte	0x3f
	.zero		1


	//   ....[10]....
        /*0204*/ 	.word	0x00001ad0
        /*0208*/ 	.word	0x00000004
        /*020c*/ 	.word	0x00036410
        /*0210*/ 	.short	0x010a
        /*0212*/ 	.byte	0x3f
	.zero		1


	//   ....[11]....
        /*0214*/ 	.word	0x00002180
        /*0218*/ 	.word	0x000000ff
        /*021c*/ 	.word	0x00036430
        /*0220*/ 	.short	0x010a
        /*0222*/ 	.byte	0x24
	.zero		1


	//   ....[12]....
        /*0224*/ 	.word	0x000023a0
        /*0228*/ 	.word	0x000000ff
        /*022c*/ 	.word	0x00036430
        /*0230*/ 	.short	0x010a
        /*0232*/ 	.byte	0x24
	.zero		1


	//   ....[13]....
        /*0234*/ 	.word	0x000039b0
        /*0238*/ 	.word	0x000000ff
        /*023c*/ 	.word	0x00000000
        /*0240*/ 	.short	0x0101
        /*0242*/ 	.byte	0x04
	.zero		1


	//   ....[14]....
        /*0244*/ 	.word	0x00003d30
        /*0248*/ 	.word	0x00000004
        /*024c*/ 	.word	0x00000000
        /*0250*/ 	.short	0x0101
        /*0252*/ 	.byte	0x3f
	.zero		1


	//   ....[15]....
        /*0254*/ 	.word	0x000071f0
        /*0258*/ 	.word	0x0000000c
        /*025c*/ 	.word	0x00036420
        /*0260*/ 	.short	0x010a
        /*0262*/ 	.byte	0x3f
	.zero		1


	//   ....[16]....
        /*0264*/ 	.word	0x000078f0
        /*0268*/ 	.word	0x0000000c
        /*026c*/ 	.word	0x00036438
        /*0270*/ 	.short	0x010a
        /*0272*/ 	.byte	0x3f
	.zero		1


	//   ....[17]....
        /*0274*/ 	.word	0x00007c60
        /*0278*/ 	.word	0x0000000c
        /*027c*/ 	.word	0x00036428
        /*0280*/ 	.short	0x010a
        /*0282*/ 	.byte	0x3f
	.zero		1


	//   ....[18]....
        /*0284*/ 	.word	0x00007f10
        /*0288*/ 	.word	0x0000000c
        /*028c*/ 	.word	0x00036438
        /*0290*/ 	.short	0x010a
        /*0292*/ 	.byte	0x3f
	.zero		1


	//   ....[19]....
        /*0294*/ 	.word	0x000081d0
        /*0298*/ 	.word	0x0000000c
        /*029c*/ 	.word	0x00036420
        /*02a0*/ 	.short	0x010a
        /*02a2*/ 	.byte	0x3f
	.zero		1


	//   ....[20]....
        /*02a4*/ 	.word	0x000084d0
        /*02a8*/ 	.word	0x0000000c
        /*02ac*/ 	.word	0x00036438
        /*02b0*/ 	.short	0x010a
        /*02b2*/ 	.byte	0x3f
	.zero		1


	//   ....[21]....
        /*02b4*/ 	.word	0x000087d0
        /*02b8*/ 	.word	0x0000000c
        /*02bc*/ 	.word	0x00036428
        /*02c0*/ 	.short	0x010a
        /*02c2*/ 	.byte	0x3f
	.zero		1


	//   ....[22]....
        /*02c4*/ 	.word	0x00008a90
        /*02c8*/ 	.word	0x0000000c
        /*02cc*/ 	.word	0x00036438
        /*02d0*/ 	.short	0x010a
        /*02d2*/ 	.byte	0x3f
	.zero		1


	//   ....[23]....
        /*02d4*/ 	.word	0x00008ee0
        /*02d8*/ 	.word	0x00000007
        /*02dc*/ 	.word	0x00000000
        /*02e0*/ 	.short	0x010a
        /*02e2*/ 	.byte	0x3f
	.zero		1


	//   ....[24]....
        /*02e4*/ 	.word	0x00008f60
        /*02e8*/ 	.word	0x00000005
        /*02ec*/ 	.word	0x00000000
        /*02f0*/ 	.short	0x010a
        /*02f2*/ 	.byte	0x3f
	.zero		1


	//   ....[25]....
        /*02f4*/ 	.word	0x00008fb0
        /*02f8*/ 	.word	0x00000009
        /*02fc*/ 	.word	0x00036438
        /*0300*/ 	.short	0x010a
        /*0302*/ 	.byte	0x3f
	.zero		1


	//   ....[26]....
        /*0304*/ 	.word	0x00009090
        /*0308*/ 	.word	0x00000007
        /*030c*/ 	.word	0x00036400
        /*0310*/ 	.short	0x010a
        /*0312*/ 	.byte	0x3f
	.zero		1


	//   ....[27]....
        /*0314*/ 	.word	0x000090e0
        /*0318*/ 	.word	0x00000004
        /*031c*/ 	.word	0x00036410
        /*0320*/ 	.short	0x010a
        /*0322*/ 	.byte	0x3f
	.zero		1


	//   ....[28]....
        /*0324*/ 	.word	0x00009140
        /*0328*/ 	.word	0x00000078
        /*032c*/ 	.word	0x00036430
        /*0330*/ 	.short	0x010a
        /*0332*/ 	.byte	0x3f
	.zero		1


	//   ....[29]....
        /*0334*/ 	.word	0x000093c0
        /*0338*/ 	.word	0x0000000c
        /*033c*/ 	.word	0x00036420
        /*0340*/ 	.short	0x010a
        /*0342*/ 	.byte	0x3f
	.zero		1


	//   ....[30]....
        /*0344*/ 	.word	0x00009410
        /*0348*/ 	.word	0x0000000c
        /*034c*/ 	.word	0x00036438
        /*0350*/ 	.short	0x010a
        /*0352*/ 	.byte	0x3f
	.zero		1


	//   ....[31]....
        /*0354*/ 	.word	0x00009460
        /*0358*/ 	.word	0x0000000c
        /*035c*/ 	.word	0x00036428
        /*0360*/ 	.short	0x010a
        /*0362*/ 	.byte	0x3f
	.zero		1


	//   ....[32]....
        /*0364*/ 	.word	0x000094b0
        /*0368*/ 	.word	0x0000000c
        /*036c*/ 	.word	0x00036438
        /*0370*/ 	.short	0x010a
        /*0372*/ 	.byte	0x3f
	.zero		1


	//   ....[33]....
        /*0374*/ 	.word	0x00009510
        /*0378*/ 	.word	0x0000000c
        /*037c*/ 	.word	0x00036420
        /*0380*/ 	.short	0x010a
        /*0382*/ 	.byte	0x3f
	.zero		1


	//   ....[34]....
        /*0384*/ 	.word	0x00009560
        /*0388*/ 	.word	0x0000000c
        /*038c*/ 	.word	0x00036438
        /*0390*/ 	.short	0x010a
        /*0392*/ 	.byte	0x3f
	.zero		1


	//   ....[35]....
        /*0394*/ 	.word	0x000095b0
        /*0398*/ 	.word	0x0000000c
        /*039c*/ 	.word	0x00036428
        /*03a0*/ 	.short	0x010a
        /*03a2*/ 	.byte	0x3f
	.zero		1


	//   ....[36]....
        /*03a4*/ 	.word	0x00009600
        /*03a8*/ 	.word	0x0000000c
        /*03ac*/ 	.word	0x00036438
        /*03b0*/ 	.short	0x010a
        /*03b2*/ 	.byte	0x3f
	.zero		1


	//   ....[37]....
        /*03b4*/ 	.word	0x000096d0
        /*03b8*/ 	.word	0x00000007
        /*03bc*/ 	.word	0x00000000
        /*03c0*/ 	.short	0x010a
        /*03c2*/ 	.byte	0x3f
	.zero		1


	//   ....[38]....
        /*03c4*/ 	.word	0x00009720
        /*03c8*/ 	.word	0x00000005
        /*03cc*/ 	.word	0x00000000
        /*03d0*/ 	.short	0x010a
        /*03d2*/ 	.byte	0x3f
	.zero		1


	//----- nvinfo : EIATTR_NUM_MBARRIERS
	.align		4
.L_538:
        /*03d4*/ 	.byte	0x03, 0x38
        /*03d6*/ 	.short	0x0007


	//----- nvinfo : EIATTR_EXIT_INSTR_OFFSETS
	.align		4
        /*03d8*/ 	.byte	0x04, 0x1c
        /*03da*/ 	.short	(.L_540 - .L_539)


	//   ....[0]....
.L_539:
        /*03dc*/ 	.word	0x00009000


	//----- nvinfo : EIATTR_MAX_THREADS
	.align		4
.L_540:
        /*03e0*/ 	.byte	0x04, 0x05
        /*03e2*/ 	.short	(.L_542 - .L_541)
.L_541:
        /*03e4*/ 	.word	0x00000200
        /*03e8*/ 	.word	0x00000001
        /*03ec*/ 	.word	0x00000001


	//----- nvinfo : EIATTR_CRS_STACK_SIZE
	.align		4
.L_542:
        /*03f0*/ 	.byte	0x04, 0x1e
        /*03f2*/ 	.short	(.L_544 - .L_543)
.L_543:
        /*03f4*/ 	.word	0x00000000


	//----- nvinfo : EIATTR_CBANK_PARAM_SIZE
	.align		4
.L_544:
        /*03f8*/ 	.byte	0x03, 0x19
        /*03fa*/ 	.short	0x06f0


	//----- nvinfo : EIATTR_PARAM_CBANK
	.align		4
        /*03fc*/ 	.byte	0x04, 0x0a
        /*03fe*/ 	.short	(.L_546 - .L_545)
	.align		4
.L_545:
        /*0400*/ 	.word	index@(.nv.constant0._ZN7cutlass13device_kernelIN5flash11enable_sm90INS1_16FlashAttnBwdSm90INS1_25CollectiveMainloopBwdSm90ILi2ELi1ELi1EN4cute5tupleIJNS5_1CILi1EEES8_S8_EEENS6_IJNS7_ILi64EEENS7_ILi96EEENS7_ILi192EEEEEENS_6half_tEfNS_4arch4Sm90ELb0ELb0ELb1ELb1ELb1ELb0ELb1ELb0ELi3ELi1ELi1ELi1ELb0EEENS1_24CollectiveEpilogueBwdGQAISD_fSG_Li384ELb1ELb1EEENS1_19SingleTileSchedulerILb1ELb0ELb0ELi96EEEEEEEEEvNT_6ParamsE)
        /*0404*/ 	.short	0x0210
        /*0406*/ 	.short	0x06f0


	//----- nvinfo : EIATTR_SW_WAR
	.align		4
.L_546:
        /*0408*/ 	.byte	0x04, 0x36
        /*040a*/ 	.short	(.L_548 - .L_547)
.L_547:
        /*040c*/ 	.word	0x00000008
.L_548:


//--------------------- .nv.info._ZN7cutlass13device_kernelIN5flash11enable_sm90INS1_16FlashAttnBwdSm90INS1_25CollectiveMainloopBwdSm90ILi2ELi1ELi1EN4cute5tupleIJNS5_1CILi1EEES8_S8_EEENS6_IJNS7_ILi64EEENS7_ILi96EEENS7_ILi192EEEEEENS_6half_tEfNS_4arch4Sm90ELb0ELb1ELb1ELb0ELb0ELb0ELb1ELb0ELi3ELi1ELi1ELi1ELb0EEENS1_21CollectiveEpilogueBwdISD_SE_SG_Li384ELb0ELb1ELi3EEENS1_19SingleTileSchedulerILb0ELb0ELb0ELi96EEEEEEEEEvNT_6ParamsE --------------------------
	.section	.nv.info._ZN7cutlass13device_kernelIN5flash11enable_sm90INS1_16FlashAttnBwdSm90INS1_25CollectiveMainloopBwdSm90ILi2ELi1ELi1EN4cute5tupleIJNS5_1CILi1EEES8_S8_EEENS6_IJNS7_ILi64EEENS7_ILi96EEENS7_ILi192EEEEEENS_6half_tEfNS_4arch4Sm90ELb0ELb1ELb1ELb0ELb0ELb0ELb1ELb0ELi3ELi1ELi1ELi1ELb0EEENS1_21CollectiveEpilogueBwdISD_SE_SG_Li384ELb0ELb1ELi3EEENS1_19SingleTileSchedulerILb0ELb0ELb0ELi96EEEEEEEEEvNT_6ParamsE,"",@"SHT_CUDA_INFO"
	.sectionflags	@""
	.align	4


	//----- nvinfo : EIATTR_CUDA_API_VERSION
	.align		4
        /*0000*/ 	.byte	0x04, 0x37
        /*0002*/ 	.short	(.L_550 - .L_549)
.L_549:
        /*0004*/ 	.word	0x00000082


	//----- nvinfo : EIATTR_KPARAM_INFO
	.align		4
.L_550:
        /*0008*/ 	.byte	0x04, 0x17
        /*000a*/ 	.short	(.L_552 - .L_551)
.L_551:
        /*000c*/ 	.word	0x00000000
        /*0010*/ 	.short	0x0000
        /*0012*/ 	.short	0x0070
        /*0014*/ 	.byte	0x00, 0xf0, 0x01, 0x24


	//----- nvinfo : EIATTR_SPARSE_MMA_MASK
	.align		4
.L_552:
        /*0018*/ 	.byte	0x03, 0x50
        /*001a*/ 	.short	0x0000


	//----- nvinfo : EIATTR_MAXREG_COUNT
	.align		4
        /*001c*/ 	.byte	0x03, 0x1b
        /*001e*/ 	.short	0x0080


	//----- nvinfo : EIATTR_NUM_BARRIERS
	.align		4
        /*0020*/ 	.byte	0x02, 0x4c
        /*0022*/ 	.byte	0x10
	.zero		1


	//----- nvinfo : EIATTR_EXTERNS
	.align		4
        /*0024*/ 	.byte	0x04, 0x0f
        /*0026*/ 	.short	(.L_554 - .L_553)


	//   ....[0]....
	.align		4
.L_553:
        /*0028*/ 	.word	index@(__assertfail)


	//----- nvinfo : EIATTR_ANNOTATIONS
	.align		4
.L_554:
        /*002c*/ 	.byte	0x04, 0x55
        /*002e*/ 	.short	(.L_556 - .L_555)


	//   ....[0]....
.L_555:
        /*0030*/ 	.word	0x00000001
        /*0034*/ 	.byte	0x10, 0x18, 0x00, 0x00, 0x01, 0x00, 0x00, 0x00, 0x50, 0x18, 0x00, 0x00, 0x01, 0x00, 0x00, 0x00
        /*0044*/ 	.byte	0x90, 0x18, 0x00, 0x00, 0x01, 0x00, 0x00, 0x00, 0xe0, 0x20, 0x00, 0x00, 0x01, 0x00, 0x00, 0x00
        /*0054*/ 	.byte	0x70, 0x2a, 0x00, 0x00, 0x01, 0x00, 0x00, 0x00, 0x50, 0x2c, 0x00, 0x00, 0x01, 0x00, 0x00, 0x00
        /*0064*/ 	.byte	0xd0, 0x2d, 0x00, 0x00


	//----- nvinfo : EIATTR_MERCURY_ISA_VERSION
	.align		4
.L_556:
        /*0068*/ 	.byte	0x03, 0x5f
        /*006a*/ 	.short	0x0101


	//----- nvinfo : EIATTR_INT_WARP_WIDE_INSTR_OFFSETS
	.align		4
        /*006c*/ 	.byte	0x04, 0x31
        /*006e*/ 	.short	(.L_558 - .L_557)


	//   ....[0]....
.L_557:
        /*0070*/ 	.word	0x000001f0


	//   ....[1]....
        /*0074*/ 	.word	0x00000220


	//----- nvinfo : EIATTR_COOP_GROUP_MASK_REGIDS
	.align		4
.L_558:
        /*0078*/ 	.byte	0x04, 0x29
        /*007a*/ 	.short	(.L_560 - .L_559)


	//   ....[0]....
.L_559:
        /*007c*/ 	.word	0xffffffff


	//   ....[1]....
        /*0080*/ 	.word	0xffffffff


	//   ....[2]....
        /*0084*/ 	.word	0xffffffff


	//   ....[3]....
        /*0088*/ 	.word	0xffffffff


	//   ....[4]....
        /*008c*/ 	.word	0xffffffff


	//   ....[5]....
        /*0090*/ 	.word	0xffffffff


	//   ....[6]....
        /*0094*/ 	.word	0xffffffff


	//   ....[7]....
        /*0098*/ 	.word	0xffffffff


	//   ....[8]....
        /*009c*/ 	.word	0x0500000f


	//----- nvinfo : EIATTR_COOP_GROUP_INSTR_OFFSETS
	.align		4
.L_560:
        /*00a0*/ 	.byte	0x04, 0x28
        /*00a2*/ 	.short	(.L_562 - .L_561)


	//   ....[0]....
.L_561:
        /*00a4*/ 	.word	0x00000070


	//   ....[1]....
        /*00a8*/ 	.word	0x00000200


	//   ....[2]....
        /*00ac*/ 	.word	0x00000250


	//   ....[3]....
        /*00b0*/ 	.word	0x00000440


	//   ....[4]....
        /*00b4*/ 	.word	0x00000630


	//   ....[5]....
        /*00b8*/ 	.word	0x000010f0


	//   ....[6]....
        /*00bc*/ 	.word	0x00004d70


	//   ....[7]....
        /*00c0*/ 	.word	0x00006390


	//   ....[8]....
        /*00c4*/ 	.word	0x00009a20


	//----- nvinfo : EIATTR_REG_RECONFIG
	.align		4
.L_562:
        /*00c8*/ 	.byte	0x01, 0x54
	.zero		2


	//----- nvinfo : EIATTR_SYSCALL_OFFSETS
	.align		4
        /*00cc*/ 	.byte	0x04, 0x46
        /*00ce*/ 	.short	(.L_564 - .L_563)


	//   ....[0]....
.L_563:
        /*00d0*/ 	.word	0x00000d50


	//   ....[1]....
        /*00d4*/ 	.word	0x00000e40


	//   ....[2]....
        /*00d8*/ 	.word	0x00000f80


	//   ....[3]....
        /*00dc*/ 	.word	0x00001070


	//   ....[4]....
        /*00e0*/ 	.word	0x00004760


	//   ....[5]....
        /*00e4*/ 	.word	0x000048a0


	//   ....[6]....
        /*00e8*/ 	.word	0x000049c0


	//   ....[7]....
        /*00ec*/ 	.word	0x00004ae0


	//----- nvinfo : EIATTR_MBARRIER_INSTR_OFFSETS
	.align		4
.L_564:
        /*00f0*/ 	.byte	0x04, 0x39
        /*00f2*/ 	.short	(.L_566 - .L_565)


	//   ....[0]....
.L_565:
        /*00f4*/ 	.word	0x000002f0
        /*00f8*/ 	.word	0x000000ff
        /*00fc*/ 	.word	0x00036400
        /*0100*/ 	.short	0x0100
        /*0102*/ 	.byte	0x06
	.zero		1


	//   ....[1]....
        /*0104*/ 	.word	0x000003f0
        /*0108*/ 	.word	0x000000ff
        /*010c*/ 	.word	0x00036410
        /*0110*/ 	.short	0x0100
        /*0112*/ 	.byte	0x08
	.zero		1


	//   ....[2]....
        /*0114*/ 	.word	0x00000400
        /*0118*/ 	.word	0x000000ff
        /*011c*/ 	.word	0x00036420
        /*0120*/ 	.short	0x0100
        /*0122*/ 	.byte	0x08
	.zero		1


	//   ....[3]....
        /*0124*/ 	.word	0x00000410
        /*0128*/ 	.word	0x000000ff
        /*012c*/ 	.word	0x00036418
        /*0130*/ 	.short	0x0100
        /*0132*/ 	.byte	0x08
	.zero		1


	//   ....[4]....
        /*0134*/ 	.word	0x00000420
        /*0138*/ 	.word	0x000000ff
        /*013c*/ 	.word	0x00036428
        /*0140*/ 	.short	0x0100
        /*0142*/ 	.byte	0x08
	.zero		1


	//   ....[5]....
        /*0144*/ 	.word	0x00000550
        /*0148*/ 	.word	0x000000ff
        /*014c*/ 	.word	0x00036430
        /*0150*/ 	.short	0x0100
        /*0152*/ 	.byte	0x08
	.zero		1


	//   ....[6]....
        /*0154*/ 	.word	0x00000560
        /*0158*/ 	.word	0x000000ff
        /*015c*/ 	.word	0x00036438
        /*0160*/ 	.short	0x0100
        /*0162*/ 	.byte	0x08
	.zero		1


	//   ....[7]....
        /*0164*/ 	.word	0x00001120
        /*0168*/ 	.word	0x000000ff
        /*016c*/ 	.word	0x00036400
        /*0170*/ 	.short	0x010a
        /*0172*/ 	.byte	0x25
	.zero		1


	//   ....[8]....
        /*0174*/ 	.word	0x00001210
        /*0178*/ 	.word	0x000000ff
        /*017c*/ 	.word	0x00036400
        /*0180*/ 	.short	0x010a
        /*0182*/ 	.byte	0x25
	.zero		1


	//   ....[9]....
        /*0184*/ 	.word	0x00001990
        /*0188*/ 	.word	0x00000003
        /*018c*/ 	.word	0x00036410
        /*0190*/ 	.short	0x010a
        /*0192*/ 	.byte	0x3f
	.zero		1


	//   ....[10]....
        /*0194*/ 	.word	0x000019d0
        /*0198*/ 	.word	0x00000003
        /*019c*/ 	.word	0x00036410
        /*01a0*/ 	.short	0x010a
        /*01a2*/ 	.byte	0x3f
	.zero		1


	//   ....[11]....
        /*01a4*/ 	.word	0x00002070
        /*01a8*/ 	.word	0x000000ff
        /*01ac*/ 	.word	0x00036430
        /*01b0*/ 	.short	0x010a
        /*01b2*/ 	.byte	0x25
	.zero		1


	//   ....[12]....
        /*01b4*/ 	.word	0x000020b0
        /*01b8*/ 	.word	0x000000ff
        /*01bc*/ 	.word	0x00036430
        /*01c0*/ 	.short	0x010a
        /*01c2*/ 	.byte	0x25
	.zero		1


	//   ....[13]....
        /*01c4*/ 	.word	0x00003ee0
        /*01c8*/ 	.word	0x000000ff
        /*01cc*/ 	.word	0x00000000
        /*01d0*/ 	.short	0x0101
        /*01d2*/ 	.byte	0x04
	.zero		1


	//   ....[14]....
        /*01d4*/ 	.word	0x00004280
        /*01d8*/ 	.word	0x00000003
        /*01dc*/ 	.word	0x00000000
        /*01e0*/ 	.short	0x0101
        /*01e2*/ 	.byte	0x3f
	.zero		1


	//   ....[15]....
        /*01e4*/ 	.word	0x00007970
        /*01e8*/ 	.word	0x00000000
        /*01ec*/ 	.word	0x00036420
        /*01f0*/ 	.short	0x010a
        /*01f2*/ 	.byte	0x3f
	.zero		1


	//   ....[16]....
        /*01f4*/ 	.word	0x00008180
        /*01f8*/ 	.word	0x00000000
        /*01fc*/ 	.word	0x00036438
        /*0200*/ 	.short	0x010a
        /*0202*/ 	.byte	0x3f
	.zero		1


	//   ....[17]....
        /*0204*/ 	.word	0x000084e0
        /*0208*/ 	.word	0x00000000
        /*020c*/ 	.word	0x00036428
        /*0210*/ 	.short	0x010a
        /*0212*/ 	.byte	0x3f
	.zero		1


	//   ....[18]....
        /*0214*/ 	.word	0x00008800
        /*0218*/ 	.word	0x00000000
        /*021c*/ 	.word	0x00036438
        /*0220*/ 	.short	0x010a
        /*0222*/ 	.byte	0x3f
	.zero		1


	//   ....[19]....
        /*0224*/ 	.word	0x00008ab0
        /*0228*/ 	.word	0x00000000
        /*022c*/ 	.word	0x00036420
        /*0230*/ 	.short	0x010a
        /*0232*/ 	.byte	0x3f
	.zero		1


	//   ....[20]....
        /*0234*/ 	.word	0x00008e30
        /*0238*/ 	.word	0x00000000
        /*023c*/ 	.word	0x00036438
        /*0240*/ 	.short	0x010a
        /*0242*/ 	.byte	0x3f
	.zero		1


	//   ....[21]....
        /*0244*/ 	.word	0x00009120
        /*0248*/ 	.word	0x00000000
        /*024c*/ 	.word	0x00036428
        /*0250*/ 	.short	0x010a
        /*0252*/ 	.byte	0x3f
	.zero		1


	//   ....[22]....
        /*0254*/ 	.word	0x00009460
        /*0258*/ 	.word	0x00000000
        /*025c*/ 	.word	0x00036438
        /*0260*/ 	.short	0x010a
        /*0262*/ 	.byte	0x3f
	.zero		1


	//   ....[23]....
        /*0264*/ 	.word	0x000098b0
        /*0268*/ 	.word	0x00000009
        /*026c*/ 	.word	0x00000000
        /*0270*/ 	.short	0x010a
        /*0272*/ 	.byte	0x3f
	.zero		1


	//   ....[24]....
        /*0274*/ 	.word	0x00009930
        /*0278*/ 	.word	0x00000003
        /*027c*/ 	.word	0x00000000
        /*0280*/ 	.short	0x010a
        /*0282*/ 	.byte	0x3f
	.zero		1


	//   ....[25]....
        /*0284*/ 	.word	0x00009980
        /*0288*/ 	.word	0x00000004
        /*028c*/ 	.word	0x00036438
        /*0290*/ 	.short	0x010a
        /*0292*/ 	.byte	0x3f
	.zero		1


	//   ....[26]....
        /*0294*/ 	.word	0x00009a60
        /*0298*/ 	.word	0x00000003
        /*029c*/ 	.word	0x00036400
        /*02a0*/ 	.short	0x010a
        /*02a2*/ 	.byte	0x3f
	.zero		1


	//   ....[27]....
        /*02a4*/ 	.word	0x00009ab0
        /*02a8*/ 	.word	0x00000003
        /*02ac*/ 	.word	0x00036410
        /*02b0*/ 	.short	0x010a
        /*02b2*/ 	.byte	0x3f
	.zero		1


	//   ....[28]....
        /*02b4*/ 	.word	0x00009b10
        /*02b8*/ 	.word	0x0000000b
        /*02bc*/ 	.word	0x00036430
        /*02c0*/ 	.short	0x010a
        /*02c2*/ 	.byte	0x3f
	.zero		1


	//   ....[29]....
        /*02c4*/ 	.word	0x00009b60
        /*02c8*/ 	.word	0x00000000
        /*02cc*/ 	.word	0x00036420
        /*02d0*/ 	.short	0x010a
        /*02d2*/ 	.byte	0x3f
	.zero		1


	//   ....[30]....
        /*02d4*/ 	.word	0x00009bb0
        /*02d8*/ 	.word	0x00000000
        /*02dc*/ 	.word	0x00036438
        /*02e0*/ 	.short	0x010a
        /*02e2*/ 	.byte	0x3f
	.zero		1


	//   ....[31]....
        /*02e4*/ 	.word	0x00009c00
        /*02e8*/ 	.word	0x00000000
        /*02ec*/ 	.word	0x00036428
        /*02f0*/ 	.short	0x010a
        /*02f2*/ 	.byte	0x3f
	.zero		1


	//   ....[32]....
        /*02f4*/ 	.word	0x00009c50
        /*02f8*/ 	.word	0x00000000
        /*02fc*/ 	.word	0x00036438
        /*0300*/ 	.short	0x010a
        /*0302*/ 	.byte	0x3f
	.zero		1


	//   ....[33]....
        /*0304*/ 	.word	0x00009cb0
        /*0308*/ 	.word	0x00000000
        /*030c*/ 	.word	0x00036420
        /*0310*/ 	.short	0x010a
        /*0312*/ 	.byte	0x3f
	.zero		1


	//   ....[34]....
        /*0314*/ 	.word	0x00009d00
        /*0318*/ 	.word	0x00000000
        /*031c*/ 	.word	0x00036438
        /*0320*/ 	.short	0x010a
        /*0322*/ 	.byte	0x3f
	.zero		1


	//   ....[35]....
        /*0324*/ 	.word	0x00009d50
        /*0328*/ 	.word	0x00000000
        /*032c*/ 	.word	0x00036428
        /*0330*/ 	.short	0x010a
        /*0332*/ 	.byte	0x3f
	.zero		1


	//   ....[36]....
        /*0334*/ 	.word	0x00009da0
        /*0338*/ 	.word	0x00000000
        /*033c*/ 	.word	0x00036438
        /*0340*/ 	.short	0x010a
        /*0342*/ 	.byte	0x3f
	.zero		1


	//   ....[37]....
        /*0344*/ 	.word	0x00009e70
        /*0348*/ 	.word	0x00000009
        /*034c*/ 	.word	0x00000000
        /*0350*/ 	.short	0x010a
        /*0352*/ 	.byte	0x3f
	.zero		1


	//   ....[38]....
        /*0354*/ 	.word	0x00009ec0
        /*0358*/ 	.word	0x00000003
        /*035c*/ 	.word	0x00000000
        /*0360*/ 	.short	0x010a
        /*0362*/ 	.byte	0x3f
	.zero		1


	//----- nvinfo : EIATTR_NUM_MBARRIERS
	.align		4
.L_566:
        /*0364*/ 	.byte	0x03, 0x38
        /*0366*/ 	.short	0x0007


	//----- nvinfo : EIATTR_EXIT_INSTR_OFFSETS
	.align		4
        /*0368*/ 	.byte	0x04, 0x1c
        /*036a*/ 	.short	(.L_568 - .L_567)


	//   ....[0]....
.L_567:
        /*036c*/ 	.word	0x00000690


	//   ....[1]....
        /*0370*/ 	.word	0x000053a0


	//   ....[2]....
        /*0374*/ 	.word	0x00006330


	//   ....[3]....
        /*0378*/ 	.word	0x000099d0


	//----- nvinfo : EIATTR_MAX_THREADS
	.align		4
.L_568:
        /*037c*/ 	.byte	0x04, 0x05
        /*037e*/ 	.short	(.L_570 - .L_569)
.L_569:
        /*0380*/ 	.word	0x00000200
        /*0384*/ 	.word	0x00000001
        /*0388*/ 	.word	0x00000001


	//----- nvinfo : EIATTR_CRS_STACK_SIZE
	.align		4
.L_570:
        /*038c*/ 	.byte	0x04, 0x1e
        /*038e*/ 	.short	(.L_572 - .L_571)
.L_571:
        /*0390*/ 	.word	0x00000000


	//----- nvinfo : EIATTR_CBANK_PARAM_SIZE
	.align		4
.L_572:
        /*0394*/ 	.byte	0x03, 0x19
        /*0396*/ 	.short	0x0970


	//----- nvinfo : EIATTR_PARAM_CBANK
	.align		4
        /*0398*/ 	.byte	0x04, 0x0a
        /*039a*/ 	.short	(.L_574 - .L_573)
	.align		4
.L_573:
        /*039c*/ 	.word	index@(.nv.constant0._ZN7cutlass13device_kernelIN5flash11enable_sm90INS1_16FlashAttnBwdSm90INS1_25CollectiveMainloopBwdSm90ILi2ELi1ELi1EN4cute5tupleIJNS5_1CILi1EEES8_S8_EEENS6_IJNS7_ILi64EEENS7_ILi96EEENS7_ILi192EEEEEENS_6half_tEfNS_4arch4Sm90ELb0ELb1ELb1ELb0ELb0ELb0ELb1ELb0ELi3ELi1ELi1ELi1ELb0EEENS1_21CollectiveEpilogueBwdISD_SE_SG_Li384ELb0ELb1ELi3EEENS1_19SingleTileSchedulerILb0ELb0ELb0ELi96EEEEEEEEEvNT_6ParamsE)
        /*03a0*/ 	.short	0x0210
        /*03a2*/ 	.short	0x0970


	//----- nvinfo : EIATTR_SW_WAR
	.align		4
.L_574:
        /*03a4*/ 	.byte	0x04, 0x36
        /*03a6*/ 	.short	(.L_576 - .L_575)
.L_575:
        /*03a8*/ 	.word	0x00000008
.L_576:


//--------------------- .nv.info._ZN7cutlass13device_kernelIN5flash11enable_sm90INS1_16FlashAttnBwdSm90INS1_25CollectiveMainloopBwdSm90ILi2ELi1ELi1EN4cute5tupleIJNS5_1CILi1EEES8_S8_EEENS6_IJNS7_ILi64EEENS7_ILi96EEENS7_ILi192EEEEEENS_6half_tEfNS_4arch4Sm90ELb0ELb1ELb1ELb0ELb1ELb0ELb1ELb0ELi3ELi1ELi1ELi1ELb0EEENS1_21CollectiveEpilogueBwdISD_SE_SG_Li384ELb0ELb1ELi3EEENS1_19SingleTileSchedulerILb0ELb0ELb0ELi96EEEEEEEEEvNT_6ParamsE --------------------------
	.section	.nv.info._ZN7cutlass13device_kernelIN5flash11enable_sm90INS1_16FlashAttnBwdSm90INS1_25CollectiveMainloopBwdSm90ILi2ELi1ELi1EN4cute5tupleIJNS5_1CILi1EEES8_S8_EEENS6_IJNS7_ILi64EEENS7_ILi96EEENS7_ILi192EEEEEENS_6half_tEfNS_4arch4Sm90ELb0ELb1ELb1ELb0ELb1ELb0ELb1ELb0ELi3ELi1ELi1ELi1ELb0EEENS1_21CollectiveEpilogueBwdISD_SE_SG_Li384ELb0ELb1ELi3EEENS1_19SingleTileSchedulerILb0ELb0ELb0ELi96EEEEEEEEEvNT_6ParamsE,"",@"SHT_CUDA_INFO"
	.sectionflags	@""
	.align	4


	//----- nvinfo : EIATTR_CUDA_API_VERSION
	.align		4
        /*0000*/ 	.byte	0x04, 0x37
        /*0002*/ 	.short	(.L_578 - .L_577)
.L_577:
        /*0004*/ 	.word	0x00000082


	//----- nvinfo : EIATTR_KPARAM_INFO
	.align		4
.L_578:
        /*0008*/ 	.byte	0x04, 0x17
        /*000a*/ 	.short	(.L_580 - .L_579)
.L_579:
        /*000c*/ 	.word	0x00000000
        /*0010*/ 	.short	0x0000
        /*0012*/ 	.short	0x0070
        /*0014*/ 	.byte	0x00, 0xf0, 0x01, 0x24


	//----- nvinfo : EIATTR_SPARSE_MMA_MASK
	.align		4
.L_580:
        /*0018*/ 	.byte	0x03, 0x50
        /*001a*/ 	.short	0x0000


	//----- nvinfo : EIATTR_MAXREG_COUNT
	.align		4
        /*001c*/ 	.byte	0x03, 0x1b
        /*001e*/ 	.short	0x0080


	//----- nvinfo : EIATTR_NUM_BARRIERS
	.align		4
        /*0020*/ 	.byte	0x02, 0x4c
        /*0022*/ 	.byte	0x10
	.zero		1


	//----- nvinfo : EIATTR_EXTERNS
	.align		4
        /*0024*/ 	.byte	0x04, 0x0f
        /*0026*/ 	.short	(.L_582 - .L_581)


	//   ....[0]....
	.align		4
.L_581:
        /*0028*/ 	.word	index@(__assertfail)


	//----- nvinfo : EIATTR_ANNOTATIONS
	.align		4
.L_582:
        /*002c*/ 	.byte	0x04, 0x55
        /*002e*/ 	.short	(.L_584 - .L_583)


	//   ....[0]....
.L_583:
        /*0030*/ 	.word	0x00000001
        /*0034*/ 	.byte	0x20, 0x18, 0x00, 0x00, 0x01, 0x00, 0x00, 0x00, 0x60, 0x18, 0x00, 0x00, 0x01, 0x00, 0x00, 0x00
        /*0044*/ 	.byte	0xa0, 0x18, 0x00, 0x00, 0x01, 0x00, 0x00, 0x00, 0xe0, 0x20, 0x00, 0x00, 0x01, 0x00, 0x00, 0x00
        /*0054*/ 	.byte	0x70, 0x2a, 0x00, 0x00, 0x01, 0x00, 0x00, 0x00, 0x50, 0x2c, 0x00, 0x00, 0x01, 0x00, 0x00, 0x00
        /*0064*/ 	.byte	0xd0, 0x2d, 0x00, 0x00


	//----- nvinfo : EIATTR_MERCURY_ISA_VERSION
	.align		4
.L_584:
        /*0068*/ 	.byte	0x03, 0x5f
        /*006a*/ 	.short	0x0101


	//----- nvinfo : EIATTR_INT_WARP_WIDE_INSTR_OFFSETS
	.align		4
        /*006c*/ 	.byte	0x04, 0x31
        /*006e*/ 	.short	(.L_586 - .L_585)


	//   ....[0]....
.L_585:
        /*0070*/ 	.word	0x000001f0


	//   ....[1]....
        /*0074*/ 	.word	0x00000220


	//   ....[2]....
        /*0078*/ 	.word	0x00006e80


	//   ....[3]....
        /*007c*/ 	.word	0x000075c0


	//   ....[4]....
        /*0080*/ 	.word	0x00007bb0


	//   ....[5]....
        /*0084*/ 	.word	0x00007e80


	//   ....[6]....
        /*0088*/ 	.word	0x000080e0


	//   ....[7]....
        /*008c*/ 	.word	0x00008270


	//----- nvinfo : EIATTR_COOP_GROUP_MASK_REGIDS
	.align		4
.L_586:
        /*0090*/ 	.byte	0x04, 0x29
        /*0092*/ 	.short	(.L_588 - .L_587)


	//   ....[0]....
.L_587:
        /*0094*/ 	.word	0xffffffff


	//   ....[1]....
        /*0098*/ 	.word	0xffffffff


	//   ....[2]....
        /*009c*/ 	.word	0xffffffff


	//   ....[3]....
        /*00a0*/ 	.word	0xffffffff


	//   ....[4]....
        /*00a4*/ 	.word	0xffffffff


	//   ....[5]....
        /*00a8*/ 	.word	0xffffffff


	//   ....[6]....
        /*00ac*/ 	.word	0xffffffff


	//   ....[7]....
        /*00b0*/ 	.word	0xffffffff


	//   ....[8]....
        /*00b4*/ 	.word	0xffffffff


	//   ....[9]....
        /*00b8*/ 	.word	0xffffffff


	//   ....[10]....
        /*00bc*/ 	.word	0xffffffff


	//   ....[11]....
        /*00c0*/ 	.word	0xffffffff


	//   ....[12]....
        /*00c4*/ 	.word	0xffffffff


	//   ....[13]....
        /*00c8*/ 	.word	0xffffffff


	//   ....[14]....
        /*00cc*/ 	.word	0xffffffff


	//   ....[15]....
        /*00d0*/ 	.word	0xffffffff


	//   ....[16]....
        /*00d4*/ 	.word	0xffffffff


	//   ....[17]....
        /*00d8*/ 	.word	0x0500000f


	//   ....[18]....
        /*00dc*/ 	.word	0x0500000f


	//   ....[19]....
        /*00e0*/ 	.word	0x0500000f


	//   ....[20]....
        /*00e4*/ 	.word	0x0500000f


	//----- nvinfo : EIATTR_COOP_GROUP_INSTR_OFFSETS
	.align		4
.L_588:
        /*00e8*/ 	.byte	0x04, 0x28
        /*00ea*/ 	.short	(.L_590 - .L_589)


	//   ....[0]....
.L_589:
        /*00ec*/ 	.word	0x00000070


	//   ....[1]....
        /*00f0*/ 	.word	0x00000200


	//   ....[2]....
        /*00f4*/ 	.word	0x00000250


	//   ....[3]....
        /*00f8*/ 	.word	0x00000440


	//   ....[4]....
        /*00fc*/ 	.word	0x00000640


	//   ....[5]....
        /*0100*/ 	.word	0x00001100


	//   ....[6]....
        /*0104*/ 	.word	0x00004d80


	//   ....[7]....
        /*0108*/ 	.word	0x00006390


	//   ....[8]....
        /*010c*/ 	.word	0x000068f0


	//   ....[9]....
        /*0110*/ 	.word	0x00006db0


	//   ....[10]....
        /*0114*/ 	.word	0x00007100


	//   ....[11]....
        /*0118*/ 	.word	0x000074f0


	//   ....[12]....
        /*011c*/ 	.word	0x00007730


	//   ....[13]....
        /*0120*/ 	.word	0x00007ae0


	//   ....[14]....
        /*0124*/ 	.word	0x00007dc0


	//   ....[15]....
        /*0128*/ 	.word	0x00007fe0


	//   ....[16]....
        /*012c*/ 	.word	0x00008170


	//   ....[17]....
        /*0130*/ 	.word	0x0000a910


	//   ....[18]....
        /*0134*/ 	.word	0x0000aa80


	//   ....[19]....
        /*0138*/ 	.word	0x0000aaf0


	//   ....[20]....
        /*013c*/ 	.word	0x0000ab60


	//----- nvinfo : EIATTR_REG_RECONFIG
	.align		4
.L_590:
        /*0140*/ 	.byte	0x01, 0x54
	.zero		2


	//----- nvinfo : EIATTR_SYSCALL_OFFSETS
	.align		4
        /*0144*/ 	.byte	0x04, 0x46
        /*0146*/ 	.short	(.L_592 - .L_591)


	//   ....[0]....
.L_591:
        /*0148*/ 	.word	0x00000d60


	//   ....[1]....
        /*014c*/ 	.word	0x00000e50


	//   ....[2]....
        /*0150*/ 	.word	0x00000f90


	//   ....[3]....
        /*0154*/ 	.word	0x00001080


	//   ....[4]....
        /*0158*/ 	.word	0x00004770


	//   ....[5]....
        /*015c*/ 	.word	0x000048b0


	//   ....[6]....
        /*0160*/ 	.word	0x000049d0


	//   ....[7]....
        /*0164*/ 	.word	0x00004af0


	//----- nvinfo : EIATTR_MBARRIER_INSTR_OFFSETS
	.align		4
.L_592:
        /*0168*/ 	.byte	0x04, 0x39
        /*016a*/ 	.short	(.L_594 - .L_593)


	//   ....[0]....
.L_593:
        /*016c*/ 	.word	0x000002f0
        /*0170*/ 	.word	0x000000ff
        /*0174*/ 	.word	0x00036400
        /*0178*/ 	.short	0x0100
        /*017a*/ 	.byte	0x06
	.zero		1


	//   ....[1]....
        /*017c*/ 	.word	0x000003f0
        /*0180*/ 	.word	0x000000ff
        /*0184*/ 	.word	0x00036410
        /*0188*/ 	.short	0x0100
        /*018a*/ 	.byte	0x08
	.zero		1


	//   ....[2]....
        /*018c*/ 	.word	0x00000400
        /*0190*/ 	.word	0x000000ff
        /*0194*/ 	.word	0x00036420
        /*0198*/ 	.short	0x0100
        /*019a*/ 	.byte	0x08
	.zero		1


	//   ....[3]....
        /*019c*/ 	.word	0x00000410
        /*01a0*/ 	.word	0x000000ff
        /*01a4*/ 	.word	0x00036418
        /*01a8*/ 	.short	0x0100
        /*01aa*/ 	.byte	0x08
	.zero		1


	//   ....[4]....
        /*01ac*/ 	.word	0x00000420
        /*01b0*/ 	.word	0x000000ff
        /*01b4*/ 	.word	0x00036428
        /*01b8*/ 	.short	0x0100
        /*01ba*/ 	.byte	0x08
	.zero		1


	//   ....[5]....
        /*01bc*/ 	.word	0x00000550
        /*01c0*/ 	.word	0x000000ff
        /*01c4*/ 	.word	0x00036430
        /*01c8*/ 	.short	0x0100
        /*01ca*/ 	.byte	0x08
	.zero		1


	//   ....[6]....
        /*01cc*/ 	.word	0x00000560
        /*01d0*/ 	.word	0x000000ff
        /*01d4*/ 	.word	0x00036438
        /*01d8*/ 	.short	0x0100
        /*01da*/ 	.byte	0x08
	.zero		1


	//   ....[7]....
        /*01dc*/ 	.word	0x00001130
        /*01e0*/ 	.word	0x000000ff
        /*01e4*/ 	.word	0x00036400
        /*01e8*/ 	.short	0x010a
        /*01ea*/ 	.byte	0x25
	.zero		1


	//   ....[8]....
        /*01ec*/ 	.word	0x00001220
        /*01f0*/ 	.word	0x000000ff
        /*01f4*/ 	.word	0x00036400
        /*01f8*/ 	.short	0x010a
        /*01fa*/ 	.byte	0x25
	.zero		1


	//   ....[9]....
        /*01fc*/ 	.word	0x000019a0
        /*0200*/ 	.word	0x00000003
        /*0204*/ 	.word	0x00036410
        /*0208*/ 	.short	0x010a
        /*020a*/ 	.byte	0x3f
	.zero		1


	//   ....[10]....
        /*020c*/ 	.word	0x000019e0
        /*0210*/ 	.word	0x00000003
        /*0214*/ 	.word	0x00036410
        /*0218*/ 	.short	0x010a
        /*021a*/ 	.byte	0x3f
	.zero		1


	//   ....[11]....
        /*021c*/ 	.word	0x00002070
        /*0220*/ 	.word	0x000000ff
        /*0224*/ 	.word	0x00036430
        /*0228*/ 	.short	0x010a
        /*022a*/ 	.byte	0x25
	.zero		1


	//   ....[12]....
        /*022c*/ 	.word	0x000020b0
        /*0230*/ 	.word	0x000000ff
        /*0234*/ 	.word	0x00036430
        /*0238*/ 	.short	0x010a
        /*023a*/ 	.byte	0x25
	.zero		1


	//   ....[13]....
        /*023c*/ 	.word	0x00003ef0
        /*0240*/ 	.word	0x000000ff
        /*0244*/ 	.word	0x00000000
        /*0248*/ 	.short	0x0101
        /*024a*/ 	.byte	0x04
	.zero		1


	//   ....[14]....
        /*024c*/ 	.word	0x00004290
        /*0250*/ 	.word	0x00000003
        /*0254*/ 	.word	0x00000000
        /*0258*/ 	.short	0x0101
        /*025a*/ 	.byte	0x3f
	.zero		1


	//   ....[15]....
        /*025c*/ 	.word	0x00008860
        /*0260*/ 	.word	0x00000000
        /*0264*/ 	.word	0x00036420
        /*0268*/ 	.short	0x010a
        /*026a*/ 	.byte	0x3f
	.zero		1


	//   ....[16]....
        /*026c*/ 	.word	0x00009070
        /*0270*/ 	.word	0x00000000
        /*0274*/ 	.word	0x00036438
        /*0278*/ 	.short	0x010a
        /*027a*/ 	.byte	0x3f
	.zero		1


	//   ....[17]....
        /*027c*/ 	.word	0x000093d0
        /*0280*/ 	.word	0x00000000
        /*0284*/ 	.word	0x00036428
        /*0288*/ 	.short	0x010a
        /*028a*/ 	.byte	0x3f
	.zero		1


	//   ....[18]....
        /*028c*/ 	.word	0x000096f0
        /*0290*/ 	.word	0x00000000
        /*0294*/ 	.word	0x00036438
        /*0298*/ 	.short	0x010a
        /*029a*/ 	.byte	0x3f
	.zero		1


	//   ....[19]....
        /*029c*/ 	.word	0x000099a0
        /*02a0*/ 	.word	0x00000000
        /*02a4*/ 	.word	0x00036420
        /*02a8*/ 	.short	0x010a
        /*02aa*/ 	.byte	0x3f
	.zero		1


	//   ....[20]....
        /*02ac*/ 	.word	0x00009d20
        /*02b0*/ 	.word	0x00000000
        /*02b4*/ 	.word	0x00036438
        /*02b8*/ 	.short	0x010a
        /*02ba*/ 	.byte	0x3f
	.zero		1


	//   ....[21]....
        /*02bc*/ 	.word	0x0000a010
        /*02c0*/ 	.word	0x00000000
        /*02c4*/ 	.word	0x00036428
        /*02c8*/ 	.short	0x010a
        /*02ca*/ 	.byte	0x3f
	.zero		1


	//   ....[22]....
        /*02cc*/ 	.word	0x0000a350
        /*02d0*/ 	.word	0x00000000
        /*02d4*/ 	.word	0x00036438
        /*02d8*/ 	.short	0x010a
        /*02da*/ 	.byte	0x3f
	.zero		1


	//   ....[23]....
        /*02dc*/ 	.word	0x0000a7a0
        /*02e0*/ 	.word	0x00000009
        /*02e4*/ 	.word	0x00000000
        /*02e8*/ 	.short	0x010a
        /*02ea*/ 	.byte	0x3f
	.zero		1


	//   ....[24]....
        /*02ec*/ 	.word	0x0000a820
        /*02f0*/ 	.word	0x00000003
        /*02f4*/ 	.word	0x00000000
        /*02f8*/ 	.short	0x010a
        /*02fa*/ 	.byte	0x3f
	.zero		1


	//   ....[25]....
        /*02fc*/ 	.word	0x0000a870
        /*0300*/ 	.word	0x00000004
        /*0304*/ 	.word	0x00036438
        /*0308*/ 	.short	0x010a
        /*030a*/ 	.byte	0x3f
	.zero		1


	//   ....[26]....
        /*030c*/ 	.word	0x0000a950
        /*0310*/ 	.word	0x00000003
        /*0314*/ 	.word	0x00036400
        /*0318*/ 	.short	0x010a
        /*031a*/ 	.byte	0x3f
	.zero		1


	//   ....[27]....
        /*031c*/ 	.word	0x0000a9a0
        /*0320*/ 	.word	0x00000003
        /*0324*/ 	.word	0x00036410
        /*0328*/ 	.short	0x010a
        /*032a*/ 	.byte	0x3f
	.zero		1


	//   ....[28]....
        /*032c*/ 	.word	0x0000aa00
        /*0330*/ 	.word	0x0000000b
        /*0334*/ 	.word	0x00036430
        /*0338*/ 	.short	0x010a
        /*033a*/ 	.byte	0x3f
	.zero		1


	//   ....[29]....
        /*033c*/ 	.word	0x0000aba0
        /*0340*/ 	.word	0x00000000
        /*0344*/ 	.word	0x00036420
        /*0348*/ 	.short	0x010a
        /*034a*/ 	.byte	0x3f
	.zero		1


	//   ....[30]....
        /*034c*/ 	.word	0x0000abf0
        /*0350*/ 	.word	0x00000000
        /*0354*/ 	.word	0x00036438
        /*0358*/ 	.short	0x010a
        /*035a*/ 	.byte	0x3f
	.zero		1


	//   ....[31]....
        /*035c*/ 	.word	0x0000ac40
        /*0360*/ 	.word	0x00000000
        /*0364*/ 	.word	0x00036428
        /*0368*/ 	.short	0x010a
        /*036a*/ 	.byte	0x3f
	.zero		1


	//   ....[32]....
        /*036c*/ 	.word	0x0000ac90
        /*0370*/ 	.word	0x00000000
        /*0374*/ 	.word	0x00036438
        /*0378*/ 	.short	0x010a
        /*037a*/ 	.byte	0x3f
	.zero		1


	//   ....[33]....
        /*037c*/ 	.word	0x0000acf0
        /*0380*/ 	.word	0x00000000
        /*0384*/ 	.word	0x00036420
        /*0388*/ 	.short	0x010a
        /*038a*/ 	.byte	0x3f
	.zero		1


	//   ....[34]....
        /*038c*/ 	.word	0x0000ad40
        /*0390*/ 	.word	0x00000000
        /*0394*/ 	.word	0x00036438
        /*0398*/ 	.short	0x010a
        /*039a*/ 	.byte	0x3f
	.zero		1


	//   ....[35]....
        /*039c*/ 	.word	0x0000ad90
        /*03a0*/ 	.word	0x00000000
        /*03a4*/ 	.word	0x00036428
        /*03a8*/ 	.short	0x010a
        /*03aa*/ 	.byte	0x3f
	.zero		1


	//   ....[36]....
        /*03ac*/ 	.word	0x0000ade0
        /*03b0*/ 	.word	0x00000000
        /*03b4*/ 	.word	0x00036438
        /*03b8*/ 	.short	0x010a
        /*03ba*/ 	.byte	0x3f
	.zero		1


	//   ....[37]....
        /*03bc*/ 	.word	0x0000aeb0
        /*03c0*/ 	.word	0x00000009
        /*03c4*/ 	.word	0x00000000
        /*03c8*/ 	.short	0x010a
        /*03ca*/ 	.byte	0x3f
	.zero		1


	//   ....[38]....
        /*03cc*/ 	.word	0x0000af00
        /*03d0*/ 	.word	0x00000003
        /*03d4*/ 	.word	0x00000000
        /*03d8*/ 	.short	0x010a
        /*03da*/ 	.byte	0x3f
	.zero		1


	//----- nvinfo : EIATTR_NUM_MBARRIERS
	.align		4
.L_594:
        /*03dc*/ 	.byte	0x03, 0x38
        /*03de*/ 	.short	0x0007


	//----- nvinfo : EIATTR_EXIT_INSTR_OFFSETS
	.align		4
        /*03e0*/ 	.byte	0x04, 0x1c
        /*03e2*/ 	.short	(.L_596 - .L_595)


	//   ....[0]....
.L_595:
        /*03e4*/ 	.word	0x000006a0


	//   ....[1]....
        /*03e8*/ 	.word	0x000053b0


	//   ....[2]....
        /*03ec*/ 	.word	0x00006330


	//   ....[3]....
        /*03f0*/ 	.word	0x0000a8c0


	//----- nvinfo : EIATTR_MAX_THREADS
	.align		4
.L_596:
        /*03f4*/ 	.byte	0x04, 0x05
        /*03f6*/ 	.short	(.L_598 - .L_597)
.L_597:
        /*03f8*/ 	.word	0x00000200
        /*03fc*/ 	.word	0x00000001
        /*0400*/ 	.word	0x00000001


	//----- nvinfo : EIATTR_CRS_STACK_SIZE
	.align		4
.L_598:
        /*0404*/ 	.byte	0x04, 0x1e
        /*0406*/ 	.short	(.L_600 - .L_599)
.L_599:
        /*0408*/ 	.word	0x00000000


	//----- nvinfo : EIATTR_CBANK_PARAM_SIZE
	.align		4
.L_600:
        /*040c*/ 	.byte	0x03, 0x19
        /*040e*/ 	.short	0x0970


	//----- nvinfo : EIATTR_PARAM_CBANK
	.align		4
        /*0410*/ 	.byte	0x04, 0x0a
        /*0412*/ 	.short	(.L_602 - .L_601)
	.align		4
.L_601:
        /*0414*/ 	.word	index@(.nv.constant0._ZN7cutlass13device_kernelIN5flash11enable_sm90INS1_16FlashAttnBwdSm90INS1_25CollectiveMainloopBwdSm90ILi2ELi1ELi1EN4cute5tupleIJNS5_1CILi1EEES8_S8_EEENS6_IJNS7_ILi64EEENS7_ILi96EEENS7_ILi192EEEEEENS_6half_tEfNS_4arch4Sm90ELb0ELb1ELb1ELb0ELb1ELb0ELb1ELb0ELi3ELi1ELi1ELi1ELb0EEENS1_21CollectiveEpilogueBwdISD_SE_SG_Li384ELb0ELb1ELi3EEENS1_19SingleTileSchedulerILb0ELb0ELb0ELi96EEEEEEEEEvNT_6ParamsE)
        /*0418*/ 	.short	0x0210
        /*041a*/ 	.short	0x0970


	//----- nvinfo : EIATTR_SW_WAR
	.align		4
.L_602:
        /*041c*/ 	.byte	0x04, 0x36
        /*041e*/ 	.short	(.L_604 - .L_603)
.L_603:
        /*0420*/ 	.word	0x00000008
.L_604:


//--------------------- .nv.info._ZN7cutlass13device_kernelIN5flash11enable_sm90INS1_16FlashAttnBwdSm90INS1_25CollectiveMainloopBwdSm90ILi2ELi1ELi1EN4cute5tupleIJNS5_1CILi1EEES8_S8_EEENS6_IJNS7_ILi64EEENS7_ILi96EEENS7_ILi192EEEEEENS_6half_tEfNS_4arch4Sm90ELb0ELb1ELb1ELb0ELb0ELb0ELb1ELb0ELi3ELi1ELi1ELi1ELb0EEENS1_24CollectiveEpilogueBwdGQAISD_fSG_Li384ELb0ELb0EEENS1_19SingleTileSchedulerILb0ELb0ELb0ELi96EEEEEEEEEvNT_6ParamsE --------------------------
	.section	.nv.info._ZN7cutlass13device_kernelIN5flash11enable_sm90INS1_16FlashAttnBwdSm90INS1_25CollectiveMainloopBwdSm90ILi2ELi1ELi1EN4cute5tupleIJNS5_1CILi1EEES8_S8_EEENS6_IJNS7_ILi64EEENS7_ILi96EEENS7_ILi192EEEEEENS_6half_tEfNS_4arch4Sm90ELb0ELb1ELb1ELb0ELb0ELb0ELb1ELb0ELi3ELi1ELi1ELi1ELb0EEENS1_24CollectiveEpilogueBwdGQAISD_fSG_Li384ELb0ELb0EEENS1_19SingleTileSchedulerILb0ELb0ELb0ELi96EEEEEEEEEvNT_6ParamsE,"",@"SHT_CUDA_INFO"
	.sectionflags	@""
	.align	4


	//----- nvinfo : EIATTR_CUDA_API_VERSION
	.align		4
        /*0000*/ 	.byte	0x04, 0x37
        /*0002*/ 	.short	(.L_606 - .L_605)
.L_605:
        /*0004*/ 	.word	0x00000082


	//----- nvinfo : EIATTR_KPARAM_INFO
	.align		4
.L_606:
        /*0008*/ 	.byte	0x04, 0x17
        /*000a*/ 	.short	(.L_608 - .L_607)
.L_607:
        /*000c*/ 	.word	0x00000000
        /*0010*/ 	.short	0x0000
        /*0012*/ 	.short	0x0070
        /*0014*/ 	.byte	0x00, 0xf0, 0x01, 0x1a


	//----- nvinfo : EIATTR_SPARSE_MMA_MASK
	.align		4
.L_608:
        /*0018*/ 	.byte	0x03, 0x50
        /*001a*/ 	.short	0x0000


	//----- nvinfo : EIATTR_MAXREG_COUNT
	.align		4
        /*001c*/ 	.byte	0x03, 0x1b
        /*001e*/ 	.short	0x0080


	//----- nvinfo : EIATTR_NUM_BARRIERS
	.align		4
        /*0020*/ 	.byte	0x02, 0x4c
        /*0022*/ 	.byte	0x10
	.zero		1


	//----- nvinfo : EIATTR_EXTERNS
	.align		4
        /*0024*/ 	.byte	0x04, 0x0f
        /*0026*/ 	.short	(.L_610 - .L_609)


	//   ....[0]....
	.align		4
.L_609:
        /*0028*/ 	.word	index@(__assertfail)


	//----- nvinfo : EIATTR_ANNOTATIONS
	.align		4
.L_610:
        /*002c*/ 	.byte	0x04, 0x55
        /*002e*/ 	.short	(.L_612 - .L_611)


	//   ....[0]....
.L_611:
        /*0030*/ 	.word	0x00000001
        /*0034*/ 	.byte	0xc0, 0x17, 0x00, 0x00, 0x01, 0x00, 0x00, 0x00, 0x00, 0x18, 0x00, 0x00, 0x01, 0x00, 0x00, 0x00
        /*0044*/ 	.byte	0x70, 0x20, 0x00, 0x00, 0x01, 0x00, 0x00, 0x00, 0x00, 0x2a, 0x00, 0x00, 0x01, 0x00, 0x00, 0x00
        /*0054*/ 	.byte	0xe0, 0x2b, 0x00, 0x00


	//----- nvinfo : EIATTR_MERCURY_ISA_VERSION
	.align		4
.L_612:
        /*0058*/ 	.byte	0x03, 0x5f
        /*005a*/ 	.short	0x0101


	//----- nvinfo : EIATTR_INT_WARP_WIDE_INSTR_OFFSETS
	.align		4
        /*005c*/ 	.byte	0x04, 0x31
        /*005e*/ 	.short	(.L_614 - .L_613)


	//   ....[0]....
.L_613:
        /*0060*/ 	.word	0x00000190


	//   ....[1]....
        /*0064*/ 	.word	0x000001c0


	//----- nvinfo : EIATTR_COOP_GROUP_MASK_REGIDS
	.align		4
.L_614:
        /*0068*/ 	.byte	0x04, 0x29
        /*006a*/ 	.short	(.L_616 - .L_615)


	//   ....[0]....
.L_615:
        /*006c*/ 	.word	0xffffffff


	//   ....[1]....
        /*0070*/ 	.word	0xffffffff


	//   ....[2]....
        /*0074*/ 	.word	0xffffffff


	//   ....[3]....
        /*0078*/ 	.word	0xffffffff


	//   ....[4]....
        /*007c*/ 	.word	0xffffffff


	//   ....[5]....
        /*0080*/ 	.word	0xffffffff


	//   ....[6]....
        /*0084*/ 	.word	0xffffffff


	//   ....[7]....
        /*0088*/ 	.word	0x0500000f


	//----- nvinfo : EIATTR_COOP_GROUP_INSTR_OFFSETS
	.align		4
.L_616:
        /*008c*/ 	.byte	0x04, 0x28
        /*008e*/ 	.short	(.L_618 - .L_617)


	//   ....[0]....
.L_617:
        /*0090*/ 	.word	0x00000070


	//   ....[1]....
        /*0094*/ 	.word	0x000001a0


	//   ....[2]....
        /*0098*/ 	.word	0x000001f0


	//   ....[3]....
        /*009c*/ 	.word	0x000003e0


	//   ....[4]....
        /*00a0*/ 	.word	0x000005e0


	//   ....[5]....
        /*00a4*/ 	.word	0x000010a0


	//   ....[6]....
        /*00a8*/ 	.word	0x00004d60


	//   ....[7]....
        /*00ac*/ 	.word	0x000083f0


	//----- nvinfo : EIATTR_REG_RECONFIG
	.align		4
.L_618:
        /*00b0*/ 	.byte	0x01, 0x54
	.zero		2


	//----- nvinfo : EIATTR_SYSCALL_OFFSETS
	.align		4
        /*00b4*/ 	.byte	0x04, 0x46
        /*00b6*/ 	.short	(.L_620 - .L_619)


	//   ....[0]....
.L_619:
        /*00b8*/ 	.word	0x00000d00


	//   ....[1]....
        /*00bc*/ 	.word	0x00000df0


	//   ....[2]....
        /*00c0*/ 	.word	0x00000f30


	//   ....[3]....
        /*00c4*/ 	.word	0x00001020


	//----- nvinfo : EIATTR_MBARRIER_INSTR_OFFSETS
	.align		4
.L_620:
        /*00c8*/ 	.byte	0x04, 0x39
        /*00ca*/ 	.short	(.L_622 - .L_621)


	//   ....[0]....
.L_621:
        /*00cc*/ 	.word	0x00000290
        /*00d0*/ 	.word	0x000000ff
        /*00d4*/ 	.word	0x00036400
        /*00d8*/ 	.short	0x0100
        /*00da*/ 	.byte	0x06
	.zero		1


	//   ....[1]....
        /*00dc*/ 	.word	0x00000390
        /*00e0*/ 	.word	0x000000ff
        /*00e4*/ 	.word	0x00036410
        /*00e8*/ 	.short	0x0100
        /*00ea*/ 	.byte	0x08
	.zero		1


	//   ....[2]....
        /*00ec*/ 	.word	0x000003a0
        /*00f0*/ 	.word	0x000000ff
        /*00f4*/ 	.word	0x00036420
        /*00f8*/ 	.short	0x0100
        /*00fa*/ 	.byte	0x08
	.zero		1


	//   ....[3]....
        /*00fc*/ 	.word	0x000003b0
        /*0100*/ 	.word	0x000000ff
        /*0104*/ 	.word	0x00036418
        /*0108*/ 	.short	0x0100
        /*010a*/ 	.byte	0x08
	.zero		1


	//   ....[4]....
        /*010c*/ 	.word	0x000003c0
        /*0110*/ 	.word	0x000000ff
        /*0114*/ 	.word	0x00036428
        /*0118*/ 	.short	0x0100
        /*011a*/ 	.byte	0x08
	.zero		1


	//   ....[5]....
        /*011c*/ 	.word	0x000004f0
        /*0120*/ 	.word	0x000000ff
        /*0124*/ 	.word	0x00036430
        /*0128*/ 	.short	0x0100
        /*012a*/ 	.byte	0x08
	.zero		1


	//   ....[6]....
        /*012c*/ 	.word	0x00000500
        /*0130*/ 	.word	0x000000ff
        /*0134*/ 	.word	0x00036438
        /*0138*/ 	.short	0x0100
        /*013a*/ 	.byte	0x08
	.zero		1


	//   ....[7]....
        /*013c*/ 	.word	0x000010d0
        /*0140*/ 	.word	0x000000ff
        /*0144*/ 	.word	0x00036400
        /*0148*/ 	.short	0x010a
        /*014a*/ 	.byte	0x25
	.zero		1


	//   ....[8]....
        /*014c*/ 	.word	0x000011c0
        /*0150*/ 	.word	0x000000ff
        /*0154*/ 	.word	0x00036400
        /*0158*/ 	.short	0x010a
        /*015a*/ 	.byte	0x25
	.zero		1


	//   ....[9]....
        /*015c*/ 	.word	0x00001920
        /*0160*/ 	.word	0x00000003
        /*0164*/ 	.word	0x00036410
        /*0168*/ 	.short	0x010a
        /*016a*/ 	.byte	0x3f
	.zero		1


	//   ....[10]....
        /*016c*/ 	.word	0x00001960
        /*0170*/ 	.word	0x00000003
        /*0174*/ 	.word	0x00036410
        /*0178*/ 	.short	0x010a
        /*017a*/ 	.byte	0x3f
	.zero		1


	//   ....[11]....
        /*017c*/ 	.word	0x00002000
        /*0180*/ 	.word	0x000000ff
        /*0184*/ 	.word	0x00036430
        /*0188*/ 	.short	0x010a
        /*018a*/ 	.byte	0x25
	.zero		1


	//   ....[12]....
        /*018c*/ 	.word	0x00002040
        /*0190*/ 	.word	0x000000ff
        /*0194*/ 	.word	0x00036430
        /*0198*/ 	.short	0x010a
        /*019a*/ 	.byte	0x25
	.zero		1


	//   ....[13]....
        /*019c*/ 	.word	0x00003e50
        /*01a0*/ 	.word	0x000000ff
        /*01a4*/ 	.word	0x00000000
        /*01a8*/ 	.short	0x0101
        /*01aa*/ 	.byte	0x04
	.zero		1


	//   ....[14]....
        /*01ac*/ 	.word	0x000041f0
        /*01b0*/ 	.word	0x00000003
        /*01b4*/ 	.word	0x00000000
        /*01b8*/ 	.short	0x0101
        /*01ba*/ 	.byte	0x3f
	.zero		1


	//   ....[15]....
        /*01bc*/ 	.word	0x00006340
        /*01c0*/ 	.word	0x00000000
        /*01c4*/ 	.word	0x00036420
        /*01c8*/ 	.short	0x010a
        /*01ca*/ 	.byte	0x3f
	.zero		1


	//   ....[16]....
        /*01cc*/ 	.word	0x00006b50
        /*01d0*/ 	.word	0x00000000
        /*01d4*/ 	.word	0x00036438
        /*01d8*/ 	.short	0x010a
        /*01da*/ 	.byte	0x3f
	.zero		1


	//   ....[17]....
        /*01dc*/ 	.word	0x00006eb0
        /*01e0*/ 	.word	0x00000000
        /*01e4*/ 	.word	0x00036428
        /*01e8*/ 	.short	0x010a
        /*01ea*/ 	.byte	0x3f
	.zero		1


	//   ....[18]....
        /*01ec*/ 	.word	0x000071d0
        /*01f0*/ 	.word	0x00000000
        /*01f4*/ 	.word	0x00036438
        /*01f8*/ 	.short	0x010a
        /*01fa*/ 	.byte	0x3f
	.zero		1


	//   ....[19]....
        /*01fc*/ 	.word	0x00007480
        /*0200*/ 	.word	0x00000000
        /*0204*/ 	.word	0x00036420
        /*0208*/ 	.short	0x010a
        /*020a*/ 	.byte	0x3f
	.zero		1


	//   ....[20]....
        /*020c*/ 	.word	0x00007800
        /*0210*/ 	.word	0x00000000
        /*0214*/ 	.word	0x00036438
        /*0218*/ 	.short	0x010a
        /*021a*/ 	.byte	0x3f
	.zero		1


	//   ....[21]....
        /*021c*/ 	.word	0x00007af0
        /*0220*/ 	.word	0x00000000
        /*0224*/ 	.word	0x00036428
        /*0228*/ 	.short	0x010a
        /*022a*/ 	.byte	0x3f
	.zero		1


	//   ....[22]....
        /*022c*/ 	.word	0x00007e30
        /*0230*/ 	.word	0x00000000
        /*0234*/ 	.word	0x00036438
        /*0238*/ 	.short	0x010a
        /*023a*/ 	.byte	0x3f
	.zero		1


	//   ....[23]....
        /*023c*/ 	.word	0x00008280
        /*0240*/ 	.word	0x00000009
        /*0244*/ 	.word	0x00000000
        /*0248*/ 	.short	0x010a
        /*024a*/ 	.byte	0x3f
	.zero		1


	//   ....[24]....
        /*024c*/ 	.word	0x00008300
        /*0250*/ 	.word	0x00000003
        /*0254*/ 	.word	0x00000000
        /*0258*/ 	.short	0x010a
        /*025a*/ 	.byte	0x3f
	.zero		1


	//   ....[25]....
        /*025c*/ 	.word	0x00008350
        /*0260*/ 	.word	0x00000004
        /*0264*/ 	.word	0x00036438
        /*0268*/ 	.short	0x010a
        /*026a*/ 	.byte	0x3f
	.zero		1


	//   ....[26]....
        /*026c*/ 	.word	0x00008430
        /*0270*/ 	.word	0x00000003
        /*0274*/ 	.word	0x00036400
        /*0278*/ 	.short	0x010a
        /*027a*/ 	.byte	0x3f
	.zero		1


	//   ....[27]....
        /*027c*/ 	.word	0x00008480
        /*0280*/ 	.word	0x00000003
        /*0284*/ 	.word	0x00036410
        /*0288*/ 	.short	0x010a
        /*028a*/ 	.byte	0x3f
	.zero		1


	//   ....[28]....
        /*028c*/ 	.word	0x000084e0
        /*0290*/ 	.word	0x0000000c
        /*0294*/ 	.word	0x00036430
        /*0298*/ 	.short	0x010a
        /*029a*/ 	.byte	0x3f
	.zero		1


	//   ....[29]....
        /*029c*/ 	.word	0x00008530
        /*02a0*/ 	.word	0x00000000
        /*02a4*/ 	.word	0x00036420
        /*02a8*/ 	.short	0x010a
        /*02aa*/ 	.byte	0x3f
	.zero		1


	//   ....[30]....
        /*02ac*/ 	.word	0x00008580
        /*02b0*/ 	.word	0x00000000
        /*02b4*/ 	.word	0x00036438
        /*02b8*/ 	.short	0x010a
        /*02ba*/ 	.byte	0x3f
	.zero		1


	//   ....[31]....
        /*02bc*/ 	.word	0x000085d0
        /*02c0*/ 	.word	0x00000000
        /*02c4*/ 	.word	0x00036428
        /*02c8*/ 	.short	0x010a
        /*02ca*/ 	.byte	0x3f
	.zero		1


	//   ....[32]....
        /*02cc*/ 	.word	0x00008620
        /*02d0*/ 	.word	0x00000000
        /*02d4*/ 	.word	0x00036438
        /*02d8*/ 	.short	0x010a
        /*02da*/ 	.byte	0x3f
	.zero		1


	//   ....[33]....
        /*02dc*/ 	.word	0x00008680
        /*02e0*/ 	.word	0x00000000
        /*02e4*/ 	.word	0x00036420
        /*02e8*/ 	.short	0x010a
        /*02ea*/ 	.byte	0x3f
	.zero		1


	//   ....[34]....
        /*02ec*/ 	.word	0x000086d0
        /*02f0*/ 	.word	0x00000000
        /*02f4*/ 	.word	0x00036438
        /*02f8*/ 	.short	0x010a
        /*02fa*/ 	.byte	0x3f
	.zero		1


	//   ....[35]....
        /*02fc*/ 	.word	0x00008720
        /*0300*/ 	.word	0x00000000
        /*0304*/ 	.word	0x00036428
        /*0308*/ 	.short	0x010a
        /*030a*/ 	.byte	0x3f
	.zero		1


	//   ....[36]....
        /*030c*/ 	.word	0x00008770
        /*0310*/ 	.word	0x00000000
        /*0314*/ 	.word	0x00036438
        /*0318*/ 	.short	0x010a
        /*031a*/ 	.byte	0x3f
	.zero		1


	//   ....[37]....
        /*031c*/ 	.word	0x00008840
        /*0320*/ 	.word	0x00000009
        /*0324*/ 	.word	0x00000000
        /*0328*/ 	.short	0x010a
        /*032a*/ 	.byte	0x3f
	.zero		1


	//   ....[38]....
        /*032c*/ 	.word	0x00008890
        /*0330*/ 	.word	0x00000003
        /*0334*/ 	.word	0x00000000
        /*0338*/ 	.short	0x010a
        /*033a*/ 	.byte	0x3f
	.zero		1


	//----- nvinfo : EIATTR_NUM_MBARRIERS
	.align		4
.L_622:
        /*033c*/ 	.byte	0x03, 0x38
        /*033e*/ 	.short	0x0007


	//----- nvinfo : EIATTR_EXIT_INSTR_OFFSETS
	.align		4
        /*0340*/ 	.byte	0x04, 0x1c
        /*0342*/ 	.short	(.L_624 - .L_623)


	//   ....[0]....
.L_623:
        /*0344*/ 	.word	0x000083a0


	//----- nvinfo : EIATTR_MAX_THREADS
	.align		4
.L_624:
        /*0348*/ 	.byte	0x04, 0x05
        /*034a*/ 	.short	(.L_626 - .L_625)
.L_625:
        /*034c*/ 	.word	0x00000200
        /*0350*/ 	.word	0x00000001
        /*0354*/ 	.word	0x00000001


	//----- nvinfo : EIATTR_CRS_STACK_SIZE
	.align		4
.L_626:
        /*0358*/ 	.byte	0x04, 0x1e
        /*035a*/ 	.short	(.L_628 - .L_627)
.L_627:
        /*035c*/ 	.word	0x00000000


	//----- nvinfo : EIATTR_CBANK_PARAM_SIZE
	.align		4
.L_628:
        /*0360*/ 	.byte	0x03, 0x19
        /*0362*/ 	.short	0x06f0


	//----- nvinfo : EIATTR_PARAM_CBANK
	.align		4
        /*0364*/ 	.byte	0x04, 0x0a
        /*0366*/ 	.short	(.L_630 - .L_629)
	.align		4
.L_629:
        /*0368*/ 	.word	index@(.nv.constant0._ZN7cutlass13device_kernelIN5flash11enable_sm90INS1_16FlashAttnBwdSm90INS1_25CollectiveMainloopBwdSm90ILi2ELi1ELi1EN4cute5tupleIJNS5_1CILi1EEES8_S8_EEENS6_IJNS7_ILi64EEENS7_ILi96EEENS7_ILi192EEEEEENS_6half_tEfNS_4arch4Sm90ELb0ELb1ELb1ELb0ELb0ELb0ELb1ELb0ELi3ELi1ELi1ELi1ELb0EEENS1_24CollectiveEpilogueBwdGQAISD_fSG_Li384ELb0ELb0EEENS1_19SingleTileSchedulerILb0ELb0ELb0ELi96EEEEEEEEEvNT_6ParamsE)
        /*036c*/ 	.short	0x0210
        /*036e*/ 	.short	0x06f0


	//----- nvinfo : EIATTR_SW_WAR
	.align		4
.L_630:
        /*0370*/ 	.byte	0x04, 0x36
        /*0372*/ 	.short	(.L_632 - .L_631)
.L_631:
        /*0374*/ 	.word	0x00000008
.L_632:


//--------------------- .nv.info._ZN7cutlass13device_kernelIN5flash11enable_sm90INS1_16FlashAttnBwdSm90INS1_25CollectiveMainloopBwdSm90ILi2ELi1ELi1EN4cute5tupleIJNS5_1CILi1EEES8_S8_EEENS6_IJNS7_ILi64EEENS7_ILi96EEENS7_ILi192EEEEEENS_6half_tEfNS_4arch4Sm90ELb0ELb1ELb1ELb0ELb1ELb0ELb1ELb0ELi3ELi1ELi1ELi1ELb0EEENS1_24CollectiveEpilogueBwdGQAISD_fSG_Li384ELb0ELb1EEENS1_19SingleTileSchedulerILb0ELb0ELb0ELi96EEEEEEEEEvNT_6ParamsE --------------------------
	.section	.nv.info._ZN7cutlass13device_kernelIN5flash11enable_sm90INS1_16FlashAttnBwdSm90INS1_25CollectiveMainloopBwdSm90ILi2ELi1ELi1EN4cute5tupleIJNS5_1CILi1EEES8_S8_EEENS6_IJNS7_ILi64EEENS7_ILi96EEENS7_ILi192EEEEEENS_6half_tEfNS_4arch4Sm90ELb0ELb1ELb1ELb0ELb1ELb0ELb1ELb0ELi3ELi1ELi1ELi1ELb0EEENS1_24CollectiveEpilogueBwdGQAISD_fSG_Li384ELb0ELb1EEENS1_19SingleTileSchedulerILb0ELb0ELb0ELi96EEEEEEEEEvNT_6ParamsE,"",@"SHT_CUDA_INFO"
	.sectionflags	@""
	.align	4


	//----- nvinfo : EIATTR_CUDA_API_VERSION
	.align		4
        /*0000*/ 	.byte	0x04, 0x37
        /*0002*/ 	.short	(.L_634 - .L_633)
.L_633:
        /*0004*/ 	.word	0x00000082


	//----- nvinfo : EIATTR_KPARAM_INFO
	.align		4
.L_634:
        /*0008*/ 	.byte	0x04, 0x17
        /*000a*/ 	.short	(.L_636 - .L_635)
.L_635:
        /*000c*/ 	.word	0x00000000
        /*0010*/ 	.short	0x0000
        /*0012*/ 	.short	0x0070
        /*0014*/ 	.byte	0x00, 0xf0, 0x01, 0x1a


	//----- nvinfo : EIATTR_SPARSE_MMA_MASK
	.align		4
.L_636:
        /*0018*/ 	.byte	0x03, 0x50
        /*001a*/ 	.short	0x0000


	//----- nvinfo : EIATTR_MAXREG_COUNT
	.align		4
        /*001c*/ 	.byte	0x03, 0x1b
        /*001e*/ 	.short	0x0080


	//----- nvinfo : EIATTR_NUM_BARRIERS
	.align		4
        /*0020*/ 	.byte	0x02, 0x4c
        /*0022*/ 	.byte	0x10
	.zero		1


	//----- nvinfo : EIATTR_EXTERNS
	.align		4
        /*0024*/ 	.byte	0x04, 0x0f
        /*0026*/ 	.short	(.L_638 - .L_637)


	//   ....[0]....
	.align		4
.L_637:
        /*0028*/ 	.word	index@(__assertfail)


	//----- nvinfo : EIATTR_ANNOTATIONS
	.align		4
.L_638:
        /*002c*/ 	.byte	0x04, 0x55
        /*002e*/ 	.short	(.L_640 - .L_639)


	//   ....[0]....
.L_639:
        /*0030*/ 	.word	0x00000001
        /*0034*/ 	.byte	0xd0, 0x17, 0x00, 0x00, 0x01, 0x00, 0x00, 0x00, 0x10, 0x18, 0x00, 0x00, 0x01, 0x00, 0x00, 0x00
        /*0044*/ 	.byte	0x70, 0x20, 0x00, 0x00, 0x01, 0x00, 0x00, 0x00, 0x00, 0x2a, 0x00, 0x00, 0x01, 0x00, 0x00, 0x00
        /*0054*/ 	.byte	0xe0, 0x2b, 0x00, 0x00


	//----- nvinfo : EIATTR_MERCURY_ISA_VERSION
	.align		4
.L_640:
        /*0058*/ 	.byte	0x03, 0x5f
        /*005a*/ 	.short	0x0101


	//----- nvinfo : EIATTR_INT_WARP_WIDE_INSTR_OFFSETS
	.align		4
        /*005c*/ 	.byte	0x04, 0x31
        /*005e*/ 	.short	(.L_642 - .L_641)


	//   ....[0]....
.L_641:
        /*0060*/ 	.word	0x00000190


	//   ....[1]....
        /*0064*/ 	.word	0x000001c0


	//   ....[2]....
        /*0068*/ 	.word	0x00005d40


	//   ....[3]....
        /*006c*/ 	.word	0x00006480


	//   ....[4]....
        /*0070*/ 	.word	0x00006a70


	//   ....[5]....
        /*0074*/ 	.word	0x00006d40


	//   ....[6]....
        /*0078*/ 	.word	0x00006fa0


	//   ....[7]....
        /*007c*/ 	.word	0x00007130


	//----- nvinfo : EIATTR_COOP_GROUP_MASK_REGIDS
	.align		4
.L_642:
        /*0080*/ 	.byte	0x04, 0x29
        /*0082*/ 	.short	(.L_644 - .L_643)


	//   ....[0]....
.L_643:
        /*0084*/ 	.word	0xffffffff


	//   ....[1]....
        /*0088*/ 	.word	0xffffffff


	//   ....[2]....
        /*008c*/ 	.word	0xffffffff


	//   ....[3]....
        /*0090*/ 	.word	0xffffffff


	//   ....[4]....
        /*0094*/ 	.word	0xffffffff


	//   ....[5]....
        /*0098*/ 	.word	0xffffffff


	//   ....[6]....
        /*009c*/ 	.word	0xffffffff


	//   ....[7]....
        /*00a0*/ 	.word	0xffffffff


	//   ....[8]....
        /*00a4*/ 	.word	0xffffffff


	//   ....[9]....
        /*00a8*/ 	.word	0xffffffff


	//   ....[10]....
        /*00ac*/ 	.word	0xffffffff


	//   ....[11]....
        /*00b0*/ 	.word	0xffffffff


	//   ....[12]....
        /*00b4*/ 	.word	0xffffffff


	//   ....[13]....
        /*00b8*/ 	.word	0xffffffff


	//   ....[14]....
        /*00bc*/ 	.word	0xffffffff


	//   ....[15]....
        /*00c0*/ 	.word	0xffffffff


	//   ....[16]....
        /*00c4*/ 	.word	0xffffffff


	//   ....[17]....
        /*00c8*/ 	.word	0xffffffff


	//   ....[18]....
        /*00cc*/ 	.word	0xffffffff


	//   ....[19]....
        /*00d0*/ 	.word	0xffffffff


	//   ....[20]....
        /*00d4*/ 	.word	0x0500000f


	//   ....[21]....
        /*00d8*/ 	.word	0x0500000f


	//   ....[22]....
        /*00dc*/ 	.word	0x0500000f


	//   ....[23]....
        /*00e0*/ 	.word	0x0500000f


	//   ....[24]....
        /*00e4*/ 	.word	0x0500000f


	//   ....[25]....
        /*00e8*/ 	.word	0x0500000f


	//----- nvinfo : EIATTR_COOP_GROUP_INSTR_OFFSETS
	.align		4
.L_644:
        /*00ec*/ 	.byte	0x04, 0x28
        /*00ee*/ 	.short	(.L_646 - .L_645)


	//   ....[0]....
.L_645:
        /*00f0*/ 	.word	0x00000070


	//   ....[1]....
        /*00f4*/ 	.word	0x000001a0


	//   ....[2]....
        /*00f8*/ 	.word	0x000001f0


	//   ....[3]....
        /*00fc*/ 	.word	0x000003e0


	//   ....[4]....
        /*0100*/ 	.word	0x000005f0


	//   ....[5]....
        /*0104*/ 	.word	0x000010b0


	//   ....[6]....
        /*0108*/ 	.word	0x00004b70


	//   ....[7]....
        /*010c*/ 	.word	0x00004cf0


	//   ....[8]....
        /*0110*/ 	.word	0x00004fa0


	//   ....[9]....
        /*0114*/ 	.word	0x00005130


	//   ....[10]....
        /*0118*/ 	.word	0x00005250


	//   ....[11]....
        /*011c*/ 	.word	0x000057b0


	//   ....[12]....
        /*0120*/ 	.word	0x00005c70


	//   ....[13]....
        /*0124*/ 	.word	0x00005fc0


	//   ....[14]....
        /*0128*/ 	.word	0x000063b0


	//   ....[15]....
        /*012c*/ 	.word	0x000065f0


	//   ....[16]....
        /*0130*/ 	.word	0x000069a0


	//   ....[17]....
        /*0134*/ 	.word	0x00006c80


	//   ....[18]....
        /*0138*/ 	.word	0x00006ea0


	//   ....[19]....
        /*013c*/ 	.word	0x00007030


	//   ....[20]....
        /*0140*/ 	.word	0x000097d0


	//   ....[21]....
        /*0144*/ 	.word	0x00009940


	//   ....[22]....
        /*0148*/ 	.word	0x000099b0


	//   ....[23]....
        /*014c*/ 	.word	0x00009a20


	//   ....[24]....
        /*0150*/ 	.word	0x00009a90


	//   ....[25]....
        /*0154*/ 	.word	0x00009b00


	//----- nvinfo : EIATTR_REG_RECONFIG
	.align		4
.L_646:
        /*0158*/ 	.byte	0x01, 0x54
	.zero		2


	//----- nvinfo : EIATTR_SYSCALL_OFFSETS
	.align		4
        /*015c*/ 	.byte	0x04, 0x46
        /*015e*/ 	.short	(.L_648 - .L_647)


	//   ....[0]....
.L_647:
        /*0160*/ 	.word	0x00000d10


	//   ....[1]....
        /*0164*/ 	.word	0x00000e00


	//   ....[2]....
        /*0168*/ 	.word	0x00000f40


	//   ....[3]....
        /*016c*/ 	.word	0x00001030


	//----- nvinfo : EIATTR_MBARRIER_INSTR_OFFSETS
	.align		4
.L_648:
        /*0170*/ 	.byte	0x04, 0x39
        /*0172*/ 	.short	(.L_650 - .L_649)


	//   ....[0]....
.L_649:
        /*0174*/ 	.word	0x00000290
        /*0178*/ 	.word	0x000000ff
        /*017c*/ 	.word	0x00036400
        /*0180*/ 	.short	0x0100
        /*0182*/ 	.byte	0x06
	.zero		1


	//   ....[1]....
        /*0184*/ 	.word	0x00000390
        /*0188*/ 	.word	0x000000ff
        /*018c*/ 	.word	0x00036410
        /*0190*/ 	.short	0x0100
        /*0192*/ 	.byte	0x08
	.zero		1


	//   ....[2]....
        /*0194*/ 	.word	0x000003a0
        /*0198*/ 	.word	0x000000ff
        /*019c*/ 	.word	0x00036420
        /*01a0*/ 	.short	0x0100
        /*01a2*/ 	.byte	0x08
	.zero		1


	//   ....[3]....
        /*01a4*/ 	.word	0x000003b0
        /*01a8*/ 	.word	0x000000ff
        /*01ac*/ 	.word	0x00036418
        /*01b0*/ 	.short	0x0100
        /*01b2*/ 	.byte	0x08
	.zero		1


	//   ....[4]....
        /*01b4*/ 	.word	0x000003c0
        /*01b8*/ 	.word	0x000000ff
        /*01bc*/ 	.word	0x00036428
        /*01c0*/ 	.short	0x0100
        /*01c2*/ 	.byte	0x08
	.zero		1


	//   ....[5]....
        /*01c4*/ 	.word	0x000004f0
        /*01c8*/ 	.word	0x000000ff
        /*01cc*/ 	.word	0x00036430
        /*01d0*/ 	.short	0x0100
        /*01d2*/ 	.byte	0x08
	.zero		1


	//   ....[6]....
        /*01d4*/ 	.word	0x00000500
        /*01d8*/ 	.word	0x000000ff
        /*01dc*/ 	.word	0x00036438
        /*01e0*/ 	.short	0x0100
        /*01e2*/ 	.byte	0x08
	.zero		1


	//   ....[7]....
        /*01e4*/ 	.word	0x000010e0
        /*01e8*/ 	.word	0x000000ff
        /*01ec*/ 	.word	0x00036400
        /*01f0*/ 	.short	0x010a
        /*01f2*/ 	.byte	0x25
	.zero		1


	//   ....[8]....
        /*01f4*/ 	.word	0x000011d0
        /*01f8*/ 	.word	0x000000ff
        /*01fc*/ 	.word	0x00036400
        /*0200*/ 	.short	0x010a
        /*0202*/ 	.byte	0x25
	.zero		1


	//   ....[9]....
        /*0204*/ 	.word	0x00001930
        /*0208*/ 	.word	0x00000003
        /*020c*/ 	.word	0x00036410
        /*0210*/ 	.short	0x010a
        /*0212*/ 	.byte	0x3f
	.zero		1


	//   ....[10]....
        /*0214*/ 	.word	0x00001970
        /*0218*/ 	.word	0x00000003
        /*021c*/ 	.word	0x00036410
        /*0220*/ 	.short	0x010a
        /*0222*/ 	.byte	0x3f
	.zero		1


	//   ....[11]....
        /*0224*/ 	.word	0x00002000
        /*0228*/ 	.word	0x000000ff
        /*022c*/ 	.word	0x00036430
        /*0230*/ 	.short	0x010a
        /*0232*/ 	.byte	0x25
	.zero		1


	//   ....[12]....
        /*0234*/ 	.word	0x00002040
        /*0238*/ 	.word	0x000000ff
        /*023c*/ 	.word	0x00036430
        /*0240*/ 	.short	0x010a
        /*0242*/ 	.byte	0x25
	.zero		1


	//   ....[13]....
        /*0244*/ 	.word	0x00003e60
        /*0248*/ 	.word	0x000000ff
        /*024c*/ 	.word	0x00000000
        /*0250*/ 	.short	0x0101
        /*0252*/ 	.byte	0x04
	.zero		1


	//   ....[14]....
        /*0254*/ 	.word	0x00004200
        /*0258*/ 	.word	0x00000003
        /*025c*/ 	.word	0x00000000
        /*0260*/ 	.short	0x0101
        /*0262*/ 	.byte	0x3f
	.zero		1


	//   ....[15]....
        /*0264*/ 	.word	0x00007720
        /*0268*/ 	.word	0x00000000
        /*026c*/ 	.word	0x00036420
        /*0270*/ 	.short	0x010a
        /*0272*/ 	.byte	0x3f
	.zero		1


	//   ....[16]....
        /*0274*/ 	.word	0x00007f30
        /*0278*/ 	.word	0x00000000
        /*027c*/ 	.word	0x00036438
        /*0280*/ 	.short	0x010a
        /*0282*/ 	.byte	0x3f
	.zero		1


	//   ....[17]....
        /*0284*/ 	.word	0x00008290
        /*0288*/ 	.word	0x00000000
        /*028c*/ 	.word	0x00036428
        /*0290*/ 	.short	0x010a
        /*0292*/ 	.byte	0x3f
	.zero		1


	//   ....[18]....
        /*0294*/ 	.word	0x000085b0
        /*0298*/ 	.word	0x00000000
        /*029c*/ 	.word	0x00036438
        /*02a0*/ 	.short	0x010a
        /*02a2*/ 	.byte	0x3f
	.zero		1


	//   ....[19]....
        /*02a4*/ 	.word	0x00008860
        /*02a8*/ 	.word	0x00000000
        /*02ac*/ 	.word	0x00036420
        /*02b0*/ 	.short	0x010a
        /*02b2*/ 	.byte	0x3f
	.zero		1


	//   ....[20]....
        /*02b4*/ 	.word	0x00008be0
        /*02b8*/ 	.word	0x00000000
        /*02bc*/ 	.word	0x00036438
        /*02c0*/ 	.short	0x010a
        /*02c2*/ 	.byte	0x3f
	.zero		1


	//   ....[21]....
        /*02c4*/ 	.word	0x00008ed0
        /*02c8*/ 	.word	0x00000000
        /*02cc*/ 	.word	0x00036428
        /*02d0*/ 	.short	0x010a
        /*02d2*/ 	.byte	0x3f
	.zero		1


	//   ....[22]....
        /*02d4*/ 	.word	0x00009210
        /*02d8*/ 	.word	0x00000000
        /*02dc*/ 	.word	0x00036438
        /*02e0*/ 	.short	0x010a
        /*02e2*/ 	.byte	0x3f
	.zero		1


	//   ....[23]....
        /*02e4*/ 	.word	0x00009660
        /*02e8*/ 	.word	0x00000009
        /*02ec*/ 	.word	0x00000000
        /*02f0*/ 	.short	0x010a
        /*02f2*/ 	.byte	0x3f
	.zero		1


	//   ....[24]....
        /*02f4*/ 	.word	0x000096e0
        /*02f8*/ 	.word	0x00000003
        /*02fc*/ 	.word	0x00000000
        /*0300*/ 	.short	0x010a
        /*0302*/ 	.byte	0x3f
	.zero		1


	//   ....[25]....
        /*0304*/ 	.word	0x00009730
        /*0308*/ 	.word	0x00000004
        /*030c*/ 	.word	0x00036438
        /*0310*/ 	.short	0x010a
        /*0312*/ 	.byte	0x3f
	.zero		1


	//   ....[26]....
        /*0314*/ 	.word	0x00009810
        /*0318*/ 	.word	0x00000003
        /*031c*/ 	.word	0x00036400
        /*0320*/ 	.short	0x010a
        /*0322*/ 	.byte	0x3f
	.zero		1


	//   ....[27]....
        /*0324*/ 	.word	0x00009860
        /*0328*/ 	.word	0x00000003
        /*032c*/ 	.word	0x00036410
        /*0330*/ 	.short	0x010a
        /*0332*/ 	.byte	0x3f
	.zero		1


	//   ....[28]....
        /*0334*/ 	.word	0x000098c0
        /*0338*/ 	.word	0x0000000c
        /*033c*/ 	.word	0x00036430
        /*0340*/ 	.short	0x010a
        /*0342*/ 	.byte	0x3f
	.zero		1


	//   ....[29]....
        /*0344*/ 	.word	0x00009b40
        /*0348*/ 	.word	0x00000000
        /*034c*/ 	.word	0x00036420
        /*0350*/ 	.short	0x010a
        /*0352*/ 	.byte	0x3f
	.zero		1


	//   ....[30]....
        /*0354*/ 	.word	0x00009b90
        /*0358*/ 	.word	0x00000000
        /*035c*/ 	.word	0x00036438
        /*0360*/ 	.short	0x010a
        /*0362*/ 	.byte	0x3f
	.zero		1


	//   ....[31]....
        /*0364*/ 	.word	0x00009be0
        /*0368*/ 	.word	0x00000000
        /*036c*/ 	.word	0x00036428
        /*0370*/ 	.short	0x010a
        /*0372*/ 	.byte	0x3f
	.zero		1


	//   ....[32]....
        /*0374*/ 	.word	0x00009c30
        /*0378*/ 	.word	0x00000000
        /*037c*/ 	.word	0x00036438
        /*0380*/ 	.short	0x010a
        /*0382*/ 	.byte	0x3f
	.zero		1


	//   ....[33]....
        /*0384*/ 	.word	0x00009c90
        /*0388*/ 	.word	0x00000000
        /*038c*/ 	.word	0x00036420
        /*0390*/ 	.short	0x010a
        /*0392*/ 	.byte	0x3f
	.zero		1


	//   ....[34]....
        /*0394*/ 	.word	0x00009ce0
        /*0398*/ 	.word	0x00000000
        /*039c*/ 	.word	0x00036438
        /*03a0*/ 	.short	0x010a
        /*03a2*/ 	.byte	0x3f
	.zero		1


	//   ....[35]....
        /*03a4*/ 	.word	0x00009d30
        /*03a8*/ 	.word	0x00000000
        /*03ac*/ 	.word	0x00036428
        /*03b0*/ 	.short	0x010a
        /*03b2*/ 	.byte	0x3f
	.zero		1


	//   ....[36]....
        /*03b4*/ 	.word	0x00009d80
        /*03b8*/ 	.word	0x00000000
        /*03bc*/ 	.word	0x00036438
        /*03c0*/ 	.short	0x010a
        /*03c2*/ 	.byte	0x3f
	.zero		1


	//   ....[37]....
        /*03c4*/ 	.word	0x00009e50
        /*03c8*/ 	.word	0x00000009
        /*03cc*/ 	.word	0x00000000
        /*03d0*/ 	.short	0x010a
        /*03d2*/ 	.byte	0x3f
	.zero		1


	//   ....[38]....
        /*03d4*/ 	.word	0x00009ea0
        /*03d8*/ 	.word	0x00000003
        /*03dc*/ 	.word	0x00000000
        /*03e0*/ 	.short	0x010a
        /*03e2*/ 	.byte	0x3f
	.zero		1


	//----- nvinfo : EIATTR_NUM_MBARRIERS
	.align		4
.L_650:
        /*03e4*/ 	.byte	0x03, 0x38
        /*03e6*/ 	.short	0x0007


	//----- nvinfo : EIATTR_EXIT_INSTR_OFFSETS
	.align		4
        /*03e8*/ 	.byte	0x04, 0x1c
        /*03ea*/ 	.short	(.L_652 - .L_651)


	//   ....[0]....
.L_651:
        /*03ec*/ 	.word	0x00009780


	//----- nvinfo : EIATTR_MAX_THREADS
	.align		4
.L_652:
        /*03f0*/ 	.byte	0x04, 0x05
        /*03f2*/ 	.short	(.L_654 - .L_653)
.L_653:
        /*03f4*/ 	.word	0x00000200
        /*03f8*/ 	.word	0x00000001
        /*03fc*/ 	.word	0x00000001


	//----- nvinfo : EIATTR_CRS_STACK_SIZE
	.align		4
.L_654:
        /*0400*/ 	.byte	0x04, 0x1e
        /*0402*/ 	.short	(.L_656 - .L_655)
.L_655:
        /*0404*/ 	.word	0x00000000


	//----- nvinfo : EIATTR_CBANK_PARAM_SIZE
	.align		4
.L_656:
        /*0408*/ 	.byte	0x03, 0x19
        /*040a*/ 	.short	0x06f0


	//----- nvinfo : EIATTR_PARAM_CBANK
	.align		4
        /*040c*/ 	.byte	0x04, 0x0a
        /*040e*/ 	.short	(.L_658 - .L_657)
	.align		4
.L_657:
        /*0410*/ 	.word	index@(.nv.constant0._ZN7cutlass13device_kernelIN5flash11enable_sm90INS1_16FlashAttnBwdSm90INS1_25CollectiveMainloopBwdSm90ILi2ELi1ELi1EN4cute5tupleIJNS5_1CILi1EEES8_S8_EEENS6_IJNS7_ILi64EEENS7_ILi96EEENS7_ILi192EEEEEENS_6half_tEfNS_4arch4Sm90ELb0ELb1ELb1ELb0ELb1ELb0ELb1ELb0ELi3ELi1ELi1ELi1ELb0EEENS1_24CollectiveEpilogueBwdGQAISD_fSG_Li384ELb0ELb1EEENS1_19SingleTileSchedulerILb0ELb0ELb0ELi96EEEEEEEEEvNT_6ParamsE)
        /*0414*/ 	.short	0x0210
        /*0416*/ 	.short	0x06f0


	//----- nvinfo : EIATTR_SW_WAR
	.align		4
.L_658:
        /*0418*/ 	.byte	0x04, 0x36
        /*041a*/ 	.short	(.L_660 - .L_659)
.L_659:
        /*041c*/ 	.word	0x00000008
.L_660:


//--------------------- .nv.info._ZN7cutlass13device_kernelIN5flash11enable_sm90INS1_16FlashAttnBwdSm90INS1_25CollectiveMainloopBwdSm90ILi2ELi1ELi1EN4cute5tupleIJNS5_1CILi1EEES8_S8_EEENS6_IJNS7_ILi64EEENS7_ILi96EEENS7_ILi192EEEEEENS_6half_tEfNS_4arch4Sm90ELb0ELb1ELb1ELb1ELb0ELb0ELb1ELb0ELi3ELi1ELi1ELi1ELb0EEENS1_21CollectiveEpilogueBwdISD_SE_SG_Li384ELb1ELb1ELi3EEENS1_19SingleTileSchedulerILb1ELb0ELb0ELi96EEEEEEEEEvNT_6ParamsE --------------------------
	.section	.nv.info._ZN7cutlass13device_kernelIN5flash11enable_sm90INS1_16FlashAttnBwdSm90INS1_25CollectiveMainloopBwdSm90ILi2ELi1ELi1EN4cute5tupleIJNS5_1CILi1EEES8_S8_EEENS6_IJNS7_ILi64EEENS7_ILi96EEENS7_ILi192EEEEEENS_6half_tEfNS_4arch4Sm90ELb0ELb1ELb1ELb1ELb0ELb0ELb1ELb0ELi3ELi1ELi1ELi1ELb0EEENS1_21CollectiveEpilogueBwdISD_SE_SG_Li384ELb1ELb1ELi3EEENS1_19SingleTileSchedulerILb1ELb0ELb0ELi96EEEEEEEEEvNT_6ParamsE,"",@"SHT_CUDA_INFO"
	.sectionflags	@""
	.align	4


	//----- nvinfo : EIATTR_CUDA_API_VERSION
	.align		4
        /*0000*/ 	.byte	0x04, 0x37
        /*0002*/ 	.short	(.L_662 - .L_661)
.L_661:
        /*0004*/ 	.word	0x00000082


	//----- nvinfo : EIATTR_KPARAM_INFO
	.align		4
.L_662:
        /*0008*/ 	.byte	0x04, 0x17
        /*000a*/ 	.short	(.L_664 - .L_663)
.L_663:
        /*000c*/ 	.word	0x00000000
        /*0010*/ 	.short	0x0000
        /*0012*/ 	.short	0x0070
        /*0014*/ 	.byte	0x00, 0xf0, 0x01, 0x1a


	//----- nvinfo : EIATTR_SPARSE_MMA_MASK
	.align		4
.L_664:
        /*0018*/ 	.byte	0x03, 0x50
        /*001a*/ 	.short	0x0000


	//----- nvinfo : EIATTR_MAXREG_COUNT
	.align		4
        /*001c*/ 	.byte	0x03, 0x1b
        /*001e*/ 	.short	0x0080


	//----- nvinfo : EIATTR_NUM_BARRIERS
	.align		4
        /*0020*/ 	.byte	0x02, 0x4c
        /*0022*/ 	.byte	0x10
	.zero		1


	//----- nvinfo : EIATTR_EXTERNS
	.align		4
        /*0024*/ 	.byte	0x04, 0x0f
        /*0026*/ 	.short	(.L_666 - .L_665)


	//   ....[0]....
	.align		4
.L_665:
        /*0028*/ 	.word	index@(__assertfail)


	//----- nvinfo : EIATTR_ANNOTATIONS
	.align		4
.L_666:
        /*002c*/ 	.byte	0x04, 0x55
        /*002e*/ 	.short	(.L_668 - .L_667)


	//   ....[0]....
.L_667:
        /*0030*/ 	.word	0x00000001
        /*0034*/ 	.byte	0x40, 0x05, 0x00, 0x00, 0x01, 0x00, 0x00, 0x00, 0xb0, 0x07, 0x00, 0x00, 0x01, 0x00, 0x00, 0x00
        /* <DEDUP_REMOVED lines=9> */
        /*00d4*/ 	.byte	0x90, 0x60, 0x00, 0x00, 0x01, 0x00, 0x00, 0x00, 0xb0, 0xb1, 0x00, 0x00


	//----- nvinfo : EIATTR_MERCURY_ISA_VERSION
	.align		4
.L_668:
        /*00e0*/ 	.byte	0x03, 0x5f
        /*00e2*/ 	.short	0x0101


	//----- nvinfo : EIATTR_INT_WARP_WIDE_INSTR_OFFSETS
	.align		4
        /*00e4*/ 	.byte	0x04, 0x31
        /*00e6*/ 	.short	(.L_670 - .L_669)


	//   ....[0]....
.L_669:
        /*00e8*/ 	.word	0x00000180


	//   ....[1]....
        /*00ec*/ 	.word	0x00000240


	//----- nvinfo : EIATTR_COOP_GROUP_MASK_REGIDS
	.align		4
.L_670:
        /*00f0*/ 	.byte	0x04, 0x29
        /*00f2*/ 	.short	(.L_672 - .L_671)


	//   ....[0]....
.L_671:
        /*00f4*/ 	.word	0xffffffff


	//   ....[1]....
        /*00f8*/ 	.word	0xffffffff


	//   ....[2]....
        /*00fc*/ 	.word	0xffffffff


	//   ....[3]....
        /*0100*/ 	.word	0xffffffff


	//   ....[4]....
        /*0104*/ 	.word	0xffffffff


	//   ....[5]....
        /*0108*/ 	.word	0xffffffff


	//   ....[6]....
        /*010c*/ 	.word	0xffffffff


	//   ....[7]....
        /*0110*/ 	.word	0x0500000f


	//----- nvinfo : EIATTR_COOP_GROUP_INSTR_OFFSETS
	.align		4
.L_672:
        /*0114*/ 	.byte	0x04, 0x28
        /*0116*/ 	.short	(.L_674 - .L_673)


	//   ....[0]....
.L_673:
        /*0118*/ 	.word	0x00000060


	//   ....[1]....
        /*011c*/ 	.word	0x00000190


	//   ....[2]....
        /*0120*/ 	.word	0x00000220


	//   ....[3]....
        /*0124*/ 	.word	0x000003a0


	//   ....[4]....
        /*0128*/ 	.word	0x000005f0


	//   ....[5]....
        /*012c*/ 	.word	0x00001400


	//   ....[6]....
        /*0130*/ 	.word	0x000071b0


	//   ....[7]....
        /*0134*/ 	.word	0x0000b3e0


	//----- nvinfo : EIATTR_REG_RECONFIG
	.align		4
.L_674:
        /*0138*/ 	.byte	0x01, 0x54
	.zero		2


	//----- nvinfo : EIATTR_SYSCALL_OFFSETS
	.align		4
        /*013c*/ 	.byte	0x04, 0x46
        /*013e*/ 	.short	(.L_676 - .L_675)


	//   ....[0]....
.L_675:
        /*0140*/ 	.word	0x00001060


	//   ....[1]....
        /*0144*/ 	.word	0x00001150


	//   ....[2]....
        /*0148*/ 	.word	0x00001290


	//   ....[3]....
        /*014c*/ 	.word	0x00001380


	//----- nvinfo : EIATTR_MBARRIER_INSTR_OFFSETS
	.align		4
.L_676:
        /*0150*/ 	.byte	0x04, 0x39
        /*0152*/ 	.short	(.L_678 - .L_677)


	//   ....[0]....
.L_677:
        /*0154*/ 	.word	0x00000260
        /*0158*/ 	.word	0x000000ff
        /*015c*/ 	.word	0x00036400
        /*0160*/ 	.short	0x0100
        /*0162*/ 	.byte	0x06
	.zero		1


	//   ....[1]....
        /*0164*/ 	.word	0x00000350
        /*0168*/ 	.word	0x000000ff
        /*016c*/ 	.word	0x00036410
        /*0170*/ 	.short	0x0100
        /*0172*/ 	.byte	0x08
	.zero		1


	//   ....[2]....
        /*0174*/ 	.word	0x00000360
        /*0178*/ 	.word	0x000000ff
        /*017c*/ 	.word	0x00036420
        /*0180*/ 	.short	0x0100
        /*0182*/ 	.byte	0x08
	.zero		1


	//   ....[3]....
        /*0184*/ 	.word	0x00000370
        /*0188*/ 	.word	0x000000ff
        /*018c*/ 	.word	0x00036418
        /*0190*/ 	.short	0x0100
        /*0192*/ 	.byte	0x08
	.zero		1


	//   ....[4]....
        /*0194*/ 	.word	0x00000380
        /*0198*/ 	.word	0x000000ff
        /*019c*/ 	.word	0x00036428
        /*01a0*/ 	.short	0x0100
        /*01a2*/ 	.byte	0x08
	.zero		1


	//   ....[5]....
        /*01a4*/ 	.word	0x000004b0
        /*01a8*/ 	.word	0x000000ff
        /*01ac*/ 	.word	0x00036430
        /*01b0*/ 	.short	0x0100
        /*01b2*/ 	.byte	0x08
	.zero		1


	//   ....[6]....
        /*01b4*/ 	.word	0x000004c0
        /*01b8*/ 	.word	0x000000ff
        /*01bc*/ 	.word	0x00036438
        /*01c0*/ 	.short	0x0100
        /*01c2*/ 	.byte	0x08
	.zero		1


	//   ....[7]....
        /*01c4*/ 	.word	0x00001430
        /*01c8*/ 	.word	0x000000ff
        /*01cc*/ 	.word	0x00036400
        /*01d0*/ 	.short	0x010a
        /*01d2*/ 	.byte	0x24
	.zero		1


	//   ....[8]....
        /*01d4*/ 	.word	0x00001520
        /*01d8*/ 	.word	0x000000ff
        /*01dc*/ 	.word	0x00036400
        /*01e0*/ 	.short	0x010a
        /*01e2*/ 	.byte	0x24
	.zero		1


	//   ....[9]....
        /*01e4*/ 	.word	0x00001ca0
        /*01e8*/ 	.word	0x00000003
        /*01ec*/ 	.word	0x00036410
        /*01f0*/ 	.short	0x010a
        /*01f2*/ 	.byte	0x3f
	.zero		1


	//   ....[10]....
        /*01f4*/ 	.word	0x00001ce0
        /*01f8*/ 	.word	0x00000003
        /*01fc*/ 	.word	0x00036410
        /*0200*/ 	.short	0x010a
        /*0202*/ 	.byte	0x3f
	.zero		1


	//   ....[11]....
        /*0204*/ 	.word	0x00002380
        /*0208*/ 	.word	0x000000ff
        /*020c*/ 	.word	0x00036430
        /*0210*/ 	.short	0x010a
        /*0212*/ 	.byte	0x24
	.zero		1


	//   ....[12]....
        /*0214*/ 	.word	0x000023c0
        /*0218*/ 	.word	0x000000ff
        /*021c*/ 	.word	0x00036430
        /*0220*/ 	.short	0x010a
        /*0222*/ 	.byte	0x24
	.zero		1


	//   ....[13]....
        /*0224*/ 	.word	0x000041a0
        /*0228*/ 	.word	0x000000ff
        /*022c*/ 	.word	0x00000000
        /*0230*/ 	.short	0x0101
        /*0232*/ 	.byte	0x04
	.zero		1


	//   ....[14]....
        /*0234*/ 	.word	0x00004530
        /*0238*/ 	.word	0x00000003
        /*023c*/ 	.word	0x00000000
        /*0240*/ 	.short	0x0101
        /*0242*/ 	.byte	0x3f
	.zero		1


	//   ....[15]....
        /*0244*/ 	.word	0x000092e0
        /*0248*/ 	.word	0x00000000
        /*024c*/ 	.word	0x00036420
        /*0250*/ 	.short	0x010a
        /*0252*/ 	.byte	0x3f
	.zero		1


	//   ....[16]....
        /*0254*/ 	.word	0x00009ad0
        /*0258*/ 	.word	0x00000000
        /*025c*/ 	.word	0x00036438
        /*0260*/ 	.short	0x010a
        /*0262*/ 	.byte	0x3f
	.zero		1


	//   ....[17]....
        /*0264*/ 	.word	0x00009e30
        /*0268*/ 	.word	0x00000000
        /*026c*/ 	.word	0x00036428
        /*0270*/ 	.short	0x010a
        /*0272*/ 	.byte	0x3f
	.zero		1


	//   ....[18]....
        /*0274*/ 	.word	0x0000a160
        /*0278*/ 	.word	0x00000000
        /*027c*/ 	.word	0x00036438
        /*0280*/ 	.short	0x010a
        /*0282*/ 	.byte	0x3f
	.zero		1


	//   ....[19]....
        /*0284*/ 	.word	0x0000a450
        /*0288*/ 	.word	0x00000000
        /*028c*/ 	.word	0x00036420
        /*0290*/ 	.short	0x010a
        /*0292*/ 	.byte	0x3f
	.zero		1


	//   ....[20]....
        /*0294*/ 	.word	0x0000a7d0
        /*0298*/ 	.word	0x00000000
        /*029c*/ 	.word	0x00036438
        /*02a0*/ 	.short	0x010a
        /*02a2*/ 	.byte	0x3f
	.zero		1


	//   ....[21]....
        /*02a4*/ 	.word	0x0000aad0
        /*02a8*/ 	.word	0x00000000
        /*02ac*/ 	.word	0x00036428
        /*02b0*/ 	.short	0x010a
        /*02b2*/ 	.byte	0x3f
	.zero		1


	//   ....[22]....
        /*02b4*/ 	.word	0x0000ae10
        /*02b8*/ 	.word	0x00000000
        /*02bc*/ 	.word	0x00036438
        /*02c0*/ 	.short	0x010a
        /*02c2*/ 	.byte	0x3f
	.zero		1


	//   ....[23]....
        /*02c4*/ 	.word	0x0000b270
        /*02c8*/ 	.word	0x00000007
        /*02cc*/ 	.word	0x00000000
        /*02d0*/ 	.short	0x010a
        /*02d2*/ 	.byte	0x3f
	.zero		1


	//   ....[24]....
        /*02d4*/ 	.word	0x0000b2f0
        /*02d8*/ 	.word	0x00000003
        /*02dc*/ 	.word	0x00000000
        /*02e0*/ 	.short	0x010a
        /*02e2*/ 	.byte	0x3f
	.zero		1


	//   ....[25]....
        /*02e4*/ 	.word	0x0000b340
        /*02e8*/ 	.word	0x00000009
        /*02ec*/ 	.word	0x00036438
        /*02f0*/ 	.short	0x010a
        /*02f2*/ 	.byte	0x3f
	.zero		1


	//   ....[26]....
        /*02f4*/ 	.word	0x0000b420
        /*02f8*/ 	.word	0x00000003
        /*02fc*/ 	.word	0x00036400
        /*0300*/ 	.short	0x010a
        /*0302*/ 	.byte	0x3f
	.zero		1


	//   ....[27]....
        /*0304*/ 	.word	0x0000b470
        /*0308*/ 	.word	0x00000003
        /*030c*/ 	.word	0x00036410
        /*0310*/ 	.short	0x010a
        /*0312*/ 	.byte	0x3f
	.zero		1


	//   ....[28]....
        /*0314*/ 	.word	0x0000b4d0
        /*0318*/ 	.word	0x0000000c
        /*031c*/ 	.word	0x00036430
        /*0320*/ 	.short	0x010a
        /*0322*/ 	.byte	0x3f
	.zero		1


	//   ....[29]....
        /*0324*/ 	.word	0x0000b520
        /*0328*/ 	.word	0x00000000
        /*032c*/ 	.word	0x00036420
        /*0330*/ 	.short	0x010a
        /*0332*/ 	.byte	0x3f
	.zero		1


	//   ....[30]....
        /*0334*/ 	.word	0x0000b570
        /*0338*/ 	.word	0x00000000
        /*033c*/ 	.word	0x00036438
        /*0340*/ 	.short	0x010a
        /*0342*/ 	.byte	0x3f
	.zero		1


	//   ....[31]....
        /*0344*/ 	.word	0x0000b5c0
        /*0348*/ 	.word	0x00000000
        /*034c*/ 	.word	0x00036428
        /*0350*/ 	.short	0x010a
        /*0352*/ 	.byte	0x3f
	.zero		1


	//   ....[32]....
        /*0354*/ 	.word	0x0000b620
        /*0358*/ 	.word	0x00000000
        /*035c*/ 	.word	0x00036438
        /*0360*/ 	.short	0x010a
        /*0362*/ 	.byte	0x3f
	.zero		1


	//   ....[33]....
        /*0364*/ 	.word	0x0000b6a0
        /*0368*/ 	.word	0x00000000
        /*036c*/ 	.word	0x00036420
        /*0370*/ 	.short	0x010a
        /*0372*/ 	.byte	0x3f
	.zero		1


	//   ....[34]....
        /*0374*/ 	.word	0x0000b6f0
        /*0378*/ 	.word	0x00000000
        /*037c*/ 	.word	0x00036438
        /*0380*/ 	.short	0x010a
        /*0382*/ 	.byte	0x3f
	.zero		1


	//   ....[35]....
        /*0384*/ 	.word	0x0000b740
        /*0388*/ 	.word	0x00000000
        /*038c*/ 	.word	0x00036428
        /*0390*/ 	.short	0x010a
        /*0392*/ 	.byte	0x3f
	.zero		1


	//   ....[36]....
        /*0394*/ 	.word	0x0000b790
        /*0398*/ 	.word	0x00000000
        /*039c*/ 	.word	0x00036438
        /*03a0*/ 	.short	0x010a
        /*03a2*/ 	.byte	0x3f
	.zero		1


	//   ....[37]....
        /*03a4*/ 	.word	0x0000b860
        /*03a8*/ 	.word	0x00000007
        /*03ac*/ 	.word	0x00000000
        /*03b0*/ 	.short	0x010a
        /*03b2*/ 	.byte	0x3f
	.zero		1


	//   ....[38]....
        /*03b4*/ 	.word	0x0000b8b0
        /*03b8*/ 	.word	0x00000003
        /*03bc*/ 	.word	0x00000000
        /*03c0*/ 	.short	0x010a
        /*03c2*/ 	.byte	0x3f
	.zero		1


	//----- nvinfo : EIATTR_NUM_MBARRIERS
	.align		4
.L_678:
        /*03c4*/ 	.byte	0x03, 0x38
        /*03c6*/ 	.short	0x0007


	//----- nvinfo : EIATTR_EXIT_INSTR_OFFSETS
	.align		4
        /*03c8*/ 	.byte	0x04, 0x1c
        /*03ca*/ 	.short	(.L_680 - .L_679)


	//   ....[0]....
.L_679:
        /*03cc*/ 	.word	0x0000b390


	//----- nvinfo : EIATTR_MAX_THREADS
	.align		4
.L_680:
        /*03d0*/ 	.byte	0x04, 0x05
        /*03d2*/ 	.short	(.L_682 - .L_681)
.L_681:
        /*03d4*/ 	.word	0x00000200
        /*03d8*/ 	.word	0x00000001
        /*03dc*/ 	.word	0x00000001


	//----- nvinfo : EIATTR_CRS_STACK_SIZE
	.align		4
.L_682:
        /*03e0*/ 	.byte	0x04, 0x1e
        /*03e2*/ 	.short	(.L_684 - .L_683)
.L_683:
        /*03e4*/ 	.word	0x00000000


	//----- nvinfo : EIATTR_CBANK_PARAM_SIZE
	.align		4
.L_684:
        /*03e8*/ 	.byte	0x03, 0x19
        /*03ea*/ 	.short	0x06f0


	//----- nvinfo : EIATTR_PARAM_CBANK
	.align		4
        /*03ec*/ 	.byte	0x04, 0x0a
        /*03ee*/ 	.short	(.L_686 - .L_685)
	.align		4
.L_685:
        /*03f0*/ 	.word	index@(.nv.constant0._ZN7cutlass13device_kernelIN5flash11enable_sm90INS1_16FlashAttnBwdSm90INS1_25CollectiveMainloopBwdSm90ILi2ELi1ELi1EN4cute5tupleIJNS5_1CILi1EEES8_S8_EEENS6_IJNS7_ILi64EEENS7_ILi96EEENS7_ILi192EEEEEENS_6half_tEfNS_4arch4Sm90ELb0ELb1ELb1ELb1ELb0ELb0ELb1ELb0ELi3ELi1ELi1ELi1ELb0EEENS1_21CollectiveEpilogueBwdISD_SE_SG_Li384ELb1ELb1ELi3EEENS1_19SingleTileSchedulerILb1ELb0ELb0ELi96EEEEEEEEEvNT_6ParamsE)
        /*03f4*/ 	.short	0x0210
        /*03f6*/ 	.short	0x06f0


	//----- nvinfo : EIATTR_SW_WAR
	.align		4
.L_686:
        /*03f8*/ 	.byte	0x04, 0x36
        /*03fa*/ 	.short	(.L_688 - .L_687)
.L_687:
        /*03fc*/ 	.word	0x00000008
.L_688:


//--------------------- .nv.info._ZN7cutlass13device_kernelIN5flash11enable_sm90INS1_16FlashAttnBwdSm90INS1_25CollectiveMainloopBwdSm90ILi2ELi1ELi1EN4cute5tupleIJNS5_1CILi1EEES8_S8_EEENS6_IJNS7_ILi64EEENS7_ILi96EEENS7_ILi192EEEEEENS_6half_tEfNS_4arch4Sm90ELb0ELb1ELb1ELb1ELb1ELb0ELb1ELb0ELi3ELi1ELi1ELi1ELb0EEENS1_21CollectiveEpilogueBwdISD_SE_SG_Li384ELb1ELb1ELi3EEENS1_19SingleTileSchedulerILb1ELb0ELb0ELi96EEEEEEEEEvNT_6ParamsE --------------------------
	.section	.nv.info._ZN7cutlass13device_kernelIN5flash11enable_sm90INS1_16FlashAttnBwdSm90INS1_25CollectiveMainloopBwdSm90ILi2ELi1ELi1EN4cute5tupleIJNS5_1CILi1EEES8_S8_EEENS6_IJNS7_ILi64EEENS7_ILi96EEENS7_ILi192EEEEEENS_6half_tEfNS_4arch4Sm90ELb0ELb1ELb1ELb1ELb1ELb0ELb1ELb0ELi3ELi1ELi1ELi1ELb0EEENS1_21CollectiveEpilogueBwdISD_SE_SG_Li384ELb1ELb1ELi3EEENS1_19SingleTileSchedulerILb1ELb0ELb0ELi96EEEEEEEEEvNT_6ParamsE,"",@"SHT_CUDA_INFO"
	.sectionflags	@""
	.align	4


	//----- nvinfo : EIATTR_CUDA_API_VERSION
	.align		4
        /*0000*/ 	.byte	0x04, 0x37
        /*0002*/ 	.short	(.L_690 - .L_689)
.L_689:
        /*0004*/ 	.word	0x00000082


	//----- nvinfo : EIATTR_KPARAM_INFO
	.align		4
.L_690:
        /*0008*/ 	.byte	0x04, 0x17
        /*000a*/ 	.short	(.L_692 - .L_691)
.L_691:
        /*000c*/ 	.word	0x00000000
        /*0010*/ 	.short	0x0000
        /*0012*/ 	.short	0x0070
        /*0014*/ 	.byte	0x00, 0xf0, 0x01, 0x1a


	//----- nvinfo : EIATTR_SPARSE_MMA_MASK
	.align		4
.L_692:
        /*0018*/ 	.byte	0x03, 0x50
        /*001a*/ 	.short	0x0000


	//----- nvinfo : EIATTR_MAXREG_COUNT
	.align		4
        /*001c*/ 	.byte	0x03, 0x1b
        /*001e*/ 	.short	0x0080


	//----- nvinfo : EIATTR_NUM_BARRIERS
	.align		4
        /*0020*/ 	.byte	0x02, 0x4c
        /*0022*/ 	.byte	0x10
	.zero		1


	//----- nvinfo : EIATTR_EXTERNS
	.align		4
        /*0024*/ 	.byte	0x04, 0x0f
        /*0026*/ 	.short	(.L_694 - .L_693)


	//   ....[0]....
	.align		4
.L_693:
        /*0028*/ 	.word	index@(__assertfail)


	//----- nvinfo : EIATTR_ANNOTATIONS
	.align		4
.L_694:
        /*002c*/ 	.byte	0x04, 0x55
        /*002e*/ 	.short	(.L_696 - .L_695)


	//   ....[0]....
.L_695:
        /* <DEDUP_REMOVED lines=12> */


	//----- nvinfo : EIATTR_MERCURY_ISA_VERSION
	.align		4
.L_696:
        /*00e0*/ 	.byte	0x03, 0x5f
        /*00e2*/ 	.short	0x0101


	//----- nvinfo : EIATTR_INT_WARP_WIDE_INSTR_OFFSETS
	.align		4
        /*00e4*/ 	.byte	0x04, 0x31
        /*00e6*/ 	.short	(.L_698 - .L_697)


	//   ....[0]....
.L_697:
        /*00e8*/ 	.word	0x00000180


	//   ....[1]....
        /*00ec*/ 	.word	0x00000240


	//   ....[2]....
        /*00f0*/ 	.word	0x00008220


	//   ....[3]....
        /*00f4*/ 	.word	0x000089b0


	//   ....[4]....
        /*00f8*/ 	.word	0x00008fa0


	//   ....[5]....
        /*00fc*/ 	.word	0x00009260


	//   ....[6]....
        /*0100*/ 	.word	0x000094c0


	//   ....[7]....
        /*0104*/ 	.word	0x00009650


	//----- nvinfo : EIATTR_COOP_GROUP_MASK_REGIDS
	.align		4
.L_698:
        /*0108*/ 	.byte	0x04, 0x29
        /*010a*/ 	.short	(.L_700 - .L_699)


	//   ....[0]....
.L_699:
        /*010c*/ 	.word	0xffffffff


	//   ....[1]....
        /*0110*/ 	.word	0xffffffff


	//   ....[2]....
        /*0114*/ 	.word	0xffffffff


	//   ....[3]....
        /*0118*/ 	.word	0xffffffff


	//   ....[4]....
        /*011c*/ 	.word	0xffffffff


	//   ....[5]....
        /*0120*/ 	.word	0xffffffff


	//   ....[6]....
        /*0124*/ 	.word	0xffffffff


	//   ....[7]....
        /*0128*/ 	.word	0xffffffff


	//   ....[8]....
        /*012c*/ 	.word	0xffffffff


	//   ....[9]....
        /*0130*/ 	.word	0xffffffff


	//   ....[10]....
        /*0134*/ 	.word	0xffffffff


	//   ....[11]....
        /*0138*/ 	.word	0xffffffff


	//   ....[12]....
        /*013c*/ 	.word	0xffffffff


	//   ....[13]....
        /*0140*/ 	.word	0xffffffff


	//   ....[14]....
        /*0144*/ 	.word	0xffffffff


	//   ....[15]....
        /*0148*/ 	.word	0xffffffff


	//   ....[16]....
        /*014c*/ 	.word	0x0500000f


	//   ....[17]....
        /*0150*/ 	.word	0x0500000f


	//   ....[18]....
        /*0154*/ 	.word	0x0500000f


	//   ....[19]....
        /*0158*/ 	.word	0x0500000f


	//----- nvinfo : EIATTR_COOP_GROUP_INSTR_OFFSETS
	.align		4
.L_700:
        /*015c*/ 	.byte	0x04, 0x28
        /*015e*/ 	.short	(.L_702 - .L_701)


	//   ....[0]....
.L_701:
        /*0160*/ 	.word	0x00000060


	//   ....[1]....
        /*0164*/ 	.word	0x00000190


	//   ....[2]....
        /*0168*/ 	.word	0x00000220


	//   ....[3]....
        /*016c*/ 	.word	0x000003a0


	//   ....[4]....
        /*0170*/ 	.word	0x000005f0


	//   ....[5]....
        /*0174*/ 	.word	0x00001400


	//   ....[6]....
        /*0178*/ 	.word	0x000071b0


	//   ....[7]....
        /*017c*/ 	.word	0x00007c90


	//   ....[8]....
        /*0180*/ 	.word	0x00008150


	//   ....[9]....
        /*0184*/ 	.word	0x000084d0


	//   ....[10]....
        /*0188*/ 	.word	0x000088e0


	//   ....[11]....
        /*018c*/ 	.word	0x00008b20


	//   ....[12]....
        /*0190*/ 	.word	0x00008ed0


	//   ....[13]....
        /*0194*/ 	.word	0x000091a0


	//   ....[14]....
        /*0198*/ 	.word	0x000093c0


	//   ....[15]....
        /*019c*/ 	.word	0x00009550


	//   ....[16]....
        /*01a0*/ 	.word	0x0000c240


	//   ....[17]....
        /*01a4*/ 	.word	0x0000c3b0


	//   ....[18]....
        /*01a8*/ 	.word	0x0000c420


	//   ....[19]....
        /*01ac*/ 	.word	0x0000c490


	//----- nvinfo : EIATTR_REG_RECONFIG
	.align		4
.L_702:
        /*01b0*/ 	.byte	0x01, 0x54
	.zero		2


	//----- nvinfo : EIATTR_SYSCALL_OFFSETS
	.align		4
        /*01b4*/ 	.byte	0x04, 0x46
        /*01b6*/ 	.short	(.L_704 - .L_703)


	//   ....[0]....
.L_703:
        /*01b8*/ 	.word	0x00001060


	//   ....[1]....
        /*01bc*/ 	.word	0x00001150


	//   ....[2]....
        /*01c0*/ 	.word	0x00001290


	//   ....[3]....
        /*01c4*/ 	.word	0x00001380


	//----- nvinfo : EIATTR_MBARRIER_INSTR_OFFSETS
	.align		4
.L_704:
        /*01c8*/ 	.byte	0x04, 0x39
        /*01ca*/ 	.short	(.L_706 - .L_705)


	//   ....[0]....
.L_705:
        /*01cc*/ 	.word	0x00000260
        /*01d0*/ 	.word	0x000000ff
        /*01d4*/ 	.word	0x00036400
        /*01d8*/ 	.short	0x0100
        /*01da*/ 	.byte	0x06
	.zero		1


	//   ....[1]....
        /*01dc*/ 	.word	0x00000350
        /*01e0*/ 	.word	0x000000ff
        /*01e4*/ 	.word	0x00036410
        /*01e8*/ 	.short	0x0100
        /*01ea*/ 	.byte	0x08
	.zero		1


	//   ....[2]....
        /*01ec*/ 	.word	0x00000360
        /*01f0*/ 	.word	0x000000ff
        /*01f4*/ 	.word	0x00036420
        /*01f8*/ 	.short	0x0100
        /*01fa*/ 	.byte	0x08
	.zero		1


	//   ....[3]....
        /*01fc*/ 	.word	0x00000370
        /*0200*/ 	.word	0x000000ff
        /*0204*/ 	.word	0x00036418
        /*0208*/ 	.short	0x0100
        /*020a*/ 	.byte	0x08
	.zero		1


	//   ....[4]....
        /*020c*/ 	.word	0x00000380
        /*0210*/ 	.word	0x000000ff
        /*0214*/ 	.word	0x00036428
        /*0218*/ 	.short	0x0100
        /*021a*/ 	.byte	0x08
	.zero		1


	//   ....[5]....
        /*021c*/ 	.word	0x000004b0
        /*0220*/ 	.word	0x000000ff
        /*0224*/ 	.word	0x00036430
        /*0228*/ 	.short	0x0100
        /*022a*/ 	.byte	0x08
	.zero		1


	//   ....[6]....
        /*022c*/ 	.word	0x000004c0
        /*0230*/ 	.word	0x000000ff
        /*0234*/ 	.word	0x00036438
        /*0238*/ 	.short	0x0100
        /*023a*/ 	.byte	0x08
	.zero		1


	//   ....[7]....
        /*023c*/ 	.word	0x00001430
        /*0240*/ 	.word	0x000000ff
        /*0244*/ 	.word	0x00036400
        /*0248*/ 	.short	0x010a
        /*024a*/ 	.byte	0x24
	.zero		1


	//   ....[8]....
        /*024c*/ 	.word	0x00001520
        /*0250*/ 	.word	0x000000ff
        /*0254*/ 	.word	0x00036400
        /*0258*/ 	.short	0x010a
        /*025a*/ 	.byte	0x24
	.zero		1


	//   ....[9]....
        /*025c*/ 	.word	0x00001ca0
        /*0260*/ 	.word	0x00000003
        /*0264*/ 	.word	0x00036410
        /*0268*/ 	.short	0x010a
        /*026a*/ 	.byte	0x3f
	.zero		1


	//   ....[10]....
        /*026c*/ 	.word	0x00001ce0
        /*0270*/ 	.word	0x00000003
        /*0274*/ 	.word	0x00036410
        /*0278*/ 	.short	0x010a
        /*027a*/ 	.byte	0x3f
	.zero		1


	//   ....[11]....
        /*027c*/ 	.word	0x00002380
        /*0280*/ 	.word	0x000000ff
        /*0284*/ 	.word	0x00036430
        /*0288*/ 	.short	0x010a
        /*028a*/ 	.byte	0x24
	.zero		1


	//   ....[12]....
        /*028c*/ 	.word	0x000023c0
        /*0290*/ 	.word	0x000000ff
        /*0294*/ 	.word	0x00036430
        /*0298*/ 	.short	0x010a
        /*029a*/ 	.byte	0x24
	.zero		1


	//   ....[13]....
        /*029c*/ 	.word	0x000041a0
        /*02a0*/ 	.word	0x000000ff
        /*02a4*/ 	.word	0x00000000
        /*02a8*/ 	.short	0x0101
        /*02aa*/ 	.byte	0x04
	.zero		1


	//   ....[14]....
        /*02ac*/ 	.word	0x00004530
        /*02b0*/ 	.word	0x00000003
        /*02b4*/ 	.word	0x00000000
        /*02b8*/ 	.short	0x0101
        /*02ba*/ 	.byte	0x3f
	.zero		1


	//   ....[15]....
        /*02bc*/ 	.word	0x0000a140
        /*02c0*/ 	.word	0x00000000
        /*02c4*/ 	.word	0x00036420
        /*02c8*/ 	.short	0x010a
        /*02ca*/ 	.byte	0x3f
	.zero		1


	//   ....[16]....
        /*02cc*/ 	.word	0x0000a930
        /*02d0*/ 	.word	0x00000000
        /*02d4*/ 	.word	0x00036438
        /*02d8*/ 	.short	0x010a
        /*02da*/ 	.byte	0x3f
	.zero		1


	//   ....[17]....
        /*02dc*/ 	.word	0x0000ac90
        /*02e0*/ 	.word	0x00000000
        /*02e4*/ 	.word	0x00036428
        /*02e8*/ 	.short	0x010a
        /*02ea*/ 	.byte	0x3f
	.zero		1


	//   ....[18]....
        /*02ec*/ 	.word	0x0000afc0
        /*02f0*/ 	.word	0x00000000
        /*02f4*/ 	.word	0x00036438
        /*02f8*/ 	.short	0x010a
        /*02fa*/ 	.byte	0x3f
	.zero		1


	//   ....[19]....
        /*02fc*/ 	.word	0x0000b2b0
        /*0300*/ 	.word	0x00000000
        /*0304*/ 	.word	0x00036420
        /*0308*/ 	.short	0x010a
        /*030a*/ 	.byte	0x3f
	.zero		1


	//   ....[20]....
        /*030c*/ 	.word	0x0000b630
        /*0310*/ 	.word	0x00000000
        /*0314*/ 	.word	0x00036438
        /*0318*/ 	.short	0x010a
        /*031a*/ 	.byte	0x3f
	.zero		1


	//   ....[21]....
        /*031c*/ 	.word	0x0000b930
        /*0320*/ 	.word	0x00000000
        /*0324*/ 	.word	0x00036428
        /*0328*/ 	.short	0x010a
        /*032a*/ 	.byte	0x3f
	.zero		1


	//   ....[22]....
        /*032c*/ 	.word	0x0000bc70
        /*0330*/ 	.word	0x00000000
        /*0334*/ 	.word	0x00036438
        /*0338*/ 	.short	0x010a
        /*033a*/ 	.byte	0x3f
	.zero		1


	//   ....[23]....
        /*033c*/ 	.word	0x0000c0d0
        /*0340*/ 	.word	0x00000007
        /*0344*/ 	.word	0x00000000
        /*0348*/ 	.short	0x010a
        /*034a*/ 	.byte	0x3f
	.zero		1


	//   ....[24]....
        /*034c*/ 	.word	0x0000c150
        /*0350*/ 	.word	0x00000003
        /*0354*/ 	.word	0x00000000
        /*0358*/ 	.short	0x010a
        /*035a*/ 	.byte	0x3f
	.zero		1


	//   ....[25]....
        /*035c*/ 	.word	0x0000c1a0
        /*0360*/ 	.word	0x00000009
        /*0364*/ 	.word	0x00036438
        /*0368*/ 	.short	0x010a
        /*036a*/ 	.byte	0x3f
	.zero		1


	//   ....[26]....
        /*036c*/ 	.word	0x0000c280
        /*0370*/ 	.word	0x00000003
        /*0374*/ 	.word	0x00036400
        /*0378*/ 	.short	0x010a
        /*037a*/ 	.byte	0x3f
	.zero		1


	//   ....[27]....
        /*037c*/ 	.word	0x0000c2d0
        /*0380*/ 	.word	0x00000003
        /*0384*/ 	.word	0x00036410
        /*0388*/ 	.short	0x010a
        /*038a*/ 	.byte	0x3f
	.zero		1


	//   ....[28]....
        /*038c*/ 	.word	0x0000c330
        /*0390*/ 	.word	0x0000000c
        /*0394*/ 	.word	0x00036430
        /*0398*/ 	.short	0x010a
        /*039a*/ 	.byte	0x3f
	.zero		1


	//   ....[29]....
        /*039c*/ 	.word	0x0000c4d0
        /*03a0*/ 	.word	0x00000000
        /*03a4*/ 	.word	0x00036420
        /*03a8*/ 	.short	0x010a
        /*03aa*/ 	.byte	0x3f
	.zero		1


	//   ....[30]....
        /*03ac*/ 	.word	0x0000c520
        /*03b0*/ 	.word	0x00000000
        /*03b4*/ 	.word	0x00036438
        /*03b8*/ 	.short	0x010a
        /*03ba*/ 	.byte	0x3f
	.zero		1


	//   ....[31]....
        /*03bc*/ 	.word	0x0000c570
        /*03c0*/ 	.word	0x00000000
        /*03c4*/ 	.word	0x00036428
        /*03c8*/ 	.short	0x010a
        /*03ca*/ 	.byte	0x3f
	.zero		1


	//   ....[32]....
        /*03cc*/ 	.word	0x0000c5d0
        /*03d0*/ 	.word	0x00000000
        /*03d4*/ 	.word	0x00036438
        /*03d8*/ 	.short	0x010a
        /*03da*/ 	.byte	0x3f
	.zero		1


	//   ....[33]....
        /*03dc*/ 	.word	0x0000c650
        /*03e0*/ 	.word	0x00000000
        /*03e4*/ 	.word	0x00036420
        /*03e8*/ 	.short	0x010a
        /*03ea*/ 	.byte	0x3f
	.zero		1


	//   ....[34]....
        /*03ec*/ 	.word	0x0000c6a0
        /*03f0*/ 	.word	0x00000000
        /*03f4*/ 	.word	0x00036438
        /*03f8*/ 	.short	0x010a
        /*03fa*/ 	.byte	0x3f
	.zero		1


	//   ....[35]....
        /*03fc*/ 	.word	0x0000c6f0
        /*0400*/ 	.word	0x00000000
        /*0404*/ 	.word	0x00036428
        /*0408*/ 	.short	0x010a
        /*040a*/ 	.byte	0x3f
	.zero		1


	//   ....[36]....
        /*040c*/ 	.word	0x0000c740
        /*0410*/ 	.word	0x00000000
        /*0414*/ 	.word	0x00036438
        /*0418*/ 	.short	0x010a
        /*041a*/ 	.byte	0x3f
	.zero		1


	//   ....[37]....
        /*041c*/ 	.word	0x0000c810
        /*0420*/ 	.word	0x00000007
        /*0424*/ 	.word	0x00000000
        /*0428*/ 	.short	0x010a
        /*042a*/ 	.byte	0x3f
	.zero		1


	//   ....[38]....
        /*042c*/ 	.word	0x0000c860
        /*0430*/ 	.word	0x00000003
        /*0434*/ 	.word	0x00000000
        /*0438*/ 	.short	0x010a
        /*043a*/ 	.byte	0x3f
	.zero		1


	//----- nvinfo : EIATTR_NUM_MBARRIERS
	.align		4
.L_706:
        /*043c*/ 	.byte	0x03, 0x38
        /*043e*/ 	.short	0x0007


	//----- nvinfo : EIATTR_EXIT_INSTR_OFFSETS
	.align		4
        /*0440*/ 	.byte	0x04, 0x1c
        /*0442*/ 	.short	(.L_708 - .L_707)


	//   ....[0]....
.L_707:
        /*0444*/ 	.word	0x0000c1f0


	//----- nvinfo : EIATTR_MAX_THREADS
	.align		4
.L_708:
        /*0448*/ 	.byte	0x04, 0x05
        /*044a*/ 	.short	(.L_710 - .L_709)
.L_709:
        /*044c*/ 	.word	0x00000200
        /*0450*/ 	.word	0x00000001
        /*0454*/ 	.word	0x00000001


	//----- nvinfo : EIATTR_CRS_STACK_SIZE
	.align		4
.L_710:
        /*0458*/ 	.byte	0x04, 0x1e
        /*045a*/ 	.short	(.L_712 - .L_711)
.L_711:
        /*045c*/ 	.word	0x00000000


	//----- nvinfo : EIATTR_CBANK_PARAM_SIZE
	.align		4
.L_712:
        /*0460*/ 	.byte	0x03, 0x19
        /*0462*/ 	.short	0x06f0


	//----- nvinfo : EIATTR_PARAM_CBANK
	.align		4
        /*0464*/ 	.byte	0x04, 0x0a
        /*0466*/ 	.short	(.L_714 - .L_713)
	.align		4
.L_713:
        /*0468*/ 	.word	index@(.nv.constant0._ZN7cutlass13device_kernelIN5flash11enable_sm90INS1_16FlashAttnBwdSm90INS1_25CollectiveMainloopBwdSm90ILi2ELi1ELi1EN4cute5tupleIJNS5_1CILi1EEES8_S8_EEENS6_IJNS7_ILi64EEENS7_ILi96EEENS7_ILi192EEEEEENS_6half_tEfNS_4arch4Sm90ELb0ELb1ELb1ELb1ELb1ELb0ELb1ELb0ELi3ELi1ELi1ELi1ELb0EEENS1_21CollectiveEpilogueBwdISD_SE_SG_Li384ELb1ELb1ELi3EEENS1_19SingleTileSchedulerILb1ELb0ELb0ELi96EEEEEEEEEvNT_6ParamsE)
        /*046c*/ 	.short	0x0210
        /*046e*/ 	.short	0x06f0


	//----- nvinfo : EIATTR_SW_WAR
	.align		4
.L_714:
        /*0470*/ 	.byte	0x04, 0x36
        /*0472*/ 	.short	(.L_716 - .L_715)
.L_715:
        /*0474*/ 	.word	0x00000008
.L_716:


//--------------------- .nv.info._ZN7cutlass13device_kernelIN5flash11enable_sm90INS1_16FlashAttnBwdSm90INS1_25CollectiveMainloopBwdSm90ILi2ELi1ELi1EN4cute5tupleIJNS5_1CILi1EEES8_S8_EEENS6_IJNS7_ILi64EEENS7_ILi96EEENS7_ILi192EEEEEENS_6half_tEfNS_4arch4Sm90ELb0ELb1ELb1ELb1ELb0ELb0ELb1ELb0ELi3ELi1ELi1ELi1ELb0EEENS1_24CollectiveEpilogueBwdGQAISD_fSG_Li384ELb1ELb0EEENS1_19SingleTileSchedulerILb1ELb0ELb0ELi96EEEEEEEEEvNT_6ParamsE --------------------------
	.section	.nv.info._ZN7cutlass13device_kernelIN5flash11enable_sm90INS1_16FlashAttnBwdSm90INS1_25CollectiveMainloopBwdSm90ILi2ELi1ELi1EN4cute5tupleIJNS5_1CILi1EEES8_S8_EEENS6_IJNS7_ILi64EEENS7_ILi96EEENS7_ILi192EEEEEENS_6half_tEfNS_4arch4Sm90ELb0ELb1ELb1ELb1ELb0ELb0ELb1ELb0ELi3ELi1ELi1ELi1ELb0EEENS1_24CollectiveEpilogueBwdGQAISD_fSG_Li384ELb1ELb0EEENS1_19SingleTileSchedulerILb1ELb0ELb0ELi96EEEEEEEEEvNT_6ParamsE,"",@"SHT_CUDA_INFO"
	.sectionflags	@""
	.align	4


	//----- nvinfo : EIATTR_CUDA_API_VERSION
	.align		4
        /*0000*/ 	.byte	0x04, 0x37
        /*0002*/ 	.short	(.L_718 - .L_717)
.L_717:
        /*0004*/ 	.word	0x00000082


	//----- nvinfo : EIATTR_KPARAM_INFO
	.align		4
.L_718:
        /*0008*/ 	.byte	0x04, 0x17
        /*000a*/ 	.short	(.L_720 - .L_719)
.L_719:
        /*000c*/ 	.word	0x00000000
        /*0010*/ 	.short	0x0000
        /*0012*/ 	.short	0x0070
        /*0014*/ 	.byte	0x00, 0xf0, 0x01, 0x1a


	//----- nvinfo : EIATTR_SPARSE_MMA_MASK
	.align		4
.L_720:
        /*0018*/ 	.byte	0x03, 0x50
        /*001a*/ 	.short	0x0000


	//----- nvinfo : EIATTR_MAXREG_COUNT
	.align		4
        /*001c*/ 	.byte	0x03, 0x1b
        /*001e*/ 	.short	0x0080


	//----- nvinfo : EIATTR_NUM_BARRIERS
	.align		4
        /*0020*/ 	.byte	0x02, 0x4c
        /*0022*/ 	.byte	0x10
	.zero		1


	//----- nvinfo : EIATTR_EXTERNS
	.align		4
        /*0024*/ 	.byte	0x04, 0x0f
        /*0026*/ 	.short	(.L_722 - .L_721)


	//   ....[0]....
	.align		4
.L_721:
        /*0028*/ 	.word	index@(__assertfail)


	//----- nvinfo : EIATTR_ANNOTATIONS
	.align		4
.L_722:
        /*002c*/ 	.byte	0x04, 0x55
        /*002e*/ 	.short	(.L_724 - .L_723)


	//   ....[0]....
.L_723:
        /* <DEDUP_REMOVED lines=11> */
        /*00d4*/ 	.byte	0xc0, 0x91, 0x00, 0x00


	//----- nvinfo : EIATTR_MERCURY_ISA_VERSION
	.align		4
.L_724:
        /*00d8*/ 	.byte	0x03, 0x5f
        /*00da*/ 	.short	0x0101


	//----- nvinfo : EIATTR_INT_WARP_WIDE_INSTR_OFFSETS
	.align		4
        /*00dc*/ 	.byte	0x04, 0x31
        /*00de*/ 	.short	(.L_726 - .L_725)


	//   ....[0]....
.L_725:
        /*00e0*/ 	.word	0x00000180


	//   ....[1]....
        /*00e4*/ 	.word	0x00000240


	//----- nvinfo : EIATTR_COOP_GROUP_MASK_REGIDS
	.align		4
.L_726:
        /*00e8*/ 	.byte	0x04, 0x29
        /*00ea*/ 	.short	(.L_728 - .L_727)


	//   ....[0]....
.L_727:
        /*00ec*/ 	.word	0xffffffff


	//   ....[1]....
        /*00f0*/ 	.word	0xffffffff


	//   ....[2]....
        /*00f4*/ 	.word	0xffffffff


	//   ....[3]....
        /*00f8*/ 	.word	0xffffffff


	//   ....[4]....
        /*00fc*/ 	.word	0xffffffff


	//   ....[5]....
        /*0100*/ 	.word	0xffffffff


	//   ....[6]....
        /*0104*/ 	.word	0xffffffff


	//   ....[7]....
        /*0108*/ 	.word	0x0500000f


	//----- nvinfo : EIATTR_COOP_GROUP_INSTR_OFFSETS
	.align		4
.L_728:
        /*010c*/ 	.byte	0x04, 0x28
        /*010e*/ 	.short	(.L_730 - .L_729)


	//   ....[0]....
.L_729:
        /*0110*/ 	.word	0x00000060


	//   ....[1]....
        /*0114*/ 	.word	0x00000190


	//   ....[2]....
        /*0118*/ 	.word	0x00000220


	//   ....[3]....
        /*011c*/ 	.word	0x000003a0


	//   ....[4]....
        /*0120*/ 	.word	0x000005f0


	//   ....[5]....
        /*0124*/ 	.word	0x00001400


	//   ....[6]....
        /*0128*/ 	.word	0x000051c0


	//   ....[7]....
        /*012c*/ 	.word	0x000093f0


	//----- nvinfo : EIATTR_REG_RECONFIG
	.align		4
.L_730:
        /*0130*/ 	.byte	0x01, 0x54
	.zero		2


	//----- nvinfo : EIATTR_SYSCALL_OFFSETS
	.align		4
        /*0134*/ 	.byte	0x04, 0x46
        /*0136*/ 	.short	(.L_732 - .L_731)


	//   ....[0]....
.L_731:
        /*0138*/ 	.word	0x00001060


	//   ....[1]....
        /*013c*/ 	.word	0x00001150


	//   ....[2]....
        /*0140*/ 	.word	0x00001290


	//   ....[3]....
        /*0144*/ 	.word	0x00001380


	//----- nvinfo : EIATTR_MBARRIER_INSTR_OFFSETS
	.align		4
.L_732:
        /*0148*/ 	.byte	0x04, 0x39
        /*014a*/ 	.short	(.L_734 - .L_733)


	//   ....[0]....
.L_733:
        /*014c*/ 	.word	0x00000260
        /*0150*/ 	.word	0x000000ff
        /*0154*/ 	.word	0x00036400
        /*0158*/ 	.short	0x0100
        /*015a*/ 	.byte	0x06
	.zero		1


	//   ....[1]....
        /*015c*/ 	.word	0x00000350
        /*0160*/ 	.word	0x000000ff
        /*0164*/ 	.word	0x00036410
        /*0168*/ 	.short	0x0100
        /*016a*/ 	.byte	0x08
	.zero		1


	//   ....[2]....
        /*016c*/ 	.word	0x00000360
        /*0170*/ 	.word	0x000000ff
        /*0174*/ 	.word	0x00036420
        /*0178*/ 	.short	0x0100
        /*017a*/ 	.byte	0x08
	.zero		1


	//   ....[3]....
        /*017c*/ 	.word	0x00000370
        /*0180*/ 	.word	0x000000ff
        /*0184*/ 	.word	0x00036418
        /*0188*/ 	.short	0x0100
        /*018a*/ 	.byte	0x08
	.zero		1


	//   ....[4]....
        /*018c*/ 	.word	0x00000380
        /*0190*/ 	.word	0x000000ff
        /*0194*/ 	.word	0x00036428
        /*0198*/ 	.short	0x0100
        /*019a*/ 	.byte	0x08
	.zero		1


	//   ....[5]....
        /*019c*/ 	.word	0x000004b0
        /*01a0*/ 	.word	0x000000ff
        /*01a4*/ 	.word	0x00036430
        /*01a8*/ 	.short	0x0100
        /*01aa*/ 	.byte	0x08
	.zero		1


	//   ....[6]....
        /*01ac*/ 	.word	0x000004c0
        /*01b0*/ 	.word	0x000000ff
        /*01b4*/ 	.word	0x00036438
        /*01b8*/ 	.short	0x0100
        /*01ba*/ 	.byte	0x08
	.zero		1


	//   ....[7]....
        /*01bc*/ 	.word	0x00001430
        /*01c0*/ 	.word	0x000000ff
        /*01c4*/ 	.word	0x00036400
        /*01c8*/ 	.short	0x010a
        /*01ca*/ 	.byte	0x24
	.zero		1


	//   ....[8]....
        /*01cc*/ 	.word	0x00001520
        /*01d0*/ 	.word	0x000000ff
        /*01d4*/ 	.word	0x00036400
        /*01d8*/ 	.short	0x010a
        /*01da*/ 	.byte	0x24
	.zero		1


	//   ....[9]....
        /*01dc*/ 	.word	0x00001ca0
        /*01e0*/ 	.word	0x00000003
        /*01e4*/ 	.word	0x00036410
        /*01e8*/ 	.short	0x010a
        /*01ea*/ 	.byte	0x3f
	.zero		1


	//   ....[10]....
        /*01ec*/ 	.word	0x00001ce0
        /*01f0*/ 	.word	0x00000003
        /*01f4*/ 	.word	0x00036410
        /*01f8*/ 	.short	0x010a
        /*01fa*/ 	.byte	0x3f
	.zero		1


	//   ....[11]....
        /*01fc*/ 	.word	0x00002380
        /*0200*/ 	.word	0x000000ff
        /*0204*/ 	.word	0x00036430
        /*0208*/ 	.short	0x010a
        /*020a*/ 	.byte	0x24
	.zero		1


	//   ....[12]....
        /*020c*/ 	.word	0x000023c0
        /*0210*/ 	.word	0x000000ff
        /*0214*/ 	.word	0x00036430
        /*0218*/ 	.short	0x010a
        /*021a*/ 	.byte	0x24
	.zero		1


	//   ....[13]....
        /*021c*/ 	.word	0x000041a0
        /*0220*/ 	.word	0x000000ff
        /*0224*/ 	.word	0x00000000
        /*0228*/ 	.short	0x0101
        /*022a*/ 	.byte	0x04
	.zero		1


	//   ....[14]....
        /*022c*/ 	.word	0x00004530
        /*0230*/ 	.word	0x00000003
        /*0234*/ 	.word	0x00000000
        /*0238*/ 	.short	0x0101
        /*023a*/ 	.byte	0x3f
	.zero		1


	//   ....[15]....
        /*023c*/ 	.word	0x000072f0
        /*0240*/ 	.word	0x00000000
        /*0244*/ 	.word	0x00036420
        /*0248*/ 	.short	0x010a
        /*024a*/ 	.byte	0x3f
	.zero		1


	//   ....[16]....
        /*024c*/ 	.word	0x00007ae0
        /*0250*/ 	.word	0x00000000
        /*0254*/ 	.word	0x00036438
        /*0258*/ 	.short	0x010a
        /*025a*/ 	.byte	0x3f
	.zero		1


	//   ....[17]....
        /*025c*/ 	.word	0x00007e40
        /*0260*/ 	.word	0x00000000
        /*0264*/ 	.word	0x00036428
        /*0268*/ 	.short	0x010a
        /*026a*/ 	.byte	0x3f
	.zero		1


	//   ....[18]....
        /*026c*/ 	.word	0x00008170
        /*0270*/ 	.word	0x00000000
        /*0274*/ 	.word	0x00036438
        /*0278*/ 	.short	0x010a
        /*027a*/ 	.byte	0x3f
	.zero		1


	//   ....[19]....
        /*027c*/ 	.word	0x00008460
        /*0280*/ 	.word	0x00000000
        /*0284*/ 	.word	0x00036420
        /*0288*/ 	.short	0x010a
        /*028a*/ 	.byte	0x3f
	.zero		1


	//   ....[20]....
        /*028c*/ 	.word	0x000087e0
        /*0290*/ 	.word	0x00000000
        /*0294*/ 	.word	0x00036438
        /*0298*/ 	.short	0x010a
        /*029a*/ 	.byte	0x3f
	.zero		1


	//   ....[21]....
        /*029c*/ 	.word	0x00008ae0
        /*02a0*/ 	.word	0x00000000
        /*02a4*/ 	.word	0x00036428
        /*02a8*/ 	.short	0x010a
        /*02aa*/ 	.byte	0x3f
	.zero		1


	//   ....[22]....
        /*02ac*/ 	.word	0x00008e20
        /*02b0*/ 	.word	0x00000000
        /*02b4*/ 	.word	0x00036438
        /*02b8*/ 	.short	0x010a
        /*02ba*/ 	.byte	0x3f
	.zero		1


	//   ....[23]....
        /*02bc*/ 	.word	0x00009280
        /*02c0*/ 	.word	0x00000007
        /*02c4*/ 	.word	0x00000000
        /*02c8*/ 	.short	0x010a
        /*02ca*/ 	.byte	0x3f
	.zero		1


	//   ....[24]....
        /*02cc*/ 	.word	0x00009300
        /*02d0*/ 	.word	0x00000003
        /*02d4*/ 	.word	0x00000000
        /*02d8*/ 	.short	0x010a
        /*02da*/ 	.byte	0x3f
	.zero		1


	//   ....[25]....
        /*02dc*/ 	.word	0x00009350
        /*02e0*/ 	.word	0x00000009
        /*02e4*/ 	.word	0x00036438
        /*02e8*/ 	.short	0x010a
        /*02ea*/ 	.byte	0x3f
	.zero		1


	//   ....[26]....
        /*02ec*/ 	.word	0x00009430
        /*02f0*/ 	.word	0x00000003
        /*02f4*/ 	.word	0x00036400
        /*02f8*/ 	.short	0x010a
        /*02fa*/ 	.byte	0x3f
	.zero		1


	//   ....[27]....
        /*02fc*/ 	.word	0x00009480
        /*0300*/ 	.word	0x00000003
        /*0304*/ 	.word	0x00036410
        /*0308*/ 	.short	0x010a
        /*030a*/ 	.byte	0x3f
	.zero		1


	//   ....[28]....
        /*030c*/ 	.word	0x000094e0
        /*0310*/ 	.word	0x0000000c
        /*0314*/ 	.word	0x00036430
        /*0318*/ 	.short	0x010a
        /*031a*/ 	.byte	0x3f
	.zero		1


	//   ....[29]....
        /*031c*/ 	.word	0x00009530
        /*0320*/ 	.word	0x00000000
        /*0324*/ 	.word	0x00036420
        /*0328*/ 	.short	0x010a
        /*032a*/ 	.byte	0x3f
	.zero		1


	//   ....[30]....
        /*032c*/ 	.word	0x00009580
        /*0330*/ 	.word	0x00000000
        /*0334*/ 	.word	0x00036438
        /*0338*/ 	.short	0x010a
        /*033a*/ 	.byte	0x3f
	.zero		1


	//   ....[31]....
        /*033c*/ 	.word	0x000095d0
        /*0340*/ 	.word	0x00000000
        /*0344*/ 	.word	0x00036428
        /*0348*/ 	.short	0x010a
        /*034a*/ 	.byte	0x3f
	.zero		1


	//   ....[32]....
        /*034c*/ 	.word	0x00009630
        /*0350*/ 	.word	0x00000000
        /*0354*/ 	.word	0x00036438
        /*0358*/ 	.short	0x010a
        /*035a*/ 	.byte	0x3f
	.zero		1


	//   ....[33]....
        /*035c*/ 	.word	0x000096b0
        /*0360*/ 	.word	0x00000000
        /*0364*/ 	.word	0x00036420
        /*0368*/ 	.short	0x010a
        /*036a*/ 	.byte	0x3f
	.zero		1


	//   ....[34]....
        /*036c*/ 	.word	0x00009700
        /*0370*/ 	.word	0x00000000
        /*0374*/ 	.word	0x00036438
        /*0378*/ 	.short	0x010a
        /*037a*/ 	.byte	0x3f
	.zero		1


	//   ....[35]....
        /*037c*/ 	.word	0x00009750
        /*0380*/ 	.word	0x00000000
        /*0384*/ 	.word	0x00036428
        /*0388*/ 	.short	0x010a
        /*038a*/ 	.byte	0x3f
	.zero		1


	//   ....[36]....
        /*038c*/ 	.word	0x000097a0
        /*0390*/ 	.word	0x00000000
        /*0394*/ 	.word	0x00036438
        /*0398*/ 	.short	0x010a
        /*039a*/ 	.byte	0x3f
	.zero		1


	//   ....[37]....
        /*039c*/ 	.word	0x00009870
        /*03a0*/ 	.word	0x00000007
        /*03a4*/ 	.word	0x00000000
        /*03a8*/ 	.short	0x010a
        /*03aa*/ 	.byte	0x3f
	.zero		1


	//   ....[38]....
        /*03ac*/ 	.word	0x000098c0
        /*03b0*/ 	.word	0x00000003
        /*03b4*/ 	.word	0x00000000
        /*03b8*/ 	.short	0x010a
        /*03ba*/ 	.byte	0x3f
	.zero		1


	//----- nvinfo : EIATTR_NUM_MBARRIERS
	.align		4
.L_734:
        /*03bc*/ 	.byte	0x03, 0x38
        /*03be*/ 	.short	0x0007


	//----- nvinfo : EIATTR_EXIT_INSTR_OFFSETS
	.align		4
        /*03c0*/ 	.byte	0x04, 0x1c
        /*03c2*/ 	.short	(.L_736 - .L_735)


	//   ....[0]....
.L_735:
        /*03c4*/ 	.word	0x000093a0


	//----- nvinfo : EIATTR_MAX_THREADS
	.align		4
.L_736:
        /*03c8*/ 	.byte	0x04, 0x05
        /*03ca*/ 	.short	(.L_738 - .L_737)
.L_737:
        /*03cc*/ 	.word	0x00000200
        /*03d0*/ 	.word	0x00000001
        /*03d4*/ 	.word	0x00000001


	//----- nvinfo : EIATTR_CRS_STACK_SIZE
	.align		4
.L_738:
        /*03d8*/ 	.byte	0x04, 0x1e
        /*03da*/ 	.short	(.L_740 - .L_739)
.L_739:
        /*03dc*/ 	.word	0x00000000


	//----- nvinfo : EIATTR_CBANK_PARAM_SIZE
	.align		4
.L_740:
        /*03e0*/ 	.byte	0x03, 0x19
        /*03e2*/ 	.short	0x06f0


	//----- nvinfo : EIATTR_PARAM_CBANK
	.align		4
        /*03e4*/ 	.byte	0x04, 0x0a
        /*03e6*/ 	.short	(.L_742 - .L_741)
	.align		4
.L_741:
        /*03e8*/ 	.word	index@(.nv.constant0._ZN7cutlass13device_kernelIN5flash11enable_sm90INS1_16FlashAttnBwdSm90INS1_25CollectiveMainloopBwdSm90ILi2ELi1ELi1EN4cute5tupleIJNS5_1CILi1EEES8_S8_EEENS6_IJNS7_ILi64EEENS7_ILi96EEENS7_ILi192EEEEEENS_6half_tEfNS_4arch4Sm90ELb0ELb1ELb1ELb1ELb0ELb0ELb1ELb0ELi3ELi1ELi1ELi1ELb0EEENS1_24CollectiveEpilogueBwdGQAISD_fSG_Li384ELb1ELb0EEENS1_19SingleTileSchedulerILb1ELb0ELb0ELi96EEEEEEEEEvNT_6ParamsE)
        /*03ec*/ 	.short	0x0210
        /*03ee*/ 	.short	0x06f0


	//----- nvinfo : EIATTR_SW_WAR
	.align		4
.L_742:
        /*03f0*/ 	.byte	0x04, 0x36
        /*03f2*/ 	.short	(.L_744 - .L_743)
.L_743:
        /*03f4*/ 	.word	0x00000008
.L_744:


//--------------------- .nv.info._ZN7cutlass13device_kernelIN5flash11enable_sm90INS1_16FlashAttnBwdSm90INS1_25CollectiveMainloopBwdSm90ILi2ELi1ELi1EN4cute5tupleIJNS5_1CILi1EEES8_S8_EEENS6_IJNS7_ILi64EEENS7_ILi96EEENS7_ILi192EEEEEENS_6half_tEfNS_4arch4Sm90ELb0ELb1ELb1ELb1ELb1ELb0ELb1ELb0ELi3ELi1ELi1ELi1ELb0EEENS1_24CollectiveEpilogueBwdGQAISD_fSG_Li384ELb1ELb1EEENS1_19SingleTileSchedulerILb1ELb0ELb0ELi96EEEEEEEEEvNT_6ParamsE --------------------------
	.section	.nv.info._ZN7cutlass13device_kernelIN5flash11enable_sm90INS1_16FlashAttnBwdSm90INS1_25CollectiveMainloopBwdSm90ILi2ELi1ELi1EN4cute5tupleIJNS5_1CILi1EEES8_S8_EEENS6_IJNS7_ILi64EEENS7_ILi96EEENS7_ILi192EEEEEENS_6half_tEfNS_4arch4Sm90ELb0ELb1ELb1ELb1ELb1ELb0ELb1ELb0ELi3ELi1ELi1ELi1ELb0EEENS1_24CollectiveEpilogueBwdGQAISD_fSG_Li384ELb1ELb1EEENS1_19SingleTileSchedulerILb1ELb0ELb0ELi96EEEEEEEEEvNT_6ParamsE,"",@"SHT_CUDA_INFO"
	.sectionflags	@""
	.align	4


	//----- nvinfo : EIATTR_CUDA_API_VERSION
	.align		4
        /*0000*/ 	.byte	0x04, 0x37
        /*0002*/ 	.short	(.L_746 - .L_745)
.L_745:
        /*0004*/ 	.word	0x00000082


	//----- nvinfo : EIATTR_KPARAM_INFO
	.align		4
.L_746:
        /*0008*/ 	.byte	0x04, 0x17
        /*000a*/ 	.short	(.L_748 - .L_747)
.L_747:
        /*000c*/ 	.word	0x00000000
        /*0010*/ 	.short	0x0000
        /*0012*/ 	.short	0x0070
        /*0014*/ 	.byte	0x00, 0xf0, 0x01, 0x1a


	//----- nvinfo : EIATTR_SPARSE_MMA_MASK
	.align		4
.L_748:
        /*0018*/ 	.byte	0x03, 0x50
        /*001a*/ 	.short	0x0000


	//----- nvinfo : EIATTR_MAXREG_COUNT
	.align		4
        /*001c*/ 	.byte	0x03, 0x1b
        /*001e*/ 	.short	0x0080


	//----- nvinfo : EIATTR_NUM_BARRIERS
	.align		4
        /*0020*/ 	.byte	0x02, 0x4c
        /*0022*/ 	.byte	0x10
	.zero		1


	//----- nvinfo : EIATTR_EXTERNS
	.align		4
        /*0024*/ 	.byte	0x04, 0x0f
        /*0026*/ 	.short	(.L_750 - .L_749)


	//   ....[0]....
	.align		4
.L_749:
        /*0028*/ 	.word	index@(__assertfail)


	//----- nvinfo : EIATTR_ANNOTATIONS
	.align		4
.L_750:
        /*002c*/ 	.byte	0x04, 0x55
        /*002e*/ 	.short	(.L_752 - .L_751)


	//   ....[0]....
.L_751:
        /* <DEDUP_REMOVED lines=12> */


	//----- nvinfo : EIATTR_MERCURY_ISA_VERSION
	.align		4
.L_752:
        /*00d8*/ 	.byte	0x03, 0x5f
        /*00da*/ 	.short	0x0101


	//----- nvinfo : EIATTR_INT_WARP_WIDE_INSTR_OFFSETS
	.align		4
        /*00dc*/ 	.byte	0x04, 0x31
        /*00de*/ 	.short	(.L_754 - .L_753)


	//   ....[0]....
.L_753:
        /*00e0*/ 	.word	0x00000180


	//   ....[1]....
        /*00e4*/ 	.word	0x00000240


	//   ....[2]....
        /*00e8*/ 	.word	0x000066c0


	//   ....[3]....
        /*00ec*/ 	.word	0x00006e30


	//   ....[4]....
        /*00f0*/ 	.word	0x00007420


	//   ....[5]....
        /*00f4*/ 	.word	0x000076e0


	//   ....[6]....
        /*00f8*/ 	.word	0x00007940


	//   ....[7]....
        /*00fc*/ 	.word	0x00007ad0


	//----- nvinfo : EIATTR_COOP_GROUP_MASK_REGIDS
	.align		4
.L_754:
        /*0100*/ 	.byte	0x04, 0x29
        /*0102*/ 	.short	(.L_756 - .L_755)


	//   ....[0]....
.L_755:
        /*0104*/ 	.word	0xffffffff


	//   ....[1]....
        /*0108*/ 	.word	0xffffffff


	//   ....[2]....
        /*010c*/ 	.word	0xffffffff


	//   ....[3]....
        /*0110*/ 	.word	0xffffffff


	//   ....[4]....
        /*0114*/ 	.word	0xffffffff


	//   ....[5]....
        /*0118*/ 	.word	0xffffffff


	//   ....[6]....
        /*011c*/ 	.word	0xffffffff


	//   ....[7]....
        /*0120*/ 	.word	0xffffffff


	//   ....[8]....
        /*0124*/ 	.word	0xffffffff


	//   ....[9]....
        /*0128*/ 	.word	0xffffffff


	//   ....[10]....
        /*012c*/ 	.word	0xffffffff


	//   ....[11]....
        /*0130*/ 	.word	0xffffffff


	//   ....[12]....
        /*0134*/ 	.word	0xffffffff


	//   ....[13]....
        /*0138*/ 	.word	0xffffffff


	//   ....[14]....
        /*013c*/ 	.word	0xffffffff


	//   ....[15]....
        /*0140*/ 	.word	0xffffffff


	//   ....[16]....
        /*0144*/ 	.word	0xffffffff


	//   ....[17]....
        /*0148*/ 	.word	0xffffffff


	//   ....[18]....
        /*014c*/ 	.word	0xffffffff


	//   ....[19]....
        /*0150*/ 	.word	0xffffffff


	//   ....[20]....
        /*0154*/ 	.word	0x0500000f


	//   ....[21]....
        /*0158*/ 	.word	0x0500000f


	//   ....[22]....
        /*015c*/ 	.word	0x0500000f


	//   ....[23]....
        /*0160*/ 	.word	0x0500000f


	//   ....[24]....
        /*0164*/ 	.word	0x0500000f


	//   ....[25]....
        /*0168*/ 	.word	0x0500000f


	//----- nvinfo : EIATTR_COOP_GROUP_INSTR_OFFSETS
	.align		4
.L_756:
        /*016c*/ 	.byte	0x04, 0x28
        /*016e*/ 	.short	(.L_758 - .L_757)


	//   ....[0]....
.L_757:
        /*0170*/ 	.word	0x00000060


	//   ....[1]....
        /*0174*/ 	.word	0x00000190


	//   ....[2]....
        /*0178*/ 	.word	0x00000220


	//   ....[3]....
        /*017c*/ 	.word	0x000003a0


	//   ....[4]....
        /*0180*/ 	.word	0x000005f0


	//   ....[5]....
        /*0184*/ 	.word	0x00001400


	//   ....[6]....
        /*0188*/ 	.word	0x00004f90


	//   ....[7]....
        /*018c*/ 	.word	0x00005120


	//   ....[8]....
        /*0190*/ 	.word	0x000053b0


	//   ....[9]....
        /*0194*/ 	.word	0x00005540


	//   ....[10]....
        /*0198*/ 	.word	0x00005650


	//   ....[11]....
        /*019c*/ 	.word	0x00006130


	//   ....[12]....
        /*01a0*/ 	.word	0x000065f0


	//   ....[13]....
        /*01a4*/ 	.word	0x00006970


	//   ....[14]....
        /*01a8*/ 	.word	0x00006d60


	//   ....[15]....
        /*01ac*/ 	.word	0x00006fa0


	//   ....[16]....
        /*01b0*/ 	.word	0x00007350


	//   ....[17]....
        /*01b4*/ 	.word	0x00007620


	//   ....[18]....
        /*01b8*/ 	.word	0x00007840


	//   ....[19]....
        /*01bc*/ 	.word	0x000079d0


	//   ....[20]....
        /*01c0*/ 	.word	0x0000a6c0


	//   ....[21]....
        /*01c4*/ 	.word	0x0000a830


	//   ....[22]....
        /*01c8*/ 	.word	0x0000a8a0


	//   ....[23]....
        /*01cc*/ 	.word	0x0000a910


	//   ....[24]....
        /*01d0*/ 	.word	0x0000a980


	//   ....[25]....
        /*01d4*/ 	.word	0x0000a9f0


	//----- nvinfo : EIATTR_REG_RECONFIG
	.align		4
.L_758:
        /*01d8*/ 	.byte	0x01, 0x54
	.zero		2


	//----- nvinfo : EIATTR_SYSCALL_OFFSETS
	.align		4
        /*01dc*/ 	.byte	0x04, 0x46
        /*01de*/ 	.short	(.L_760 - .L_759)


	//   ....[0]....
.L_759:
        /*01e0*/ 	.word	0x00001060


	//   ....[1]....
        /*01e4*/ 	.word	0x00001150


	//   ....[2]....
        /*01e8*/ 	.word	0x00001290


	//   ....[3]....
        /*01ec*/ 	.word	0x00001380


	//----- nvinfo : EIATTR_MBARRIER_INSTR_OFFSETS
	.align		4
.L_760:
        /*01f0*/ 	.byte	0x04, 0x39
        /*01f2*/ 	.short	(.L_762 - .L_761)


	//   ....[0]....
.L_761:
        /*01f4*/ 	.word	0x00000260
        /*01f8*/ 	.word	0x000000ff
        /*01fc*/ 	.word	0x00036400
        /*0200*/ 	.short	0x0100
        /*0202*/ 	.byte	0x06
	.zero		1


	//   ....[1]....
        /*0204*/ 	.word	0x00000350
        /*0208*/ 	.word	0x000000ff
        /*020c*/ 	.word	0x00036410
        /*0210*/ 	.short	0x0100
        /*0212*/ 	.byte	0x08
	.zero		1


	//   ....[2]....
        /*0214*/ 	.word	0x00000360
        /*0218*/ 	.word	0x000000ff
        /*021c*/ 	.word	0x00036420
        /*0220*/ 	.short	0x0100
        /*0222*/ 	.byte	0x08
	.zero		1


	//   ....[3]....
        /*0224*/ 	.word	0x00000370
        /*0228*/ 	.word	0x000000ff
        /*022c*/ 	.word	0x00036418
        /*0230*/ 	.short	0x0100
        /*0232*/ 	.byte	0x08
	.zero		1


	//   ....[4]....
        /*0234*/ 	.word	0x00000380
        /*0238*/ 	.word	0x000000ff
        /*023c*/ 	.word	0x00036428
        /*0240*/ 	.short	0x0100
        /*0242*/ 	.byte	0x08
	.zero		1


	//   ....[5]....
        /*0244*/ 	.word	0x000004b0
        /*0248*/ 	.word	0x000000ff
        /*024c*/ 	.word	0x00036430
        /*0250*/ 	.short	0x0100
        /*0252*/ 	.byte	0x08
	.zero		1


	//   ....[6]....
        /*0254*/ 	.word	0x000004c0
        /*0258*/ 	.word	0x000000ff
        /*025c*/ 	.word	0x00036438
        /*0260*/ 	.short	0x0100
        /*0262*/ 	.byte	0x08
	.zero		1


	//   ....[7]....
        /*0264*/ 	.word	0x00001430
        /*0268*/ 	.word	0x000000ff
        /*026c*/ 	.word	0x00036400
        /*0270*/ 	.short	0x010a
        /*0272*/ 	.byte	0x24
	.zero		1


	//   ....[8]....
        /*0274*/ 	.word	0x00001520
        /*0278*/ 	.word	0x000000ff
        /*027c*/ 	.word	0x00036400
        /*0280*/ 	.short	0x010a
        /*0282*/ 	.byte	0x24
	.zero		1


	//   ....[9]....
        /*0284*/ 	.word	0x00001ca0
        /*0288*/ 	.word	0x00000003
        /*028c*/ 	.word	0x00036410
        /*0290*/ 	.short	0x010a
        /*0292*/ 	.byte	0x3f
	.zero		1


	//   ....[10]....
        /*0294*/ 	.word	0x00001ce0
        /*0298*/ 	.word	0x00000003
        /*029c*/ 	.word	0x00036410
        /*02a0*/ 	.short	0x010a
        /*02a2*/ 	.byte	0x3f
	.zero		1


	//   ....[11]....
        /*02a4*/ 	.word	0x00002380
        /*02a8*/ 	.word	0x000000ff
        /*02ac*/ 	.word	0x00036430
        /*02b0*/ 	.short	0x010a
        /*02b2*/ 	.byte	0x24
	.zero		1


	//   ....[12]....
        /*02b4*/ 	.word	0x000023c0
        /*02b8*/ 	.word	0x000000ff
        /*02bc*/ 	.word	0x00036430
        /*02c0*/ 	.short	0x010a
        /*02c2*/ 	.byte	0x24
	.zero		1


	//   ....[13]....
        /*02c4*/ 	.word	0x000041a0
        /*02c8*/ 	.word	0x000000ff
        /*02cc*/ 	.word	0x00000000
        /*02d0*/ 	.short	0x0101
        /*02d2*/ 	.byte	0x04
	.zero		1


	//   ....[14]....
        /*02d4*/ 	.word	0x00004530
        /*02d8*/ 	.word	0x00000003
        /*02dc*/ 	.word	0x00000000
        /*02e0*/ 	.short	0x0101
        /*02e2*/ 	.byte	0x3f
	.zero		1


	//   ....[15]....
        /*02e4*/ 	.word	0x000085c0
        /*02e8*/ 	.word	0x00000000
        /*02ec*/ 	.word	0x00036420
        /*02f0*/ 	.short	0x010a
        /*02f2*/ 	.byte	0x3f
	.zero		1


	//   ....[16]....
        /*02f4*/ 	.word	0x00008db0
        /*02f8*/ 	.word	0x00000000
        /*02fc*/ 	.word	0x00036438
        /*0300*/ 	.short	0x010a
        /*0302*/ 	.byte	0x3f
	.zero		1


	//   ....[17]....
        /*0304*/ 	.word	0x00009110
        /*0308*/ 	.word	0x00000000
        /*030c*/ 	.word	0x00036428
        /*0310*/ 	.short	0x010a
        /*0312*/ 	.byte	0x3f
	.zero		1


	//   ....[18]....
        /*0314*/ 	.word	0x00009440
        /*0318*/ 	.word	0x00000000
        /*031c*/ 	.word	0x00036438
        /*0320*/ 	.short	0x010a
        /*0322*/ 	.byte	0x3f
	.zero		1


	//   ....[19]....
        /*0324*/ 	.word	0x00009730
        /*0328*/ 	.word	0x00000000
        /*032c*/ 	.word	0x00036420
        /*0330*/ 	.short	0x010a
        /*0332*/ 	.byte	0x3f
	.zero		1


	//   ....[20]....
        /*0334*/ 	.word	0x00009ab0
        /*0338*/ 	.word	0x00000000
        /*033c*/ 	.word	0x00036438
        /*0340*/ 	.short	0x010a
        /*0342*/ 	.byte	0x3f
	.zero		1


	//   ....[21]....
        /*0344*/ 	.word	0x00009db0
        /*0348*/ 	.word	0x00000000
        /*034c*/ 	.word	0x00036428
        /*0350*/ 	.short	0x010a
        /*0352*/ 	.byte	0x3f
	.zero		1


	//   ....[22]....
        /*0354*/ 	.word	0x0000a0f0
        /*0358*/ 	.word	0x00000000
        /*035c*/ 	.word	0x00036438
        /*0360*/ 	.short	0x010a
        /*0362*/ 	.byte	0x3f
	.zero		1


	//   ....[23]....
        /*0364*/ 	.word	0x0000a550
        /*0368*/ 	.word	0x00000007
        /*036c*/ 	.word	0x00000000
        /*0370*/ 	.short	0x010a
        /*0372*/ 	.byte	0x3f
	.zero		1


	//   ....[24]....
        /*0374*/ 	.word	0x0000a5d0
        /*0378*/ 	.word	0x00000003
        /*037c*/ 	.word	0x00000000
        /*0380*/ 	.short	0x010a
        /*0382*/ 	.byte	0x3f
	.zero		1


	//   ....[25]....
        /*0384*/ 	.word	0x0000a620
        /*0388*/ 	.word	0x00000009
        /*038c*/ 	.word	0x00036438
        /*0390*/ 	.short	0x010a
        /*0392*/ 	.byte	0x3f
	.zero		1


	//   ....[26]....
        /*0394*/ 	.word	0x0000a700
        /*0398*/ 	.word	0x00000003
        /*039c*/ 	.word	0x00036400
        /*03a0*/ 	.short	0x010a
        /*03a2*/ 	.byte	0x3f
	.zero		1


	//   ....[27]....
        /*03a4*/ 	.word	0x0000a750
        /*03a8*/ 	.word	0x00000003
        /*03ac*/ 	.word	0x00036410
        /*03b0*/ 	.short	0x010a
        /*03b2*/ 	.byte	0x3f
	.zero		1


	//   ....[28]....
        /*03b4*/ 	.word	0x0000a7b0
        /*03b8*/ 	.word	0x0000000c
        /*03bc*/ 	.word	0x00036430
        /*03c0*/ 	.short	0x010a
        /*03c2*/ 	.byte	0x3f
	.zero		1


	//   ....[29]....
        /*03c4*/ 	.word	0x0000aa30
        /*03c8*/ 	.word	0x00000000
        /*03cc*/ 	.word	0x00036420
        /*03d0*/ 	.short	0x010a
        /*03d2*/ 	.byte	0x3f
	.zero		1


	//   ....[30]....
        /*03d4*/ 	.word	0x0000aa80
        /*03d8*/ 	.word	0x00000000
        /*03dc*/ 	.word	0x00036438
        /*03e0*/ 	.short	0x010a
        /*03e2*/ 	.byte	0x3f
	.zero		1


	//   ....[31]....
        /*03e4*/ 	.word	0x0000aad0
        /*03e8*/ 	.word	0x00000000
        /*03ec*/ 	.word	0x00036428
        /*03f0*/ 	.short	0x010a
        /*03f2*/ 	.byte	0x3f
	.zero		1


	//   ....[32]....
        /*03f4*/ 	.word	0x0000ab30
        /*03f8*/ 	.word	0x00000000
        /*03fc*/ 	.word	0x00036438
        /*0400*/ 	.short	0x010a
        /*0402*/ 	.byte	0x3f
	.zero		1


	//   ....[33]....
        /*0404*/ 	.word	0x0000abb0
        /*0408*/ 	.word	0x00000000
        /*040c*/ 	.word	0x00036420
        /*0410*/ 	.short	0x010a
        /*0412*/ 	.byte	0x3f
	.zero		1


	//   ....[34]....
        /*0414*/ 	.word	0x0000ac00
        /*0418*/ 	.word	0x00000000
        /*041c*/ 	.word	0x00036438
        /*0420*/ 	.short	0x010a
        /*0422*/ 	.byte	0x3f
	.zero		1


	//   ....[35]....
        /*0424*/ 	.word	0x0000ac50
        /*0428*/ 	.word	0x00000000
        /*042c*/ 	.word	0x00036428
        /*0430*/ 	.short	0x010a
        /*0432*/ 	.byte	0x3f
	.zero		1


	//   ....[36]....
        /*0434*/ 	.word	0x0000aca0
        /*0438*/ 	.word	0x00000000
        /*043c*/ 	.word	0x00036438
        /*0440*/ 	.short	0x010a
        /*0442*/ 	.byte	0x3f
	.zero		1


	//   ....[37]....
        /*0444*/ 	.word	0x0000ad70
        /*0448*/ 	.word	0x00000007
        /*044c*/ 	.word	0x00000000
        /*0450*/ 	.short	0x010a
        /*0452*/ 	.byte	0x3f
	.zero		1


	//   ....[38]....
        /*0454*/ 	.word	0x0000adc0
        /*0458*/ 	.word	0x00000003
        /*045c*/ 	.word	0x00000000
        /*0460*/ 	.short	0x010a
        /*0462*/ 	.byte	0x3f
	.zero		1


	//----- nvinfo : EIATTR_NUM_MBARRIERS
	.align		4
.L_762:
        /*0464*/ 	.byte	0x03, 0x38
        /*0466*/ 	.short	0x0007


	//----- nvinfo : EIATTR_EXIT_INSTR_OFFSETS
	.align		4
        /*0468*/ 	.byte	0x04, 0x1c
        /*046a*/ 	.short	(.L_764 - .L_763)


	//   ....[0]....
.L_763:
        /*046c*/ 	.word	0x0000a670


	//----- nvinfo : EIATTR_MAX_THREADS
	.align		4
.L_764:
        /*0470*/ 	.byte	0x04, 0x05
        /*0472*/ 	.short	(.L_766 - .L_765)
.L_765:
        /*0474*/ 	.word	0x00000200
        /*0478*/ 	.word	0x00000001
        /*047c*/ 	.word	0x00000001


	//----- nvinfo : EIATTR_CRS_STACK_SIZE
	.align		4
.L_766:
        /*0480*/ 	.byte	0x04, 0x1e
        /*0482*/ 	.short	(.L_768 - .L_767)
.L_767:
        /*0484*/ 	.word	0x00000000


	//----- nvinfo : EIATTR_CBANK_PARAM_SIZE
	.align		4
.L_768:
        /*0488*/ 	.byte	0x03, 0x19
        /*048a*/ 	.short	0x06f0


	//----- nvinfo : EIATTR_PARAM_CBANK
	.align		4
        /*048c*/ 	.byte	0x04, 0x0a
        /*048e*/ 	.short	(.L_770 - .L_769)
	.align		4
.L_769:
        /*0490*/ 	.word	index@(.nv.constant0._ZN7cutlass13device_kernelIN5flash11enable_sm90INS1_16FlashAttnBwdSm90INS1_25CollectiveMainloopBwdSm90ILi2ELi1ELi1EN4cute5tupleIJNS5_1CILi1EEES8_S8_EEENS6_IJNS7_ILi64EEENS7_ILi96EEENS7_ILi192EEEEEENS_6half_tEfNS_4arch4Sm90ELb0ELb1ELb1ELb1ELb1ELb0ELb1ELb0ELi3ELi1ELi1ELi1ELb0EEENS1_24CollectiveEpilogueBwdGQAISD_fSG_Li384ELb1ELb1EEENS1_19SingleTileSchedulerILb1ELb0ELb0ELi96EEEEEEEEEvNT_6ParamsE)
        /*0494*/ 	.short	0x0210
        /*0496*/ 	.short	0x06f0


	//----- nvinfo : EIATTR_SW_WAR
	.align		4
.L_770:
        /*0498*/ 	.byte	0x04, 0x36
        /*049a*/ 	.short	(.L_772 - .L_771)
.L_771:
        /*049c*/ 	.word	0x00000008
.L_772:


//--------------------- .nv.info._ZN7cutlass13device_kernelIN5flash11enable_sm90INS1_16FlashAttnBwdSm90INS1_25CollectiveMainloopBwdSm90ILi2ELi1ELi1EN4cute5tupleIJNS5_1CILi1EEES8_S8_EEENS6_IJNS7_ILi64EEENS7_ILi96EEENS7_ILi192EEEEEENS_6half_tEfNS_4arch4Sm90ELb1ELb0ELb1ELb0ELb0ELb0ELb1ELb0ELi3ELi1ELi1ELi1ELb0EEENS1_21CollectiveEpilogueBwdISD_SE_SG_Li384ELb0ELb1ELi3EEENS1_25SingleTileBwdLPTSchedulerILb0ELi96ELb0EEEEEEEEEvNT_6ParamsE --------------------------
	.section	.nv.info._ZN7cutlass13device_kernelIN5flash11enable_sm90INS1_16FlashAttnBwdSm90INS1_25CollectiveMainloopBwdSm90ILi2ELi1ELi1EN4cute5tupleIJNS5_1CILi1EEES8_S8_EEENS6_IJNS7_ILi64EEENS7_ILi96EEENS7_ILi192EEEEEENS_6half_tEfNS_4arch4Sm90ELb1ELb0ELb1ELb0ELb0ELb0ELb1ELb0ELi3ELi1ELi1ELi1ELb0EEENS1_21CollectiveEpilogueBwdISD_SE_SG_Li384ELb0ELb1ELi3EEENS1_25SingleTileBwdLPTSchedulerILb0ELi96ELb0EEEEEEEEEvNT_6ParamsE,"",@"SHT_CUDA_INFO"
	.sectionflags	@""
	.align	4


	//----- nvinfo : EIATTR_CUDA_API_VERSION
	.align		4
        /*0000*/ 	.byte	0x04, 0x37
        /*0002*/ 	.short	(.L_774 - .L_773)
.L_773:
        /*0004*/ 	.word	0x00000082


	//----- nvinfo : EIATTR_KPARAM_INFO
	.align		4
.L_774:
        /*0008*/ 	.byte	0x04, 0x17
        /*000a*/ 	.short	(.L_776 - .L_775)
.L_775:
        /*000c*/ 	.word	0x00000000
        /*0010*/ 	.short	0x0000
        /*0012*/ 	.short	0x0070
        /*0014*/ 	.byte	0x00, 0xf0, 0x01, 0x24


	//----- nvinfo : EIATTR_SPARSE_MMA_MASK
	.align		4
.L_776:
        /*0018*/ 	.byte	0x03, 0x50
        /*001a*/ 	.short	0x0000


	//----- nvinfo : EIATTR_MAXREG_COUNT
	.align		4
        /*001c*/ 	.byte	0x03, 0x1b
        /*001e*/ 	.short	0x0080


	//----- nvinfo : EIATTR_NUM_BARRIERS
	.align		4
        /*0020*/ 	.byte	0x02, 0x4c
        /*0022*/ 	.byte	0x10
	.zero		1


	//----- nvinfo : EIATTR_EXTERNS
	.align		4
        /*0024*/ 	.byte	0x04, 0x0f
        /*0026*/ 	.short	(.L_778 - .L_777)


	//   ....[0]....
	.align		4
.L_777:
        /*0028*/ 	.word	index@(__assertfail)


	//----- nvinfo : EIATTR_ANNOTATIONS
	.align		4
.L_778:
        /*002c*/ 	.byte	0x04, 0x55
        /*002e*/ 	.short	(.L_780 - .L_779)


	//   ....[0]....
.L_779:
        /* <DEDUP_REMOVED lines=12> */


	//----- nvinfo : EIATTR_MERCURY_ISA_VERSION
	.align		4
.L_780:
        /*00d8*/ 	.byte	0x03, 0x5f
        /*00da*/ 	.short	0x0101


	//----- nvinfo : EIATTR_INT_WARP_WIDE_INSTR_OFFSETS
	.align		4
        /*00dc*/ 	.byte	0x04, 0x31
        /*00de*/ 	.short	(.L_782 - .L_781)


	//   ....[0]....
.L_781:
        /*00e0*/ 	.word	0x000001e0


	//   ....[1]....
        /*00e4*/ 	.word	0x000002a0


	//----- nvinfo : EIATTR_COOP_GROUP_MASK_REGIDS
	.align		4
.L_782:
        /*00e8*/ 	.byte	0x04, 0x29
        /*00ea*/ 	.short	(.L_784 - .L_783)


	//   ....[0]....
.L_783:
        /*00ec*/ 	.word	0xffffffff


	//   ....[1]....
        /*00f0*/ 	.word	0xffffffff


	//   ....[2]....
        /*00f4*/ 	.word	0xffffffff


	//   ....[3]....
        /*00f8*/ 	.word	0xffffffff


	//   ....[4]....
        /*00fc*/ 	.word	0xffffffff


	//   ....[5]....
        /*0100*/ 	.word	0xffffffff


	//   ....[6]....
        /*0104*/ 	.word	0xffffffff


	//   ....[7]....
        /*0108*/ 	.word	0xffffffff


	//   ....[8]....
        /*010c*/ 	.word	0x0500000f


	//----- nvinfo : EIATTR_COOP_GROUP_INSTR_OFFSETS
	.align		4
.L_784:
        /*0110*/ 	.byte	0x04, 0x28
        /*0112*/ 	.short	(.L_786 - .L_785)


	//   ....[0]....
.L_785:
        /*0114*/ 	.word	0x00000060


	//   ....[1]....
        /*0118*/ 	.word	0x000001f0


	//   ....[2]....
        /*011c*/ 	.word	0x00000280


	//   ....[3]....
        /*0120*/ 	.word	0x00000400


	//   ....[4]....
        /*0124*/ 	.word	0x00000640


	//   ....[5]....
        /*0128*/ 	.word	0x00001220


	//   ....[6]....
        /*012c*/ 	.word	0x000048e0


	//   ....[7]....
        /*0130*/ 	.word	0x00005ea0


	//   ....[8]....
        /*0134*/ 	.word	0x00009890


	//----- nvinfo : EIATTR_REG_RECONFIG
	.align		4
.L_786:
        /*0138*/ 	.byte	0x01, 0x54
	.zero		2


	//----- nvinfo : EIATTR_SYSCALL_OFFSETS
	.align		4
        /*013c*/ 	.byte	0x04, 0x46
        /*013e*/ 	.short	(.L_788 - .L_787)


	//   ....[0]....
.L_787:
        /*0140*/ 	.word	0x00000e80


	//   ....[1]....
        /*0144*/ 	.word	0x00000f70


	//   ....[2]....
        /*0148*/ 	.word	0x000010b0


	//   ....[3]....
        /*014c*/ 	.word	0x000011a0


	//   ....[4]....
        /*0150*/ 	.word	0x000042d0


	//   ....[5]....
        /*0154*/ 	.word	0x00004410


	//   ....[6]....
        /*0158*/ 	.word	0x00004530


	//   ....[7]....
        /*015c*/ 	.word	0x00004650


	//----- nvinfo : EIATTR_MBARRIER_INSTR_OFFSETS
	.align		4
.L_788:
        /*0160*/ 	.byte	0x04, 0x39
        /*0162*/ 	.short	(.L_790 - .L_789)


	//   ....[0]....
.L_789:
        /*0164*/ 	.word	0x000002c0
        /*0168*/ 	.word	0x000000ff
        /*016c*/ 	.word	0x00036400
        /*0170*/ 	.short	0x0100
        /*0172*/ 	.byte	0x06
	.zero		1


	//   ....[1]....
        /*0174*/ 	.word	0x000003b0
        /*0178*/ 	.word	0x000000ff
        /*017c*/ 	.word	0x00036410
        /*0180*/ 	.short	0x0100
        /*0182*/ 	.byte	0x08
	.zero		1


	//   ....[2]....
        /*0184*/ 	.word	0x000003c0
        /*0188*/ 	.word	0x000000ff
        /*018c*/ 	.word	0x00036420
        /*0190*/ 	.short	0x0100
        /*0192*/ 	.byte	0x08
	.zero		1


	//   ....[3]....
        /*0194*/ 	.word	0x000003d0
        /*0198*/ 	.word	0x000000ff
        /*019c*/ 	.word	0x00036418
        /*01a0*/ 	.short	0x0100
        /*01a2*/ 	.byte	0x08
	.zero		1


	//   ....[4]....
        /*01a4*/ 	.word	0x000003e0
        /*01a8*/ 	.word	0x000000ff
        /*01ac*/ 	.word	0x00036428
        /*01b0*/ 	.short	0x0100
        /*01b2*/ 	.byte	0x08
	.zero		1


	//   ....[5]....
        /*01b4*/ 	.word	0x00000510
        /*01b8*/ 	.word	0x000000ff
        /*01bc*/ 	.word	0x00036430
        /*01c0*/ 	.short	0x0100
        /*01c2*/ 	.byte	0x08
	.zero		1


	//   ....[6]....
        /*01c4*/ 	.word	0x00000520
        /*01c8*/ 	.word	0x000000ff
        /*01cc*/ 	.word	0x00036438
        /*01d0*/ 	.short	0x0100
        /*01d2*/ 	.byte	0x08
	.zero		1


	//   ....[7]....
        /*01d4*/ 	.word	0x00001250
        /*01d8*/ 	.word	0x000000ff
        /*01dc*/ 	.word	0x00036400
        /*01e0*/ 	.short	0x010a
        /*01e2*/ 	.byte	0x25
	.zero		1


	//   ....[8]....
        /*01e4*/ 	.word	0x00001340
        /*01e8*/ 	.word	0x000000ff
        /*01ec*/ 	.word	0x00036400
        /*01f0*/ 	.short	0x010a
        /*01f2*/ 	.byte	0x25
	.zero		1


	//   ....[9]....
        /*01f4*/ 	.word	0x00001a90
        /*01f8*/ 	.word	0x00000003
        /*01fc*/ 	.word	0x00036410
        /*0200*/ 	.short	0x010a
        /*0202*/ 	.byte	0x3f
	.zero		1


	//   ....[10]....
        /*0204*/ 	.word	0x00001ad0
        /*0208*/ 	.word	0x00000003
        /*020c*/ 	.word	0x00036410
        /*0210*/ 	.short	0x010a
        /*0212*/ 	.byte	0x3f
	.zero		1


	//   ....[11]....
        /*0214*/ 	.word	0x00002170
        /*0218*/ 	.word	0x000000ff
        /*021c*/ 	.word	0x00036430
        /*0220*/ 	.short	0x010a
        /*0222*/ 	.byte	0x25
	.zero		1


	//   ....[12]....
        /*0224*/ 	.word	0x000023c0
        /*0228*/ 	.word	0x000000ff
        /*022c*/ 	.word	0x00036430
        /*0230*/ 	.short	0x010a
        /*0232*/ 	.byte	0x25
	.zero		1


	//   ....[13]....
        /*0234*/ 	.word	0x00003a80
        /*0238*/ 	.word	0x000000ff
        /*023c*/ 	.word	0x00000000
        /*0240*/ 	.short	0x0101
        /*0242*/ 	.byte	0x04
	.zero		1


	//   ....[14]....
        /*0244*/ 	.word	0x00003e10
        /*0248*/ 	.word	0x00000003
        /*024c*/ 	.word	0x00000000
        /*0250*/ 	.short	0x0101
        /*0252*/ 	.byte	0x3f
	.zero		1


	//   ....[15]....
        /*0254*/ 	.word	0x00007780
        /*0258*/ 	.word	0x0000000c
        /*025c*/ 	.word	0x00036420
        /*0260*/ 	.short	0x010a
        /*0262*/ 	.byte	0x3f
	.zero		1


	//   ....[16]....
        /*0264*/ 	.word	0x00007f10
        /*0268*/ 	.word	0x0000000c
        /*026c*/ 	.word	0x00036438
        /*0270*/ 	.short	0x010a
        /*0272*/ 	.byte	0x3f
	.zero		1


	//   ....[17]....
        /*0274*/ 	.word	0x00008290
        /*0278*/ 	.word	0x0000000c
        /*027c*/ 	.word	0x00036428
        /*0280*/ 	.short	0x010a
        /*0282*/ 	.byte	0x3f
	.zero		1


	//   ....[18]....
        /*0284*/ 	.word	0x000085e0
        /*0288*/ 	.word	0x0000000c
        /*028c*/ 	.word	0x00036438
        /*0290*/ 	.short	0x010a
        /*0292*/ 	.byte	0x3f
	.zero		1


	//   ....[19]....
        /*0294*/ 	.word	0x00008900
        /*0298*/ 	.word	0x0000000c
        /*029c*/ 	.word	0x00036420
        /*02a0*/ 	.short	0x010a
        /*02a2*/ 	.byte	0x3f
	.zero		1


	//   ....[20]....
        /*02a4*/ 	.word	0x00008c80
        /*02a8*/ 	.word	0x0000000c
        /*02ac*/ 	.word	0x00036438
        /*02b0*/ 	.short	0x010a
        /*02b2*/ 	.byte	0x3f
	.zero		1


	//   ....[21]....
        /*02b4*/ 	.word	0x00008f90
        /*02b8*/ 	.word	0x0000000c
        /*02bc*/ 	.word	0x00036428
        /*02c0*/ 	.short	0x010a
        /*02c2*/ 	.byte	0x3f
	.zero		1


	//   ....[22]....
        /*02c4*/ 	.word	0x000092b0
        /*02c8*/ 	.word	0x0000000c
        /*02cc*/ 	.word	0x00036438
        /*02d0*/ 	.short	0x010a
        /*02d2*/ 	.byte	0x3f
	.zero		1


	//   ....[23]....
        /*02d4*/ 	.word	0x00009720
        /*02d8*/ 	.word	0x00000005
        /*02dc*/ 	.word	0x00000000
        /*02e0*/ 	.short	0x010a
        /*02e2*/ 	.byte	0x3f
	.zero		1


	//   ....[24]....
        /*02e4*/ 	.word	0x000097a0
        /*02e8*/ 	.word	0x00000017
        /*02ec*/ 	.word	0x00000000
        /*02f0*/ 	.short	0x010a
        /*02f2*/ 	.byte	0x3f
	.zero		1


	//   ....[25]....
        /*02f4*/ 	.word	0x000097f0
        /*02f8*/ 	.word	0x00000007
        /*02fc*/ 	.word	0x00036438
        /*0300*/ 	.short	0x010a
        /*0302*/ 	.byte	0x3f
	.zero		1


	//   ....[26]....
        /*0304*/ 	.word	0x000098d0
        /*0308*/ 	.word	0x00000003
        /*030c*/ 	.word	0x00036400
        /*0310*/ 	.short	0x010a
        /*0312*/ 	.byte	0x3f
	.zero		1


	//   ....[27]....
        /*0314*/ 	.word	0x00009920
        /*0318*/ 	.word	0x00000003
        /*031c*/ 	.word	0x00036410
        /*0320*/ 	.short	0x010a
        /*0322*/ 	.byte	0x3f
	.zero		1


	//   ....[28]....
        /*0324*/ 	.word	0x00009980
        /*0328*/ 	.word	0x00000079
        /*032c*/ 	.word	0x00036430
        /*0330*/ 	.short	0x010a
        /*0332*/ 	.byte	0x3f
	.zero		1


	//   ....[29]....
        /*0334*/ 	.word	0x000099d0
        /*0338*/ 	.word	0x0000000c
        /*033c*/ 	.word	0x00036420
        /*0340*/ 	.short	0x010a
        /*0342*/ 	.byte	0x3f
	.zero		1


	//   ....[30]....
        /*0344*/ 	.word	0x00009a20
        /*0348*/ 	.word	0x0000000c
        /*034c*/ 	.word	0x00036438
        /*0350*/ 	.short	0x010a
        /*0352*/ 	.byte	0x3f
	.zero		1


	//   ....[31]....
        /*0354*/ 	.word	0x00009a70
        /*0358*/ 	.word	0x0000000c
        /*035c*/ 	.word	0x00036428
        /*0360*/ 	.short	0x010a
        /*0362*/ 	.byte	0x3f
	.zero		1


	//   ....[32]....
        /*0364*/ 	.word	0x00009ae0
        /*0368*/ 	.word	0x0000000c
        /*036c*/ 	.word	0x00036438
        /*0370*/ 	.short	0x010a
        /*0372*/ 	.byte	0x3f
	.zero		1


	//   ....[33]....
        /*0374*/ 	.word	0x00009b50
        /*0378*/ 	.word	0x0000000c
        /*037c*/ 	.word	0x00036420
        /*0380*/ 	.short	0x010a
        /*0382*/ 	.byte	0x3f
	.zero		1


	//   ....[34]....
        /*0384*/ 	.word	0x00009ba0
        /*0388*/ 	.word	0x0000000c
        /*038c*/ 	.word	0x00036438
        /*0390*/ 	.short	0x010a
        /*0392*/ 	.byte	0x3f
	.zero		1


	//   ....[35]....
        /*0394*/ 	.word	0x00009bf0
        /*0398*/ 	.word	0x0000000c
        /*039c*/ 	.word	0x00036428
        /*03a0*/ 	.short	0x010a
        /*03a2*/ 	.byte	0x3f
	.zero		1


	//   ....[36]....
        /*03a4*/ 	.word	0x00009c40
        /*03a8*/ 	.word	0x0000000c
        /*03ac*/ 	.word	0x00036438
        /*03b0*/ 	.short	0x010a
        /*03b2*/ 	.byte	0x3f
	.zero		1


	//   ....[37]....
        /*03b4*/ 	.word	0x00009d10
        /*03b8*/ 	.word	0x00000005
        /*03bc*/ 	.word	0x00000000
        /*03c0*/ 	.short	0x010a
        /*03c2*/ 	.byte	0x3f
	.zero		1


	//   ....[38]....
        /*03c4*/ 	.word	0x00009d60
        /*03c8*/ 	.word	0x00000017
        /*03cc*/ 	.word	0x00000000
        /*03d0*/ 	.short	0x010a
        /*03d2*/ 	.byte	0x3f
	.zero		1


	//----- nvinfo : EIATTR_NUM_MBARRIERS
	.align		4
.L_790:
        /*03d4*/ 	.byte	0x03, 0x38
        /*03d6*/ 	.short	0x0007


	//----- nvinfo : EIATTR_EXIT_INSTR_OFFSETS
	.align		4
        /*03d8*/ 	.byte	0x04, 0x1c
        /*03da*/ 	.short	(.L_792 - .L_791)


	//   ....[0]....
.L_791:
        /*03dc*/ 	.word	0x000008f0


	//   ....[1]....
        /*03e0*/ 	.word	0x00004ee0


	//   ....[2]....
        /*03e4*/ 	.word	0x00005e50


	//   ....[3]....
        /*03e8*/ 	.word	0x00009840


	//----- nvinfo : EIATTR_MAX_THREADS
	.align		4
.L_792:
        /*03ec*/ 	.byte	0x04, 0x05
        /*03ee*/ 	.short	(.L_794 - .L_793)
.L_793:
        /*03f0*/ 	.word	0x00000200
        /*03f4*/ 	.word	0x00000001
        /*03f8*/ 	.word	0x00000001


	//----- nvinfo : EIATTR_CRS_STACK_SIZE
	.align		4
.L_794:
        /*03fc*/ 	.byte	0x04, 0x1e
        /*03fe*/ 	.short	(.L_796 - .L_795)
.L_795:
        /*0400*/ 	.word	0x00000000


	//----- nvinfo : EIATTR_CBANK_PARAM_SIZE
	.align		4
.L_796:
        /*0404*/ 	.byte	0x03, 0x19
        /*0406*/ 	.short	0x0970


	//----- nvinfo : EIATTR_PARAM_CBANK
	.align		4
        /*0408*/ 	.byte	0x04, 0x0a
        /*040a*/ 	.short	(.L_798 - .L_797)
	.align		4
.L_797:
        /*040c*/ 	.word	index@(.nv.constant0._ZN7cutlass13device_kernelIN5flash11enable_sm90INS1_16FlashAttnBwdSm90INS1_25CollectiveMainloopBwdSm90ILi2ELi1ELi1EN4cute5tupleIJNS5_1CILi1EEES8_S8_EEENS6_IJNS7_ILi64EEENS7_ILi96EEENS7_ILi192EEEEEENS_6half_tEfNS_4arch4Sm90ELb1ELb0ELb1ELb0ELb0ELb0ELb1ELb0ELi3ELi1ELi1ELi1ELb0EEENS1_21CollectiveEpilogueBwdISD_SE_SG_Li384ELb0ELb1ELi3EEENS1_25SingleTileBwdLPTSchedulerILb0ELi96ELb0EEEEEEEEEvNT_6ParamsE)
        /*0410*/ 	.short	0x0210
        /*0412*/ 	.short	0x0970


	//----- nvinfo : EIATTR_SW_WAR
	.align		4
.L_798:
        /*0414*/ 	.byte	0x04, 0x36
        /*0416*/ 	.short	(.L_800 - .L_799)
.L_799:
        /*0418*/ 	.word	0x00000008
.L_800:


//--------------------- .nv.info._ZN7cutlass13device_kernelIN5flash11enable_sm90INS1_16FlashAttnBwdSm90INS1_25CollectiveMainloopBwdSm90ILi2ELi1ELi1EN4cute5tupleIJNS5_1CILi1EEES8_S8_EEENS6_IJNS7_ILi64EEENS7_ILi96EEENS7_ILi192EEEEEENS_6half_tEfNS_4arch4Sm90ELb1ELb0ELb1ELb0ELb1ELb0ELb1ELb0ELi3ELi1ELi1ELi1ELb0EEENS1_21CollectiveEpilogueBwdISD_SE_SG_Li384ELb0ELb1ELi3EEENS1_25SingleTileBwdLPTSchedulerILb0ELi96ELb1EEEEEEEEEvNT_6ParamsE --------------------------
	.section	.nv.info._ZN7cutlass13device_kernelIN5flash11enable_sm90INS1_16FlashAttnBwdSm90INS1_25CollectiveMainloopBwdSm90ILi2ELi1ELi1EN4cute5tupleIJNS5_1CILi1EEES8_S8_EEENS6_IJNS7_ILi64EEENS7_ILi96EEENS7_ILi192EEEEEENS_6half_tEfNS_4arch4Sm90ELb1ELb0ELb1ELb0ELb1ELb0ELb1ELb0ELi3ELi1ELi1ELi1ELb0EEENS1_21CollectiveEpilogueBwdISD_SE_SG_Li384ELb0ELb1ELi3EEENS1_25SingleTileBwdLPTSchedulerILb0ELi96ELb1EEEEEEEEEvNT_6ParamsE,"",@"SHT_CUDA_INFO"
	.sectionflags	@""
	.align	4


	//----- nvinfo : EIATTR_CUDA_API_VERSION
	.align		4
        /*0000*/ 	.byte	0x04, 0x37
        /*0002*/ 	.short	(.L_802 - .L_801)
.L_801:
        /*0004*/ 	.word	0x00000082


	//----- nvinfo : EIATTR_KPARAM_INFO
	.align		4
.L_802:
        /*0008*/ 	.byte	0x04, 0x17
        /*000a*/ 	.short	(.L_804 - .L_803)
.L_803:
        /*000c*/ 	.word	0x00000000
        /*0010*/ 	.short	0x0000
        /*0012*/ 	.short	0x0070
        /*0014*/ 	.byte	0x00, 0xf0, 0x01, 0x24


	//----- nvinfo : EIATTR_SPARSE_MMA_MASK
	.align		4
.L_804:
        /*0018*/ 	.byte	0x03, 0x50
        /*001a*/ 	.short	0x0000


	//----- nvinfo : EIATTR_MAXREG_COUNT
	.align		4
        /*001c*/ 	.byte	0x03, 0x1b
        /*001e*/ 	.short	0x0080


	//----- nvinfo : EIATTR_NUM_BARRIERS
	.align		4
        /*0020*/ 	.byte	0x02, 0x4c
        /*0022*/ 	.byte	0x10
	.zero		1


	//----- nvinfo : EIATTR_EXTERNS
	.align		4
        /*0024*/ 	.byte	0x04, 0x0f
        /*0026*/ 	.short	(.L_806 - .L_805)


	//   ....[0]....
	.align		4
.L_805:
        /*0028*/ 	.word	index@(__assertfail)


	//----- nvinfo : EIATTR_ANNOTATIONS
	.align		4
.L_806:
        /*002c*/ 	.byte	0x04, 0x55
        /*002e*/ 	.short	(.L_808 - .L_807)


	//   ....[0]....
.L_807:
        /* <DEDUP_REMOVED lines=12> */


	//----- nvinfo : EIATTR_MERCURY_ISA_VERSION
	.align		4
.L_808:
        /*00d8*/ 	.byte	0x03, 0x5f
        /*00da*/ 	.short	0x0101


	//----- nvinfo : EIATTR_INT_WARP_WIDE_INSTR_OFFSETS
	.align		4
        /*00dc*/ 	.byte	0x04, 0x31
        /*00de*/ 	.short	(.L_810 - .L_809)


	//   ....[0]....
.L_809:
        /*00e0*/ 	.word	0x000001e0


	//   ....[1]....
        /*00e4*/ 	.word	0x000002a0


	//   ....[2]....
        /*00e8*/ 	.word	0x00006c90


	//   ....[3]....
        /*00ec*/ 	.word	0x00007440


	//   ....[4]....
        /*00f0*/ 	.word	0x00007aa0


	//----- nvinfo : EIATTR_COOP_GROUP_MASK_REGIDS
	.align		4
.L_810:
        /*00f4*/ 	.byte	0x04, 0x29
        /*00f6*/ 	.short	(.L_812 - .L_811)


	//   ....[0]....
.L_811:
        /*00f8*/ 	.word	0xffffffff


	//   ....[1]....
        /*00fc*/ 	.word	0xffffffff


	//   ....[2]....
        /*0100*/ 	.word	0xffffffff


	//   ....[3]....
        /*0104*/ 	.word	0xffffffff


	//   ....[4]....
        /*0108*/ 	.word	0xffffffff


	//   ....[5]....
        /*010c*/ 	.word	0xffffffff


	//   ....[6]....
        /*0110*/ 	.word	0xffffffff


	//   ....[7]....
        /*0114*/ 	.word	0xffffffff


	//   ....[8]....
        /*0118*/ 	.word	0xffffffff


	//   ....[9]....
        /*011c*/ 	.word	0xffffffff


	//   ....[10]....
        /*0120*/ 	.word	0xffffffff


	//   ....[11]....
        /*0124*/ 	.word	0xffffffff


	//   ....[12]....
        /*0128*/ 	.word	0xffffffff


	//   ....[13]....
        /*012c*/ 	.word	0xffffffff


	//   ....[14]....
        /*0130*/ 	.word	0x0500000f


	//   ....[15]....
        /*0134*/ 	.word	0x0500000f


	//   ....[16]....
        /*0138*/ 	.word	0x0500000f


	//   ....[17]....
        /*013c*/ 	.word	0x0500000f


	//----- nvinfo : EIATTR_COOP_GROUP_INSTR_OFFSETS
	.align		4
.L_812:
        /*0140*/ 	.byte	0x04, 0x28
        /*0142*/ 	.short	(.L_814 - .L_813)


	//   ....[0]....
.L_813:
        /*0144*/ 	.word	0x00000060


	//   ....[1]....
        /*0148*/ 	.word	0x000001f0


	//   ....[2]....
        /*014c*/ 	.word	0x00000280


	//   ....[3]....
        /*0150*/ 	.word	0x00000400


	//   ....[4]....
        /*0154*/ 	.word	0x00000650


	//   ....[5]....
        /*0158*/ 	.word	0x00001260


	//   ....[6]....
        /*015c*/ 	.word	0x00004920


	//   ....[7]....
        /*0160*/ 	.word	0x00005f20


	//   ....[8]....
        /*0164*/ 	.word	0x00006700


	//   ....[9]....
        /*0168*/ 	.word	0x00006bc0


	//   ....[10]....
        /*016c*/ 	.word	0x00006f80


	//   ....[11]....
        /*0170*/ 	.word	0x00007370


	//   ....[12]....
        /*0174*/ 	.word	0x00007620


	//   ....[13]....
        /*0178*/ 	.word	0x000079d0


	//   ....[14]....
        /*017c*/ 	.word	0x0000a310


	//   ....[15]....
        /*0180*/ 	.word	0x0000a480


	//   ....[16]....
        /*0184*/ 	.word	0x0000a4f0


	//   ....[17]....
        /*0188*/ 	.word	0x0000a560


	//----- nvinfo : EIATTR_REG_RECONFIG
	.align		4
.L_814:
        /*018c*/ 	.byte	0x01, 0x54
	.zero		2


	//----- nvinfo : EIATTR_SYSCALL_OFFSETS
	.align		4
        /*0190*/ 	.byte	0x04, 0x46
        /*0192*/ 	.short	(.L_816 - .L_815)


	//   ....[0]....
.L_815:
        /*0194*/ 	.word	0x00000ec0


	//   ....[1]....
        /*0198*/ 	.word	0x00000fb0


	//   ....[2]....
        /*019c*/ 	.word	0x000010f0


	//   ....[3]....
        /*01a0*/ 	.word	0x000011e0


	//   ....[4]....
        /*01a4*/ 	.word	0x00004310


	//   ....[5]....
        /*01a8*/ 	.word	0x00004450


	//   ....[6]....
        /*01ac*/ 	.word	0x00004570


	//   ....[7]....
        /*01b0*/ 	.word	0x00004690


	//----- nvinfo : EIATTR_MBARRIER_INSTR_OFFSETS
	.align		4
.L_816:
        /*01b4*/ 	.byte	0x04, 0x39
        /*01b6*/ 	.short	(.L_818 - .L_817)


	//   ....[0]....
.L_817:
        /*01b8*/ 	.word	0x000002c0
        /*01bc*/ 	.word	0x000000ff
        /*01c0*/ 	.word	0x00036400
        /*01c4*/ 	.short	0x0100
        /*01c6*/ 	.byte	0x06
	.zero		1


	//   ....[1]....
        /*01c8*/ 	.word	0x000003b0
        /*01cc*/ 	.word	0x000000ff
        /*01d0*/ 	.word	0x00036410
        /*01d4*/ 	.short	0x0100
        /*01d6*/ 	.byte	0x08
	.zero		1


	//   ....[2]....
        /*01d8*/ 	.word	0x000003c0
        /*01dc*/ 	.word	0x000000ff
        /*01e0*/ 	.word	0x00036420
        /*01e4*/ 	.short	0x0100
        /*01e6*/ 	.byte	0x08
	.zero		1


	//   ....[3]....
        /*01e8*/ 	.word	0x000003d0
        /*01ec*/ 	.word	0x000000ff
        /*01f0*/ 	.word	0x00036418
        /*01f4*/ 	.short	0x0100
        /*01f6*/ 	.byte	0x08
	.zero		1


	//   ....[4]....
        /*01f8*/ 	.word	0x000003e0
        /*01fc*/ 	.word	0x000000ff
        /*0200*/ 	.word	0x00036428
        /*0204*/ 	.short	0x0100
        /*0206*/ 	.byte	0x08
	.zero		1


	//   ....[5]....
        /*0208*/ 	.word	0x00000510
        /*020c*/ 	.word	0x000000ff
        /*0210*/ 	.word	0x00036430
        /*0214*/ 	.short	0x0100
        /*0216*/ 	.byte	0x08
	.zero		1


	//   ....[6]....
        /*0218*/ 	.word	0x00000520
        /*021c*/ 	.word	0x000000ff
        /*0220*/ 	.word	0x00036438
        /*0224*/ 	.short	0x0100
        /*0226*/ 	.byte	0x08
	.zero		1


	//   ....[7]....
        /*0228*/ 	.word	0x00001290
        /*022c*/ 	.word	0x000000ff
        /*0230*/ 	.word	0x00036400
        /*0234*/ 	.short	0x010a
        /*0236*/ 	.byte	0x28
	.zero		1


	//   ....[8]....
        /*0238*/ 	.word	0x00001380
        /*023c*/ 	.word	0x000000ff
        /*0240*/ 	.word	0x00036400
        /*0244*/ 	.short	0x010a
        /*0246*/ 	.byte	0x28
	.zero		1


	//   ....[9]....
        /*0248*/ 	.word	0x00001ad0
        /*024c*/ 	.word	0x00000003
        /*0250*/ 	.word	0x00036410
        /*0254*/ 	.short	0x010a
        /*0256*/ 	.byte	0x3f
	.zero		1


	//   ....[10]....
        /*0258*/ 	.word	0x00001b10
        /*025c*/ 	.word	0x00000003
        /*0260*/ 	.word	0x00036410
        /*0264*/ 	.short	0x010a
        /*0266*/ 	.byte	0x3f
	.zero		1


	//   ....[11]....
        /*0268*/ 	.word	0x000021b0
        /*026c*/ 	.word	0x000000ff
        /*0270*/ 	.word	0x00036430
        /*0274*/ 	.short	0x010a
        /*0276*/ 	.byte	0x28
	.zero		1


	//   ....[12]....
        /*0278*/ 	.word	0x00002400
        /*027c*/ 	.word	0x000000ff
        /*0280*/ 	.word	0x00036430
        /*0284*/ 	.short	0x010a
        /*0286*/ 	.byte	0x28
	.zero		1


	//   ....[13]....
        /*0288*/ 	.word	0x00003ac0
        /*028c*/ 	.word	0x000000ff
        /*0290*/ 	.word	0x00000000
        /*0294*/ 	.short	0x0101
        /*0296*/ 	.byte	0x04
	.zero		1


	//   ....[14]....
        /*0298*/ 	.word	0x00003e50
        /*029c*/ 	.word	0x00000003
        /*02a0*/ 	.word	0x00000000
        /*02a4*/ 	.short	0x0101
        /*02a6*/ 	.byte	0x3f
	.zero		1


	//   ....[15]....
        /*02a8*/ 	.word	0x00008200
        /*02ac*/ 	.word	0x0000000c
        /*02b0*/ 	.word	0x00036420
        /*02b4*/ 	.short	0x010a
        /*02b6*/ 	.byte	0x3f
	.zero		1


	//   ....[16]....
        /*02b8*/ 	.word	0x00008990
        /*02bc*/ 	.word	0x0000000c
        /*02c0*/ 	.word	0x00036438
        /*02c4*/ 	.short	0x010a
        /*02c6*/ 	.byte	0x3f
	.zero		1


	//   ....[17]....
        /*02c8*/ 	.word	0x00008d10
        /*02cc*/ 	.word	0x0000000c
        /*02d0*/ 	.word	0x00036428
        /*02d4*/ 	.short	0x010a
        /*02d6*/ 	.byte	0x3f
	.zero		1


	//   ....[18]....
        /*02d8*/ 	.word	0x00009060
        /*02dc*/ 	.word	0x0000000c
        /*02e0*/ 	.word	0x00036438
        /*02e4*/ 	.short	0x010a
        /*02e6*/ 	.byte	0x3f
	.zero		1


	//   ....[19]....
        /*02e8*/ 	.word	0x00009380
        /*02ec*/ 	.word	0x0000000c
        /*02f0*/ 	.word	0x00036420
        /*02f4*/ 	.short	0x010a
        /*02f6*/ 	.byte	0x3f
	.zero		1


	//   ....[20]....
        /*02f8*/ 	.word	0x00009700
        /*02fc*/ 	.word	0x0000000c
        /*0300*/ 	.word	0x00036438
        /*0304*/ 	.short	0x010a
        /*0306*/ 	.byte	0x3f
	.zero		1


	//   ....[21]....
        /*0308*/ 	.word	0x00009a10
        /*030c*/ 	.word	0x0000000c
        /*0310*/ 	.word	0x00036428
        /*0314*/ 	.short	0x010a
        /*0316*/ 	.byte	0x3f
	.zero		1


	//   ....[22]....
        /*0318*/ 	.word	0x00009d30
        /*031c*/ 	.word	0x0000000c
        /*0320*/ 	.word	0x00036438
        /*0324*/ 	.short	0x010a
        /*0326*/ 	.byte	0x3f
	.zero		1


	//   ....[23]....
        /*0328*/ 	.word	0x0000a1a0
        /*032c*/ 	.word	0x00000005
        /*0330*/ 	.word	0x00000000
        /*0334*/ 	.short	0x010a
        /*0336*/ 	.byte	0x3f
	.zero		1


	//   ....[24]....
        /*0338*/ 	.word	0x0000a220
        /*033c*/ 	.word	0x00000017
        /*0340*/ 	.word	0x00000000
        /*0344*/ 	.short	0x010a
        /*0346*/ 	.byte	0x3f
	.zero		1


	//   ....[25]....
        /*0348*/ 	.word	0x0000a270
        /*034c*/ 	.word	0x00000007
        /*0350*/ 	.word	0x00036438
        /*0354*/ 	.short	0x010a
        /*0356*/ 	.byte	0x3f
	.zero		1


	//   ....[26]....
        /*0358*/ 	.word	0x0000a350
        /*035c*/ 	.word	0x00000003
        /*0360*/ 	.word	0x00036400
        /*0364*/ 	.short	0x010a
        /*0366*/ 	.byte	0x3f
	.zero		1


	//   ....[27]....
        /*0368*/ 	.word	0x0000a3a0
        /*036c*/ 	.word	0x00000003
        /*0370*/ 	.word	0x00036410
        /*0374*/ 	.short	0x010a
        /*0376*/ 	.byte	0x3f
	.zero		1


	//   ....[28]....
        /*0378*/ 	.word	0x0000a400
        /*037c*/ 	.word	0x00000079
        /*0380*/ 	.word	0x00036430
        /*0384*/ 	.short	0x010a
        /*0386*/ 	.byte	0x3f
	.zero		1


	//   ....[29]....
        /*0388*/ 	.word	0x0000a5a0
        /*038c*/ 	.word	0x0000000c
        /*0390*/ 	.word	0x00036420
        /*0394*/ 	.short	0x010a
        /*0396*/ 	.byte	0x3f
	.zero		1


	//   ....[30]....
        /*0398*/ 	.word	0x0000a5f0
        /*039c*/ 	.word	0x0000000c
        /*03a0*/ 	.word	0x00036438
        /*03a4*/ 	.short	0x010a
        /*03a6*/ 	.byte	0x3f
	.zero		1


	//   ....[31]....
        /*03a8*/ 	.word	0x0000a640
        /*03ac*/ 	.word	0x0000000c
        /*03b0*/ 	.word	0x00036428
        /*03b4*/ 	.short	0x010a
        /*03b6*/ 	.byte	0x3f
	.zero		1


	//   ....[32]....
        /*03b8*/ 	.word	0x0000a6b0
        /*03bc*/ 	.word	0x0000000c
        /*03c0*/ 	.word	0x00036438
        /*03c4*/ 	.short	0x010a
        /*03c6*/ 	.byte	0x3f
	.zero		1


	//   ....[33]....
        /*03c8*/ 	.word	0x0000a720
        /*03cc*/ 	.word	0x0000000c
        /*03d0*/ 	.word	0x00036420
        /*03d4*/ 	.short	0x010a
        /*03d6*/ 	.byte	0x3f
	.zero		1


	//   ....[34]....
        /*03d8*/ 	.word	0x0000a770
        /*03dc*/ 	.word	0x0000000c
        /*03e0*/ 	.word	0x00036438
        /*03e4*/ 	.short	0x010a
        /*03e6*/ 	.byte	0x3f
	.zero		1


	//   ....[35]....
        /*03e8*/ 	.word	0x0000a7c0
        /*03ec*/ 	.word	0x0000000c
        /*03f0*/ 	.word	0x00036428
        /*03f4*/ 	.short	0x010a
        /*03f6*/ 	.byte	0x3f
	.zero		1


	//   ....[36]....
        /*03f8*/ 	.word	0x0000a810
        /*03fc*/ 	.word	0x0000000c
        /*0400*/ 	.word	0x00036438
        /*0404*/ 	.short	0x010a
        /*0406*/ 	.byte	0x3f
	.zero		1


	//   ....[37]....
        /*0408*/ 	.word	0x0000a8e0
        /*040c*/ 	.word	0x00000005
        /*0410*/ 	.word	0x00000000
        /*0414*/ 	.short	0x010a
        /*0416*/ 	.byte	0x3f
	.zero		1


	//   ....[38]....
        /*0418*/ 	.word	0x0000a930
        /*041c*/ 	.word	0x00000017
        /*0420*/ 	.word	0x00000000
        /*0424*/ 	.short	0x010a
        /*0426*/ 	.byte	0x3f
	.zero		1


	//----- nvinfo : EIATTR_NUM_MBARRIERS
	.align		4
.L_818:
        /*0428*/ 	.byte	0x03, 0x38
        /*042a*/ 	.short	0x0007


	//----- nvinfo : EIATTR_EXIT_INSTR_OFFSETS
	.align		4
        /*042c*/ 	.byte	0x04, 0x1c
        /*042e*/ 	.short	(.L_820 - .L_819)


	//   ....[0]....
.L_819:
        /*0430*/ 	.word	0x00000930


	//   ....[1]....
        /*0434*/ 	.word	0x00004f50


	//   ....[2]....
        /*0438*/ 	.word	0x00005ed0


	//   ....[3]....
        /*043c*/ 	.word	0x0000a2c0


	//----- nvinfo : EIATTR_MAX_THREADS
	.align		4
.L_820:
        /*0440*/ 	.byte	0x04, 0x05
        /*0442*/ 	.short	(.L_822 - .L_821)
.L_821:
        /*0444*/ 	.word	0x00000200
        /*0448*/ 	.word	0x00000001
        /*044c*/ 	.word	0x00000001


	//----- nvinfo : EIATTR_CRS_STACK_SIZE
	.align		4
.L_822:
        /*0450*/ 	.byte	0x04, 0x1e
        /*0452*/ 	.short	(.L_824 - .L_823)
.L_823:
        /*0454*/ 	.word	0x00000000


	//----- nvinfo : EIATTR_CBANK_PARAM_SIZE
	.align		4
.L_824:
        /*0458*/ 	.byte	0x03, 0x19
        /*045a*/ 	.short	0x0970


	//----- nvinfo : EIATTR_PARAM_CBANK
	.align		4
        /*045c*/ 	.byte	0x04, 0x0a
        /*045e*/ 	.short	(.L_826 - .L_825)
	.align		4
.L_825:
        /*0460*/ 	.word	index@(.nv.constant0._ZN7cutlass13device_kernelIN5flash11enable_sm90INS1_16FlashAttnBwdSm90INS1_25CollectiveMainloopBwdSm90ILi2ELi1ELi1EN4cute5tupleIJNS5_1CILi1EEES8_S8_EEENS6_IJNS7_ILi64EEENS7_ILi96EEENS7_ILi192EEEEEENS_6half_tEfNS_4arch4Sm90ELb1ELb0ELb1ELb0ELb1ELb0ELb1ELb0ELi3ELi1ELi1ELi1ELb0EEENS1_21CollectiveEpilogueBwdISD_SE_SG_Li384ELb0ELb1ELi3EEENS1_25SingleTileBwdLPTSchedulerILb0ELi96ELb1EEEEEEEEEvNT_6ParamsE)
        /*0464*/ 	.short	0x0210
        /*0466*/ 	.short	0x0970


	//----- nvinfo : EIATTR_SW_WAR
	.align		4
.L_826:
        /*0468*/ 	.byte	0x04, 0x36
        /*046a*/ 	.short	(.L_828 - .L_827)
.L_827:
        /*046c*/ 	.word	0x00000008
.L_828:


//--------------------- .nv.info._ZN7cutlass13device_kernelIN5flash11enable_sm90INS1_16FlashAttnBwdSm90INS1_25CollectiveMainloopBwdSm90ILi2ELi1ELi1EN4cute5tupleIJNS5_1CILi1EEES8_S8_EEENS6_IJNS7_ILi64EEENS7_ILi96EEENS7_ILi192EEEEEENS_6half_tEfNS_4arch4Sm90ELb1ELb0ELb1ELb0ELb0ELb0ELb1ELb0ELi3ELi1ELi1ELi1ELb0EEENS1_24CollectiveEpilogueBwdGQAISD_fSG_Li384ELb0ELb0EEENS1_25SingleTileBwdLPTSchedulerILb0ELi96ELb0EEEEEEEEEvNT_6ParamsE --------------------------
	.section	.nv.info._ZN7cutlass13device_kernelIN5flash11enable_sm90INS1_16FlashAttnBwdSm90INS1_25CollectiveMainloopBwdSm90ILi2ELi1ELi1EN4cute5tupleIJNS5_1CILi1EEES8_S8_EEENS6_IJNS7_ILi64EEENS7_ILi96EEENS7_ILi192EEEEEENS_6half_tEfNS_4arch4Sm90ELb1ELb0ELb1ELb0ELb0ELb0ELb1ELb0ELi3ELi1ELi1ELi1ELb0EEENS1_24CollectiveEpilogueBwdGQAISD_fSG_Li384ELb0ELb0EEENS1_25SingleTileBwdLPTSchedulerILb0ELi96ELb0EEEEEEEEEvNT_6ParamsE,"",@"SHT_CUDA_INFO"
	.sectionflags	@""
	.align	4


	//----- nvinfo : EIATTR_CUDA_API_VERSION
	.align		4
        /*0000*/ 	.byte	0x04, 0x37
        /*0002*/ 	.short	(.L_830 - .L_829)
.L_829:
        /*0004*/ 	.word	0x00000082


	//----- nvinfo : EIATTR_KPARAM_INFO
	.align		4
.L_830:
        /*0008*/ 	.byte	0x04, 0x17
        /*000a*/ 	.short	(.L_832 - .L_831)
.L_831:
        /*000c*/ 	.word	0x00000000
        /*0010*/ 	.short	0x0000
        /*0012*/ 	.short	0x0070
        /*0014*/ 	.byte	0x00, 0xf0, 0x01, 0x1c


	//----- nvinfo : EIATTR_SPARSE_MMA_MASK
	.align		4
.L_832:
        /*0018*/ 	.byte	0x03, 0x50
        /*001a*/ 	.short	0x0000


	//----- nvinfo : EIATTR_MAXREG_COUNT
	.align		4
        /*001c*/ 	.byte	0x03, 0x1b
        /*001e*/ 	.short	0x0080


	//----- nvinfo : EIATTR_NUM_BARRIERS
	.align		4
        /*0020*/ 	.byte	0x02, 0x4c
        /*0022*/ 	.byte	0x10
	.zero		1


	//----- nvinfo : EIATTR_EXTERNS
	.align		4
        /*0024*/ 	.byte	0x04, 0x0f
        /*0026*/ 	.short	(.L_834 - .L_833)


	//   ....[0]....
	.align		4
.L_833:
        /*0028*/ 	.word	index@(__assertfail)


	//----- nvinfo : EIATTR_ANNOTATIONS
	.align		4
.L_834:
        /*002c*/ 	.byte	0x04, 0x55
        /*002e*/ 	.short	(.L_836 - .L_835)


	//   ....[0]....
.L_835:
        /* <DEDUP_REMOVED lines=12> */


	//----- nvinfo : EIATTR_MERCURY_ISA_VERSION
	.align		4
.L_836:
        /*00d8*/ 	.byte	0x03, 0x5f
        /*00da*/ 	.short	0x0101


	//----- nvinfo : EIATTR_INT_WARP_WIDE_INSTR_OFFSETS
	.align		4
        /*00dc*/ 	.byte	0x04, 0x31
        /*00de*/ 	.short	(.L_838 - .L_837)


	//   ....[0]....
.L_837:
        /*00e0*/ 	.word	0x00000180


	//   ....[1]....
        /*00e4*/ 	.word	0x00000240


	//----- nvinfo : EIATTR_COOP_GROUP_MASK_REGIDS
	.align		4
.L_838:
        /*00e8*/ 	.byte	0x04, 0x29
        /*00ea*/ 	.short	(.L_840 - .L_839)


	//   ....[0]....
.L_839:
        /*00ec*/ 	.word	0xffffffff


	//   ....[1]....
        /*00f0*/ 	.word	0xffffffff


	//   ....[2]....
        /*00f4*/ 	.word	0xffffffff


	//   ....[3]....
        /*00f8*/ 	.word	0xffffffff


	//   ....[4]....
        /*00fc*/ 	.word	0xffffffff


	//   ....[5]....
        /*0100*/ 	.word	0xffffffff


	//   ....[6]....
        /*0104*/ 	.word	0xffffffff


	//   ....[7]....
        /*0108*/ 	.word	0x0500000f


	//----- nvinfo : EIATTR_COOP_GROUP_INSTR_OFFSETS
	.align		4
.L_840:
        /*010c*/ 	.byte	0x04, 0x28
        /*010e*/ 	.short	(.L_842 - .L_841)


	//   ....[0]....
.L_841:
        /*0110*/ 	.word	0x00000060


	//   ....[1]....
        /*0114*/ 	.word	0x00000190


	//   ....[2]....
        /*0118*/ 	.word	0x00000220


	//   ....[3]....
        /*011c*/ 	.word	0x000003a0


	//   ....[4]....
        /*0120*/ 	.word	0x000005f0


	//   ....[5]....
        /*0124*/ 	.word	0x000011d0


	//   ....[6]....
        /*0128*/ 	.word	0x000048f0


	//   ....[7]....
        /*012c*/ 	.word	0x000082e0


	//----- nvinfo : EIATTR_REG_RECONFIG
	.align		4
.L_842:
        /*0130*/ 	.byte	0x01, 0x54
	.zero		2


	//----- nvinfo : EIATTR_SYSCALL_OFFSETS
	.align		4
        /*0134*/ 	.byte	0x04, 0x46
        /*0136*/ 	.short	(.L_844 - .L_843)


	//   ....[0]....
.L_843:
        /*0138*/ 	.word	0x00000e30


	//   ....[1]....
        /*013c*/ 	.word	0x00000f20


	//   ....[2]....
        /*0140*/ 	.word	0x00001060


	//   ....[3]....
        /*0144*/ 	.word	0x00001150


	//----- nvinfo : EIATTR_MBARRIER_INSTR_OFFSETS
	.align		4
.L_844:
        /*0148*/ 	.byte	0x04, 0x39
        /*014a*/ 	.short	(.L_846 - .L_845)


	//   ....[0]....
.L_845:
        /*014c*/ 	.word	0x00000260
        /*0150*/ 	.word	0x000000ff
        /*0154*/ 	.word	0x00036400
        /*0158*/ 	.short	0x0100
        /*015a*/ 	.byte	0x06
	.zero		1


	//   ....[1]....
        /*015c*/ 	.word	0x00000350
        /*0160*/ 	.word	0x000000ff
        /*0164*/ 	.word	0x00036410
        /*0168*/ 	.short	0x0100
        /*016a*/ 	.byte	0x08
	.zero		1


	//   ....[2]....
        /*016c*/ 	.word	0x00000360
        /*0170*/ 	.word	0x000000ff
        /*0174*/ 	.word	0x00036420
        /*0178*/ 	.short	0x0100
        /*017a*/ 	.byte	0x08
	.zero		1


	//   ....[3]....
        /*017c*/ 	.word	0x00000370
        /*0180*/ 	.word	0x000000ff
        /*0184*/ 	.word	0x00036418
        /*0188*/ 	.short	0x0100
        /*018a*/ 	.byte	0x08
	.zero		1


	//   ....[4]....
        /*018c*/ 	.word	0x00000380
        /*0190*/ 	.word	0x000000ff
        /*0194*/ 	.word	0x00036428
        /*0198*/ 	.short	0x0100
        /*019a*/ 	.byte	0x08
	.zero		1


	//   ....[5]....
        /*019c*/ 	.word	0x000004b0
        /*01a0*/ 	.word	0x000000ff
        /*01a4*/ 	.word	0x00036430
        /*01a8*/ 	.short	0x0100
        /*01aa*/ 	.byte	0x08
	.zero		1


	//   ....[6]....
        /*01ac*/ 	.word	0x000004c0
        /*01b0*/ 	.word	0x000000ff
        /*01b4*/ 	.word	0x00036438
        /*01b8*/ 	.short	0x0100
        /*01ba*/ 	.byte	0x08
	.zero		1


	//   ....[7]....
        /*01bc*/ 	.word	0x00001200
        /*01c0*/ 	.word	0x000000ff
        /*01c4*/ 	.word	0x00036400
        /*01c8*/ 	.short	0x010a
        /*01ca*/ 	.byte	0x28
	.zero		1


	//   ....[8]....
        /*01cc*/ 	.word	0x000012f0
        /*01d0*/ 	.word	0x000000ff
        /*01d4*/ 	.word	0x00036400
        /*01d8*/ 	.short	0x010a
        /*01da*/ 	.byte	0x28
	.zero		1


	//   ....[9]....
        /*01dc*/ 	.word	0x00001a30
        /*01e0*/ 	.word	0x00000003
        /*01e4*/ 	.word	0x00036410
        /*01e8*/ 	.short	0x010a
        /*01ea*/ 	.byte	0x3f
	.zero		1


	//   ....[10]....
        /*01ec*/ 	.word	0x00001a70
        /*01f0*/ 	.word	0x00000003
        /*01f4*/ 	.word	0x00036410
        /*01f8*/ 	.short	0x010a
        /*01fa*/ 	.byte	0x3f
	.zero		1


	//   ....[11]....
        /*01fc*/ 	.word	0x00002110
        /*0200*/ 	.word	0x000000ff
        /*0204*/ 	.word	0x00036430
        /*0208*/ 	.short	0x010a
        /*020a*/ 	.byte	0x28
	.zero		1


	//   ....[12]....
        /*020c*/ 	.word	0x00002360
        /*0210*/ 	.word	0x000000ff
        /*0214*/ 	.word	0x00036430
        /*0218*/ 	.short	0x010a
        /*021a*/ 	.byte	0x28
	.zero		1


	//   ....[13]....
        /*021c*/ 	.word	0x00003a20
        /*0220*/ 	.word	0x000000ff
        /*0224*/ 	.word	0x00000000
        /*0228*/ 	.short	0x0101
        /*022a*/ 	.byte	0x04
	.zero		1


	//   ....[14]....
        /*022c*/ 	.word	0x00003db0
        /*0230*/ 	.word	0x00000003
        /*0234*/ 	.word	0x00000000
        /*0238*/ 	.short	0x0101
        /*023a*/ 	.byte	0x3f
	.zero		1


	//   ....[15]....
        /*023c*/ 	.word	0x000061d0
        /*0240*/ 	.word	0x0000000c
        /*0244*/ 	.word	0x00036420
        /*0248*/ 	.short	0x010a
        /*024a*/ 	.byte	0x3f
	.zero		1


	//   ....[16]....
        /*024c*/ 	.word	0x00006960
        /*0250*/ 	.word	0x0000000c
        /*0254*/ 	.word	0x00036438
        /*0258*/ 	.short	0x010a
        /*025a*/ 	.byte	0x3f
	.zero		1


	//   ....[17]....
        /*025c*/ 	.word	0x00006ce0
        /*0260*/ 	.word	0x0000000c
        /*0264*/ 	.word	0x00036428
        /*0268*/ 	.short	0x010a
        /*026a*/ 	.byte	0x3f
	.zero		1


	//   ....[18]....
        /*026c*/ 	.word	0x00007030
        /*0270*/ 	.word	0x0000000c
        /*0274*/ 	.word	0x00036438
        /*0278*/ 	.short	0x010a
        /*027a*/ 	.byte	0x3f
	.zero		1


	//   ....[19]....
        /*027c*/ 	.word	0x00007350
        /*0280*/ 	.word	0x0000000c
        /*0284*/ 	.word	0x00036420
        /*0288*/ 	.short	0x010a
        /*028a*/ 	.byte	0x3f
	.zero		1


	//   ....[20]....
        /*028c*/ 	.word	0x000076d0
        /*0290*/ 	.word	0x0000000c
        /*0294*/ 	.word	0x00036438
        /*0298*/ 	.short	0x010a
        /*029a*/ 	.byte	0x3f
	.zero		1


	//   ....[21]....
        /*029c*/ 	.word	0x000079e0
        /*02a0*/ 	.word	0x0000000c
        /*02a4*/ 	.word	0x00036428
        /*02a8*/ 	.short	0x010a
        /*02aa*/ 	.byte	0x3f
	.zero		1


	//   ....[22]....
        /*02ac*/ 	.word	0x00007d00
        /*02b0*/ 	.word	0x0000000c
        /*02b4*/ 	.word	0x00036438
        /*02b8*/ 	.short	0x010a
        /*02ba*/ 	.byte	0x3f
	.zero		1


	//   ....[23]....
        /*02bc*/ 	.word	0x00008170
        /*02c0*/ 	.word	0x00000005
        /*02c4*/ 	.word	0x00000000
        /*02c8*/ 	.short	0x010a
        /*02ca*/ 	.byte	0x3f
	.zero		1


	//   ....[24]....
        /*02cc*/ 	.word	0x000081f0
        /*02d0*/ 	.word	0x00000017
        /*02d4*/ 	.word	0x00000000
        /*02d8*/ 	.short	0x010a
        /*02da*/ 	.byte	0x3f
	.zero		1


	//   ....[25]....
        /*02dc*/ 	.word	0x00008240
        /*02e0*/ 	.word	0x00000007
        /*02e4*/ 	.word	0x00036438
        /*02e8*/ 	.short	0x010a
        /*02ea*/ 	.byte	0x3f
	.zero		1


	//   ....[26]....
        /*02ec*/ 	.word	0x00008320
        /*02f0*/ 	.word	0x00000003
        /*02f4*/ 	.word	0x00036400
        /*02f8*/ 	.short	0x010a
        /*02fa*/ 	.byte	0x3f
	.zero		1


	//   ....[27]....
        /*02fc*/ 	.word	0x00008370
        /*0300*/ 	.word	0x00000003
        /*0304*/ 	.word	0x00036410
        /*0308*/ 	.short	0x010a
        /*030a*/ 	.byte	0x3f
	.zero		1


	//   ....[28]....
        /*030c*/ 	.word	0x000083d0
        /*0310*/ 	.word	0x00000079
        /*0314*/ 	.word	0x00036430
        /*0318*/ 	.short	0x010a
        /*031a*/ 	.byte	0x3f
	.zero		1


	//   ....[29]....
        /*031c*/ 	.word	0x00008420
        /*0320*/ 	.word	0x0000000c
        /*0324*/ 	.word	0x00036420
        /*0328*/ 	.short	0x010a
        /*032a*/ 	.byte	0x3f
	.zero		1


	//   ....[30]....
        /*032c*/ 	.word	0x00008470
        /*0330*/ 	.word	0x0000000c
        /*0334*/ 	.word	0x00036438
        /*0338*/ 	.short	0x010a
        /*033a*/ 	.byte	0x3f
	.zero		1


	//   ....[31]....
        /*033c*/ 	.word	0x000084c0
        /*0340*/ 	.word	0x0000000c
        /*0344*/ 	.word	0x00036428
        /*0348*/ 	.short	0x010a
        /*034a*/ 	.byte	0x3f
	.zero		1


	//   ....[32]....
        /*034c*/ 	.word	0x00008530
        /*0350*/ 	.word	0x0000000c
        /*0354*/ 	.word	0x00036438
        /*0358*/ 	.short	0x010a
        /*035a*/ 	.byte	0x3f
	.zero		1


	//   ....[33]....
        /*035c*/ 	.word	0x000085a0
        /*0360*/ 	.word	0x0000000c
        /*0364*/ 	.word	0x00036420
        /*0368*/ 	.short	0x010a
        /*036a*/ 	.byte	0x3f
	.zero		1


	//   ....[34]....
        /*036c*/ 	.word	0x000085f0
        /*0370*/ 	.word	0x0000000c
        /*0374*/ 	.word	0x00036438
        /*0378*/ 	.short	0x010a
        /*037a*/ 	.byte	0x3f
	.zero		1


	//   ....[35]....
        /*037c*/ 	.word	0x00008640
        /*0380*/ 	.word	0x0000000c
        /*0384*/ 	.word	0x00036428
        /*0388*/ 	.short	0x010a
        /*038a*/ 	.byte	0x3f
	.zero		1


	//   ....[36]....
        /*038c*/ 	.word	0x00008690
        /*0390*/ 	.word	0x0000000c
        /*0394*/ 	.word	0x00036438
        /*0398*/ 	.short	0x010a
        /*039a*/ 	.byte	0x3f
	.zero		1


	//   ....[37]....
        /*039c*/ 	.word	0x00008760
        /*03a0*/ 	.word	0x00000005
        /*03a4*/ 	.word	0x00000000
        /*03a8*/ 	.short	0x010a
        /*03aa*/ 	.byte	0x3f
	.zero		1


	//   ....[38]....
        /*03ac*/ 	.word	0x000087b0
        /*03b0*/ 	.word	0x00000017
        /*03b4*/ 	.word	0x00000000
        /*03b8*/ 	.short	0x010a
        /*03ba*/ 	.byte	0x3f
	.zero		1


	//----- nvinfo : EIATTR_NUM_MBARRIERS
	.align		4
.L_846:
        /*03bc*/ 	.byte	0x03, 0x38
        /*03be*/ 	.short	0x0007


	//----- nvinfo : EIATTR_EXIT_INSTR_OFFSETS
	.align		4
        /*03c0*/ 	.byte	0x04, 0x1c
        /*03c2*/ 	.short	(.L_848 - .L_847)


	//   ....[0]....
.L_847:
        /*03c4*/ 	.word	0x00008290


	//----- nvinfo : EIATTR_MAX_THREADS
	.align		4
.L_848:
        /*03c8*/ 	.byte	0x04, 0x05
        /*03ca*/ 	.short	(.L_850 - .L_849)
.L_849:
        /*03cc*/ 	.word	0x00000200
        /*03d0*/ 	.word	0x00000001
        /*03d4*/ 	.word	0x00000001


	//----- nvinfo : EIATTR_CRS_STACK_SIZE
	.align		4
.L_850:
        /*03d8*/ 	.byte	0x04, 0x1e
        /*03da*/ 	.short	(.L_852 - .L_851)
.L_851:
        /*03dc*/ 	.word	0x00000000


	//----- nvinfo : EIATTR_CBANK_PARAM_SIZE
	.align		4
.L_852:
        /*03e0*/ 	.byte	0x03, 0x19
        /*03e2*/ 	.short	0x0770


	//----- nvinfo : EIATTR_PARAM_CBANK
	.align		4
        /*03e4*/ 	.byte	0x04, 0x0a
        /*03e6*/ 	.short	(.L_854 - .L_853)
	.align		4
.L_853:
        /*03e8*/ 	.word	index@(.nv.constant0._ZN7cutlass13device_kernelIN5flash11enable_sm90INS1_16FlashAttnBwdSm90INS1_25CollectiveMainloopBwdSm90ILi2ELi1ELi1EN4cute5tupleIJNS5_1CILi1EEES8_S8_EEENS6_IJNS7_ILi64EEENS7_ILi96EEENS7_ILi192EEEEEENS_6half_tEfNS_4arch4Sm90ELb1ELb0ELb1ELb0ELb0ELb0ELb1ELb0ELi3ELi1ELi1ELi1ELb0EEENS1_24CollectiveEpilogueBwdGQAISD_fSG_Li384ELb0ELb0EEENS1_25SingleTileBwdLPTSchedulerILb0ELi96ELb0EEEEEEEEEvNT_6ParamsE)
        /*03ec*/ 	.short	0x0210
        /*03ee*/ 	.short	0x0770


	//----- nvinfo : EIATTR_SW_WAR
	.align		4
.L_854:
        /*03f0*/ 	.byte	0x04, 0x36
        /*03f2*/ 	.short	(.L_856 - .L_855)
.L_855:
        /*03f4*/ 	.word	0x00000008
.L_856:


//--------------------- .nv.info._ZN7cutlass13device_kernelIN5flash11enable_sm90INS1_16FlashAttnBwdSm90INS1_25CollectiveMainloopBwdSm90ILi2ELi1ELi1EN4cute5tupleIJNS5_1CILi1EEES8_S8_EEENS6_IJNS7_ILi64EEENS7_ILi96EEENS7_ILi192EEEEEENS_6half_tEfNS_4arch4Sm90ELb1ELb0ELb1ELb0ELb1ELb0ELb1ELb0ELi3ELi1ELi1ELi1ELb0EEENS1_24CollectiveEpilogueBwdGQAISD_fSG_Li384ELb0ELb1EEENS1_25SingleTileBwdLPTSchedulerILb0ELi96ELb1EEEEEEEEEvNT_6ParamsE --------------------------
	.section	.nv.info._ZN7cutlass13device_kernelIN5flash11enable_sm90INS1_16FlashAttnBwdSm90INS1_25CollectiveMainloopBwdSm90ILi2ELi1ELi1EN4cute5tupleIJNS5_1CILi1EEES8_S8_EEENS6_IJNS7_ILi64EEENS7_ILi96EEENS7_ILi192EEEEEENS_6half_tEfNS_4arch4Sm90ELb1ELb0ELb1ELb0ELb1ELb0ELb1ELb0ELi3ELi1ELi1ELi1ELb0EEENS1_24CollectiveEpilogueBwdGQAISD_fSG_Li384ELb0ELb1EEENS1_25SingleTileBwdLPTSchedulerILb0ELi96ELb1EEEEEEEEEvNT_6ParamsE,"",@"SHT_CUDA_INFO"
	.sectionflags	@""
	.align	4


	//----- nvinfo : EIATTR_CUDA_API_VERSION
	.align		4
        /*0000*/ 	.byte	0x04, 0x37
        /*0002*/ 	.short	(.L_858 - .L_857)
.L_857:
        /*0004*/ 	.word	0x00000082


	//----- nvinfo : EIATTR_KPARAM_INFO
	.align		4
.L_858:
        /*0008*/ 	.byte	0x04, 0x17
        /*000a*/ 	.short	(.L_860 - .L_859)
.L_859:
        /*000c*/ 	.word	0x00000000
        /*0010*/ 	.short	0x0000
        /*0012*/ 	.short	0x0070
        /*0014*/ 	.byte	0x00, 0xf0, 0x01, 0x1c


	//----- nvinfo : EIATTR_SPARSE_MMA_MASK
	.align		4
.L_860:
        /*0018*/ 	.byte	0x03, 0x50
        /*001a*/ 	.short	0x0000


	//----- nvinfo : EIATTR_MAXREG_COUNT
	.align		4
        /*001c*/ 	.byte	0x03, 0x1b
        /*001e*/ 	.short	0x0080


	//----- nvinfo : EIATTR_NUM_BARRIERS
	.align		4
        /*0020*/ 	.byte	0x02, 0x4c
        /*0022*/ 	.byte	0x10
	.zero		1


	//----- nvinfo : EIATTR_EXTERNS
	.align		4
        /*0024*/ 	.byte	0x04, 0x0f
        /*0026*/ 	.short	(.L_862 - .L_861)


	//   ....[0]....
	.align		4
.L_861:
        /*0028*/ 	.word	index@(__assertfail)


	//----- nvinfo : EIATTR_ANNOTATIONS
	.align		4
.L_862:
        /*002c*/ 	.byte	0x04, 0x55
        /*002e*/ 	.short	(.L_864 - .L_863)


	//   ....[0]....
.L_863:
        /* <DEDUP_REMOVED lines=12> */


	//----- nvinfo : EIATTR_MERCURY_ISA_VERSION
	.align		4
.L_864:
        /*00d8*/ 	.byte	0x03, 0x5f
        /*00da*/ 	.short	0x0101


	//----- nvinfo : EIATTR_INT_WARP_WIDE_INSTR_OFFSETS
	.align		4
        /*00dc*/ 	.byte	0x04, 0x31
        /*00de*/ 	.short	(.L_866 - .L_865)


	//   ....[0]....
.L_865:
        /*00e0*/ 	.word	0x00000180


	//   ....[1]....
        /*00e4*/ 	.word	0x00000240


	//   ....[2]....
        /*00e8*/ 	.word	0x00005ba0


	//   ....[3]....
        /*00ec*/ 	.word	0x00006350


	//   ....[4]....
        /*00f0*/ 	.word	0x000069b0


	//----- nvinfo : EIATTR_COOP_GROUP_MASK_REGIDS
	.align		4
.L_866:
        /*00f4*/ 	.byte	0x04, 0x29
        /*00f6*/ 	.short	(.L_868 - .L_867)


	//   ....[0]....
.L_867:
        /*00f8*/ 	.word	0xffffffff


	//   ....[1]....
        /*00fc*/ 	.word	0xffffffff


	//   ....[2]....
        /*0100*/ 	.word	0xffffffff


	//   ....[3]....
        /*0104*/ 	.word	0xffffffff


	//   ....[4]....
        /*0108*/ 	.word	0xffffffff


	//   ....[5]....
        /*010c*/ 	.word	0xffffffff


	//   ....[6]....
        /*0110*/ 	.word	0xffffffff


	//   ....[7]....
        /*0114*/ 	.word	0xffffffff


	//   ....[8]....
        /*0118*/ 	.word	0xffffffff


	//   ....[9]....
        /*011c*/ 	.word	0xffffffff


	//   ....[10]....
        /*0120*/ 	.word	0xffffffff


	//   ....[11]....
        /*0124*/ 	.word	0xffffffff


	//   ....[12]....
        /*0128*/ 	.word	0xffffffff


	//   ....[13]....
        /*012c*/ 	.word	0xffffffff


	//   ....[14]....
        /*0130*/ 	.word	0xffffffff


	//   ....[15]....
        /*0134*/ 	.word	0xffffffff


	//   ....[16]....
        /*0138*/ 	.word	0xffffffff


	//   ....[17]....
        /*013c*/ 	.word	0x0500000f


	//   ....[18]....
        /*0140*/ 	.word	0x0500000f


	//   ....[19]....
        /*0144*/ 	.word	0x0500000f


	//   ....[20]....
        /*0148*/ 	.word	0x0500000f


	//   ....[21]....
        /*014c*/ 	.word	0x0500000f


	//   ....[22]....
        /*0150*/ 	.word	0x0500000f


	//----- nvinfo : EIATTR_COOP_GROUP_INSTR_OFFSETS
	.align		4
.L_868:
        /*0154*/ 	.byte	0x04, 0x28
        /*0156*/ 	.short	(.L_870 - .L_869)


	//   ....[0]....
.L_869:
        /*0158*/ 	.word	0x00000060


	//   ....[1]....
        /*015c*/ 	.word	0x00000190


	//   ....[2]....
        /*0160*/ 	.word	0x00000220


	//   ....[3]....
        /*0164*/ 	.word	0x000003a0


	//   ....[4]....
        /*0168*/ 	.word	0x00000600


	//   ....[5]....
        /*016c*/ 	.word	0x00001210


	//   ....[6]....
        /*0170*/ 	.word	0x00004760


	//   ....[7]....
        /*0174*/ 	.word	0x000048e0


	//   ....[8]....
        /*0178*/ 	.word	0x00004b90


	//   ....[9]....
        /*017c*/ 	.word	0x00004d20


	//   ....[10]....
        /*0180*/ 	.word	0x00004e30


	//   ....[11]....
        /*0184*/ 	.word	0x00005610


	//   ....[12]....
        /*0188*/ 	.word	0x00005ad0


	//   ....[13]....
        /*018c*/ 	.word	0x00005e90


	//   ....[14]....
        /*0190*/ 	.word	0x00006280


	//   ....[15]....
        /*0194*/ 	.word	0x00006530


	//   ....[16]....
        /*0198*/ 	.word	0x000068e0


	//   ....[17]....
        /*019c*/ 	.word	0x00009220


	//   ....[18]....
        /*01a0*/ 	.word	0x00009390


	//   ....[19]....
        /*01a4*/ 	.word	0x00009400


	//   ....[20]....
        /*01a8*/ 	.word	0x00009470


	//   ....[21]....
        /*01ac*/ 	.word	0x000094e0


	//   ....[22]....
        /*01b0*/ 	.word	0x00009550


	//----- nvinfo : EIATTR_REG_RECONFIG
	.align		4
.L_870:
        /*01b4*/ 	.byte	0x01, 0x54
	.zero		2


	//----- nvinfo : EIATTR_SYSCALL_OFFSETS
	.align		4
        /*01b8*/ 	.byte	0x04, 0x46
        /*01ba*/ 	.short	(.L_872 - .L_871)


	//   ....[0]....
.L_871:
        /*01bc*/ 	.word	0x00000e70


	//   ....[1]....
        /*01c0*/ 	.word	0x00000f60


	//   ....[2]....
        /*01c4*/ 	.word	0x000010a0


	//   ....[3]....
        /*01c8*/ 	.word	0x00001190


	//----- nvinfo : EIATTR_MBARRIER_INSTR_OFFSETS
	.align		4
.L_872:
        /*01cc*/ 	.byte	0x04, 0x39
        /*01ce*/ 	.short	(.L_874 - .L_873)


	//   ....[0]....
.L_873:
        /*01d0*/ 	.word	0x00000260
        /*01d4*/ 	.word	0x000000ff
        /*01d8*/ 	.word	0x00036400
        /*01dc*/ 	.short	0x0100
        /*01de*/ 	.byte	0x06
	.zero		1


	//   ....[1]....
        /*01e0*/ 	.word	0x00000350
        /*01e4*/ 	.word	0x000000ff
        /*01e8*/ 	.word	0x00036410
        /*01ec*/ 	.short	0x0100
        /*01ee*/ 	.byte	0x08
	.zero		1


	//   ....[2]....
        /*01f0*/ 	.word	0x00000360
        /*01f4*/ 	.word	0x000000ff
        /*01f8*/ 	.word	0x00036420
        /*01fc*/ 	.short	0x0100
        /*01fe*/ 	.byte	0x08
	.zero		1


	//   ....[3]....
        /*0200*/ 	.word	0x00000370
        /*0204*/ 	.word	0x000000ff
        /*0208*/ 	.word	0x00036418
        /*020c*/ 	.short	0x0100
        /*020e*/ 	.byte	0x08
	.zero		1


	//   ....[4]....
        /*0210*/ 	.word	0x00000380
        /*0214*/ 	.word	0x000000ff
        /*0218*/ 	.word	0x00036428
        /*021c*/ 	.short	0x0100
        /*021e*/ 	.byte	0x08
	.zero		1


	//   ....[5]....
        /*0220*/ 	.word	0x000004b0
        /*0224*/ 	.word	0x000000ff
        /*0228*/ 	.word	0x00036430
        /*022c*/ 	.short	0x0100
        /*022e*/ 	.byte	0x08
	.zero		1


	//   ....[6]....
        /*0230*/ 	.word	0x000004c0
        /*0234*/ 	.word	0x000000ff
        /*0238*/ 	.word	0x00036438
        /*023c*/ 	.short	0x0100
        /*023e*/ 	.byte	0x08
	.zero		1


	//   ....[7]....
        /*0240*/ 	.word	0x00001240
        /*0244*/ 	.word	0x000000ff
        /*0248*/ 	.word	0x00036400
        /*024c*/ 	.short	0x010a
        /*024e*/ 	.byte	0x2b
	.zero		1


	//   ....[8]....
        /*0250*/ 	.word	0x00001330
        /*0254*/ 	.word	0x000000ff
        /*0258*/ 	.word	0x00036400
        /*025c*/ 	.short	0x010a
        /*025e*/ 	.byte	0x2b
	.zero		1


	//   ....[9]....
        /*0260*/ 	.word	0x00001a70
        /*0264*/ 	.word	0x00000003
        /*0268*/ 	.word	0x00036410
        /*026c*/ 	.short	0x010a
        /*026e*/ 	.byte	0x3f
	.zero		1


	//   ....[10]....
        /*0270*/ 	.word	0x00001ab0
        /*0274*/ 	.word	0x00000003
        /*0278*/ 	.word	0x00036410
        /*027c*/ 	.short	0x010a
        /*027e*/ 	.byte	0x3f
	.zero		1


	//   ....[11]....
        /*0280*/ 	.word	0x00002150
        /*0284*/ 	.word	0x000000ff
        /*0288*/ 	.word	0x00036430
        /*028c*/ 	.short	0x010a
        /*028e*/ 	.byte	0x2b
	.zero		1


	//   ....[12]....
        /*0290*/ 	.word	0x000023a0
        /*0294*/ 	.word	0x000000ff
        /*0298*/ 	.word	0x00036430
        /*029c*/ 	.short	0x010a
        /*029e*/ 	.byte	0x2b
	.zero		1


	//   ....[13]....
        /*02a0*/ 	.word	0x00003a60
        /*02a4*/ 	.word	0x000000ff
        /*02a8*/ 	.word	0x00000000
        /*02ac*/ 	.short	0x0101
        /*02ae*/ 	.byte	0x04
	.zero		1


	//   ....[14]....
        /*02b0*/ 	.word	0x00003df0
        /*02b4*/ 	.word	0x00000003
        /*02b8*/ 	.word	0x00000000
        /*02bc*/ 	.short	0x0101
        /*02be*/ 	.byte	0x3f
	.zero		1


	//   ....[15]....
        /*02c0*/ 	.word	0x00007110
        /*02c4*/ 	.word	0x0000000c
        /*02c8*/ 	.word	0x00036420
        /*02cc*/ 	.short	0x010a
        /*02ce*/ 	.byte	0x3f
	.zero		1


	//   ....[16]....
        /*02d0*/ 	.word	0x000078a0
        /*02d4*/ 	.word	0x0000000c
        /*02d8*/ 	.word	0x00036438
        /*02dc*/ 	.short	0x010a
        /*02de*/ 	.byte	0x3f
	.zero		1


	//   ....[17]....
        /*02e0*/ 	.word	0x00007c20
        /*02e4*/ 	.word	0x0000000c
        /*02e8*/ 	.word	0x00036428
        /*02ec*/ 	.short	0x010a
        /*02ee*/ 	.byte	0x3f
	.zero		1


	//   ....[18]....
        /*02f0*/ 	.word	0x00007f70
        /*02f4*/ 	.word	0x0000000c
        /*02f8*/ 	.word	0x00036438
        /*02fc*/ 	.short	0x010a
        /*02fe*/ 	.byte	0x3f
	.zero		1


	//   ....[19]....
        /*0300*/ 	.word	0x00008290
        /*0304*/ 	.word	0x0000000c
        /*0308*/ 	.word	0x00036420
        /*030c*/ 	.short	0x010a
        /*030e*/ 	.byte	0x3f
	.zero		1


	//   ....[20]....
        /*0310*/ 	.word	0x00008610
        /*0314*/ 	.word	0x0000000c
        /*0318*/ 	.word	0x00036438
        /*031c*/ 	.short	0x010a
        /*031e*/ 	.byte	0x3f
	.zero		1


	//   ....[21]....
        /*0320*/ 	.word	0x00008920
        /*0324*/ 	.word	0x0000000c
        /*0328*/ 	.word	0x00036428
        /*032c*/ 	.short	0x010a
        /*032e*/ 	.byte	0x3f
	.zero		1


	//   ....[22]....
        /*0330*/ 	.word	0x00008c40
        /*0334*/ 	.word	0x0000000c
        /*0338*/ 	.word	0x00036438
        /*033c*/ 	.short	0x010a
        /*033e*/ 	.byte	0x3f
	.zero		1


	//   ....[23]....
        /*0340*/ 	.word	0x000090b0
        /*0344*/ 	.word	0x00000005
        /*0348*/ 	.word	0x00000000
        /*034c*/ 	.short	0x010a
        /*034e*/ 	.byte	0x3f
	.zero		1


	//   ....[24]....
        /*0350*/ 	.word	0x00009130
        /*0354*/ 	.word	0x00000017
        /*0358*/ 	.word	0x00000000
        /*035c*/ 	.short	0x010a
        /*035e*/ 	.byte	0x3f
	.zero		1


	//   ....[25]....
        /*0360*/ 	.word	0x00009180
        /*0364*/ 	.word	0x00000007
        /*0368*/ 	.word	0x00036438
        /*036c*/ 	.short	0x010a
        /*036e*/ 	.byte	0x3f
	.zero		1


	//   ....[26]....
        /*0370*/ 	.word	0x00009260
        /*0374*/ 	.word	0x00000003
        /*0378*/ 	.word	0x00036400
        /*037c*/ 	.short	0x010a
        /*037e*/ 	.byte	0x3f
	.zero		1


	//   ....[27]....
        /*0380*/ 	.word	0x000092b0
        /*0384*/ 	.word	0x00000003
        /*0388*/ 	.word	0x00036410
        /*038c*/ 	.short	0x010a
        /*038e*/ 	.byte	0x3f
	.zero		1


	//   ....[28]....
        /*0390*/ 	.word	0x00009310
        /*0394*/ 	.word	0x00000079
        /*0398*/ 	.word	0x00036430
        /*039c*/ 	.short	0x010a
        /*039e*/ 	.byte	0x3f
	.zero		1


	//   ....[29]....
        /*03a0*/ 	.word	0x00009590
        /*03a4*/ 	.word	0x0000000c
        /*03a8*/ 	.word	0x00036420
        /*03ac*/ 	.short	0x010a
        /*03ae*/ 	.byte	0x3f
	.zero		1


	//   ....[30]....
        /*03b0*/ 	.word	0x000095e0
        /*03b4*/ 	.word	0x0000000c
        /*03b8*/ 	.word	0x00036438
        /*03bc*/ 	.short	0x010a
        /*03be*/ 	.byte	0x3f
	.zero		1


	//   ....[31]....
        /*03c0*/ 	.word	0x00009630
        /*03c4*/ 	.word	0x0000000c
        /*03c8*/ 	.word	0x00036428
        /*03cc*/ 	.short	0x010a
        /*03ce*/ 	.byte	0x3f
	.zero		1


	//   ....[32]....
        /*03d0*/ 	.word	0x000096a0
        /*03d4*/ 	.word	0x0000000c
        /*03d8*/ 	.word	0x00036438
        /*03dc*/ 	.short	0x010a
        /*03de*/ 	.byte	0x3f
	.zero		1


	//   ....[33]....
        /*03e0*/ 	.word	0x00009710
        /*03e4*/ 	.word	0x0000000c
        /*03e8*/ 	.word	0x00036420
        /*03ec*/ 	.short	0x010a
        /*03ee*/ 	.byte	0x3f
	.zero		1


	//   ....[34]....
        /*03f0*/ 	.word	0x00009760
        /*03f4*/ 	.word	0x0000000c
        /*03f8*/ 	.word	0x00036438
        /*03fc*/ 	.short	0x010a
        /*03fe*/ 	.byte	0x3f
	.zero		1


	//   ....[35]....
        /*0400*/ 	.word	0x000097b0
        /*0404*/ 	.word	0x0000000c
        /*0408*/ 	.word	0x00036428
        /*040c*/ 	.short	0x010a
        /*040e*/ 	.byte	0x3f
	.zero		1


	//   ....[36]....
        /*0410*/ 	.word	0x00009800
        /*0414*/ 	.word	0x0000000c
        /*0418*/ 	.word	0x00036438
        /*041c*/ 	.short	0x010a
        /*041e*/ 	.byte	0x3f
	.zero		1


	//   ....[37]....
        /*0420*/ 	.word	0x000098d0
        /*0424*/ 	.word	0x00000005
        /*0428*/ 	.word	0x00000000
        /*042c*/ 	.short	0x010a
        /*042e*/ 	.byte	0x3f
	.zero		1


	//   ....[38]....
        /*0430*/ 	.word	0x00009920
        /*0434*/ 	.word	0x00000017
        /*0438*/ 	.word	0x00000000
        /*043c*/ 	.short	0x010a
        /*043e*/ 	.byte	0x3f
	.zero		1


	//----- nvinfo : EIATTR_NUM_MBARRIERS
	.align		4
.L_874:
        /*0440*/ 	.byte	0x03, 0x38
        /*0442*/ 	.short	0x0007


	//----- nvinfo : EIATTR_EXIT_INSTR_OFFSETS
	.align		4
        /*0444*/ 	.byte	0x04, 0x1c
        /*0446*/ 	.short	(.L_876 - .L_875)


	//   ....[0]....
.L_875:
        /*0448*/ 	.word	0x000091d0


	//----- nvinfo : EIATTR_MAX_THREADS
	.align		4
.L_876:
        /*044c*/ 	.byte	0x04, 0x05
        /*044e*/ 	.short	(.L_878 - .L_877)
.L_877:
        /*0450*/ 	.word	0x00000200
        /*0454*/ 	.word	0x00000001
        /*0458*/ 	.word	0x00000001


	//----- nvinfo : EIATTR_CRS_STACK_SIZE
	.align		4
.L_878:
        /*045c*/ 	.byte	0x04, 0x1e
        /*045e*/ 	.short	(.L_880 - .L_879)
.L_879:
        /*0460*/ 	.word	0x00000000


	//----- nvinfo : EIATTR_CBANK_PARAM_SIZE
	.align		4
.L_880:
        /*0464*/ 	.byte	0x03, 0x19
        /*0466*/ 	.short	0x0770


	//----- nvinfo : EIATTR_PARAM_CBANK
	.align		4
        /*0468*/ 	.byte	0x04, 0x0a
        /*046a*/ 	.short	(.L_882 - .L_881)
	.align		4
.L_881:
        /*046c*/ 	.word	index@(.nv.constant0._ZN7cutlass13device_kernelIN5flash11enable_sm90INS1_16FlashAttnBwdSm90INS1_25CollectiveMainloopBwdSm90ILi2ELi1ELi1EN4cute5tupleIJNS5_1CILi1EEES8_S8_EEENS6_IJNS7_ILi64EEENS7_ILi96EEENS7_ILi192EEEEEENS_6half_tEfNS_4arch4Sm90ELb1ELb0ELb1ELb0ELb1ELb0ELb1ELb0ELi3ELi1ELi1ELi1ELb0EEENS1_24CollectiveEpilogueBwdGQAISD_fSG_Li384ELb0ELb1EEENS1_25SingleTileBwdLPTSchedulerILb0ELi96ELb1EEEEEEEEEvNT_6ParamsE)
        /*0470*/ 	.short	0x0210
        /*0472*/ 	.short	0x0770


	//----- nvinfo : EIATTR_SW_WAR
	.align		4
.L_882:
        /*0474*/ 	.byte	0x04, 0x36
        /*0476*/ 	.short	(.L_884 - .L_883)
.L_883:
        /*0478*/ 	.word	0x00000008
.L_884:


//--------------------- .nv.info._ZN7cutlass13device_kernelIN5flash11enable_sm90INS1_16FlashAttnBwdSm90INS1_25CollectiveMainloopBwdSm90ILi2ELi1ELi1EN4cute5tupleIJNS5_1CILi1EEES8_S8_EEENS6_IJNS7_ILi64EEENS7_ILi96EEENS7_ILi192EEEEEENS_6half_tEfNS_4arch4Sm90ELb1ELb0ELb1ELb1ELb0ELb0ELb1ELb0ELi3ELi1ELi1ELi1ELb0EEENS1_21CollectiveEpilogueBwdISD_SE_SG_Li384ELb1ELb1ELi3EEENS1_25SingleTileBwdLPTSchedulerILb1ELi96ELb0EEEEEEEEEvNT_6ParamsE --------------------------
	.section	.nv.info._ZN7cutlass13device_kernelIN5flash11enable_sm90INS1_16FlashAttnBwdSm90INS1_25CollectiveMainloopBwdSm90ILi2ELi1ELi1EN4cute5tupleIJNS5_1CILi1EEES8_S8_EEENS6_IJNS7_ILi64EEENS7_ILi96EEENS7_ILi192EEEEEENS_6half_tEfNS_4arch4Sm90ELb1ELb0ELb1ELb1ELb0ELb0ELb1ELb0ELi3ELi1ELi1ELi1ELb0EEENS1_21CollectiveEpilogueBwdISD_SE_SG_Li384ELb1ELb1ELi3EEENS1_25SingleTileBwdLPTSchedulerILb1ELi96ELb0EEEEEEEEEvNT_6ParamsE,"",@"SHT_CUDA_INFO"
	.sectionflags	@""
	.align	4


	//----- nvinfo : EIATTR_CUDA_API_VERSION
	.align		4
        /*0000*/ 	.byte	0x04, 0x37
        /*0002*/ 	.short	(.L_886 - .L_885)
.L_885:
        /*0004*/ 	.word	0x00000082


	//----- nvinfo : EIATTR_KPARAM_INFO
	.align		4
.L_886:
        /*0008*/ 	.byte	0x04, 0x17
        /*000a*/ 	.short	(.L_888 - .L_887)
.L_887:
        /*000c*/ 	.word	0x00000000
        /*0010*/ 	.short	0x0000
        /*0012*/ 	.short	0x0070
        /*0014*/ 	.byte	0x00, 0xf0, 0x01, 0x1a


	//----- nvinfo : EIATTR_SPARSE_MMA_MASK
	.align		4
.L_888:
        /*0018*/ 	.byte	0x03, 0x50
        /*001a*/ 	.short	0x0000


	//----- nvinfo : EIATTR_MAXREG_COUNT
	.align		4
        /*001c*/ 	.byte	0x03, 0x1b
        /*001e*/ 	.short	0x0080


	//----- nvinfo : EIATTR_NUM_BARRIERS
	.align		4
        /*0020*/ 	.byte	0x02, 0x4c
        /*0022*/ 	.byte	0x10
	.zero		1


	//----- nvinfo : EIATTR_EXTERNS
	.align		4
        /*0024*/ 	.byte	0x04, 0x0f
        /*0026*/ 	.short	(.L_890 - .L_889)


	//   ....[0]....
	.align		4
.L_889:
        /*0028*/ 	.word	index@(__assertfail)


	//----- nvinfo : EIATTR_ANNOTATIONS
	.align		4
.L_890:
        /*002c*/ 	.byte	0x04, 0x55
        /*002e*/ 	.short	(.L_892 - .L_891)


	//   ....[0]....
.L_891:
        /* <DEDUP_REMOVED lines=14> */


	//----- nvinfo : EIATTR_MERCURY_ISA_VERSION
	.align		4
.L_892:
        /*00f8*/ 	.byte	0x03, 0x5f
        /*00fa*/ 	.short	0x0101


	//----- nvinfo : EIATTR_INT_WARP_WIDE_INSTR_OFFSETS
	.align		4
        /*00fc*/ 	.byte	0x04, 0x31
        /*00fe*/ 	.short	(.L_894 - .L_893)


	//   ....[0]....
.L_893:
        /*0100*/ 	.word	0x00000180


	//   ....[1]....
        /*0104*/ 	.word	0x00000240


	//----- nvinfo : EIATTR_COOP_GROUP_MASK_REGIDS
	.align		4
.L_894:
        /*0108*/ 	.byte	0x04, 0x29
        /*010a*/ 	.short	(.L_896 - .L_895)


	//   ....[0]....
.L_895:
        /*010c*/ 	.word	0xffffffff


	//   ....[1]....
        /*0110*/ 	.word	0xffffffff


	//   ....[2]....
        /*0114*/ 	.word	0xffffffff


	//   ....[3]....
        /*0118*/ 	.word	0xffffffff


	//   ....[4]....
        /*011c*/ 	.word	0xffffffff


	//   ....[5]....
        /*0120*/ 	.word	0xffffffff


	//   ....[6]....
        /*0124*/ 	.word	0xffffffff


	//   ....[7]....
        /*0128*/ 	.word	0x0500000f


	//----- nvinfo : EIATTR_COOP_GROUP_INSTR_OFFSETS
	.align		4
.L_896:
        /*012c*/ 	.byte	0x04, 0x28
        /*012e*/ 	.short	(.L_898 - .L_897)


	//   ....[0]....
.L_897:
        /*0130*/ 	.word	0x00000060


	//   ....[1]....
        /*0134*/ 	.word	0x00000190


	//   ....[2]....
        /*0138*/ 	.word	0x00000220


	//   ....[3]....
        /*013c*/ 	.word	0x000003a0


	//   ....[4]....
        /*0140*/ 	.word	0x00000600


	//   ....[5]....
        /*0144*/ 	.word	0x00001620


	//   ....[6]....
        /*0148*/ 	.word	0x00006e50


	//   ....[7]....
        /*014c*/ 	.word	0x0000b4d0


	//----- nvinfo : EIATTR_REG_RECONFIG
	.align		4
.L_898:
        /*0150*/ 	.byte	0x01, 0x54
	.zero		2


	//----- nvinfo : EIATTR_SYSCALL_OFFSETS
	.align		4
        /*0154*/ 	.byte	0x04, 0x46
        /*0156*/ 	.short	(.L_900 - .L_899)


	//   ....[0]....
.L_899:
        /*0158*/ 	.word	0x00001280


	//   ....[1]....
        /*015c*/ 	.word	0x00001370


	//   ....[2]....
        /*0160*/ 	.word	0x000014b0


	//   ....[3]....
        /*0164*/ 	.word	0x000015a0


	//----- nvinfo : EIATTR_MBARRIER_INSTR_OFFSETS
	.align		4
.L_900:
        /*0168*/ 	.byte	0x04, 0x39
        /*016a*/ 	.short	(.L_902 - .L_901)


	//   ....[0]....
.L_901:
        /*016c*/ 	.word	0x00000260
        /*0170*/ 	.word	0x000000ff
        /*0174*/ 	.word	0x00036400
        /*0178*/ 	.short	0x0100
        /*017a*/ 	.byte	0x06
	.zero		1


	//   ....[1]....
        /*017c*/ 	.word	0x00000350
        /*0180*/ 	.word	0x000000ff
        /*0184*/ 	.word	0x00036410
        /*0188*/ 	.short	0x0100
        /*018a*/ 	.byte	0x08
	.zero		1


	//   ....[2]....
        /*018c*/ 	.word	0x00000360
        /*0190*/ 	.word	0x000000ff
        /*0194*/ 	.word	0x00036420
        /*0198*/ 	.short	0x0100
        /*019a*/ 	.byte	0x08
	.zero		1


	//   ....[3]....
        /*019c*/ 	.word	0x00000370
        /*01a0*/ 	.word	0x000000ff
        /*01a4*/ 	.word	0x00036418
        /*01a8*/ 	.short	0x0100
        /*01aa*/ 	.byte	0x08
	.zero		1


	//   ....[4]....
        /*01ac*/ 	.word	0x00000380
        /*01b0*/ 	.word	0x000000ff
        /*01b4*/ 	.word	0x00036428
        /*01b8*/ 	.short	0x0100
        /*01ba*/ 	.byte	0x08
	.zero		1


	//   ....[5]....
        /*01bc*/ 	.word	0x000004b0
        /*01c0*/ 	.word	0x000000ff
        /*01c4*/ 	.word	0x00036430
        /*01c8*/ 	.short	0x0100
        /*01ca*/ 	.byte	0x08
	.zero		1


	//   ....[6]....
        /*01cc*/ 	.word	0x000004c0
        /*01d0*/ 	.word	0x000000ff
        /*01d4*/ 	.word	0x00036438
        /*01d8*/ 	.short	0x0100
        /*01da*/ 	.byte	0x08
	.zero		1


	//   ....[7]....
        /*01dc*/ 	.word	0x00001660
        /*01e0*/ 	.word	0x000000ff
        /*01e4*/ 	.word	0x00036400
        /*01e8*/ 	.short	0x010a
        /*01ea*/ 	.byte	0x24
	.zero		1


	//   ....[8]....
        /*01ec*/ 	.word	0x00001760
        /*01f0*/ 	.word	0x000000ff
        /*01f4*/ 	.word	0x00036400
        /*01f8*/ 	.short	0x010a
        /*01fa*/ 	.byte	0x24
	.zero		1


	//   ....[9]....
        /*01fc*/ 	.word	0x00001e70
        /*0200*/ 	.word	0x00000003
        /*0204*/ 	.word	0x00036410
        /*0208*/ 	.short	0x010a
        /*020a*/ 	.byte	0x3f
	.zero		1


	//   ....[10]....
        /*020c*/ 	.word	0x00001eb0
        /*0210*/ 	.word	0x00000003
        /*0214*/ 	.word	0x00036410
        /*0218*/ 	.short	0x010a
        /*021a*/ 	.byte	0x3f
	.zero		1


	//   ....[11]....
        /*021c*/ 	.word	0x00002550
        /*0220*/ 	.word	0x000000ff
        /*0224*/ 	.word	0x00036430
        /*0228*/ 	.short	0x010a
        /*022a*/ 	.byte	0x24
	.zero		1


	//   ....[12]....
        /*022c*/ 	.word	0x000027a0
        /*0230*/ 	.word	0x000000ff
        /*0234*/ 	.word	0x00036430
        /*0238*/ 	.short	0x010a
        /*023a*/ 	.byte	0x24
	.zero		1


	//   ....[13]....
        /*023c*/ 	.word	0x00003e60
        /*0240*/ 	.word	0x000000ff
        /*0244*/ 	.word	0x00000000
        /*0248*/ 	.short	0x0101
        /*024a*/ 	.byte	0x04
	.zero		1


	//   ....[14]....
        /*024c*/ 	.word	0x000041f0
        /*0250*/ 	.word	0x00000003
        /*0254*/ 	.word	0x00000000
        /*0258*/ 	.short	0x0101
        /*025a*/ 	.byte	0x3f
	.zero		1


	//   ....[15]....
        /*025c*/ 	.word	0x000093d0
        /*0260*/ 	.word	0x00000000
        /*0264*/ 	.word	0x00036420
        /*0268*/ 	.short	0x010a
        /*026a*/ 	.byte	0x3f
	.zero		1


	//   ....[16]....
        /*026c*/ 	.word	0x00009bc0
        /*0270*/ 	.word	0x00000000
        /*0274*/ 	.word	0x00036438
        /*0278*/ 	.short	0x010a
        /*027a*/ 	.byte	0x3f
	.zero		1


	//   ....[17]....
        /*027c*/ 	.word	0x00009f20
        /*0280*/ 	.word	0x00000000
        /*0284*/ 	.word	0x00036428
        /*0288*/ 	.short	0x010a
        /*028a*/ 	.byte	0x3f
	.zero		1


	//   ....[18]....
        /*028c*/ 	.word	0x0000a250
        /*0290*/ 	.word	0x00000000
        /*0294*/ 	.word	0x00036438
        /*0298*/ 	.short	0x010a
        /*029a*/ 	.byte	0x3f
	.zero		1


	//   ....[19]....
        /*029c*/ 	.word	0x0000a540
        /*02a0*/ 	.word	0x00000000
        /*02a4*/ 	.word	0x00036420
        /*02a8*/ 	.short	0x010a
        /*02aa*/ 	.byte	0x3f
	.zero		1


	//   ....[20]....
        /*02ac*/ 	.word	0x0000a8c0
        /*02b0*/ 	.word	0x00000000
        /*02b4*/ 	.word	0x00036438
        /*02b8*/ 	.short	0x010a
        /*02ba*/ 	.byte	0x3f
	.zero		1


	//   ....[21]....
        /*02bc*/ 	.word	0x0000abc0
        /*02c0*/ 	.word	0x00000000
        /*02c4*/ 	.word	0x00036428
        /*02c8*/ 	.short	0x010a
        /*02ca*/ 	.byte	0x3f
	.zero		1


	//   ....[22]....
        /*02cc*/ 	.word	0x0000af00
        /*02d0*/ 	.word	0x00000000
        /*02d4*/ 	.word	0x00036438
        /*02d8*/ 	.short	0x010a
        /*02da*/ 	.byte	0x3f
	.zero		1


	//   ....[23]....
        /*02dc*/ 	.word	0x0000b360
        /*02e0*/ 	.word	0x00000007
        /*02e4*/ 	.word	0x00000000
        /*02e8*/ 	.short	0x010a
        /*02ea*/ 	.byte	0x3f
	.zero		1


	//   ....[24]....
        /*02ec*/ 	.word	0x0000b3e0
        /*02f0*/ 	.word	0x00000003
        /*02f4*/ 	.word	0x00000000
        /*02f8*/ 	.short	0x010a
        /*02fa*/ 	.byte	0x3f
	.zero		1


	//   ....[25]....
        /*02fc*/ 	.word	0x0000b430
        /*0300*/ 	.word	0x00000009
        /*0304*/ 	.word	0x00036438
        /*0308*/ 	.short	0x010a
        /*030a*/ 	.byte	0x3f
	.zero		1


	//   ....[26]....
        /*030c*/ 	.word	0x0000b510
        /*0310*/ 	.word	0x00000000
        /*0314*/ 	.word	0x00036400
        /*0318*/ 	.short	0x010a
        /*031a*/ 	.byte	0x3f
	.zero		1


	//   ....[27]....
        /*031c*/ 	.word	0x0000b560
        /*0320*/ 	.word	0x00000003
        /*0324*/ 	.word	0x00036410
        /*0328*/ 	.short	0x010a
        /*032a*/ 	.byte	0x3f
	.zero		1


	//   ....[28]....
        /*032c*/ 	.word	0x0000b5c0
        /*0330*/ 	.word	0x00000079
        /*0334*/ 	.word	0x00036430
        /*0338*/ 	.short	0x010a
        /*033a*/ 	.byte	0x3f
	.zero		1


	//   ....[29]....
        /*033c*/ 	.word	0x0000b610
        /*0340*/ 	.word	0x00000000
        /*0344*/ 	.word	0x00036420
        /*0348*/ 	.short	0x010a
        /*034a*/ 	.byte	0x3f
	.zero		1


	//   ....[30]....
        /*034c*/ 	.word	0x0000b660
        /*0350*/ 	.word	0x00000000
        /*0354*/ 	.word	0x00036438
        /*0358*/ 	.short	0x010a
        /*035a*/ 	.byte	0x3f
	.zero		1


	//   ....[31]....
        /*035c*/ 	.word	0x0000b6b0
        /*0360*/ 	.word	0x00000000
        /*0364*/ 	.word	0x00036428
        /*0368*/ 	.short	0x010a
        /*036a*/ 	.byte	0x3f
	.zero		1


	//   ....[32]....
        /*036c*/ 	.word	0x0000b710
        /*0370*/ 	.word	0x00000000
        /*0374*/ 	.word	0x00036438
        /*0378*/ 	.short	0x010a
        /*037a*/ 	.byte	0x3f
	.zero		1


	//   ....[33]....
        /*037c*/ 	.word	0x0000b790
        /*0380*/ 	.word	0x00000000
        /*0384*/ 	.word	0x00036420
        /*0388*/ 	.short	0x010a
        /*038a*/ 	.byte	0x3f
	.zero		1


	//   ....[34]....
        /*038c*/ 	.word	0x0000b7e0
        /*0390*/ 	.word	0x00000000
        /*0394*/ 	.word	0x00036438
        /*0398*/ 	.short	0x010a
        /*039a*/ 	.byte	0x3f
	.zero		1


	//   ....[35]....
        /*039c*/ 	.word	0x0000b830
        /*03a0*/ 	.word	0x00000000
        /*03a4*/ 	.word	0x00036428
        /*03a8*/ 	.short	0x010a
        /*03aa*/ 	.byte	0x3f
	.zero		1


	//   ....[36]....
        /*03ac*/ 	.word	0x0000b880
        /*03b0*/ 	.word	0x00000000
        /*03b4*/ 	.word	0x00036438
        /*03b8*/ 	.short	0x010a
        /*03ba*/ 	.byte	0x3f
	.zero		1


	//   ....[37]....
        /*03bc*/ 	.word	0x0000b950
        /*03c0*/ 	.word	0x00000007
        /*03c4*/ 	.word	0x00000000
        /*03c8*/ 	.short	0x010a
        /*03ca*/ 	.byte	0x3f
	.zero		1


	//   ....[38]....
        /*03cc*/ 	.word	0x0000b9a0
        /*03d0*/ 	.word	0x00000003
        /*03d4*/ 	.word	0x00000000
        /*03d8*/ 	.short	0x010a
        /*03da*/ 	.byte	0x3f
	.zero		1


	//----- nvinfo : EIATTR_NUM_MBARRIERS
	.align		4
.L_902:
        /*03dc*/ 	.byte	0x03, 0x38
        /*03de*/ 	.short	0x0007


	//----- nvinfo : EIATTR_EXIT_INSTR_OFFSETS
	.align		4
        /*03e0*/ 	.byte	0x04, 0x1c
        /*03e2*/ 	.short	(.L_904 - .L_903)


	//   ....[0]....
.L_903:
        /*03e4*/ 	.word	0x0000b480


	//----- nvinfo : EIATTR_MAX_THREADS
	.align		4
.L_904:
        /*03e8*/ 	.byte	0x04, 0x05
        /*03ea*/ 	.short	(.L_906 - .L_905)
.L_905:
        /*03ec*/ 	.word	0x00000200
        /*03f0*/ 	.word	0x00000001
        /*03f4*/ 	.word	0x00000001


	//----- nvinfo : EIATTR_CRS_STACK_SIZE
	.align		4
.L_906:
        /*03f8*/ 	.byte	0x04, 0x1e
        /*03fa*/ 	.short	(.L_908 - .L_907)
.L_907:
        /*03fc*/ 	.word	0x00000000


	//----- nvinfo : EIATTR_CBANK_PARAM_SIZE
	.align		4
.L_908:
        /*0400*/ 	.byte	0x03, 0x19
        /*0402*/ 	.short	0x06f0


	//----- nvinfo : EIATTR_PARAM_CBANK
	.align		4
        /*0404*/ 	.byte	0x04, 0x0a
        /*0406*/ 	.short	(.L_910 - .L_909)
	.align		4
.L_909:
        /*0408*/ 	.word	index@(.nv.constant0._ZN7cutlass13device_kernelIN5flash11enable_sm90INS1_16FlashAttnBwdSm90INS1_25CollectiveMainloopBwdSm90ILi2ELi1ELi1EN4cute5tupleIJNS5_1CILi1EEES8_S8_EEENS6_IJNS7_ILi64EEENS7_ILi96EEENS7_ILi192EEEEEENS_6half_tEfNS_4arch4Sm90ELb1ELb0ELb1ELb1ELb0ELb0ELb1ELb0ELi3ELi1ELi1ELi1ELb0EEENS1_21CollectiveEpilogueBwdISD_SE_SG_Li384ELb1ELb1ELi3EEENS1_25SingleTileBwdLPTSchedulerILb1ELi96ELb0EEEEEEEEEvNT_6ParamsE)
        /*040c*/ 	.short	0x0210
        /*040e*/ 	.short	0x06f0


	//----- nvinfo : EIATTR_SW_WAR
	.align		4
.L_910:
        /*0410*/ 	.byte	0x04, 0x36
        /*0412*/ 	.short	(.L_912 - .L_911)
.L_911:
        /*0414*/ 	.word	0x00000008
.L_912:


//--------------------- .nv.info._ZN7cutlass13device_kernelIN5flash11enable_sm90INS1_16FlashAttnBwdSm90INS1_25CollectiveMainloopBwdSm90ILi2ELi1ELi1EN4cute5tupleIJNS5_1CILi1EEES8_S8_EEENS6_IJNS7_ILi64EEENS7_ILi96EEENS7_ILi192EEEEEENS_6half_tEfNS_4arch4Sm90ELb1ELb0ELb1ELb1ELb1ELb0ELb1ELb0ELi3ELi1ELi1ELi1ELb0EEENS1_21CollectiveEpilogueBwdISD_SE_SG_Li384ELb1ELb1ELi3EEENS1_25SingleTileBwdLPTSchedulerILb1ELi96ELb1EEEEEEEEEvNT_6ParamsE --------------------------
	.section	.nv.info._ZN7cutlass13device_kernelIN5flash11enable_sm90INS1_16FlashAttnBwdSm90INS1_25CollectiveMainloopBwdSm90ILi2ELi1ELi1EN4cute5tupleIJNS5_1CILi1EEES8_S8_EEENS6_IJNS7_ILi64EEENS7_ILi96EEENS7_ILi192EEEEEENS_6half_tEfNS_4arch4Sm90ELb1ELb0ELb1ELb1ELb1ELb0ELb1ELb0ELi3ELi1ELi1ELi1ELb0EEENS1_21CollectiveEpilogueBwdISD_SE_SG_Li384ELb1ELb1ELi3EEENS1_25SingleTileBwdLPTSchedulerILb1ELi96ELb1EEEEEEEEEvNT_6ParamsE,"",@"SHT_CUDA_INFO"
	.sectionflags	@""
	.align	4


	//----- nvinfo : EIATTR_CUDA_API_VERSION
	.align		4
        /*0000*/ 	.byte	0x04, 0x37
        /*0002*/ 	.short	(.L_914 - .L_913)
.L_913:
        /*0004*/ 	.word	0x00000082


	//----- nvinfo : EIATTR_KPARAM_INFO
	.align		4
.L_914:
        /*0008*/ 	.byte	0x04, 0x17
        /*000a*/ 	.short	(.L_916 - .L_915)
.L_915:
        /*000c*/ 	.word	0x00000000
        /*0010*/ 	.short	0x0000
        /*0012*/ 	.short	0x0070
        /*0014*/ 	.byte	0x00, 0xf0, 0x01, 0x1a


	//----- nvinfo : EIATTR_SPARSE_MMA_MASK
	.align		4
.L_916:
        /*0018*/ 	.byte	0x03, 0x50
        /*001a*/ 	.short	0x0000


	//----- nvinfo : EIATTR_MAXREG_COUNT
	.align		4
        /*001c*/ 	.byte	0x03, 0x1b
        /*001e*/ 	.short	0x0080


	//----- nvinfo : EIATTR_NUM_BARRIERS
	.align		4
        /*0020*/ 	.byte	0x02, 0x4c
        /*0022*/ 	.byte	0x10
	.zero		1


	//----- nvinfo : EIATTR_EXTERNS
	.align		4
        /*0024*/ 	.byte	0x04, 0x0f
        /*0026*/ 	.short	(.L_918 - .L_917)


	//   ....[0]....
	.align		4
.L_917:
        /*0028*/ 	.word	index@(__assertfail)


	//----- nvinfo : EIATTR_ANNOTATIONS
	.align		4
.L_918:
        /*002c*/ 	.byte	0x04, 0x55
        /*002e*/ 	.short	(.L_920 - .L_919)


	//   ....[0]....
.L_919:
        /* <DEDUP_REMOVED lines=13> */


	//----- nvinfo : EIATTR_MERCURY_ISA_VERSION
	.align		4
.L_920:
        /*00e8*/ 	.byte	0x03, 0x5f
        /*00ea*/ 	.short	0x0101


	//----- nvinfo : EIATTR_INT_WARP_WIDE_INSTR_OFFSETS
	.align		4
        /*00ec*/ 	.byte	0x04, 0x31
        /*00ee*/ 	.short	(.L_922 - .L_921)


	//   ....[0]....
.L_921:
        /*00f0*/ 	.word	0x00000180


	//   ....[1]....
        /*00f4*/ 	.word	0x00000240


	//   ....[2]....
        /*00f8*/ 	.word	0x00008190


	//   ....[3]....
        /*00fc*/ 	.word	0x00008980


	//   ....[4]....
        /*0100*/ 	.word	0x00008fe0


	//----- nvinfo : EIATTR_COOP_GROUP_MASK_REGIDS
	.align		4
.L_922:
        /*0104*/ 	.byte	0x04, 0x29
        /*0106*/ 	.short	(.L_924 - .L_923)


	//   ....[0]....
.L_923:
        /*0108*/ 	.word	0xffffffff


	//   ....[1]....
        /*010c*/ 	.word	0xffffffff


	//   ....[2]....
        /*0110*/ 	.word	0xffffffff


	//   ....[3]....
        /*0114*/ 	.word	0xffffffff


	//   ....[4]....
        /*0118*/ 	.word	0xffffffff


	//   ....[5]....
        /*011c*/ 	.word	0xffffffff


	//   ....[6]....
        /*0120*/ 	.word	0xffffffff


	//   ....[7]....
        /*0124*/ 	.word	0xffffffff


	//   ....[8]....
        /*0128*/ 	.word	0xffffffff


	//   ....[9]....
        /*012c*/ 	.word	0xffffffff


	//   ....[10]....
        /*0130*/ 	.word	0xffffffff


	//   ....[11]....
        /*0134*/ 	.word	0xffffffff


	//   ....[12]....
        /*0138*/ 	.word	0xffffffff


	//   ....[13]....
        /*013c*/ 	.word	0x0500000f


	//   ....[14]....
        /*0140*/ 	.word	0x0500000f


	//   ....[15]....
        /*0144*/ 	.word	0x0500000f


	//   ....[16]....
        /*0148*/ 	.word	0x0500000f


	//----- nvinfo : EIATTR_COOP_GROUP_INSTR_OFFSETS
	.align		4
.L_924:
        /*014c*/ 	.byte	0x04, 0x28
        /*014e*/ 	.short	(.L_926 - .L_925)


	//   ....[0]....
.L_925:
        /*0150*/ 	.word	0x00000060


	//   ....[1]....
        /*0154*/ 	.word	0x00000190


	//   ....[2]....
        /*0158*/ 	.word	0x00000220


	//   ....[3]....
        /*015c*/ 	.word	0x000003a0


	//   ....[4]....
        /*0160*/ 	.word	0x00000600


	//   ....[5]....
        /*0164*/ 	.word	0x00001620


	//   ....[6]....
        /*0168*/ 	.word	0x00006e50


	//   ....[7]....
        /*016c*/ 	.word	0x00007c00


	//   ....[8]....
        /*0170*/ 	.word	0x000080c0


	//   ....[9]....
        /*0174*/ 	.word	0x000084c0


	//   ....[10]....
        /*0178*/ 	.word	0x000088b0


	//   ....[11]....
        /*017c*/ 	.word	0x00008b60


	//   ....[12]....
        /*0180*/ 	.word	0x00008f10


	//   ....[13]....
        /*0184*/ 	.word	0x0000be00


	//   ....[14]....
        /*0188*/ 	.word	0x0000bf70


	//   ....[15]....
        /*018c*/ 	.word	0x0000bfe0


	//   ....[16]....
        /*0190*/ 	.word	0x0000c050


	//----- nvinfo : EIATTR_REG_RECONFIG
	.align		4
.L_926:
        /*0194*/ 	.byte	0x01, 0x54
	.zero		2


	//----- nvinfo : EIATTR_SYSCALL_OFFSETS
	.align		4
        /*0198*/ 	.byte	0x04, 0x46
        /*019a*/ 	.short	(.L_928 - .L_927)


	//   ....[0]....
.L_927:
        /*019c*/ 	.word	0x00001280


	//   ....[1]....
        /*01a0*/ 	.word	0x00001370


	//   ....[2]....
        /*01a4*/ 	.word	0x000014b0


	//   ....[3]....
        /*01a8*/ 	.word	0x000015a0


	//----- nvinfo : EIATTR_MBARRIER_INSTR_OFFSETS
	.align		4
.L_928:
        /*01ac*/ 	.byte	0x04, 0x39
        /*01ae*/ 	.short	(.L_930 - .L_929)


	//   ....[0]....
.L_929:
        /*01b0*/ 	.word	0x00000260
        /*01b4*/ 	.word	0x000000ff
        /*01b8*/ 	.word	0x00036400
        /*01bc*/ 	.short	0x0100
        /*01be*/ 	.byte	0x06
	.zero		1


	//   ....[1]....
        /*01c0*/ 	.word	0x00000350
        /*01c4*/ 	.word	0x000000ff
        /*01c8*/ 	.word	0x00036410
        /*01cc*/ 	.short	0x0100
        /*01ce*/ 	.byte	0x08
	.zero		1


	//   ....[2]....
        /*01d0*/ 	.word	0x00000360
        /*01d4*/ 	.word	0x000000ff
        /*01d8*/ 	.word	0x00036420
        /*01dc*/ 	.short	0x0100
        /*01de*/ 	.byte	0x08
	.zero		1


	//   ....[3]....
        /*01e0*/ 	.word	0x00000370
        /*01e4*/ 	.word	0x000000ff
        /*01e8*/ 	.word	0x00036418
        /*01ec*/ 	.short	0x0100
        /*01ee*/ 	.byte	0x08
	.zero		1


	//   ....[4]....
        /*01f0*/ 	.word	0x00000380
        /*01f4*/ 	.word	0x000000ff
        /*01f8*/ 	.word	0x00036428
        /*01fc*/ 	.short	0x0100
        /*01fe*/ 	.byte	0x08
	.zero		1


	//   ....[5]....
        /*0200*/ 	.word	0x000004b0
        /*0204*/ 	.word	0x000000ff
        /*0208*/ 	.word	0x00036430
        /*020c*/ 	.short	0x0100
        /*020e*/ 	.byte	0x08
	.zero		1


	//   ....[6]....
        /*0210*/ 	.word	0x000004c0
        /*0214*/ 	.word	0x000000ff
        /*0218*/ 	.word	0x00036438
        /*021c*/ 	.short	0x0100
        /*021e*/ 	.byte	0x08
	.zero		1


	//   ....[7]....
        /*0220*/ 	.word	0x00001660
        /*0224*/ 	.word	0x000000ff
        /*0228*/ 	.word	0x00036400
        /*022c*/ 	.short	0x010a
        /*022e*/ 	.byte	0x24
	.zero		1


	//   ....[8]....
        /*0230*/ 	.word	0x00001760
        /*0234*/ 	.word	0x000000ff
        /*0238*/ 	.word	0x00036400
        /*023c*/ 	.short	0x010a
        /*023e*/ 	.byte	0x24
	.zero		1


	//   ....[9]....
        /*0240*/ 	.word	0x00001e70
        /*0244*/ 	.word	0x00000003
        /*0248*/ 	.word	0x00036410
        /*024c*/ 	.short	0x010a
        /*024e*/ 	.byte	0x3f
	.zero		1


	//   ....[10]....
        /*0250*/ 	.word	0x00001eb0
        /*0254*/ 	.word	0x00000003
        /*0258*/ 	.word	0x00036410
        /*025c*/ 	.short	0x010a
        /*025e*/ 	.byte	0x3f
	.zero		1


	//   ....[11]....
        /*0260*/ 	.word	0x00002550
        /*0264*/ 	.word	0x000000ff
        /*0268*/ 	.word	0x00036430
        /*026c*/ 	.short	0x010a
        /*026e*/ 	.byte	0x24
	.zero		1


	//   ....[12]....
        /*0270*/ 	.word	0x000027a0
        /*0274*/ 	.word	0x000000ff
        /*0278*/ 	.word	0x00036430
        /*027c*/ 	.short	0x010a
        /*027e*/ 	.byte	0x24
	.zero		1


	//   ....[13]....
        /*0280*/ 	.word	0x00003e60
        /*0284*/ 	.word	0x000000ff
        /*0288*/ 	.word	0x00000000
        /*028c*/ 	.short	0x0101
        /*028e*/ 	.byte	0x04
	.zero		1


	//   ....[14]....
        /*0290*/ 	.word	0x000041f0
        /*0294*/ 	.word	0x00000003
        /*0298*/ 	.word	0x00000000
        /*029c*/ 	.short	0x0101
        /*029e*/ 	.byte	0x3f
	.zero		1


	//   ....[15]....
        /*02a0*/ 	.word	0x00009d00
        /*02a4*/ 	.word	0x00000000
        /*02a8*/ 	.word	0x00036420
        /*02ac*/ 	.short	0x010a
        /*02ae*/ 	.byte	0x3f
	.zero		1


	//   ....[16]....
        /*02b0*/ 	.word	0x0000a4f0
        /*02b4*/ 	.word	0x00000000
        /*02b8*/ 	.word	0x00036438
        /*02bc*/ 	.short	0x010a
        /*02be*/ 	.byte	0x3f
	.zero		1


	//   ....[17]....
        /*02c0*/ 	.word	0x0000a850
        /*02c4*/ 	.word	0x00000000
        /*02c8*/ 	.word	0x00036428
        /*02cc*/ 	.short	0x010a
        /*02ce*/ 	.byte	0x3f
	.zero		1


	//   ....[18]....
        /*02d0*/ 	.word	0x0000ab80
        /*02d4*/ 	.word	0x00000000
        /*02d8*/ 	.word	0x00036438
        /*02dc*/ 	.short	0x010a
        /*02de*/ 	.byte	0x3f
	.zero		1


	//   ....[19]....
        /*02e0*/ 	.word	0x0000ae70
        /*02e4*/ 	.word	0x00000000
        /*02e8*/ 	.word	0x00036420
        /*02ec*/ 	.short	0x010a
        /*02ee*/ 	.byte	0x3f
	.zero		1


	//   ....[20]....
        /*02f0*/ 	.word	0x0000b1f0
        /*02f4*/ 	.word	0x00000000
        /*02f8*/ 	.word	0x00036438
        /*02fc*/ 	.short	0x010a
        /*02fe*/ 	.byte	0x3f
	.zero		1


	//   ....[21]....
        /*0300*/ 	.word	0x0000b4f0
        /*0304*/ 	.word	0x00000000
        /*0308*/ 	.word	0x00036428
        /*030c*/ 	.short	0x010a
        /*030e*/ 	.byte	0x3f
	.zero		1


	//   ....[22]....
        /*0310*/ 	.word	0x0000b830
        /*0314*/ 	.word	0x00000000
        /*0318*/ 	.word	0x00036438
        /*031c*/ 	.short	0x010a
        /*031e*/ 	.byte	0x3f
	.zero		1


	//   ....[23]....
        /*0320*/ 	.word	0x0000bc90
        /*0324*/ 	.word	0x00000007
        /*0328*/ 	.word	0x00000000
        /*032c*/ 	.short	0x010a
        /*032e*/ 	.byte	0x3f
	.zero		1


	//   ....[24]....
        /*0330*/ 	.word	0x0000bd10
        /*0334*/ 	.word	0x00000003
        /*0338*/ 	.word	0x00000000
        /*033c*/ 	.short	0x010a
        /*033e*/ 	.byte	0x3f
	.zero		1


	//   ....[25]....
        /*0340*/ 	.word	0x0000bd60
        /*0344*/ 	.word	0x00000009
        /*0348*/ 	.word	0x00036438
        /*034c*/ 	.short	0x010a
        /*034e*/ 	.byte	0x3f
	.zero		1


	//   ....[26]....
        /*0350*/ 	.word	0x0000be40
        /*0354*/ 	.word	0x00000000
        /*0358*/ 	.word	0x00036400
        /*035c*/ 	.short	0x010a
        /*035e*/ 	.byte	0x3f
	.zero		1


	//   ....[27]....
        /*0360*/ 	.word	0x0000be90
        /*0364*/ 	.word	0x00000003
        /*0368*/ 	.word	0x00036410
        /*036c*/ 	.short	0x010a
        /*036e*/ 	.byte	0x3f
	.zero		1


	//   ....[28]....
        /*0370*/ 	.word	0x0000bef0
        /*0374*/ 	.word	0x00000079
        /*0378*/ 	.word	0x00036430
        /*037c*/ 	.short	0x010a
        /*037e*/ 	.byte	0x3f
	.zero		1


	//   ....[29]....
        /*0380*/ 	.word	0x0000c090
        /*0384*/ 	.word	0x00000000
        /*0388*/ 	.word	0x00036420
        /*038c*/ 	.short	0x010a
        /*038e*/ 	.byte	0x3f
	.zero		1


	//   ....[30]....
        /*0390*/ 	.word	0x0000c0e0
        /*0394*/ 	.word	0x00000000
        /*0398*/ 	.word	0x00036438
        /*039c*/ 	.short	0x010a
        /*039e*/ 	.byte	0x3f
	.zero		1


	//   ....[31]....
        /*03a0*/ 	.word	0x0000c130
        /*03a4*/ 	.word	0x00000000
        /*03a8*/ 	.word	0x00036428
        /*03ac*/ 	.short	0x010a
        /*03ae*/ 	.byte	0x3f
	.zero		1


	//   ....[32]....
        /*03b0*/ 	.word	0x0000c190
        /*03b4*/ 	.word	0x00000000
        /*03b8*/ 	.word	0x00036438
        /*03bc*/ 	.short	0x010a
        /*03be*/ 	.byte	0x3f
	.zero		1


	//   ....[33]....
        /*03c0*/ 	.word	0x0000c210
        /*03c4*/ 	.word	0x00000000
        /*03c8*/ 	.word	0x00036420
        /*03cc*/ 	.short	0x010a
        /*03ce*/ 	.byte	0x3f
	.zero		1


	//   ....[34]....
        /*03d0*/ 	.word	0x0000c260
        /*03d4*/ 	.word	0x00000000
        /*03d8*/ 	.word	0x00036438
        /*03dc*/ 	.short	0x010a
        /*03de*/ 	.byte	0x3f
	.zero		1


	//   ....[35]....
        /*03e0*/ 	.word	0x0000c2b0
        /*03e4*/ 	.word	0x00000000
        /*03e8*/ 	.word	0x00036428
        /*03ec*/ 	.short	0x010a
        /*03ee*/ 	.byte	0x3f
	.zero		1


	//   ....[36]....
        /*03f0*/ 	.word	0x0000c300
        /*03f4*/ 	.word	0x00000000
        /*03f8*/ 	.word	0x00036438
        /*03fc*/ 	.short	0x010a
        /*03fe*/ 	.byte	0x3f
	.zero		1


	//   ....[37]....
        /*0400*/ 	.word	0x0000c3d0
        /*0404*/ 	.word	0x00000007
        /*0408*/ 	.word	0x00000000
        /*040c*/ 	.short	0x010a
        /*040e*/ 	.byte	0x3f
	.zero		1


	//   ....[38]....
        /*0410*/ 	.word	0x0000c420
        /*0414*/ 	.word	0x00000003
        /*0418*/ 	.word	0x00000000
        /*041c*/ 	.short	0x010a
        /*041e*/ 	.byte	0x3f
	.zero		1


	//----- nvinfo : EIATTR_NUM_MBARRIERS
	.align		4
.L_930:
        /*0420*/ 	.byte	0x03, 0x38
        /*0422*/ 	.short	0x0007


	//----- nvinfo : EIATTR_EXIT_INSTR_OFFSETS
	.align		4
        /*0424*/ 	.byte	0x04, 0x1c
        /*0426*/ 	.short	(.L_932 - .L_931)


	//   ....[0]....
.L_931:
        /*0428*/ 	.word	0x0000bdb0


	//----- nvinfo : EIATTR_MAX_THREADS
	.align		4
.L_932:
        /*042c*/ 	.byte	0x04, 0x05
        /*042e*/ 	.short	(.L_934 - .L_933)
.L_933:
        /*0430*/ 	.word	0x00000200
        /*0434*/ 	.word	0x00000001
        /*0438*/ 	.word	0x00000001


	//----- nvinfo : EIATTR_CRS_STACK_SIZE
	.align		4
.L_934:
        /*043c*/ 	.byte	0x04, 0x1e
        /*043e*/ 	.short	(.L_936 - .L_935)
.L_935:
        /*0440*/ 	.word	0x00000000


	//----- nvinfo : EIATTR_CBANK_PARAM_SIZE
	.align		4
.L_936:
        /*0444*/ 	.byte	0x03, 0x19
        /*0446*/ 	.short	0x06f0


	//----- nvinfo : EIATTR_PARAM_CBANK
	.align		4
        /*0448*/ 	.byte	0x04, 0x0a
        /*044a*/ 	.short	(.L_938 - .L_937)
	.align		4
.L_937:
        /*044c*/ 	.word	index@(.nv.constant0._ZN7cutlass13device_kernelIN5flash11enable_sm90INS1_16FlashAttnBwdSm90INS1_25CollectiveMainloopBwdSm90ILi2ELi1ELi1EN4cute5tupleIJNS5_1CILi1EEES8_S8_EEENS6_IJNS7_ILi64EEENS7_ILi96EEENS7_ILi192EEEEEENS_6half_tEfNS_4arch4Sm90ELb1ELb0ELb1ELb1ELb1ELb0ELb1ELb0ELi3ELi1ELi1ELi1ELb0EEENS1_21CollectiveEpilogueBwdISD_SE_SG_Li384ELb1ELb1ELi3EEENS1_25SingleTileBwdLPTSchedulerILb1ELi96ELb1EEEEEEEEEvNT_6ParamsE)
        /*0450*/ 	.short	0x0210
        /*0452*/ 	.short	0x06f0


	//----- nvinfo : EIATTR_SW_WAR
	.align		4
.L_938:
        /*0454*/ 	.byte	0x04, 0x36
        /*0456*/ 	.short	(.L_940 - .L_939)
.L_939:
        /*0458*/ 	.word	0x00000008
.L_940:


//--------------------- .nv.info._ZN7cutlass13device_kernelIN5flash11enable_sm90INS1_16FlashAttnBwdSm90INS1_25CollectiveMainloopBwdSm90ILi2ELi1ELi1EN4cute5tupleIJNS5_1CILi1EEES8_S8_EEENS6_IJNS7_ILi64EEENS7_ILi96EEENS7_ILi192EEEEEENS_6half_tEfNS_4arch4Sm90ELb1ELb0ELb1ELb1ELb0ELb0ELb1ELb0ELi3ELi1ELi1ELi1ELb0EEENS1_24CollectiveEpilogueBwdGQAISD_fSG_Li384ELb1ELb0EEENS1_25SingleTileBwdLPTSchedulerILb1ELi96ELb0EEEEEEEEEvNT_6ParamsE --------------------------
	.section	.nv.info._ZN7cutlass13device_kernelIN5flash11enable_sm90INS1_16FlashAttnBwdSm90INS1_25CollectiveMainloopBwdSm90ILi2ELi1ELi1EN4cute5tupleIJNS5_1CILi1EEES8_S8_EEENS6_IJNS7_ILi64EEENS7_ILi96EEENS7_ILi192EEEEEENS_6half_tEfNS_4arch4Sm90ELb1ELb0ELb1ELb1ELb0ELb0ELb1ELb0ELi3ELi1ELi1ELi1ELb0EEENS1_24CollectiveEpilogueBwdGQAISD_fSG_Li384ELb1ELb0EEENS1_25SingleTileBwdLPTSchedulerILb1ELi96ELb0EEEEEEEEEvNT_6ParamsE,"",@"SHT_CUDA_INFO"
	.sectionflags	@""
	.align	4


	//----- nvinfo : EIATTR_CUDA_API_VERSION
	.align		4
        /*0000*/ 	.byte	0x04, 0x37
        /*0002*/ 	.short	(.L_942 - .L_941)
.L_941:
        /*0004*/ 	.word	0x00000082


	//----- nvinfo : EIATTR_KPARAM_INFO
	.align		4
.L_942:
        /*0008*/ 	.byte	0x04, 0x17
        /*000a*/ 	.short	(.L_944 - .L_943)
.L_943:
        /*000c*/ 	.word	0x00000000
        /*0010*/ 	.short	0x0000
        /*0012*/ 	.short	0x0070
        /*0014*/ 	.byte	0x00, 0xf0, 0x01, 0x1c


	//----- nvinfo : EIATTR_SPARSE_MMA_MASK
	.align		4
.L_944:
        /*0018*/ 	.byte	0x03, 0x50
        /*001a*/ 	.short	0x0000


	//----- nvinfo : EIATTR_MAXREG_COUNT
	.align		4
        /*001c*/ 	.byte	0x03, 0x1b
        /*001e*/ 	.short	0x0080


	//----- nvinfo : EIATTR_NUM_BARRIERS
	.align		4
        /*0020*/ 	.byte	0x02, 0x4c
        /*0022*/ 	.byte	0x10
	.zero		1


	//----- nvinfo : EIATTR_EXTERNS
	.align		4
        /*0024*/ 	.byte	0x04, 0x0f
        /*0026*/ 	.short	(.L_946 - .L_945)


	//   ....[0]....
	.align		4
.L_945:
        /*0028*/ 	.word	index@(__assertfail)


	//----- nvinfo : EIATTR_ANNOTATIONS
	.align		4
.L_946:
        /*002c*/ 	.byte	0x04, 0x55
        /*002e*/ 	.short	(.L_948 - .L_947)


	//   ....[0]....
.L_947:
        /* <DEDUP_REMOVED lines=11> */


	//----- nvinfo : EIATTR_MERCURY_ISA_VERSION
	.align		4
.L_948:
        /*00d0*/ 	.byte	0x03, 0x5f
        /*00d2*/ 	.short	0x0101


	//----- nvinfo : EIATTR_INT_WARP_WIDE_INSTR_OFFSETS
	.align		4
        /*00d4*/ 	.byte	0x04, 0x31
        /*00d6*/ 	.short	(.L_950 - .L_949)


	//   ....[0]....
.L_949:
        /*00d8*/ 	.word	0x00000180


	//   ....[1]....
        /*00dc*/ 	.word	0x00000240


	//----- nvinfo : EIATTR_COOP_GROUP_MASK_REGIDS
	.align		4
.L_950:
        /*00e0*/ 	.byte	0x04, 0x29
        /*00e2*/ 	.short	(.L_952 - .L_951)


	//   ....[0]....
.L_951:
        /*00e4*/ 	.word	0xffffffff


	//   ....[1]....
        /*00e8*/ 	.word	0xffffffff


	//   ....[2]....
        /*00ec*/ 	.word	0xffffffff


	//   ....[3]....
        /*00f0*/ 	.word	0xffffffff


	//   ....[4]....
        /*00f4*/ 	.word	0xffffffff


	//   ....[5]....
        /*00f8*/ 	.word	0xffffffff


	//   ....[6]....
        /*00fc*/ 	.word	0xffffffff


	//   ....[7]....
        /*0100*/ 	.word	0x0500000f


	//----- nvinfo : EIATTR_COOP_GROUP_INSTR_OFFSETS
	.align		4
.L_952:
        /*0104*/ 	.byte	0x04, 0x28
        /*0106*/ 	.short	(.L_954 - .L_953)


	//   ....[0]....
.L_953:
        /*0108*/ 	.word	0x00000060


	//   ....[1]....
        /*010c*/ 	.word	0x00000190


	//   ....[2]....
        /*0110*/ 	.word	0x00000220


	//   ....[3]....
        /*0114*/ 	.word	0x000003a0


	//   ....[4]....
        /*0118*/ 	.word	0x00000600


	//   ....[5]....
        /*011c*/ 	.word	0x00001600


	//   ....[6]....
        /*0120*/ 	.word	0x00004e60


	//   ....[7]....
        /*0124*/ 	.word	0x000094e0


	//----- nvinfo : EIATTR_REG_RECONFIG
	.align		4
.L_954:
        /*0128*/ 	.byte	0x01, 0x54
	.zero		2


	//----- nvinfo : EIATTR_SYSCALL_OFFSETS
	.align		4
        /*012c*/ 	.byte	0x04, 0x46
        /*012e*/ 	.short	(.L_956 - .L_955)


	//   ....[0]....
.L_955:
        /*0130*/ 	.word	0x00001260


	//   ....[1]....
        /*0134*/ 	.word	0x00001350


	//   ....[2]....
        /*0138*/ 	.word	0x00001490


	//   ....[3]....
        /*013c*/ 	.word	0x00001580


	//----- nvinfo : EIATTR_MBARRIER_INSTR_OFFSETS
	.align		4
.L_956:
        /*0140*/ 	.byte	0x04, 0x39
        /*0142*/ 	.short	(.L_958 - .L_957)


	//   ....[0]....
.L_957:
        /*0144*/ 	.word	0x00000260
        /*0148*/ 	.word	0x000000ff
        /*014c*/ 	.word	0x00036400
        /*0150*/ 	.short	0x0100
        /*0152*/ 	.byte	0x06
	.zero		1


	//   ....[1]....
        /*0154*/ 	.word	0x00000350
        /*0158*/ 	.word	0x000000ff
        /*015c*/ 	.word	0x00036410
        /*0160*/ 	.short	0x0100
        /*0162*/ 	.byte	0x08
	.zero		1


	//   ....[2]....
        /*0164*/ 	.word	0x00000360
        /*0168*/ 	.word	0x000000ff
        /*016c*/ 	.word	0x00036420
        /*0170*/ 	.short	0x0100
        /*0172*/ 	.byte	0x08
	.zero		1


	//   ....[3]....
        /*0174*/ 	.word	0x00000370
        /*0178*/ 	.word	0x000000ff
        /*017c*/ 	.word	0x00036418
        /*0180*/ 	.short	0x0100
        /*0182*/ 	.byte	0x08
	.zero		1


	//   ....[4]....
        /*0184*/ 	.word	0x00000380
        /*0188*/ 	.word	0x000000ff
        /*018c*/ 	.word	0x00036428
        /*0190*/ 	.short	0x0100
        /*0192*/ 	.byte	0x08
	.zero		1


	//   ....[5]....
        /*0194*/ 	.word	0x000004b0
        /*0198*/ 	.word	0x000000ff
        /*019c*/ 	.word	0x00036430
        /*01a0*/ 	.short	0x0100
        /*01a2*/ 	.byte	0x08
	.zero		1


	//   ....[6]....
        /*01a4*/ 	.word	0x000004c0
        /*01a8*/ 	.word	0x000000ff
        /*01ac*/ 	.word	0x00036438
        /*01b0*/ 	.short	0x0100
        /*01b2*/ 	.byte	0x08
	.zero		1


	//   ....[7]....
        /*01b4*/ 	.word	0x00001640
        /*01b8*/ 	.word	0x000000ff
        /*01bc*/ 	.word	0x00036400
        /*01c0*/ 	.short	0x010a
        /*01c2*/ 	.byte	0x24
	.zero		1


	//   ....[8]....
        /*01c4*/ 	.word	0x00001740
        /*01c8*/ 	.word	0x000000ff
        /*01cc*/ 	.word	0x00036400
        /*01d0*/ 	.short	0x010a
        /*01d2*/ 	.byte	0x24
	.zero		1


	//   ....[9]....
        /*01d4*/ 	.word	0x00001e50
        /*01d8*/ 	.word	0x00000003
        /*01dc*/ 	.word	0x00036410
        /*01e0*/ 	.short	0x010a
        /*01e2*/ 	.byte	0x3f
	.zero		1


	//   ....[10]....
        /*01e4*/ 	.word	0x00001e90
        /*01e8*/ 	.word	0x00000003
        /*01ec*/ 	.word	0x00036410
        /*01f0*/ 	.short	0x010a
        /*01f2*/ 	.byte	0x3f
	.zero		1


	//   ....[11]....
        /*01f4*/ 	.word	0x00002530
        /*01f8*/ 	.word	0x000000ff
        /*01fc*/ 	.word	0x00036430
        /*0200*/ 	.short	0x010a
        /*0202*/ 	.byte	0x24
	.zero		1


	//   ....[12]....
        /*0204*/ 	.word	0x00002780
        /*0208*/ 	.word	0x000000ff
        /*020c*/ 	.word	0x00036430
        /*0210*/ 	.short	0x010a
        /*0212*/ 	.byte	0x24
	.zero		1


	//   ....[13]....
        /*0214*/ 	.word	0x00003e40
        /*0218*/ 	.word	0x000000ff
        /*021c*/ 	.word	0x00000000
        /*0220*/ 	.short	0x0101
        /*0222*/ 	.byte	0x04
	.zero		1


	//   ....[14]....
        /*0224*/ 	.word	0x000041d0
        /*0228*/ 	.word	0x00000003
        /*022c*/ 	.word	0x00000000
        /*0230*/ 	.short	0x0101
        /*0232*/ 	.byte	0x3f
	.zero		1


	//   ....[15]....
        /*0234*/ 	.word	0x000073e0
        /*0238*/ 	.word	0x00000000
        /*023c*/ 	.word	0x00036420
        /*0240*/ 	.short	0x010a
        /*0242*/ 	.byte	0x3f
	.zero		1


	//   ....[16]....
        /*0244*/ 	.word	0x00007bd0
        /*0248*/ 	.word	0x00000000
        /*024c*/ 	.word	0x00036438
        /*0250*/ 	.short	0x010a
        /*0252*/ 	.byte	0x3f
	.zero		1


	//   ....[17]....
        /*0254*/ 	.word	0x00007f30
        /*0258*/ 	.word	0x00000000
        /*025c*/ 	.word	0x00036428
        /*0260*/ 	.short	0x010a
        /*0262*/ 	.byte	0x3f
	.zero		1


	//   ....[18]....
        /*0264*/ 	.word	0x00008260
        /*0268*/ 	.word	0x00000000
        /*026c*/ 	.word	0x00036438
        /*0270*/ 	.short	0x010a
        /*0272*/ 	.byte	0x3f
	.zero		1


	//   ....[19]....
        /*0274*/ 	.word	0x00008550
        /*0278*/ 	.word	0x00000000
        /*027c*/ 	.word	0x00036420
        /*0280*/ 	.short	0x010a
        /*0282*/ 	.byte	0x3f
	.zero		1


	//   ....[20]....
        /*0284*/ 	.word	0x000088d0
        /*0288*/ 	.word	0x00000000
        /*028c*/ 	.word	0x00036438
        /*0290*/ 	.short	0x010a
        /*0292*/ 	.byte	0x3f
	.zero		1


	//   ....[21]....
        /*0294*/ 	.word	0x00008bd0
        /*0298*/ 	.word	0x00000000
        /*029c*/ 	.word	0x00036428
        /*02a0*/ 	.short	0x010a
        /*02a2*/ 	.byte	0x3f
	.zero		1


	//   ....[22]....
        /*02a4*/ 	.word	0x00008f10
        /*02a8*/ 	.word	0x00000000
        /*02ac*/ 	.word	0x00036438
        /*02b0*/ 	.short	0x010a
        /*02b2*/ 	.byte	0x3f
	.zero		1


	//   ....[23]....
        /*02b4*/ 	.word	0x00009370
        /*02b8*/ 	.word	0x00000007
        /*02bc*/ 	.word	0x00000000
        /*02c0*/ 	.short	0x010a
        /*02c2*/ 	.byte	0x3f
	.zero		1


	//   ....[24]....
        /*02c4*/ 	.word	0x000093f0
        /*02c8*/ 	.word	0x00000003
        /*02cc*/ 	.word	0x00000000
        /*02d0*/ 	.short	0x010a
        /*02d2*/ 	.byte	0x3f
	.zero		1


	//   ....[25]....
        /*02d4*/ 	.word	0x00009440
        /*02d8*/ 	.word	0x00000009
        /*02dc*/ 	.word	0x00036438
        /*02e0*/ 	.short	0x010a
        /*02e2*/ 	.byte	0x3f
	.zero		1


	//   ....[26]....
        /*02e4*/ 	.word	0x00009520
        /*02e8*/ 	.word	0x00000000
        /*02ec*/ 	.word	0x00036400
        /*02f0*/ 	.short	0x010a
        /*02f2*/ 	.byte	0x3f
	.zero		1


	//   ....[27]....
        /*02f4*/ 	.word	0x00009570
        /*02f8*/ 	.word	0x00000003
        /*02fc*/ 	.word	0x00036410
        /*0300*/ 	.short	0x010a
        /*0302*/ 	.byte	0x3f
	.zero		1


	//   ....[28]....
        /*0304*/ 	.word	0x000095d0
        /*0308*/ 	.word	0x00000079
        /*030c*/ 	.word	0x00036430
        /*0310*/ 	.short	0x010a
        /*0312*/ 	.byte	0x3f
	.zero		1


	//   ....[29]....
        /*0314*/ 	.word	0x00009620
        /*0318*/ 	.word	0x00000000
        /*031c*/ 	.word	0x00036420
        /*0320*/ 	.short	0x010a
        /*0322*/ 	.byte	0x3f
	.zero		1


	//   ....[30]....
        /*0324*/ 	.word	0x00009670
        /*0328*/ 	.word	0x00000000
        /*032c*/ 	.word	0x00036438
        /*0330*/ 	.short	0x010a
        /*0332*/ 	.byte	0x3f
	.zero		1


	//   ....[31]....
        /*0334*/ 	.word	0x000096c0
        /*0338*/ 	.word	0x00000000
        /*033c*/ 	.word	0x00036428
        /*0340*/ 	.short	0x010a
        /*0342*/ 	.byte	0x3f
	.zero		1


	//   ....[32]....
        /*0344*/ 	.word	0x00009720
        /*0348*/ 	.word	0x00000000
        /*034c*/ 	.word	0x00036438
        /*0350*/ 	.short	0x010a
        /*0352*/ 	.byte	0x3f
	.zero		1


	//   ....[33]....
        /*0354*/ 	.word	0x000097a0
        /*0358*/ 	.word	0x00000000
        /*035c*/ 	.word	0x00036420
        /*0360*/ 	.short	0x010a
        /*0362*/ 	.byte	0x3f
	.zero		1


	//   ....[34]....
        /*0364*/ 	.word	0x000097f0
        /*0368*/ 	.word	0x00000000
        /*036c*/ 	.word	0x00036438
        /*0370*/ 	.short	0x010a
        /*0372*/ 	.byte	0x3f
	.zero		1


	//   ....[35]....
        /*0374*/ 	.word	0x00009840
        /*0378*/ 	.word	0x00000000
        /*037c*/ 	.word	0x00036428
        /*0380*/ 	.short	0x010a
        /*0382*/ 	.byte	0x3f
	.zero		1


	//   ....[36]....
        /*0384*/ 	.word	0x00009890
        /*0388*/ 	.word	0x00000000
        /*038c*/ 	.word	0x00036438
        /*0390*/ 	.short	0x010a
        /*0392*/ 	.byte	0x3f
	.zero		1


	//   ....[37]....
        /*0394*/ 	.word	0x00009960
        /*0398*/ 	.word	0x00000007
        /*039c*/ 	.word	0x00000000
        /*03a0*/ 	.short	0x010a
        /*03a2*/ 	.byte	0x3f
	.zero		1


	//   ....[38]....
        /*03a4*/ 	.word	0x000099b0
        /*03a8*/ 	.word	0x00000003
        /*03ac*/ 	.word	0x00000000
        /*03b0*/ 	.short	0x010a
        /*03b2*/ 	.byte	0x3f
	.zero		1


	//----- nvinfo : EIATTR_NUM_MBARRIERS
	.align		4
.L_958:
        /*03b4*/ 	.byte	0x03, 0x38
        /*03b6*/ 	.short	0x0007


	//----- nvinfo : EIATTR_EXIT_INSTR_OFFSETS
	.align		4
        /*03b8*/ 	.byte	0x04, 0x1c
        /*03ba*/ 	.short	(.L_960 - .L_959)


	//   ....[0]....
.L_959:
        /*03bc*/ 	.word	0x00009490


	//----- nvinfo : EIATTR_MAX_THREADS
	.align		4
.L_960:
        /*03c0*/ 	.byte	0x04, 0x05
        /*03c2*/ 	.short	(.L_962 - .L_961)
.L_961:
        /*03c4*/ 	.word	0x00000200
        /*03c8*/ 	.word	0x00000001
        /*03cc*/ 	.word	0x00000001


	//----- nvinfo : EIATTR_CRS_STACK_SIZE
	.align		4
.L_962:
        /*03d0*/ 	.byte	0x04, 0x1e
        /*03d2*/ 	.short	(.L_964 - .L_963)
.L_963:
        /*03d4*/ 	.word	0x00000000


	//----- nvinfo : EIATTR_CBANK_PARAM_SIZE
	.align		4
.L_964:
        /*03d8*/ 	.byte	0x03, 0x19
        /*03da*/ 	.short	0x0770


	//----- nvinfo : EIATTR_PARAM_CBANK
	.align		4
        /*03dc*/ 	.byte	0x04, 0x0a
        /*03de*/ 	.short	(.L_966 - .L_965)
	.align		4
.L_965:
        /*03e0*/ 	.word	index@(.nv.constant0._ZN7cutlass13device_kernelIN5flash11enable_sm90INS1_16FlashAttnBwdSm90INS1_25CollectiveMainloopBwdSm90ILi2ELi1ELi1EN4cute5tupleIJNS5_1CILi1EEES8_S8_EEENS6_IJNS7_ILi64EEENS7_ILi96EEENS7_ILi192EEEEEENS_6half_tEfNS_4arch4Sm90ELb1ELb0ELb1ELb1ELb0ELb0ELb1ELb0ELi3ELi1ELi1ELi1ELb0EEENS1_24CollectiveEpilogueBwdGQAISD_fSG_Li384ELb1ELb0EEENS1_25SingleTileBwdLPTSchedulerILb1ELi96ELb0EEEEEEEEEvNT_6ParamsE)
        /*03e4*/ 	.short	0x0210
        /*03e6*/ 	.short	0x0770


	//----- nvinfo : EIATTR_SW_WAR
	.align		4
.L_966:
        /*03e8*/ 	.byte	0x04, 0x36
        /*03ea*/ 	.short	(.L_968 - .L_967)
.L_967:
        /*03ec*/ 	.word	0x00000008
.L_968:


//--------------------- .nv.info._ZN7cutlass13device_kernelIN5flash11enable_sm90INS1_16FlashAttnBwdSm90INS1_25CollectiveMainloopBwdSm90ILi2ELi1ELi1EN4cute5tupleIJNS5_1CILi1EEES8_S8_EEENS6_IJNS7_ILi64EEENS7_ILi96EEENS7_ILi192EEEEEENS_6half_tEfNS_4arch4Sm90ELb1ELb0ELb1ELb1ELb1ELb0ELb1ELb0ELi3ELi1ELi1ELi1ELb0EEENS1_24CollectiveEpilogueBwdGQAISD_fSG_Li384ELb1ELb1EEENS1_25SingleTileBwdLPTSchedulerILb1ELi96ELb1EEEEEEEEEvNT_6ParamsE --------------------------
	.section	.nv.info._ZN7cutlass13device_kernelIN5flash11enable_sm90INS1_16FlashAttnBwdSm90INS1_25CollectiveMainloopBwdSm90ILi2ELi1ELi1EN4cute5tupleIJNS5_1CILi1EEES8_S8_EEENS6_IJNS7_ILi64EEENS7_ILi96EEENS7_ILi192EEEEEENS_6half_tEfNS_4arch4Sm90ELb1ELb0ELb1ELb1ELb1ELb0ELb1ELb0ELi3ELi1ELi1ELi1ELb0EEENS1_24CollectiveEpilogueBwdGQAISD_fSG_Li384ELb1ELb1EEENS1_25SingleTileBwdLPTSchedulerILb1ELi96ELb1EEEEEEEEEvNT_6ParamsE,"",@"SHT_CUDA_INFO"
	.sectionflags	@""
	.align	4


	//----- nvinfo : EIATTR_CUDA_API_VERSION
	.align		4
        /*0000*/ 	.byte	0x04, 0x37
        /*0002*/ 	.short	(.L_970 - .L_969)
.L_969:
        /*0004*/ 	.word	0x00000082


	//----- nvinfo : EIATTR_KPARAM_INFO
	.align		4
.L_970:
        /*0008*/ 	.byte	0x04, 0x17
        /*000a*/ 	.short	(.L_972 - .L_971)
.L_971:
        /*000c*/ 	.word	0x00000000
        /*0010*/ 	.short	0x0000
        /*0012*/ 	.short	0x0070
        /*0014*/ 	.byte	0x00, 0xf0, 0x01, 0x1c


	//----- nvinfo : EIATTR_SPARSE_MMA_MASK
	.align		4
.L_972:
        /*0018*/ 	.byte	0x03, 0x50
        /*001a*/ 	.short	0x0000


	//----- nvinfo : EIATTR_MAXREG_COUNT
	.align		4
        /*001c*/ 	.byte	0x03, 0x1b
        /*001e*/ 	.short	0x0080


	//----- nvinfo : EIATTR_NUM_BARRIERS
	.align		4
        /*0020*/ 	.byte	0x02, 0x4c
        /*0022*/ 	.byte	0x10
	.zero		1


	//----- nvinfo : EIATTR_EXTERNS
	.align		4
        /*0024*/ 	.byte	0x04, 0x0f
        /*0026*/ 	.short	(.L_974 - .L_973)


	//   ....[0]....
	.align		4
.L_973:
        /*0028*/ 	.word	index@(__assertfail)


	//----- nvinfo : EIATTR_ANNOTATIONS
	.align		4
.L_974:
        /*002c*/ 	.byte	0x04, 0x55
        /*002e*/ 	.short	(.L_976 - .L_975)


	//   ....[0]....
.L_975:
        /* <DEDUP_REMOVED lines=10> */


	//----- nvinfo : EIATTR_MERCURY_ISA_VERSION
	.align		4
.L_976:
        /*00b8*/ 	.byte	0x03, 0x5f
        /*00ba*/ 	.short	0x0101


	//----- nvinfo : EIATTR_INT_WARP_WIDE_INSTR_OFFSETS
	.align		4
        /*00bc*/ 	.byte	0x04, 0x31
        /*00be*/ 	.short	(.L_978 - .L_977)


	//   ....[0]....
.L_977:
        /*00c0*/ 	.word	0x00000180


	//   ....[1]....
        /*00c4*/ 	.word	0x00000240


	//   ....[2]....
        /*00c8*/ 	.word	0x00006630


	//   ....[3]....
        /*00cc*/ 	.word	0x00006e20


	//   ....[4]....
        /*00d0*/ 	.word	0x00007480


	//----- nvinfo : EIATTR_COOP_GROUP_MASK_REGIDS
	.align		4
.L_978:
        /*00d4*/ 	.byte	0x04, 0x29
        /*00d6*/ 	.short	(.L_980 - .L_979)


	//   ....[0]....
.L_979:
        /*00d8*/ 	.word	0xffffffff


	//   ....[1]....
        /*00dc*/ 	.word	0xffffffff


	//   ....[2]....
        /*00e0*/ 	.word	0xffffffff


	//   ....[3]....
        /*00e4*/ 	.word	0xffffffff


	//   ....[4]....
        /*00e8*/ 	.word	0xffffffff


	//   ....[5]....
        /*00ec*/ 	.word	0xffffffff


	//   ....[6]....
        /*00f0*/ 	.word	0xffffffff


	//   ....[7]....
        /*00f4*/ 	.word	0xffffffff


	//   ....[8]....
        /*00f8*/ 	.word	0xffffffff


	//   ....[9]....
        /*00fc*/ 	.word	0xffffffff


	//   ....[10]....
        /*0100*/ 	.word	0xffffffff


	//   ....[11]....
        /*0104*/ 	.word	0xffffffff


	//   ....[12]....
        /*0108*/ 	.word	0xffffffff


	//   ....[13]....
        /*010c*/ 	.word	0xffffffff


	//   ....[14]....
        /*0110*/ 	.word	0xffffffff


	//   ....[15]....
        /*0114*/ 	.word	0xffffffff


	//   ....[16]....
        /*0118*/ 	.word	0xffffffff


	//   ....[17]....
        /*011c*/ 	.word	0x0500000f


	//   ....[18]....
        /*0120*/ 	.word	0x0500000f


	//   ....[19]....
        /*0124*/ 	.word	0x0500000f


	//   ....[20]....
        /*0128*/ 	.word	0x0500000f


	//   ....[21]....
        /*012c*/ 	.word	0x0500000f


	//   ....[22]....
        /*0130*/ 	.word	0x0500000f


	//----- nvinfo : EIATTR_COOP_GROUP_INSTR_OFFSETS
	.align		4
.L_980:
        /*0134*/ 	.byte	0x04, 0x28
        /*0136*/ 	.short	(.L_982 - .L_981)


	//   ....[0]....
.L_981:
        /*0138*/ 	.word	0x00000060


	//   ....[1]....
        /*013c*/ 	.word	0x00000190


	//   ....[2]....
        /*0140*/ 	.word	0x00000220


	//   ....[3]....
        /*0144*/ 	.word	0x000003a0


	//   ....[4]....
        /*0148*/ 	.word	0x00000600


	//   ....[5]....
        /*014c*/ 	.word	0x00001600


	//   ....[6]....
        /*0150*/ 	.word	0x00004c30


	//   ....[7]....
        /*0154*/ 	.word	0x00004dc0


	//   ....[8]....
        /*0158*/ 	.word	0x00005050


	//   ....[9]....
        /*015c*/ 	.word	0x000051e0


	//   ....[10]....
        /*0160*/ 	.word	0x000052f0


	//   ....[11]....
        /*0164*/ 	.word	0x000060a0


	//   ....[12]....
        /*0168*/ 	.word	0x00006560


	//   ....[13]....
        /*016c*/ 	.word	0x00006960


	//   ....[14]....
        /*0170*/ 	.word	0x00006d50


	//   ....[15]....
        /*0174*/ 	.word	0x00007000


	//   ....[16]....
        /*0178*/ 	.word	0x000073b0


	//   ....[17]....
        /*017c*/ 	.word	0x0000a2a0


	//   ....[18]....
        /*0180*/ 	.word	0x0000a410


	//   ....[19]....
        /*0184*/ 	.word	0x0000a480


	//   ....[20]....
        /*0188*/ 	.word	0x0000a4f0


	//   ....[21]....
        /*018c*/ 	.word	0x0000a560


	//   ....[22]....
        /*0190*/ 	.word	0x0000a5d0


	//----- nvinfo : EIATTR_REG_RECONFIG
	.align		4
.L_982:
        /*0194*/ 	.byte	0x01, 0x54
	.zero		2


	//----- nvinfo : EIATTR_SYSCALL_OFFSETS
	.align		4
        /*0198*/ 	.byte	0x04, 0x46
        /*019a*/ 	.short	(.L_984 - .L_983)


	//   ....[0]....
.L_983:
        /*019c*/ 	.word	0x00001260


	//   ....[1]....
        /*01a0*/ 	.word	0x00001350


	//   ....[2]....
        /*01a4*/ 	.word	0x00001490


	//   ....[3]....
        /*01a8*/ 	.word	0x00001580


	//----- nvinfo : EIATTR_MBARRIER_INSTR_OFFSETS
	.align		4
.L_984:
        /*01ac*/ 	.byte	0x04, 0x39
        /*01ae*/ 	.short	(.L_986 - .L_985)


	//   ....[0]....
.L_985:
        /*01b0*/ 	.word	0x00000260
        /*01b4*/ 	.word	0x000000ff
        /*01b8*/ 	.word	0x00036400
        /*01bc*/ 	.short	0x0100
        /*01be*/ 	.byte	0x06
	.zero		1


	//   ....[1]....
        /*01c0*/ 	.word	0x00000350
        /*01c4*/ 	.word	0x000000ff
        /*01c8*/ 	.word	0x00036410
        /*01cc*/ 	.short	0x0100
        /*01ce*/ 	.byte	0x08
	.zero		1


	//   ....[2]....
        /*01d0*/ 	.word	0x00000360
        /*01d4*/ 	.word	0x000000ff
        /*01d8*/ 	.word	0x00036420
        /*01dc*/ 	.short	0x0100
        /*01de*/ 	.byte	0x08
	.zero		1


	//   ....[3]....
        /*01e0*/ 	.word	0x00000370
        /*01e4*/ 	.word	0x000000ff
        /*01e8*/ 	.word	0x00036418
        /*01ec*/ 	.short	0x0100
        /*01ee*/ 	.byte	0x08
	.zero		1


	//   ....[4]....
        /*01f0*/ 	.word	0x00000380
        /*01f4*/ 	.word	0x000000ff
        /*01f8*/ 	.word	0x00036428
        /*01fc*/ 	.short	0x0100
        /*01fe*/ 	.byte	0x08
	.zero		1


	//   ....[5]....
        /*0200*/ 	.word	0x000004b0
        /*0204*/ 	.word	0x000000ff
        /*0208*/ 	.word	0x00036430
        /*020c*/ 	.short	0x0100
        /*020e*/ 	.byte	0x08
	.zero		1


	//   ....[6]....
        /*0210*/ 	.word	0x000004c0
        /*0214*/ 	.word	0x000000ff
        /*0218*/ 	.word	0x00036438
        /*021c*/ 	.short	0x0100
        /*021e*/ 	.byte	0x08
	.zero		1


	//   ....[7]....
        /*0220*/ 	.word	0x00001640
        /*0224*/ 	.word	0x000000ff
        /*0228*/ 	.word	0x00036400
        /*022c*/ 	.short	0x010a
        /*022e*/ 	.byte	0x24
	.zero		1


	//   ....[8]....
        /*0230*/ 	.word	0x00001740
        /*0234*/ 	.word	0x000000ff
        /*0238*/ 	.word	0x00036400
        /*023c*/ 	.short	0x010a
        /*023e*/ 	.byte	0x24
	.zero		1


	//   ....[9]....
        /*0240*/ 	.word	0x00001e50
        /*0244*/ 	.word	0x00000003
        /*0248*/ 	.word	0x00036410
        /*024c*/ 	.short	0x010a
        /*024e*/ 	.byte	0x3f
	.zero		1


	//   ....[10]....
        /*0250*/ 	.word	0x00001e90
        /*0254*/ 	.word	0x00000003
        /*0258*/ 	.word	0x00036410
        /*025c*/ 	.short	0x010a
        /*025e*/ 	.byte	0x3f
	.zero		1


	//   ....[11]....
        /*0260*/ 	.word	0x00002530
        /*0264*/ 	.word	0x000000ff
        /*0268*/ 	.word	0x00036430
        /*026c*/ 	.short	0x010a
        /*026e*/ 	.byte	0x24
	.zero		1


	//   ....[12]....
        /*0270*/ 	.word	0x00002780
        /*0274*/ 	.word	0x000000ff
        /*0278*/ 	.word	0x00036430
        /*027c*/ 	.short	0x010a
        /*027e*/ 	.byte	0x24
	.zero		1


	//   ....[13]....
        /*0280*/ 	.word	0x00003e40
        /*0284*/ 	.word	0x000000ff
        /*0288*/ 	.word	0x00000000
        /*028c*/ 	.short	0x0101
        /*028e*/ 	.byte	0x04
	.zero		1


	//   ....[14]....
        /*0290*/ 	.word	0x000041d0
        /*0294*/ 	.word	0x00000003
        /*0298*/ 	.word	0x00000000
        /*029c*/ 	.short	0x0101
        /*029e*/ 	.byte	0x3f
	.zero		1


	//   ....[15]....
        /*02a0*/ 	.word	0x000081a0
        /*02a4*/ 	.word	0x00000000
        /*02a8*/ 	.word	0x00036420
        /*02ac*/ 	.short	0x010a
        /*02ae*/ 	.byte	0x3f
	.zero		1


	//   ....[16]....
        /*02b0*/ 	.word	0x00008990
        /*02b4*/ 	.word	0x00000000
        /*02b8*/ 	.word	0x00036438
        /*02bc*/ 	.short	0x010a
        /*02be*/ 	.byte	0x3f
	.zero		1


	//   ....[17]....
        /*02c0*/ 	.word	0x00008cf0
        /*02c4*/ 	.word	0x00000000
        /*02c8*/ 	.word	0x00036428
        /*02cc*/ 	.short	0x010a
        /*02ce*/ 	.byte	0x3f
	.zero		1


	//   ....[18]....
        /*02d0*/ 	.word	0x00009020
        /*02d4*/ 	.word	0x00000000
        /*02d8*/ 	.word	0x00036438
        /*02dc*/ 	.short	0x010a
        /*02de*/ 	.byte	0x3f
	.zero		1


	//   ....[19]....
        /*02e0*/ 	.word	0x00009310
        /*02e4*/ 	.word	0x00000000
        /*02e8*/ 	.word	0x00036420
        /*02ec*/ 	.short	0x010a
        /*02ee*/ 	.byte	0x3f
	.zero		1


	//   ....[20]....
        /*02f0*/ 	.word	0x00009690
        /*02f4*/ 	.word	0x00000000
        /*02f8*/ 	.word	0x00036438
        /*02fc*/ 	.short	0x010a
        /*02fe*/ 	.byte	0x3f
	.zero		1


	//   ....[21]....
        /*0300*/ 	.word	0x00009990
        /*0304*/ 	.word	0x00000000
        /*0308*/ 	.word	0x00036428
        /*030c*/ 	.short	0x010a
        /*030e*/ 	.byte	0x3f
	.zero		1


	//   ....[22]....
        /*0310*/ 	.word	0x00009cd0
        /*0314*/ 	.word	0x00000000
        /*0318*/ 	.word	0x00036438
        /*031c*/ 	.short	0x010a
        /*031e*/ 	.byte	0x3f
	.zero		1


	//   ....[23]....
        /*0320*/ 	.word	0x0000a130
        /*0324*/ 	.word	0x00000007
        /*0328*/ 	.word	0x00000000
        /*032c*/ 	.short	0x010a
        /*032e*/ 	.byte	0x3f
	.zero		1


	//   ....[24]....
        /*0330*/ 	.word	0x0000a1b0
        /*0334*/ 	.word	0x00000003
        /*0338*/ 	.word	0x00000000
        /*033c*/ 	.short	0x010a
        /*033e*/ 	.byte	0x3f
	.zero		1


	//   ....[25]....
        /*0340*/ 	.word	0x0000a200
        /*0344*/ 	.word	0x00000009
        /*0348*/ 	.word	0x00036438
        /*034c*/ 	.short	0x010a
        /*034e*/ 	.byte	0x3f
	.zero		1


	//   ....[26]....
        /*0350*/ 	.word	0x0000a2e0
        /*0354*/ 	.word	0x00000000
        /*0358*/ 	.word	0x00036400
        /*035c*/ 	.short	0x010a
        /*035e*/ 	.byte	0x3f
	.zero		1


	//   ....[27]....
        /*0360*/ 	.word	0x0000a330
        /*0364*/ 	.word	0x00000003
        /*0368*/ 	.word	0x00036410
        /*036c*/ 	.short	0x010a
        /*036e*/ 	.byte	0x3f
	.zero		1


	//   ....[28]....
        /*0370*/ 	.word	0x0000a390
        /*0374*/ 	.word	0x00000079
        /*0378*/ 	.word	0x00036430
        /*037c*/ 	.short	0x010a
        /*037e*/ 	.byte	0x3f
	.zero		1


	//   ....[29]....
        /*0380*/ 	.word	0x0000a610
        /*0384*/ 	.word	0x00000000
        /*0388*/ 	.word	0x00036420
        /*038c*/ 	.short	0x010a
        /*038e*/ 	.byte	0x3f
	.zero		1


	//   ....[30]....
        /*0390*/ 	.word	0x0000a660
        /*0394*/ 	.word	0x00000000
        /*0398*/ 	.word	0x00036438
        /*039c*/ 	.short	0x010a
        /*039e*/ 	.byte	0x3f
	.zero		1


	//   ....[31]....
        /*03a0*/ 	.word	0x0000a6b0
        /*03a4*/ 	.word	0x00000000
        /*03a8*/ 	.word	0x00036428
        /*03ac*/ 	.short	0x010a
        /*03ae*/ 	.byte	0x3f
	.zero		1


	//   ....[32]....
        /*03b0*/ 	.word	0x0000a710
        /*03b4*/ 	.word	0x00000000
        /*03b8*/ 	.word	0x00036438
        /*03bc*/ 	.short	0x010a
        /*03be*/ 	.byte	0x3f
	.zero		1


	//   ....[33]....
        /*03c0*/ 	.word	0x0000a790
        /*03c4*/ 	.word	0x00000000
        /*03c8*/ 	.word	0x00036420
        /*03cc*/ 	.short	0x010a
        /*03ce*/ 	.byte	0x3f
	.zero		1


	//   ....[34]....
        /*03d0*/ 	.word	0x0000a7e0
        /*03d4*/ 	.word	0x00000000
        /*03d8*/ 	.word	0x00036438
        /*03dc*/ 	.short	0x010a
        /*03de*/ 	.byte	0x3f
	.zero		1


	//   ....[35]....
        /*03e0*/ 	.word	0x0000a830
        /*03e4*/ 	.word	0x00000000
        /*03e8*/ 	.word	0x00036428
        /*03ec*/ 	.short	0x010a
        /*03ee*/ 	.byte	0x3f
	.zero		1


	//   ....[36]....
        /*03f0*/ 	.word	0x0000a880
        /*03f4*/ 	.word	0x00000000
        /*03f8*/ 	.word	0x00036438
        /*03fc*/ 	.short	0x010a
        /*03fe*/ 	.byte	0x3f
	.zero		1


	//   ....[37]....
        /*0400*/ 	.word	0x0000a950
        /*0404*/ 	.word	0x00000007
        /*0408*/ 	.word	0x00000000
        /*040c*/ 	.short	0x010a
        /*040e*/ 	.byte	0x3f
	.zero		1


	//   ....[38]....
        /*0410*/ 	.word	0x0000a9a0
        /*0414*/ 	.word	0x00000003
        /*0418*/ 	.word	0x00000000
        /*041c*/ 	.short	0x010a
        /*041e*/ 	.byte	0x3f
	.zero		1


	//----- nvinfo : EIATTR_NUM_MBARRIERS
	.align		4
.L_986:
        /*0420*/ 	.byte	0x03, 0x38
        /*0422*/ 	.short	0x0007


	//----- nvinfo : EIATTR_EXIT_INSTR_OFFSETS
	.align		4
        /*0424*/ 	.byte	0x04, 0x1c
        /*0426*/ 	.short	(.L_988 - .L_987)


	//   ....[0]....
.L_987:
        /*0428*/ 	.word	0x0000a250


	//----- nvinfo : EIATTR_MAX_THREADS
	.align		4
.L_988:
        /*042c*/ 	.byte	0x04, 0x05
        /*042e*/ 	.short	(.L_990 - .L_989)
.L_989:
        /*0430*/ 	.word	0x00000200
        /*0434*/ 	.word	0x00000001
        /*0438*/ 	.word	0x00000001


	//----- nvinfo : EIATTR_CRS_STACK_SIZE
	.align		4
.L_990:
        /*043c*/ 	.byte	0x04, 0x1e
        /*043e*/ 	.short	(.L_992 - .L_991)
.L_991:
        /*0440*/ 	.word	0x00000000


	//----- nvinfo : EIATTR_CBANK_PARAM_SIZE
	.align		4
.L_992:
        /*0444*/ 	.byte	0x03, 0x19
        /*0446*/ 	.short	0x0770


	//----- nvinfo : EIATTR_PARAM_CBANK
	.align		4
        /*0448*/ 	.byte	0x04, 0x0a
        /*044a*/ 	.short	(.L_994 - .L_993)
	.align		4
.L_993:
        /*044c*/ 	.word	index@(.nv.constant0._ZN7cutlass13device_kernelIN5flash11enable_sm90INS1_16FlashAttnBwdSm90INS1_25CollectiveMainloopBwdSm90ILi2ELi1ELi1EN4cute5tupleIJNS5_1CILi1EEES8_S8_EEENS6_IJNS7_ILi64EEENS7_ILi96EEENS7_ILi192EEEEEENS_6half_tEfNS_4arch4Sm90ELb1ELb0ELb1ELb1ELb1ELb0ELb1ELb0ELi3ELi1ELi1ELi1ELb0EEENS1_24CollectiveEpilogueBwdGQAISD_fSG_Li384ELb1ELb1EEENS1_25SingleTileBwdLPTSchedulerILb1ELi96ELb1EEEEEEEEEvNT_6ParamsE)
        /*0450*/ 	.short	0x0210
        /*0452*/ 	.short	0x0770


	//----- nvinfo : EIATTR_SW_WAR
	.align		4
.L_994:
        /*0454*/ 	.byte	0x04, 0x36
        /*0456*/ 	.short	(.L_996 - .L_995)
.L_995:
        /*0458*/ 	.word	0x00000008
.L_996:


//--------------------- .nv.info._ZN7cutlass13device_kernelIN5flash11enable_sm90INS1_16FlashAttnBwdSm90INS1_25CollectiveMainloopBwdSm90ILi2ELi1ELi1EN4cute5tupleIJNS5_1CILi1EEES8_S8_EEENS6_IJNS7_ILi64EEENS7_ILi96EEENS7_ILi192EEEEEENS_6half_tEfNS_4arch4Sm90ELb0ELb0ELb0ELb0ELb0ELb0ELb1ELb0ELi3ELi1ELi1ELi1ELb0EEENS1_21CollectiveEpilogueBwdISD_SE_SG_Li384ELb0ELb1ELi3EEENS1_19SingleTileSchedulerILb0ELb0ELb0ELi96EEEEEEEEEvNT_6ParamsE --------------------------
	.section	.nv.info._ZN7cutlass13device_kernelIN5flash11enable_sm90INS1_16FlashAttnBwdSm90INS1_25CollectiveMainloopBwdSm90ILi2ELi1ELi1EN4cute5tupleIJNS5_1CILi1EEES8_S8_EEENS6_IJNS7_ILi64EEENS7_ILi96EEENS7_ILi192EEEEEENS_6half_tEfNS_4arch4Sm90ELb0ELb0ELb0ELb0ELb0ELb0ELb1ELb0ELi3ELi1ELi1ELi1ELb0EEENS1_21CollectiveEpilogueBwdISD_SE_SG_Li384ELb0ELb1ELi3EEENS1_19SingleTileSchedulerILb0ELb0ELb0ELi96EEEEEEEEEvNT_6ParamsE,"",@"SHT_CUDA_INFO"
	.sectionflags	@""
	.align	4


	//----- nvinfo : EIATTR_CUDA_API_VERSION
	.align		4
        /*0000*/ 	.byte	0x04, 0x37
        /*0002*/ 	.short	(.L_998 - .L_997)
.L_997:
        /*0004*/ 	.word	0x00000082


	//----- nvinfo : EIATTR_KPARAM_INFO
	.align		4
.L_998:
        /*0008*/ 	.byte	0x04, 0x17
        /*000a*/ 	.short	(.L_1000 - .L_999)
.L_999:
        /*000c*/ 	.word	0x00000000
        /*0010*/ 	.short	0x0000
        /*0012*/ 	.short	0x0070
        /*0014*/ 	.byte	0x00, 0xf0, 0x01, 0x24


	//----- nvinfo : EIATTR_SPARSE_MMA_MASK
	.align		4
.L_1000:
        /*0018*/ 	.byte	0x03, 0x50
        /*001a*/ 	.short	0x0000


	//----- nvinfo : EIATTR_MAXREG_COUNT
	.align		4
        /*001c*/ 	.byte	0x03, 0x1b
        /*001e*/ 	.short	0x0080


	//----- nvinfo : EIATTR_NUM_BARRIERS
	.align		4
        /*0020*/ 	.byte	0x02, 0x4c
        /*0022*/ 	.byte	0x10
	.zero		1


	//----- nvinfo : EIATTR_EXTERNS
	.align		4
        /*0024*/ 	.byte	0x04, 0x0f
        /*0026*/ 	.short	(.L_1002 - .L_1001)


	//   ....[0]....
	.align		4
.L_1001:
        /*0028*/ 	.word	index@(__assertfail)


	//----- nvinfo : EIATTR_MERCURY_ISA_VERSION
	.align		4
.L_1002:
        /*002c*/ 	.byte	0x03, 0x5f
        /*002e*/ 	.short	0x0101


	//----- nvinfo : EIATTR_INT_WARP_WIDE_INSTR_OFFSETS
	.align		4
        /*0030*/ 	.byte	0x04, 0x31
        /*0032*/ 	.short	(.L_1004 - .L_1003)


	//   ....[0]....
.L_1003:
        /*0034*/ 	.word	0x000001d0


	//   ....[1]....
        /*0038*/ 	.word	0x00000290


	//----- nvinfo : EIATTR_COOP_GROUP_MASK_REGIDS
	.align		4
.L_1004:
        /*003c*/ 	.byte	0x04, 0x29
        /*003e*/ 	.short	(.L_1006 - .L_1005)


	//   ....[0]....
.L_1005:
        /*0040*/ 	.word	0xffffffff


	//   ....[1]....
        /*0044*/ 	.word	0xffffffff


	//   ....[2]....
        /*0048*/ 	.word	0xffffffff


	//   ....[3]....
        /*004c*/ 	.word	0xffffffff


	//   ....[4]....
        /*0050*/ 	.word	0xffffffff


	//   ....[5]....
        /*0054*/ 	.word	0xffffffff


	//   ....[6]....
        /*0058*/ 	.word	0xffffffff


	//   ....[7]....
        /*005c*/ 	.word	0xffffffff


	//   ....[8]....
        /*0060*/ 	.word	0x0500000f


	//----- nvinfo : EIATTR_COOP_GROUP_INSTR_OFFSETS
	.align		4
.L_1006:
        /*0064*/ 	.byte	0x04, 0x28
        /*0066*/ 	.short	(.L_1008 - .L_1007)


	//   ....[0]....
.L_1007:
        /*0068*/ 	.word	0x00000050


	//   ....[1]....
        /*006c*/ 	.word	0x000001e0


	//   ....[2]....
        /*0070*/ 	.word	0x00000270


	//   ....[3]....
        /*0074*/ 	.word	0x000003f0


	//   ....[4]....
        /*0078*/ 	.word	0x00000600


	//   ....[5]....
        /*007c*/ 	.word	0x00000b70


	//   ....[6]....
        /*0080*/ 	.word	0x00003d00


	//   ....[7]....
        /*0084*/ 	.word	0x00004360


	//   ....[8]....
        /*0088*/ 	.word	0x00007420


	//----- nvinfo : EIATTR_REG_RECONFIG
	.align		4
.L_1008:
        /*008c*/ 	.byte	0x01, 0x54
	.zero		2


	//----- nvinfo : EIATTR_SYSCALL_OFFSETS
	.align		4
        /*0090*/ 	.byte	0x04, 0x46
        /*0092*/ 	.short	(.L_1010 - .L_1009)


	//   ....[0]....
.L_1009:
        /*0094*/ 	.word	0x000007d0


	//   ....[1]....
        /*0098*/ 	.word	0x000008c0


	//   ....[2]....
        /*009c*/ 	.word	0x00000a00


	//   ....[3]....
        /*00a0*/ 	.word	0x00000af0


	//   ....[4]....
        /*00a4*/ 	.word	0x00003720


	//   ....[5]....
        /*00a8*/ 	.word	0x00003860


	//   ....[6]....
        /*00ac*/ 	.word	0x00003980


	//   ....[7]....
        /*00b0*/ 	.word	0x00003aa0


	//----- nvinfo : EIATTR_MBARRIER_INSTR_OFFSETS
	.align		4
.L_1010:
        /*00b4*/ 	.byte	0x04, 0x39
        /*00b6*/ 	.short	(.L_1012 - .L_1011)


	//   ....[0]....
.L_1011:
        /*00b8*/ 	.word	0x000002b0
        /*00bc*/ 	.word	0x000000ff
        /*00c0*/ 	.word	0x00036400
        /*00c4*/ 	.short	0x0100
        /*00c6*/ 	.byte	0x06
	.zero		1


	//   ....[1]....
        /*00c8*/ 	.word	0x000003a0
        /*00cc*/ 	.word	0x000000ff
        /*00d0*/ 	.word	0x00036410
        /*00d4*/ 	.short	0x0100
        /*00d6*/ 	.byte	0x08
	.zero		1


	//   ....[2]....
        /*00d8*/ 	.word	0x000003b0
        /*00dc*/ 	.word	0x000000ff
        /*00e0*/ 	.word	0x00036420
        /*00e4*/ 	.short	0x0100
        /*00e6*/ 	.byte	0x08
	.zero		1


	//   ....[3]....
        /*00e8*/ 	.word	0x000003c0
        /*00ec*/ 	.word	0x000000ff
        /*00f0*/ 	.word	0x00036418
        /*00f4*/ 	.short	0x0100
        /*00f6*/ 	.byte	0x08
	.zero		1


	//   ....[4]....
        /*00f8*/ 	.word	0x000003d0
        /*00fc*/ 	.word	0x000000ff
        /*0100*/ 	.word	0x00036428
        /*0104*/ 	.short	0x0100
        /*0106*/ 	.byte	0x08
	.zero		1


	//   ....[5]....
        /*0108*/ 	.word	0x00000500
        /*010c*/ 	.word	0x000000ff
        /*0110*/ 	.word	0x00036430
        /*0114*/ 	.short	0x0100
        /*0116*/ 	.byte	0x08
	.zero		1


	//   ....[6]....
        /*0118*/ 	.word	0x00000510
        /*011c*/ 	.word	0x000000ff
        /*0120*/ 	.word	0x00036438
        /*0124*/ 	.short	0x0100
        /*0126*/ 	.byte	0x08
	.zero		1


	//   ....[7]....
        /*0128*/ 	.word	0x00000bb0
        /*012c*/ 	.word	0x000000ff
        /*0130*/ 	.word	0x00036400
        /*0134*/ 	.short	0x010a
        /*0136*/ 	.byte	0x25
	.zero		1


	//   ....[8]....
        /*0138*/ 	.word	0x00000d40
        /*013c*/ 	.word	0x000000ff
        /*0140*/ 	.word	0x00036400
        /*0144*/ 	.short	0x010a
        /*0146*/ 	.byte	0x25
	.zero		1


	//   ....[9]....
        /*0148*/ 	.word	0x00001430
        /*014c*/ 	.word	0x00000004
        /*0150*/ 	.word	0x00036410
        /*0154*/ 	.short	0x010a
        /*0156*/ 	.byte	0x3f
	.zero		1


	//   ....[10]....
        /*0158*/ 	.word	0x00001470
        /*015c*/ 	.word	0x00000004
        /*0160*/ 	.word	0x00036410
        /*0164*/ 	.short	0x010a
        /*0166*/ 	.byte	0x3f
	.zero		1


	//   ....[11]....
        /*0168*/ 	.word	0x00001b10
        /*016c*/ 	.word	0x000000ff
        /*0170*/ 	.word	0x00036430
        /*0174*/ 	.short	0x010a
        /*0176*/ 	.byte	0x25
	.zero		1


	//   ....[12]....
        /*0178*/ 	.word	0x00001b50
        /*017c*/ 	.word	0x000000ff
        /*0180*/ 	.word	0x00036430
        /*0184*/ 	.short	0x010a
        /*0186*/ 	.byte	0x25
	.zero		1


	//   ....[13]....
        /*0188*/ 	.word	0x00002f20
        /*018c*/ 	.word	0x000000ff
        /*0190*/ 	.word	0x00000000
        /*0194*/ 	.short	0x0101
        /*0196*/ 	.byte	0x04
	.zero		1


	//   ....[14]....
        /*0198*/ 	.word	0x000032b0
        /*019c*/ 	.word	0x00000004
        /*01a0*/ 	.word	0x00000000
        /*01a4*/ 	.short	0x0101
        /*01a6*/ 	.byte	0x3f
	.zero		1


	//   ....[15]....
        /*01a8*/ 	.word	0x000055d0
        /*01ac*/ 	.word	0x00000000
        /*01b0*/ 	.word	0x00036420
        /*01b4*/ 	.short	0x010a
        /*01b6*/ 	.byte	0x3f
	.zero		1


	//   ....[16]....
        /*01b8*/ 	.word	0x00005d10
        /*01bc*/ 	.word	0x00000000
        /*01c0*/ 	.word	0x00036438
        /*01c4*/ 	.short	0x010a
        /*01c6*/ 	.byte	0x3f
	.zero		1


	//   ....[17]....
        /*01c8*/ 	.word	0x00006060
        /*01cc*/ 	.word	0x00000000
        /*01d0*/ 	.word	0x00036428
        /*01d4*/ 	.short	0x010a
        /*01d6*/ 	.byte	0x3f
	.zero		1


	//   ....[18]....
        /*01d8*/ 	.word	0x000062f0
        /*01dc*/ 	.word	0x00000000
        /*01e0*/ 	.word	0x00036438
        /*01e4*/ 	.short	0x010a
        /*01e6*/ 	.byte	0x3f
	.zero		1


	//   ....[19]....
        /*01e8*/ 	.word	0x000065d0
        /*01ec*/ 	.word	0x00000000
        /*01f0*/ 	.word	0x00036420
        /*01f4*/ 	.short	0x010a
        /*01f6*/ 	.byte	0x3f
	.zero		1


	//   ....[20]....
        /*01f8*/ 	.word	0x000068c0
        /*01fc*/ 	.word	0x00000000
        /*0200*/ 	.word	0x00036438
        /*0204*/ 	.short	0x010a
        /*0206*/ 	.byte	0x3f
	.zero		1


	//   ....[21]....
        /*0208*/ 	.word	0x00006bb0
        /*020c*/ 	.word	0x00000000
        /*0210*/ 	.word	0x00036428
        /*0214*/ 	.short	0x010a
        /*0216*/ 	.byte	0x3f
	.zero		1


	//   ....[22]....
        /*0218*/ 	.word	0x00006e60
        /*021c*/ 	.word	0x00000000
        /*0220*/ 	.word	0x00036438
        /*0224*/ 	.short	0x010a
        /*0226*/ 	.byte	0x3f
	.zero		1


	//   ....[23]....
        /*0228*/ 	.word	0x000072b0
        /*022c*/ 	.word	0x00000007
        /*0230*/ 	.word	0x00000000
        /*0234*/ 	.short	0x010a
        /*0236*/ 	.byte	0x3f
	.zero		1


	//   ....[24]....
        /*0238*/ 	.word	0x00007330
        /*023c*/ 	.word	0x00000003
        /*0240*/ 	.word	0x00000000
        /*0244*/ 	.short	0x010a
        /*0246*/ 	.byte	0x3f
	.zero		1


	//   ....[25]....
        /*0248*/ 	.word	0x00007380
        /*024c*/ 	.word	0x00000009
        /*0250*/ 	.word	0x00036438
        /*0254*/ 	.short	0x010a
        /*0256*/ 	.byte	0x3f
	.zero		1


	//   ....[26]....
        /*0258*/ 	.word	0x00007450
        /*025c*/ 	.word	0x00000013
        /*0260*/ 	.word	0x00036400
        /*0264*/ 	.short	0x010a
        /*0266*/ 	.byte	0x3f
	.zero		1


	//   ....[27]....
        /*0268*/ 	.word	0x000074a0
        /*026c*/ 	.word	0x00000004
        /*0270*/ 	.word	0x00036410
        /*0274*/ 	.short	0x010a
        /*0276*/ 	.byte	0x3f
	.zero		1


	//   ....[28]....
        /*0278*/ 	.word	0x000074f0
        /*027c*/ 	.word	0x00000013
        /*0280*/ 	.word	0x00036430
        /*0284*/ 	.short	0x010a
        /*0286*/ 	.byte	0x3f
	.zero		1


	//   ....[29]....
        /*0288*/ 	.word	0x00007540
        /*028c*/ 	.word	0x00000000
        /*0290*/ 	.word	0x00036420
        /*0294*/ 	.short	0x010a
        /*0296*/ 	.byte	0x3f
	.zero		1


	//   ....[30]....
        /*0298*/ 	.word	0x00007590
        /*029c*/ 	.word	0x00000000
        /*02a0*/ 	.word	0x00036438
        /*02a4*/ 	.short	0x010a
        /*02a6*/ 	.byte	0x3f
	.zero		1


	//   ....[31]....
        /*02a8*/ 	.word	0x000075e0
        /*02ac*/ 	.word	0x00000000
        /*02b0*/ 	.word	0x00036428
        /*02b4*/ 	.short	0x010a
        /*02b6*/ 	.byte	0x3f
	.zero		1


	//   ....[32]....
        /*02b8*/ 	.word	0x00007630
        /*02bc*/ 	.word	0x00000000
        /*02c0*/ 	.word	0x00036438
        /*02c4*/ 	.short	0x010a
        /*02c6*/ 	.byte	0x3f
	.zero		1


	//   ....[33]....
        /*02c8*/ 	.word	0x00007690
        /*02cc*/ 	.word	0x00000000
        /*02d0*/ 	.word	0x00036420
        /*02d4*/ 	.short	0x010a
        /*02d6*/ 	.byte	0x3f
	.zero		1


	//   ....[34]....
        /*02d8*/ 	.word	0x000076e0
        /*02dc*/ 	.word	0x00000000
        /*02e0*/ 	.word	0x00036438
        /*02e4*/ 	.short	0x010a
        /*02e6*/ 	.byte	0x3f
	.zero		1


	//   ....[35]....
        /*02e8*/ 	.word	0x00007730
        /*02ec*/ 	.word	0x00000000
        /*02f0*/ 	.word	0x00036428
        /*02f4*/ 	.short	0x010a
        /*02f6*/ 	.byte	0x3f
	.zero		1


	//   ....[36]....
        /*02f8*/ 	.word	0x00007780
        /*02fc*/ 	.word	0x00000000
        /*0300*/ 	.word	0x00036438
        /*0304*/ 	.short	0x010a
        /*0306*/ 	.byte	0x3f
	.zero		1


	//   ....[37]....
        /*0308*/ 	.word	0x00007860
        /*030c*/ 	.word	0x00000007
        /*0310*/ 	.word	0x00000000
        /*0314*/ 	.short	0x010a
        /*0316*/ 	.byte	0x3f
	.zero		1


	//   ....[38]....
        /*0318*/ 	.word	0x000078b0
        /*031c*/ 	.word	0x00000003
        /*0320*/ 	.word	0x00000000
        /*0324*/ 	.short	0x010a
        /*0326*/ 	.byte	0x3f
	.zero		1


	//----- nvinfo : EIATTR_NUM_MBARRIERS
	.align		4
.L_1012:
        /*0328*/ 	.byte	0x03, 0x38
        /*032a*/ 	.short	0x0007


	//----- nvinfo : EIATTR_EXIT_INSTR_OFFSETS
	.align		4
        /*032c*/ 	.byte	0x04, 0x1c
        /*032e*/ 	.short	(.L_1014 - .L_1013)


	//   ....[0]....
.L_1013:
        /*0330*/ 	.word	0x00000660


	//   ....[1]....
        /*0334*/ 	.word	0x00004310


	//   ....[2]....
        /*0338*/ 	.word	0x000043a0


	//   ....[3]....
        /*033c*/ 	.word	0x000043d0


	//   ....[4]....
        /*0340*/ 	.word	0x000044d0


	//   ....[5]....
        /*0344*/ 	.word	0x00004e10


	//   ....[6]....
        /*0348*/ 	.word	0x00005260


	//   ....[7]....
        /*034c*/ 	.word	0x000073d0


	//----- nvinfo : EIATTR_MAX_THREADS
	.align		4
.L_1014:
        /*0350*/ 	.byte	0x04, 0x05
        /*0352*/ 	.short	(.L_1016 - .L_1015)
.L_1015:
        /*0354*/ 	.word	0x00000200
        /*0358*/ 	.word	0x00000001
        /*035c*/ 	.word	0x00000001


	//----- nvinfo : EIATTR_CRS_STACK_SIZE
	.align		4
.L_1016:
        /*0360*/ 	.byte	0x04, 0x1e
        /*0362*/ 	.short	(.L_1018 - .L_1017)
.L_1017:
        /*0364*/ 	.word	0x00000000


	//----- nvinfo : EIATTR_CBANK_PARAM_SIZE
	.align		4
.L_1018:
        /*0368*/ 	.byte	0x03, 0x19
        /*036a*/ 	.short	0x0970


	//----- nvinfo : EIATTR_PARAM_CBANK
	.align		4
        /*036c*/ 	.byte	0x04, 0x0a
        /*036e*/ 	.short	(.L_1020 - .L_1019)
	.align		4
.L_1019:
        /*0370*/ 	.word	index@(.nv.constant0._ZN7cutlass13device_kernelIN5flash11enable_sm90INS1_16FlashAttnBwdSm90INS1_25CollectiveMainloopBwdSm90ILi2ELi1ELi1EN4cute5tupleIJNS5_1CILi1EEES8_S8_EEENS6_IJNS7_ILi64EEENS7_ILi96EEENS7_ILi192EEEEEENS_6half_tEfNS_4arch4Sm90ELb0ELb0ELb0ELb0ELb0ELb0ELb1ELb0ELi3ELi1ELi1ELi1ELb0EEENS1_21CollectiveEpilogueBwdISD_SE_SG_Li384ELb0ELb1ELi3EEENS1_19SingleTileSchedulerILb0ELb0ELb0ELi96EEEEEEEEEvNT_6ParamsE)
        /*0374*/ 	.short	0x0210
        /*0376*/ 	.short	0x0970


	//----- nvinfo : EIATTR_SW_WAR
	.align		4
.L_1020:
        /*0378*/ 	.byte	0x04, 0x36
        /*037a*/ 	.short	(.L_1022 - .L_1021)
.L_1021:
        /*037c*/ 	.word	0x00000008
.L_1022:


//--------------------- .nv.info._ZN7cutlass13device_kernelIN5flash11enable_sm90INS1_16FlashAttnBwdSm90INS1_25CollectiveMainloopBwdSm90ILi2ELi1ELi1EN4cute5tupleIJNS5_1CILi1EEES8_S8_EEENS6_IJNS7_ILi64EEENS7_ILi96EEENS7_ILi192EEEEEENS_6half_tEfNS_4arch4Sm90ELb0ELb0ELb0ELb0ELb1ELb0ELb1ELb0ELi3ELi1ELi1ELi1ELb0EEENS1_21CollectiveEpilogueBwdISD_SE_SG_Li384ELb0ELb1ELi3EEENS1_19SingleTileSchedulerILb0ELb0ELb0ELi96EEEEEEEEEvNT_6ParamsE --------------------------
	.section	.nv.info._ZN7cutlass13device_kernelIN5flash11enable_sm90INS1_16FlashAttnBwdSm90INS1_25CollectiveMainloopBwdSm90ILi2ELi1ELi1EN4cute5tupleIJNS5_1CILi1EEES8_S8_EEENS6_IJNS7_ILi64EEENS7_ILi96EEENS7_ILi192EEEEEENS_6half_tEfNS_4arch4Sm90ELb0ELb0ELb0ELb0ELb1ELb0ELb1ELb0ELi3ELi1ELi1ELi1ELb0EEENS1_21CollectiveEpilogueBwdISD_SE_SG_Li384ELb0ELb1ELi3EEENS1_19SingleTileSchedulerILb0ELb0ELb0ELi96EEEEEEEEEvNT_6ParamsE,"",@"SHT_CUDA_INFO"
	.sectionflags	@""
	.align	4


	//----- nvinfo : EIATTR_CUDA_API_VERSION
	.align		4
        /*0000*/ 	.byte	0x04, 0x37
        /*0002*/ 	.short	(.L_1024 - .L_1023)
.L_1023:
        /*0004*/ 	.word	0x00000082


	//----- nvinfo : EIATTR_KPARAM_INFO
	.align		4
.L_1024:
        /*0008*/ 	.byte	0x04, 0x17
        /*000a*/ 	.short	(.L_1026 - .L_1025)
.L_1025:
        /*000c*/ 	.word	0x00000000
        /*0010*/ 	.short	0x0000
        /*0012*/ 	.short	0x0070
        /*0014*/ 	.byte	0x00, 0xf0, 0x01, 0x24


	//----- nvinfo : EIATTR_SPARSE_MMA_MASK
	.align		4
.L_1026:
        /*0018*/ 	.byte	0x03, 0x50
        /*001a*/ 	.short	0x0000


	//----- nvinfo : EIATTR_MAXREG_COUNT
	.align		4
        /*001c*/ 	.byte	0x03, 0x1b
        /*001e*/ 	.short	0x0080


	//----- nvinfo : EIATTR_NUM_BARRIERS
	.align		4
        /*0020*/ 	.byte	0x02, 0x4c
        /*0022*/ 	.byte	0x10
	.zero		1


	//----- nvinfo : EIATTR_EXTERNS
	.align		4
        /*0024*/ 	.byte	0x04, 0x0f
        /*0026*/ 	.short	(.L_1028 - .L_1027)


	//   ....[0]....
	.align		4
.L_1027:
        /*0028*/ 	.word	index@(__assertfail)


	//----- nvinfo : EIATTR_MERCURY_ISA_VERSION
	.align		4
.L_1028:
        /*002c*/ 	.byte	0x03, 0x5f
        /*002e*/ 	.short	0x0101


	//----- nvinfo : EIATTR_INT_WARP_WIDE_INSTR_OFFSETS
	.align		4
        /*0030*/ 	.byte	0x04, 0x31
        /*0032*/ 	.short	(.L_1030 - .L_1029)


	//   ....[0]....
.L_1029:
        /*0034*/ 	.word	0x000001d0


	//   ....[1]....
        /*0038*/ 	.word	0x00000290


	//   ....[2]....
        /*003c*/ 	.word	0x00004cb0


	//   ....[3]....
        /*0040*/ 	.word	0x000052a0


	//   ....[4]....
        /*0044*/ 	.word	0x00005a10


	//----- nvinfo : EIATTR_COOP_GROUP_MASK_REGIDS
	.align		4
.L_1030:
        /*0048*/ 	.byte	0x04, 0x29
        /*004a*/ 	.short	(.L_1032 - .L_1031)


	//   ....[0]....
.L_1031:
        /*004c*/ 	.word	0xffffffff


	//   ....[1]....
        /*0050*/ 	.word	0xffffffff


	//   ....[2]....
        /*0054*/ 	.word	0xffffffff


	//   ....[3]....
        /*0058*/ 	.word	0xffffffff


	//   ....[4]....
        /*005c*/ 	.word	0xffffffff


	//   ....[5]....
        /*0060*/ 	.word	0xffffffff


	//   ....[6]....
        /*0064*/ 	.word	0xffffffff


	//   ....[7]....
        /*0068*/ 	.word	0xffffffff


	//   ....[8]....
        /*006c*/ 	.word	0xffffffff


	//   ....[9]....
        /*0070*/ 	.word	0xffffffff


	//   ....[10]....
        /*0074*/ 	.word	0xffffffff


	//   ....[11]....
        /*0078*/ 	.word	0xffffffff


	//   ....[12]....
        /*007c*/ 	.word	0xffffffff


	//   ....[13]....
        /*0080*/ 	.word	0xffffffff


	//   ....[14]....
        /*0084*/ 	.word	0x0500000f


	//   ....[15]....
        /*0088*/ 	.word	0x0500000f


	//   ....[16]....
        /*008c*/ 	.word	0x0500000f


	//   ....[17]....
        /*0090*/ 	.word	0x0500000f


	//----- nvinfo : EIATTR_COOP_GROUP_INSTR_OFFSETS
	.align		4
.L_1032:
        /*0094*/ 	.byte	0x04, 0x28
        /*0096*/ 	.short	(.L_1034 - .L_1033)


	//   ....[0]....
.L_1033:
        /*0098*/ 	.word	0x00000050


	//   ....[1]....
        /*009c*/ 	.word	0x000001e0


	//   ....[2]....
        /*00a0*/ 	.word	0x00000270


	//   ....[3]....
        /*00a4*/ 	.word	0x000003f0


	//   ....[4]....
        /*00a8*/ 	.word	0x00000600


	//   ....[5]....
        /*00ac*/ 	.word	0x00000b70


	//   ....[6]....
        /*00b0*/ 	.word	0x00003d00


	//   ....[7]....
        /*00b4*/ 	.word	0x00004360


	//   ....[8]....
        /*00b8*/ 	.word	0x000047f0


	//   ....[9]....
        /*00bc*/ 	.word	0x00004be0


	//   ....[10]....
        /*00c0*/ 	.word	0x00004e20


	//   ....[11]....
        /*00c4*/ 	.word	0x000051d0


	//   ....[12]....
        /*00c8*/ 	.word	0x00005480


	//   ....[13]....
        /*00cc*/ 	.word	0x00005940


	//   ....[14]....
        /*00d0*/ 	.word	0x00007c30


	//   ....[15]....
        /*00d4*/ 	.word	0x00007d80


	//   ....[16]....
        /*00d8*/ 	.word	0x00007df0


	//   ....[17]....
        /*00dc*/ 	.word	0x00007e60


	//----- nvinfo : EIATTR_REG_RECONFIG
	.align		4
.L_1034:
        /*00e0*/ 	.byte	0x01, 0x54
	.zero		2


	//----- nvinfo : EIATTR_SYSCALL_OFFSETS
	.align		4
        /*00e4*/ 	.byte	0x04, 0x46
        /*00e6*/ 	.short	(.L_1036 - .L_1035)


	//   ....[0]....
.L_1035:
        /*00e8*/ 	.word	0x000007d0


	//   ....[1]....
        /*00ec*/ 	.word	0x000008c0


	//   ....[2]....
        /*00f0*/ 	.word	0x00000a00


	//   ....[3]....
        /*00f4*/ 	.word	0x00000af0


	//   ....[4]....
        /*00f8*/ 	.word	0x00003720


	//   ....[5]....
        /*00fc*/ 	.word	0x00003860


	//   ....[6]....
        /*0100*/ 	.word	0x00003980


	//   ....[7]....
        /*0104*/ 	.word	0x00003aa0


	//----- nvinfo : EIATTR_MBARRIER_INSTR_OFFSETS
	.align		4
.L_1036:
        /*0108*/ 	.byte	0x04, 0x39
        /*010a*/ 	.short	(.L_1038 - .L_1037)


	//   ....[0]....
.L_1037:
        /*010c*/ 	.word	0x000002b0
        /*0110*/ 	.word	0x000000ff
        /*0114*/ 	.word	0x00036400
        /*0118*/ 	.short	0x0100
        /*011a*/ 	.byte	0x06
	.zero		1


	//   ....[1]....
        /*011c*/ 	.word	0x000003a0
        /*0120*/ 	.word	0x000000ff
        /*0124*/ 	.word	0x00036410
        /*0128*/ 	.short	0x0100
        /*012a*/ 	.byte	0x08
	.zero		1


	//   ....[2]....
        /*012c*/ 	.word	0x000003b0
        /*0130*/ 	.word	0x000000ff
        /*0134*/ 	.word	0x00036420
        /*0138*/ 	.short	0x0100
        /*013a*/ 	.byte	0x08
	.zero		1


	//   ....[3]....
        /*013c*/ 	.word	0x000003c0
        /*0140*/ 	.word	0x000000ff
        /*0144*/ 	.word	0x00036418
        /*0148*/ 	.short	0x0100
        /*014a*/ 	.byte	0x08
	.zero		1


	//   ....[4]....
        /*014c*/ 	.word	0x000003d0
        /*0150*/ 	.word	0x000000ff
        /*0154*/ 	.word	0x00036428
        /*0158*/ 	.short	0x0100
        /*015a*/ 	.byte	0x08
	.zero		1


	//   ....[5]....
        /*015c*/ 	.word	0x00000500
        /*0160*/ 	.word	0x000000ff
        /*0164*/ 	.word	0x00036430
        /*0168*/ 	.short	0x0100
        /*016a*/ 	.byte	0x08
	.zero		1


	//   ....[6]....
        /*016c*/ 	.word	0x00000510
        /*0170*/ 	.word	0x000000ff
        /*0174*/ 	.word	0x00036438
        /*0178*/ 	.short	0x0100
        /*017a*/ 	.byte	0x08
	.zero		1


	//   ....[7]....
        /*017c*/ 	.word	0x00000bb0
        /*0180*/ 	.word	0x000000ff
        /*0184*/ 	.word	0x00036400
        /*0188*/ 	.short	0x010a
        /*018a*/ 	.byte	0x25
	.zero		1


	//   ....[8]....
        /*018c*/ 	.word	0x00000d40
        /*0190*/ 	.word	0x000000ff
        /*0194*/ 	.word	0x00036400
        /*0198*/ 	.short	0x010a
        /*019a*/ 	.byte	0x25
	.zero		1


	//   ....[9]....
        /*019c*/ 	.word	0x00001430
        /*01a0*/ 	.word	0x00000004
        /*01a4*/ 	.word	0x00036410
        /*01a8*/ 	.short	0x010a
        /*01aa*/ 	.byte	0x3f
	.zero		1


	//   ....[10]....
        /*01ac*/ 	.word	0x00001470
        /*01b0*/ 	.word	0x00000004
        /*01b4*/ 	.word	0x00036410
        /*01b8*/ 	.short	0x010a
        /*01ba*/ 	.byte	0x3f
	.zero		1


	//   ....[11]....
        /*01bc*/ 	.word	0x00001b10
        /*01c0*/ 	.word	0x000000ff
        /*01c4*/ 	.word	0x00036430
        /*01c8*/ 	.short	0x010a
        /*01ca*/ 	.byte	0x25
	.zero		1


	//   ....[12]....
        /*01cc*/ 	.word	0x00001b50
        /*01d0*/ 	.word	0x000000ff
        /*01d4*/ 	.word	0x00036430
        /*01d8*/ 	.short	0x010a
        /*01da*/ 	.byte	0x25
	.zero		1


	//   ....[13]....
        /*01dc*/ 	.word	0x00002f20
        /*01e0*/ 	.word	0x000000ff
        /*01e4*/ 	.word	0x00000000
        /*01e8*/ 	.short	0x0101
        /*01ea*/ 	.byte	0x04
	.zero		1


	//   ....[14]....
        /*01ec*/ 	.word	0x000032b0
        /*01f0*/ 	.word	0x00000004
        /*01f4*/ 	.word	0x00000000
        /*01f8*/ 	.short	0x0101
        /*01fa*/ 	.byte	0x3f
	.zero		1


	//   ....[15]....
        /*01fc*/ 	.word	0x00005de0
        /*0200*/ 	.word	0x00000000
        /*0204*/ 	.word	0x00036420
        /*0208*/ 	.short	0x010a
        /*020a*/ 	.byte	0x3f
	.zero		1


	//   ....[16]....
        /*020c*/ 	.word	0x00006520
        /*0210*/ 	.word	0x00000000
        /*0214*/ 	.word	0x00036438
        /*0218*/ 	.short	0x010a
        /*021a*/ 	.byte	0x3f
	.zero		1


	//   ....[17]....
        /*021c*/ 	.word	0x00006870
        /*0220*/ 	.word	0x00000000
        /*0224*/ 	.word	0x00036428
        /*0228*/ 	.short	0x010a
        /*022a*/ 	.byte	0x3f
	.zero		1


	//   ....[18]....
        /*022c*/ 	.word	0x00006b00
        /*0230*/ 	.word	0x00000000
        /*0234*/ 	.word	0x00036438
        /*0238*/ 	.short	0x010a
        /*023a*/ 	.byte	0x3f
	.zero		1


	//   ....[19]....
        /*023c*/ 	.word	0x00006de0
        /*0240*/ 	.word	0x00000000
        /*0244*/ 	.word	0x00036420
        /*0248*/ 	.short	0x010a
        /*024a*/ 	.byte	0x3f
	.zero		1


	//   ....[20]....
        /*024c*/ 	.word	0x000070d0
        /*0250*/ 	.word	0x00000000
        /*0254*/ 	.word	0x00036438
        /*0258*/ 	.short	0x010a
        /*025a*/ 	.byte	0x3f
	.zero		1


	//   ....[21]....
        /*025c*/ 	.word	0x000073c0
        /*0260*/ 	.word	0x00000000
        /*0264*/ 	.word	0x00036428
        /*0268*/ 	.short	0x010a
        /*026a*/ 	.byte	0x3f
	.zero		1


	//   ....[22]....
        /*026c*/ 	.word	0x00007670
        /*0270*/ 	.word	0x00000000
        /*0274*/ 	.word	0x00036438
        /*0278*/ 	.short	0x010a
        /*027a*/ 	.byte	0x3f
	.zero		1


	//   ....[23]....
        /*027c*/ 	.word	0x00007ac0
        /*0280*/ 	.word	0x00000007
        /*0284*/ 	.word	0x00000000
        /*0288*/ 	.short	0x010a
        /*028a*/ 	.byte	0x3f
	.zero		1


	//   ....[24]....
        /*028c*/ 	.word	0x00007b40
        /*0290*/ 	.word	0x00000003
        /*0294*/ 	.word	0x00000000
        /*0298*/ 	.short	0x010a
        /*029a*/ 	.byte	0x3f
	.zero		1


	//   ....[25]....
        /*029c*/ 	.word	0x00007b90
        /*02a0*/ 	.word	0x00000009
        /*02a4*/ 	.word	0x00036438
        /*02a8*/ 	.short	0x010a
        /*02aa*/ 	.byte	0x3f
	.zero		1


	//   ....[26]....
        /*02ac*/ 	.word	0x00007c60
        /*02b0*/ 	.word	0x00000013
        /*02b4*/ 	.word	0x00036400
        /*02b8*/ 	.short	0x010a
        /*02ba*/ 	.byte	0x3f
	.zero		1


	//   ....[27]....
        /*02bc*/ 	.word	0x00007cb0
        /*02c0*/ 	.word	0x00000004
        /*02c4*/ 	.word	0x00036410
        /*02c8*/ 	.short	0x010a
        /*02ca*/ 	.byte	0x3f
	.zero		1


	//   ....[28]....
        /*02cc*/ 	.word	0x00007d00
        /*02d0*/ 	.word	0x00000013
        /*02d4*/ 	.word	0x00036430
        /*02d8*/ 	.short	0x010a
        /*02da*/ 	.byte	0x3f
	.zero		1


	//   ....[29]....
        /*02dc*/ 	.word	0x00007ea0
        /*02e0*/ 	.word	0x00000000
        /*02e4*/ 	.word	0x00036420
        /*02e8*/ 	.short	0x010a
        /*02ea*/ 	.byte	0x3f
	.zero		1


	//   ....[30]....
        /*02ec*/ 	.word	0x00007ef0
        /*02f0*/ 	.word	0x00000000
        /*02f4*/ 	.word	0x00036438
        /*02f8*/ 	.short	0x010a
        /*02fa*/ 	.byte	0x3f
	.zero		1


	//   ....[31]....
        /*02fc*/ 	.word	0x00007f40
        /*0300*/ 	.word	0x00000000
        /*0304*/ 	.word	0x00036428
        /*0308*/ 	.short	0x010a
        /*030a*/ 	.byte	0x3f
	.zero		1


	//   ....[32]....
        /*030c*/ 	.word	0x00007f90
        /*0310*/ 	.word	0x00000000
        /*0314*/ 	.word	0x00036438
        /*0318*/ 	.short	0x010a
        /*031a*/ 	.byte	0x3f
	.zero		1


	//   ....[33]....
        /*031c*/ 	.word	0x00007ff0
        /*0320*/ 	.word	0x00000000
        /*0324*/ 	.word	0x00036420
        /*0328*/ 	.short	0x010a
        /*032a*/ 	.byte	0x3f
	.zero		1


	//   ....[34]....
        /*032c*/ 	.word	0x00008040
        /*0330*/ 	.word	0x00000000
        /*0334*/ 	.word	0x00036438
        /*0338*/ 	.short	0x010a
        /*033a*/ 	.byte	0x3f
	.zero		1


	//   ....[35]....
        /*033c*/ 	.word	0x00008090
        /*0340*/ 	.word	0x00000000
        /*0344*/ 	.word	0x00036428
        /*0348*/ 	.short	0x010a
        /*034a*/ 	.byte	0x3f
	.zero		1


	//   ....[36]....
        /*034c*/ 	.word	0x000080e0
        /*0350*/ 	.word	0x00000000
        /*0354*/ 	.word	0x00036438
        /*0358*/ 	.short	0x010a
        /*035a*/ 	.byte	0x3f
	.zero		1


	//   ....[37]....
        /*035c*/ 	.word	0x000081c0
        /*0360*/ 	.word	0x00000007
        /*0364*/ 	.word	0x00000000
        /*0368*/ 	.short	0x010a
        /*036a*/ 	.byte	0x3f
	.zero		1


	//   ....[38]....
        /*036c*/ 	.word	0x00008210
        /*0370*/ 	.word	0x00000003
        /*0374*/ 	.word	0x00000000
        /*0378*/ 	.short	0x010a
        /*037a*/ 	.byte	0x3f
	.zero		1


	//----- nvinfo : EIATTR_NUM_MBARRIERS
	.align		4
.L_1038:
        /*037c*/ 	.byte	0x03, 0x38
        /*037e*/ 	.short	0x0007


	//----- nvinfo : EIATTR_EXIT_INSTR_OFFSETS
	.align		4
        /*0380*/ 	.byte	0x04, 0x1c
        /*0382*/ 	.short	(.L_1040 - .L_1039)


	//   ....[0]....
.L_1039:
        /*0384*/ 	.word	0x00000660


	//   ....[1]....
        /*0388*/ 	.word	0x00004310


	//   ....[2]....
        /*038c*/ 	.word	0x000043a0


	//   ....[3]....
        /*0390*/ 	.word	0x000043d0


	//   ....[4]....
        /*0394*/ 	.word	0x00004510


	//   ....[5]....
        /*0398*/ 	.word	0x00005340


	//   ....[6]....
        /*039c*/ 	.word	0x00005a70


	//   ....[7]....
        /*03a0*/ 	.word	0x00007be0


	//----- nvinfo : EIATTR_MAX_THREADS
	.align		4
.L_1040:
        /*03a4*/ 	.byte	0x04, 0x05
        /*03a6*/ 	.short	(.L_1042 - .L_1041)
.L_1041:
        /*03a8*/ 	.word	0x00000200
        /*03ac*/ 	.word	0x00000001
        /*03b0*/ 	.word	0x00000001


	//----- nvinfo : EIATTR_CRS_STACK_SIZE
	.align		4
.L_1042:
        /*03b4*/ 	.byte	0x04, 0x1e
        /*03b6*/ 	.short	(.L_1044 - .L_1043)
.L_1043:
        /*03b8*/ 	.word	0x00000000


	//----- nvinfo : EIATTR_CBANK_PARAM_SIZE
	.align		4
.L_1044:
        /*03bc*/ 	.byte	0x03, 0x19
        /*03be*/ 	.short	0x0970


	//----- nvinfo : EIATTR_PARAM_CBANK
	.align		4
        /*03c0*/ 	.byte	0x04, 0x0a
        /*03c2*/ 	.short	(.L_1046 - .L_1045)
	.align		4
.L_1045:
        /*03c4*/ 	.word	index@(.nv.constant0._ZN7cutlass13device_kernelIN5flash11enable_sm90INS1_16FlashAttnBwdSm90INS1_25CollectiveMainloopBwdSm90ILi2ELi1ELi1EN4cute5tupleIJNS5_1CILi1EEES8_S8_EEENS6_IJNS7_ILi64EEENS7_ILi96EEENS7_ILi192EEEEEENS_6half_tEfNS_4arch4Sm90ELb0ELb0ELb0ELb0ELb1ELb0ELb1ELb0ELi3ELi1ELi1ELi1ELb0EEENS1_21CollectiveEpilogueBwdISD_SE_SG_Li384ELb0ELb1ELi3EEENS1_19SingleTileSchedulerILb0ELb0ELb0ELi96EEEEEEEEEvNT_6ParamsE)
        /*03c8*/ 	.short	0x0210
        /*03ca*/ 	.short	0x0970


	//----- nvinfo : EIATTR_SW_WAR
	.align		4
.L_1046:
        /*03cc*/ 	.byte	0x04, 0x36
        /*03ce*/ 	.short	(.L_1048 - .L_1047)
.L_1047:
        /*03d0*/ 	.word	0x00000008
.L_1048:


//--------------------- .nv.info._ZN7cutlass13device_kernelIN5flash11enable_sm90INS1_16FlashAttnBwdSm90INS1_25CollectiveMainloopBwdSm90ILi2ELi1ELi1EN4cute5tupleIJNS5_1CILi1EEES8_S8_EEENS6_IJNS7_ILi64EEENS7_ILi96EEENS7_ILi192EEEEEENS_6half_tEfNS_4arch4Sm90ELb0ELb0ELb0ELb0ELb0ELb0ELb1ELb0ELi3ELi1ELi1ELi1ELb0EEENS1_24CollectiveEpilogueBwdGQAISD_fSG_Li384ELb0ELb0EEENS1_19SingleTileSchedulerILb0ELb0ELb0ELi96EEEEEEEEEvNT_6ParamsE --------------------------
	.section	.nv.info._ZN7cutlass13device_kernelIN5flash11enable_sm90INS1_16FlashAttnBwdSm90INS1_25CollectiveMainloopBwdSm90ILi2ELi1ELi1EN4cute5tupleIJNS5_1CILi1EEES8_S8_EEENS6_IJNS7_ILi64EEENS7_ILi96EEENS7_ILi192EEEEEENS_6half_tEfNS_4arch4Sm90ELb0ELb0ELb0ELb0ELb0ELb0ELb1ELb0ELi3ELi1ELi1ELi1ELb0EEENS1_24CollectiveEpilogueBwdGQAISD_fSG_Li384ELb0ELb0EEENS1_19SingleTileSchedulerILb0ELb0ELb0ELi96EEEEEEEEEvNT_6ParamsE,"",@"SHT_CUDA_INFO"
	.sectionflags	@""
	.align	4


	//----- nvinfo : EIATTR_CUDA_API_VERSION
	.align		4
        /*0000*/ 	.byte	0x04, 0x37
        /*0002*/ 	.short	(.L_1050 - .L_1049)
.L_1049:
        /*0004*/ 	.word	0x00000082


	//----- nvinfo : EIATTR_KPARAM_INFO
	.align		4
.L_1050:
        /*0008*/ 	.byte	0x04, 0x17
        /*000a*/ 	.short	(.L_1052 - .L_1051)
.L_1051:
        /*000c*/ 	.word	0x00000000
        /*0010*/ 	.short	0x0000
        /*0012*/ 	.short	0x0070
        /*0014*/ 	.byte	0x00, 0xf0, 0x01, 0x1a


	//----- nvinfo : EIATTR_SPARSE_MMA_MASK
	.align		4
.L_1052:
        /*0018*/ 	.byte	0x03, 0x50
        /*001a*/ 	.short	0x0000


	//----- nvinfo : EIATTR_MAXREG_COUNT
	.align		4
        /*001c*/ 	.byte	0x03, 0x1b
        /*001e*/ 	.short	0x0080


	//----- nvinfo : EIATTR_NUM_BARRIERS
	.align		4
        /*0020*/ 	.byte	0x02, 0x4c
        /*0022*/ 	.byte	0x10
	.zero		1


	//----- nvinfo : EIATTR_EXTERNS
	.align		4
        /*0024*/ 	.byte	0x04, 0x0f
        /*0026*/ 	.short	(.L_1054 - .L_1053)


	//   ....[0]....
	.align		4
.L_1053:
        /*0028*/ 	.word	index@(__assertfail)


	//----- nvinfo : EIATTR_MERCURY_ISA_VERSION
	.align		4
.L_1054:
        /*002c*/ 	.byte	0x03, 0x5f
        /*002e*/ 	.short	0x0101


	//----- nvinfo : EIATTR_INT_WARP_WIDE_INSTR_OFFSETS
	.align		4
        /*0030*/ 	.byte	0x04, 0x31
        /*0032*/ 	.short	(.L_1056 - .L_1055)


	//   ....[0]....
.L_1055:
        /*0034*/ 	.word	0x00000170


	//   ....[1]....
        /*0038*/ 	.word	0x00000230


	//----- nvinfo : EIATTR_COOP_GROUP_MASK_REGIDS
	.align		4
.L_1056:
        /*003c*/ 	.byte	0x04, 0x29
        /*003e*/ 	.short	(.L_1058 - .L_1057)


	//   ....[0]....
.L_1057:
        /*0040*/ 	.word	0xffffffff


	//   ....[1]....
        /*0044*/ 	.word	0xffffffff


	//   ....[2]....
        /*0048*/ 	.word	0xffffffff


	//   ....[3]....
        /*004c*/ 	.word	0xffffffff


	//   ....[4]....
        /*0050*/ 	.word	0xffffffff


	//   ....[5]....
        /*0054*/ 	.word	0xffffffff


	//   ....[6]....
        /*0058*/ 	.word	0xffffffff


	//   ....[7]....
        /*005c*/ 	.word	0x0500000f


	//----- nvinfo : EIATTR_COOP_GROUP_INSTR_OFFSETS
	.align		4
.L_1058:
        /*0060*/ 	.byte	0x04, 0x28
        /*0062*/ 	.short	(.L_1060 - .L_1059)


	//   ....[0]....
.L_1059:
        /*0064*/ 	.word	0x00000050


	//   ....[1]....
        /*0068*/ 	.word	0x00000180


	//   ....[2]....
        /*006c*/ 	.word	0x00000210


	//   ....[3]....
        /*0070*/ 	.word	0x00000390


	//   ....[4]....
        /*0074*/ 	.word	0x000005a0


	//   ....[5]....
        /*0078*/ 	.word	0x00000b00


	//   ....[6]....
        /*007c*/ 	.word	0x00003ff0


	//   ....[7]....
        /*0080*/ 	.word	0x000070b0


	//----- nvinfo : EIATTR_REG_RECONFIG
	.align		4
.L_1060:
        /*0084*/ 	.byte	0x01, 0x54
	.zero		2


	//----- nvinfo : EIATTR_SYSCALL_OFFSETS
	.align		4
        /*0088*/ 	.byte	0x04, 0x46
        /*008a*/ 	.short	(.L_1062 - .L_1061)


	//   ....[0]....
.L_1061:
        /*008c*/ 	.word	0x00000760


	//   ....[1]....
        /*0090*/ 	.word	0x00000850


	//   ....[2]....
        /*0094*/ 	.word	0x00000990


	//   ....[3]....
        /*0098*/ 	.word	0x00000a80


	//----- nvinfo : EIATTR_MBARRIER_INSTR_OFFSETS
	.align		4
.L_1062:
        /*009c*/ 	.byte	0x04, 0x39
        /*009e*/ 	.short	(.L_1064 - .L_1063)


	//   ....[0]....
.L_1063:
        /*00a0*/ 	.word	0x00000250
        /*00a4*/ 	.word	0x000000ff
        /*00a8*/ 	.word	0x00036400
        /*00ac*/ 	.short	0x0100
        /*00ae*/ 	.byte	0x06
	.zero		1


	//   ....[1]....
        /*00b0*/ 	.word	0x00000340
        /*00b4*/ 	.word	0x000000ff
        /*00b8*/ 	.word	0x00036410
        /*00bc*/ 	.short	0x0100
        /*00be*/ 	.byte	0x08
	.zero		1


	//   ....[2]....
        /*00c0*/ 	.word	0x00000350
        /*00c4*/ 	.word	0x000000ff
        /*00c8*/ 	.word	0x00036420
        /*00cc*/ 	.short	0x0100
        /*00ce*/ 	.byte	0x08
	.zero		1


	//   ....[3]....
        /*00d0*/ 	.word	0x00000360
        /*00d4*/ 	.word	0x000000ff
        /*00d8*/ 	.word	0x00036418
        /*00dc*/ 	.short	0x0100
        /*00de*/ 	.byte	0x08
	.zero		1


	//   ....[4]....
        /*00e0*/ 	.word	0x00000370
        /*00e4*/ 	.word	0x000000ff
        /*00e8*/ 	.word	0x00036428
        /*00ec*/ 	.short	0x0100
        /*00ee*/ 	.byte	0x08
	.zero		1


	//   ....[5]....
        /*00f0*/ 	.word	0x000004a0
        /*00f4*/ 	.word	0x000000ff
        /*00f8*/ 	.word	0x00036430
        /*00fc*/ 	.short	0x0100
        /*00fe*/ 	.byte	0x08
	.zero		1


	//   ....[6]....
        /*0100*/ 	.word	0x000004b0
        /*0104*/ 	.word	0x000000ff
        /*0108*/ 	.word	0x00036438
        /*010c*/ 	.short	0x0100
        /*010e*/ 	.byte	0x08
	.zero		1


	//   ....[7]....
        /*0110*/ 	.word	0x00000b40
        /*0114*/ 	.word	0x000000ff
        /*0118*/ 	.word	0x00036400
        /*011c*/ 	.short	0x010a
        /*011e*/ 	.byte	0x24
	.zero		1


	//   ....[8]....
        /*0120*/ 	.word	0x00000c20
        /*0124*/ 	.word	0x000000ff
        /*0128*/ 	.word	0x00036400
        /*012c*/ 	.short	0x010a
        /*012e*/ 	.byte	0x24
	.zero		1


	//   ....[9]....
        /*0130*/ 	.word	0x00001650
        /*0134*/ 	.word	0x00000003
        /*0138*/ 	.word	0x00036410
        /*013c*/ 	.short	0x010a
        /*013e*/ 	.byte	0x3f
	.zero		1


	//   ....[10]....
        /*0140*/ 	.word	0x00001690
        /*0144*/ 	.word	0x00000003
        /*0148*/ 	.word	0x00036410
        /*014c*/ 	.short	0x010a
        /*014e*/ 	.byte	0x3f
	.zero		1


	//   ....[11]....
        /*0150*/ 	.word	0x00001d30
        /*0154*/ 	.word	0x000000ff
        /*0158*/ 	.word	0x00036430
        /*015c*/ 	.short	0x010a
        /*015e*/ 	.byte	0x24
	.zero		1


	//   ....[12]....
        /*0160*/ 	.word	0x00001d70
        /*0164*/ 	.word	0x000000ff
        /*0168*/ 	.word	0x00036430
        /*016c*/ 	.short	0x010a
        /*016e*/ 	.byte	0x24
	.zero		1


	//   ....[13]....
        /*0170*/ 	.word	0x00003140
        /*0174*/ 	.word	0x000000ff
        /*0178*/ 	.word	0x00000000
        /*017c*/ 	.short	0x0101
        /*017e*/ 	.byte	0x04
	.zero		1


	//   ....[14]....
        /*0180*/ 	.word	0x000034d0
        /*0184*/ 	.word	0x00000003
        /*0188*/ 	.word	0x00000000
        /*018c*/ 	.short	0x0101
        /*018e*/ 	.byte	0x3f
	.zero		1


	//   ....[15]....
        /*0190*/ 	.word	0x00005260
        /*0194*/ 	.word	0x00000000
        /*0198*/ 	.word	0x00036420
        /*019c*/ 	.short	0x010a
        /*019e*/ 	.byte	0x3f
	.zero		1


	//   ....[16]....
        /*01a0*/ 	.word	0x000059a0
        /*01a4*/ 	.word	0x00000000
        /*01a8*/ 	.word	0x00036438
        /*01ac*/ 	.short	0x010a
        /*01ae*/ 	.byte	0x3f
	.zero		1


	//   ....[17]....
        /*01b0*/ 	.word	0x00005cf0
        /*01b4*/ 	.word	0x00000000
        /*01b8*/ 	.word	0x00036428
        /*01bc*/ 	.short	0x010a
        /*01be*/ 	.byte	0x3f
	.zero		1


	//   ....[18]....
        /*01c0*/ 	.word	0x00005f80
        /*01c4*/ 	.word	0x00000000
        /*01c8*/ 	.word	0x00036438
        /*01cc*/ 	.short	0x010a
        /*01ce*/ 	.byte	0x3f
	.zero		1


	//   ....[19]....
        /*01d0*/ 	.word	0x00006260
        /*01d4*/ 	.word	0x00000000
        /*01d8*/ 	.word	0x00036420
        /*01dc*/ 	.short	0x010a
        /*01de*/ 	.byte	0x3f
	.zero		1


	//   ....[20]....
        /*01e0*/ 	.word	0x00006550
        /*01e4*/ 	.word	0x00000000
        /*01e8*/ 	.word	0x00036438
        /*01ec*/ 	.short	0x010a
        /*01ee*/ 	.byte	0x3f
	.zero		1


	//   ....[21]....
        /*01f0*/ 	.word	0x00006840
        /*01f4*/ 	.word	0x00000000
        /*01f8*/ 	.word	0x00036428
        /*01fc*/ 	.short	0x010a
        /*01fe*/ 	.byte	0x3f
	.zero		1


	//   ....[22]....
        /*0200*/ 	.word	0x00006af0
        /*0204*/ 	.word	0x00000000
        /*0208*/ 	.word	0x00036438
        /*020c*/ 	.short	0x010a
        /*020e*/ 	.byte	0x3f
	.zero		1


	//   ....[23]....
        /*0210*/ 	.word	0x00006f30
        /*0214*/ 	.word	0x00000007
        /*0218*/ 	.word	0x00000000
        /*021c*/ 	.short	0x010a
        /*021e*/ 	.byte	0x3f
	.zero		1


	//   ....[24]....
        /*0220*/ 	.word	0x00006fb0
        /*0224*/ 	.word	0x00000003
        /*0228*/ 	.word	0x00000000
        /*022c*/ 	.short	0x010a
        /*022e*/ 	.byte	0x3f
	.zero		1


	//   ....[25]....
        /*0230*/ 	.word	0x00007000
        /*0234*/ 	.word	0x00000009
        /*0238*/ 	.word	0x00036438
        /*023c*/ 	.short	0x010a
        /*023e*/ 	.byte	0x3f
	.zero		1


	//   ....[26]....
        /*0240*/ 	.word	0x000070e0
        /*0244*/ 	.word	0x00000099
        /*0248*/ 	.word	0x00036400
        /*024c*/ 	.short	0x010a
        /*024e*/ 	.byte	0x3f
	.zero		1


	//   ....[27]....
        /*0250*/ 	.word	0x00007130
        /*0254*/ 	.word	0x00000003
        /*0258*/ 	.word	0x00036410
        /*025c*/ 	.short	0x010a
        /*025e*/ 	.byte	0x3f
	.zero		1


	//   ....[28]....
        /*0260*/ 	.word	0x00007180
        /*0264*/ 	.word	0x00000099
        /*0268*/ 	.word	0x00036430
        /*026c*/ 	.short	0x010a
        /*026e*/ 	.byte	0x3f
	.zero		1


	//   ....[29]....
        /*0270*/ 	.word	0x000071d0
        /*0274*/ 	.word	0x00000000
        /*0278*/ 	.word	0x00036420
        /*027c*/ 	.short	0x010a
        /*027e*/ 	.byte	0x3f
	.zero		1


	//   ....[30]....
        /*0280*/ 	.word	0x00007220
        /*0284*/ 	.word	0x00000000
        /*0288*/ 	.word	0x00036438
        /*028c*/ 	.short	0x010a
        /*028e*/ 	.byte	0x3f
	.zero		1


	//   ....[31]....
        /*0290*/ 	.word	0x00007270
        /*0294*/ 	.word	0x00000000
        /*0298*/ 	.word	0x00036428
        /*029c*/ 	.short	0x010a
        /*029e*/ 	.byte	0x3f
	.zero		1


	//   ....[32]....
        /*02a0*/ 	.word	0x000072c0
        /*02a4*/ 	.word	0x00000000
        /*02a8*/ 	.word	0x00036438
        /*02ac*/ 	.short	0x010a
        /*02ae*/ 	.byte	0x3f
	.zero		1


	//   ....[33]....
        /*02b0*/ 	.word	0x00007320
        /*02b4*/ 	.word	0x00000000
        /*02b8*/ 	.word	0x00036420
        /*02bc*/ 	.short	0x010a
        /*02be*/ 	.byte	0x3f
	.zero		1


	//   ....[34]....
        /*02c0*/ 	.word	0x00007370
        /*02c4*/ 	.word	0x00000000
        /*02c8*/ 	.word	0x00036438
        /*02cc*/ 	.short	0x010a
        /*02ce*/ 	.byte	0x3f
	.zero		1


	//   ....[35]....
        /*02d0*/ 	.word	0x000073c0
        /*02d4*/ 	.word	0x00000000
        /*02d8*/ 	.word	0x00036428
        /*02dc*/ 	.short	0x010a
        /*02de*/ 	.byte	0x3f
	.zero		1


	//   ....[36]....
        /*02e0*/ 	.word	0x00007410
        /*02e4*/ 	.word	0x00000000
        /*02e8*/ 	.word	0x00036438
        /*02ec*/ 	.short	0x010a
        /*02ee*/ 	.byte	0x3f
	.zero		1


	//   ....[37]....
        /*02f0*/ 	.word	0x000074f0
        /*02f4*/ 	.word	0x00000007
        /*02f8*/ 	.word	0x00000000
        /*02fc*/ 	.short	0x010a
        /*02fe*/ 	.byte	0x3f
	.zero		1


	//   ....[38]....
        /*0300*/ 	.word	0x00007540
        /*0304*/ 	.word	0x00000003
        /*0308*/ 	.word	0x00000000
        /*030c*/ 	.short	0x010a
        /*030e*/ 	.byte	0x3f
	.zero		1


	//----- nvinfo : EIATTR_NUM_MBARRIERS
	.align		4
.L_1064:
        /*0310*/ 	.byte	0x03, 0x38
        /*0312*/ 	.short	0x0007


	//----- nvinfo : EIATTR_EXIT_INSTR_OFFSETS
	.align		4
        /*0314*/ 	.byte	0x04, 0x1c
        /*0316*/ 	.short	(.L_1066 - .L_1065)


	//   ....[0]....
.L_1065:
        /*0318*/ 	.word	0x00007050


	//----- nvinfo : EIATTR_MAX_THREADS
	.align		4
.L_1066:
        /*031c*/ 	.byte	0x04, 0x05
        /*031e*/ 	.short	(.L_1068 - .L_1067)
.L_1067:
        /*0320*/ 	.word	0x00000200
        /*0324*/ 	.word	0x00000001
        /*0328*/ 	.word	0x00000001


	//----- nvinfo : EIATTR_CRS_STACK_SIZE
	.align		4
.L_1068:
        /*032c*/ 	.byte	0x04, 0x1e
        /*032e*/ 	.short	(.L_1070 - .L_1069)
.L_1069:
        /*0330*/ 	.word	0x00000000


	//----- nvinfo : EIATTR_CBANK_PARAM_SIZE
	.align		4
.L_1070:
        /*0334*/ 	.byte	0x03, 0x19
        /*0336*/ 	.short	0x06f0


	//----- nvinfo : EIATTR_PARAM_CBANK
	.align		4
        /*0338*/ 	.byte	0x04, 0x0a
        /*033a*/ 	.short	(.L_1072 - .L_1071)
	.align		4
.L_1071:
        /*033c*/ 	.word	index@(.nv.constant0._ZN7cutlass13device_kernelIN5flash11enable_sm90INS1_16FlashAttnBwdSm90INS1_25CollectiveMainloopBwdSm90ILi2ELi1ELi1EN4cute5tupleIJNS5_1CILi1EEES8_S8_EEENS6_IJNS7_ILi64EEENS7_ILi96EEENS7_ILi192EEEEEENS_6half_tEfNS_4arch4Sm90ELb0ELb0ELb0ELb0ELb0ELb0ELb1ELb0ELi3ELi1ELi1ELi1ELb0EEENS1_24CollectiveEpilogueBwdGQAISD_fSG_Li384ELb0ELb0EEENS1_19SingleTileSchedulerILb0ELb0ELb0ELi96EEEEEEEEEvNT_6ParamsE)
        /*0340*/ 	.short	0x0210
        /*0342*/ 	.short	0x06f0


	//----- nvinfo : EIATTR_SW_WAR
	.align		4
.L_1072:
        /*0344*/ 	.byte	0x04, 0x36
        /*0346*/ 	.short	(.L_1074 - .L_1073)
.L_1073:
        /*0348*/ 	.word	0x00000008
.L_1074:


//--------------------- .nv.info._ZN7cutlass13device_kernelIN5flash11enable_sm90INS1_16FlashAttnBwdSm90INS1_25CollectiveMainloopBwdSm90ILi2ELi1ELi1EN4cute5tupleIJNS5_1CILi1EEES8_S8_EEENS6_IJNS7_ILi64EEENS7_ILi96EEENS7_ILi192EEEEEENS_6half_tEfNS_4arch4Sm90ELb0ELb0ELb0ELb0ELb1ELb0ELb1ELb0ELi3ELi1ELi1ELi1ELb0EEENS1_24CollectiveEpilogueBwdGQAISD_fSG_Li384ELb0ELb1EEENS1_19SingleTileSchedulerILb0ELb0ELb0ELi96EEEEEEEEEvNT_6ParamsE --------------------------
	.section	.nv.info._ZN7cutlass13device_kernelIN5flash11enable_sm90INS1_16FlashAttnBwdSm90INS1_25CollectiveMainloopBwdSm90ILi2ELi1ELi1EN4cute5tupleIJNS5_1CILi1EEES8_S8_EEENS6_IJNS7_ILi64EEENS7_ILi96EEENS7_ILi192EEEEEENS_6half_tEfNS_4arch4Sm90ELb0ELb0ELb0ELb0ELb1ELb0ELb1ELb0ELi3ELi1ELi1ELi1ELb0EEENS1_24CollectiveEpilogueBwdGQAISD_fSG_Li384ELb0ELb1EEENS1_19SingleTileSchedulerILb0ELb0ELb0ELi96EEEEEEEEEvNT_6ParamsE,"",@"SHT_CUDA_INFO"
	.sectionflags	@""
	.align	4


	//----- nvinfo : EIATTR_CUDA_API_VERSION
	.align		4
        /*0000*/ 	.byte	0x04, 0x37
        /*0002*/ 	.short	(.L_1076 - .L_1075)
.L_1075:
        /*0004*/ 	.word	0x00000082


	//----- nvinfo : EIATTR_KPARAM_INFO
	.align		4
.L_1076:
        /*0008*/ 	.byte	0x04, 0x17
        /*000a*/ 	.short	(.L_1078 - .L_1077)
.L_1077:
        /*000c*/ 	.word	0x00000000
        /*0010*/ 	.short	0x0000
        /*0012*/ 	.short	0x0070
        /*0014*/ 	.byte	0x00, 0xf0, 0x01, 0x1a


	//----- nvinfo : EIATTR_SPARSE_MMA_MASK
	.align		4
.L_1078:
        /*0018*/ 	.byte	0x03, 0x50
        /*001a*/ 	.short	0x0000


	//----- nvinfo : EIATTR_MAXREG_COUNT
	.align		4
        /*001c*/ 	.byte	0x03, 0x1b
        /*001e*/ 	.short	0x0080


	//----- nvinfo : EIATTR_NUM_BARRIERS
	.align		4
        /*0020*/ 	.byte	0x02, 0x4c
        /*0022*/ 	.byte	0x10
	.zero		1


	//----- nvinfo : EIATTR_EXTERNS
	.align		4
        /*0024*/ 	.byte	0x04, 0x0f
        /*0026*/ 	.short	(.L_1080 - .L_1079)


	//   ....[0]....
	.align		4
.L_1079:
        /*0028*/ 	.word	index@(__assertfail)


	//----- nvinfo : EIATTR_MERCURY_ISA_VERSION
	.align		4
.L_1080:
        /*002c*/ 	.byte	0x03, 0x5f
        /*002e*/ 	.short	0x0101


	//----- nvinfo : EIATTR_INT_WARP_WIDE_INSTR_OFFSETS
	.align		4
        /*0030*/ 	.byte	0x04, 0x31
        /*0032*/ 	.short	(.L_1082 - .L_1081)


	//   ....[0]....
.L_1081:
        /*0034*/ 	.word	0x00000170


	//   ....[1]....
        /*0038*/ 	.word	0x00000230


	//   ....[2]....
        /*003c*/ 	.word	0x00004dd0


	//   ....[3]....
        /*0040*/ 	.word	0x000053c0


	//   ....[4]....
        /*0044*/ 	.word	0x00005b20


	//----- nvinfo : EIATTR_COOP_GROUP_MASK_REGIDS
	.align		4
.L_1082:
        /*0048*/ 	.byte	0x04, 0x29
        /*004a*/ 	.short	(.L_1084 - .L_1083)


	//   ....[0]....
.L_1083:
        /*004c*/ 	.word	0xffffffff


	//   ....[1]....
        /*0050*/ 	.word	0xffffffff


	//   ....[2]....
        /*0054*/ 	.word	0xffffffff


	//   ....[3]....
        /*0058*/ 	.word	0xffffffff


	//   ....[4]....
        /*005c*/ 	.word	0xffffffff


	//   ....[5]....
        /*0060*/ 	.word	0xffffffff


	//   ....[6]....
        /*0064*/ 	.word	0xffffffff


	//   ....[7]....
        /*0068*/ 	.word	0xffffffff


	//   ....[8]....
        /*006c*/ 	.word	0xffffffff


	//   ....[9]....
        /*0070*/ 	.word	0xffffffff


	//   ....[10]....
        /*0074*/ 	.word	0xffffffff


	//   ....[11]....
        /*0078*/ 	.word	0xffffffff


	//   ....[12]....
        /*007c*/ 	.word	0xffffffff


	//   ....[13]....
        /*0080*/ 	.word	0xffffffff


	//   ....[14]....
        /*0084*/ 	.word	0xffffffff


	//   ....[15]....
        /*0088*/ 	.word	0xffffffff


	//   ....[16]....
        /*008c*/ 	.word	0xffffffff


	//   ....[17]....
        /*0090*/ 	.word	0x0500000f


	//   ....[18]....
        /*0094*/ 	.word	0x0500000f


	//   ....[19]....
        /*0098*/ 	.word	0x0500000f


	//   ....[20]....
        /*009c*/ 	.word	0x0500000f


	//   ....[21]....
        /*00a0*/ 	.word	0x0500000f


	//   ....[22]....
        /*00a4*/ 	.word	0x0500000f


	//----- nvinfo : EIATTR_COOP_GROUP_INSTR_OFFSETS
	.align		4
.L_1084:
        /*00a8*/ 	.byte	0x04, 0x28
        /*00aa*/ 	.short	(.L_1086 - .L_1085)


	//   ....[0]....
.L_1085:
        /*00ac*/ 	.word	0x00000050


	//   ....[1]....
        /*00b0*/ 	.word	0x00000180


	//   ....[2]....
        /*00b4*/ 	.word	0x00000210


	//   ....[3]....
        /*00b8*/ 	.word	0x00000390


	//   ....[4]....
        /*00bc*/ 	.word	0x000005c0


	//   ....[5]....
        /*00c0*/ 	.word	0x00000b30


	//   ....[6]....
        /*00c4*/ 	.word	0x00003dc0


	//   ....[7]....
        /*00c8*/ 	.word	0x00003f50


	//   ....[8]....
        /*00cc*/ 	.word	0x000041e0


	//   ....[9]....
        /*00d0*/ 	.word	0x00004370


	//   ....[10]....
        /*00d4*/ 	.word	0x00004490


	//   ....[11]....
        /*00d8*/ 	.word	0x00004910


	//   ....[12]....
        /*00dc*/ 	.word	0x00004d00


	//   ....[13]....
        /*00e0*/ 	.word	0x00004f40


	//   ....[14]....
        /*00e4*/ 	.word	0x000052f0


	//   ....[15]....
        /*00e8*/ 	.word	0x000055a0


	//   ....[16]....
        /*00ec*/ 	.word	0x00005a60


	//   ....[17]....
        /*00f0*/ 	.word	0x00007d30


	//   ....[18]....
        /*00f4*/ 	.word	0x00007e80


	//   ....[19]....
        /*00f8*/ 	.word	0x00007ef0


	//   ....[20]....
        /*00fc*/ 	.word	0x00007f60


	//   ....[21]....
        /*0100*/ 	.word	0x00007fd0


	//   ....[22]....
        /*0104*/ 	.word	0x00008040


	//----- nvinfo : EIATTR_REG_RECONFIG
	.align		4
.L_1086:
        /*0108*/ 	.byte	0x01, 0x54
	.zero		2


	//----- nvinfo : EIATTR_SYSCALL_OFFSETS
	.align		4
        /*010c*/ 	.byte	0x04, 0x46
        /*010e*/ 	.short	(.L_1088 - .L_1087)


	//   ....[0]....
.L_1087:
        /*0110*/ 	.word	0x00000790


	//   ....[1]....
        /*0114*/ 	.word	0x00000880


	//   ....[2]....
        /*0118*/ 	.word	0x000009c0


	//   ....[3]....
        /*011c*/ 	.word	0x00000ab0


	//----- nvinfo : EIATTR_MBARRIER_INSTR_OFFSETS
	.align		4
.L_1088:
        /*0120*/ 	.byte	0x04, 0x39
        /*0122*/ 	.short	(.L_1090 - .L_1089)


	//   ....[0]....
.L_1089:
        /*0124*/ 	.word	0x00000250
        /*0128*/ 	.word	0x000000ff
        /*012c*/ 	.word	0x00036400
        /*0130*/ 	.short	0x0100
        /*0132*/ 	.byte	0x06
	.zero		1


	//   ....[1]....
        /*0134*/ 	.word	0x00000340
        /*0138*/ 	.word	0x000000ff
        /*013c*/ 	.word	0x00036410
        /*0140*/ 	.short	0x0100
        /*0142*/ 	.byte	0x08
	.zero		1


	//   ....[2]....
        /*0144*/ 	.word	0x00000350
        /*0148*/ 	.word	0x000000ff
        /*014c*/ 	.word	0x00036420
        /*0150*/ 	.short	0x0100
        /*0152*/ 	.byte	0x08
	.zero		1


	//   ....[3]....
        /*0154*/ 	.word	0x00000360
        /*0158*/ 	.word	0x000000ff
        /*015c*/ 	.word	0x00036418
        /*0160*/ 	.short	0x0100
        /*0162*/ 	.byte	0x08
	.zero		1


	//   ....[4]....
        /*0164*/ 	.word	0x00000370
        /*0168*/ 	.word	0x000000ff
        /*016c*/ 	.word	0x00036428
        /*0170*/ 	.short	0x0100
        /*0172*/ 	.byte	0x08
	.zero		1


	//   ....[5]....
        /*0174*/ 	.word	0x000004a0
        /*0178*/ 	.word	0x000000ff
        /*017c*/ 	.word	0x00036430
        /*0180*/ 	.short	0x0100
        /*0182*/ 	.byte	0x08
	.zero		1


	//   ....[6]....
        /*0184*/ 	.word	0x000004b0
        /*0188*/ 	.word	0x000000ff
        /*018c*/ 	.word	0x00036438
        /*0190*/ 	.short	0x0100
        /*0192*/ 	.byte	0x08
	.zero		1


	//   ....[7]....
        /*0194*/ 	.word	0x00000b70
        /*0198*/ 	.word	0x000000ff
        /*019c*/ 	.word	0x00036400
        /*01a0*/ 	.short	0x010a
        /*01a2*/ 	.byte	0x24
	.zero		1


	//   ....[8]....
        /*01a4*/ 	.word	0x00000c50
        /*01a8*/ 	.word	0x000000ff
        /*01ac*/ 	.word	0x00036400
        /*01b0*/ 	.short	0x010a
        /*01b2*/ 	.byte	0x24
	.zero		1


	//   ....[9]....
        /*01b4*/ 	.word	0x00001680
        /*01b8*/ 	.word	0x00000003
        /*01bc*/ 	.word	0x00036410
        /*01c0*/ 	.short	0x010a
        /*01c2*/ 	.byte	0x3f
	.zero		1


	//   ....[10]....
        /*01c4*/ 	.word	0x000016c0
        /*01c8*/ 	.word	0x00000003
        /*01cc*/ 	.word	0x00036410
        /*01d0*/ 	.short	0x010a
        /*01d2*/ 	.byte	0x3f
	.zero		1


	//   ....[11]....
        /*01d4*/ 	.word	0x00001d60
        /*01d8*/ 	.word	0x000000ff
        /*01dc*/ 	.word	0x00036430
        /*01e0*/ 	.short	0x010a
        /*01e2*/ 	.byte	0x24
	.zero		1


	//   ....[12]....
        /*01e4*/ 	.word	0x00001da0
        /*01e8*/ 	.word	0x000000ff
        /*01ec*/ 	.word	0x00036430
        /*01f0*/ 	.short	0x010a
        /*01f2*/ 	.byte	0x24
	.zero		1


	//   ....[13]....
        /*01f4*/ 	.word	0x00003170
        /*01f8*/ 	.word	0x000000ff
        /*01fc*/ 	.word	0x00000000
        /*0200*/ 	.short	0x0101
        /*0202*/ 	.byte	0x04
	.zero		1


	//   ....[14]....
        /*0204*/ 	.word	0x00003520
        /*0208*/ 	.word	0x00000003
        /*020c*/ 	.word	0x00000000
        /*0210*/ 	.short	0x0101
        /*0212*/ 	.byte	0x3f
	.zero		1


	//   ....[15]....
        /*0214*/ 	.word	0x00005ee0
        /*0218*/ 	.word	0x00000000
        /*021c*/ 	.word	0x00036420
        /*0220*/ 	.short	0x010a
        /*0222*/ 	.byte	0x3f
	.zero		1


	//   ....[16]....
        /*0224*/ 	.word	0x00006620
        /*0228*/ 	.word	0x00000000
        /*022c*/ 	.word	0x00036438
        /*0230*/ 	.short	0x010a
        /*0232*/ 	.byte	0x3f
	.zero		1


	//   ....[17]....
        /*0234*/ 	.word	0x00006970
        /*0238*/ 	.word	0x00000000
        /*023c*/ 	.word	0x00036428
        /*0240*/ 	.short	0x010a
        /*0242*/ 	.byte	0x3f
	.zero		1


	//   ....[18]....
        /*0244*/ 	.word	0x00006c00
        /*0248*/ 	.word	0x00000000
        /*024c*/ 	.word	0x00036438
        /*0250*/ 	.short	0x010a
        /*0252*/ 	.byte	0x3f
	.zero		1


	//   ....[19]....
        /*0254*/ 	.word	0x00006ee0
        /*0258*/ 	.word	0x00000000
        /*025c*/ 	.word	0x00036420
        /*0260*/ 	.short	0x010a
        /*0262*/ 	.byte	0x3f
	.zero		1


	//   ....[20]....
        /*0264*/ 	.word	0x000071d0
        /*0268*/ 	.word	0x00000000
        /*026c*/ 	.word	0x00036438
        /*0270*/ 	.short	0x010a
        /*0272*/ 	.byte	0x3f
	.zero		1


	//   ....[21]....
        /*0274*/ 	.word	0x000074c0
        /*0278*/ 	.word	0x00000000
        /*027c*/ 	.word	0x00036428
        /*0280*/ 	.short	0x010a
        /*0282*/ 	.byte	0x3f
	.zero		1


	//   ....[22]....
        /*0284*/ 	.word	0x00007770
        /*0288*/ 	.word	0x00000000
        /*028c*/ 	.word	0x00036438
        /*0290*/ 	.short	0x010a
        /*0292*/ 	.byte	0x3f
	.zero		1


	//   ....[23]....
        /*0294*/ 	.word	0x00007bb0
        /*0298*/ 	.word	0x00000007
        /*029c*/ 	.word	0x00000000
        /*02a0*/ 	.short	0x010a
        /*02a2*/ 	.byte	0x3f
	.zero		1


	//   ....[24]....
        /*02a4*/ 	.word	0x00007c30
        /*02a8*/ 	.word	0x00000003
        /*02ac*/ 	.word	0x00000000
        /*02b0*/ 	.short	0x010a
        /*02b2*/ 	.byte	0x3f
	.zero		1


	//   ....[25]....
        /*02b4*/ 	.word	0x00007c80
        /*02b8*/ 	.word	0x00000009
        /*02bc*/ 	.word	0x00036438
        /*02c0*/ 	.short	0x010a
        /*02c2*/ 	.byte	0x3f
	.zero		1


	//   ....[26]....
        /*02c4*/ 	.word	0x00007d60
        /*02c8*/ 	.word	0x00000098
        /*02cc*/ 	.word	0x00036400
        /*02d0*/ 	.short	0x010a
        /*02d2*/ 	.byte	0x3f
	.zero		1


	//   ....[27]....
        /*02d4*/ 	.word	0x00007db0
        /*02d8*/ 	.word	0x00000003
        /*02dc*/ 	.word	0x00036410
        /*02e0*/ 	.short	0x010a
        /*02e2*/ 	.byte	0x3f
	.zero		1


	//   ....[28]....
        /*02e4*/ 	.word	0x00007e00
        /*02e8*/ 	.word	0x00000098
        /*02ec*/ 	.word	0x00036430
        /*02f0*/ 	.short	0x010a
        /*02f2*/ 	.byte	0x3f
	.zero		1


	//   ....[29]....
        /*02f4*/ 	.word	0x00008080
        /*02f8*/ 	.word	0x00000000
        /*02fc*/ 	.word	0x00036420
        /*0300*/ 	.short	0x010a
        /*0302*/ 	.byte	0x3f
	.zero		1


	//   ....[30]....
        /*0304*/ 	.word	0x000080d0
        /*0308*/ 	.word	0x00000000
        /*030c*/ 	.word	0x00036438
        /*0310*/ 	.short	0x010a
        /*0312*/ 	.byte	0x3f
	.zero		1


	//   ....[31]....
        /*0314*/ 	.word	0x00008120
        /*0318*/ 	.word	0x00000000
        /*031c*/ 	.word	0x00036428
        /*0320*/ 	.short	0x010a
        /*0322*/ 	.byte	0x3f
	.zero		1


	//   ....[32]....
        /*0324*/ 	.word	0x00008170
        /*0328*/ 	.word	0x00000000
        /*032c*/ 	.word	0x00036438
        /*0330*/ 	.short	0x010a
        /*0332*/ 	.byte	0x3f
	.zero		1


	//   ....[33]....
        /*0334*/ 	.word	0x000081d0
        /*0338*/ 	.word	0x00000000
        /*033c*/ 	.word	0x00036420
        /*0340*/ 	.short	0x010a
        /*0342*/ 	.byte	0x3f
	.zero		1


	//   ....[34]....
        /*0344*/ 	.word	0x00008220
        /*0348*/ 	.word	0x00000000
        /*034c*/ 	.word	0x00036438
        /*0350*/ 	.short	0x010a
        /*0352*/ 	.byte	0x3f
	.zero		1


	//   ....[35]....
        /*0354*/ 	.word	0x00008270
        /*0358*/ 	.word	0x00000000
        /*035c*/ 	.word	0x00036428
        /*0360*/ 	.short	0x010a
        /*0362*/ 	.byte	0x3f
	.zero		1


	//   ....[36]....
        /*0364*/ 	.word	0x000082c0
        /*0368*/ 	.word	0x00000000
        /*036c*/ 	.word	0x00036438
        /*0370*/ 	.short	0x010a
        /*0372*/ 	.byte	0x3f
	.zero		1


	//   ....[37]....
        /*0374*/ 	.word	0x000083a0
        /*0378*/ 	.word	0x00000007
        /*037c*/ 	.word	0x00000000
        /*0380*/ 	.short	0x010a
        /*0382*/ 	.byte	0x3f
	.zero		1


	//   ....[38]....
        /*0384*/ 	.word	0x000083f0
        /*0388*/ 	.word	0x00000003
        /*038c*/ 	.word	0x00000000
        /*0390*/ 	.short	0x010a
        /*0392*/ 	.byte	0x3f
	.zero		1


	//----- nvinfo : EIATTR_NUM_MBARRIERS
	.align		4
.L_1090:
        /*0394*/ 	.byte	0x03, 0x38
        /*0396*/ 	.short	0x0007


	//----- nvinfo : EIATTR_EXIT_INSTR_OFFSETS
	.align		4
        /*0398*/ 	.byte	0x04, 0x1c
        /*039a*/ 	.short	(.L_1092 - .L_1091)


	//   ....[0]....
.L_1091:
        /*039c*/ 	.word	0x00007cd0


	//----- nvinfo : EIATTR_MAX_THREADS
	.align		4
.L_1092:
        /*03a0*/ 	.byte	0x04, 0x05
        /*03a2*/ 	.short	(.L_1094 - .L_1093)
.L_1093:
        /*03a4*/ 	.word	0x00000200
        /*03a8*/ 	.word	0x00000001
        /*03ac*/ 	.word	0x00000001


	//----- nvinfo : EIATTR_CRS_STACK_SIZE
	.align		4
.L_1094:
        /*03b0*/ 	.byte	0x04, 0x1e
        /*03b2*/ 	.short	(.L_1096 - .L_1095)
.L_1095:
        /*03b4*/ 	.word	0x00000000


	//----- nvinfo : EIATTR_CBANK_PARAM_SIZE
	.align		4
.L_1096:
        /*03b8*/ 	.byte	0x03, 0x19
        /*03ba*/ 	.short	0x06f0


	//----- nvinfo : EIATTR_PARAM_CBANK
	.align		4
        /*03bc*/ 	.byte	0x04, 0x0a
        /*03be*/ 	.short	(.L_1098 - .L_1097)
	.align		4
.L_1097:
        /*03c0*/ 	.word	index@(.nv.constant0._ZN7cutlass13device_kernelIN5flash11enable_sm90INS1_16FlashAttnBwdSm90INS1_25CollectiveMainloopBwdSm90ILi2ELi1ELi1EN4cute5tupleIJNS5_1CILi1EEES8_S8_EEENS6_IJNS7_ILi64EEENS7_ILi96EEENS7_ILi192EEEEEENS_6half_tEfNS_4arch4Sm90ELb0ELb0ELb0ELb0ELb1ELb0ELb1ELb0ELi3ELi1ELi1ELi1ELb0EEENS1_24CollectiveEpilogueBwdGQAISD_fSG_Li384ELb0ELb1EEENS1_19SingleTileSchedulerILb0ELb0ELb0ELi96EEEEEEEEEvNT_6ParamsE)
        /*03c4*/ 	.short	0x0210
        /*03c6*/ 	.short	0x06f0


	//----- nvinfo : EIATTR_SW_WAR
	.align		4
.L_1098:
        /*03c8*/ 	.byte	0x04, 0x36
        /*03ca*/ 	.short	(.L_1100 - .L_1099)
.L_1099:
        /*03cc*/ 	.word	0x00000008
.L_1100:


//--------------------- .nv.info._ZN7cutlass13device_kernelIN5flash11enable_sm90INS1_16FlashAttnBwdSm90INS1_25CollectiveMainloopBwdSm90ILi2ELi1ELi1EN4cute5tupleIJNS5_1CILi1EEES8_S8_EEENS6_IJNS7_ILi64EEENS7_ILi96EEENS7_ILi192EEEEEENS_6half_tEfNS_4arch4Sm90ELb0ELb0ELb0ELb1ELb0ELb0ELb1ELb0ELi3ELi1ELi1ELi1ELb0EEENS1_21CollectiveEpilogueBwdISD_SE_SG_Li384ELb1ELb1ELi3EEENS1_19SingleTileSchedulerILb1ELb0ELb0ELi96EEEEEEEEEvNT_6ParamsE --------------------------
	.section	.nv.info._ZN7cutlass13device_kernelIN5flash11enable_sm90INS1_16FlashAttnBwdSm90INS1_25CollectiveMainloopBwdSm90ILi2ELi1ELi1EN4cute5tupleIJNS5_1CILi1EEES8_S8_EEENS6_IJNS7_ILi64EEENS7_ILi96EEENS7_ILi192EEEEEENS_6half_tEfNS_4arch4Sm90ELb0ELb0ELb0ELb1ELb0ELb0ELb1ELb0ELi3ELi1ELi1ELi1ELb0EEENS1_21CollectiveEpilogueBwdISD_SE_SG_Li384ELb1ELb1ELi3EEENS1_19SingleTileSchedulerILb1ELb0ELb0ELi96EEEEEEEEEvNT_6ParamsE,"",@"SHT_CUDA_INFO"
	.sectionflags	@""
	.align	4


	//----- nvinfo : EIATTR_CUDA_API_VERSION
	.align		4
        /*0000*/ 	.byte	0x04, 0x37
        /*0002*/ 	.short	(.L_1102 - .L_1101)
.L_1101:
        /*0004*/ 	.word	0x00000082


	//----- nvinfo : EIATTR_KPARAM_INFO
	.align		4
.L_1102:
        /*0008*/ 	.byte	0x04, 0x17
        /*000a*/ 	.short	(.L_1104 - .L_1103)
.L_1103:
        /*000c*/ 	.word	0x00000000
        /*0010*/ 	.short	0x0000
        /*0012*/ 	.short	0x0070
        /*0014*/ 	.byte	0x00, 0xf0, 0x01, 0x1a


	//----- nvinfo : EIATTR_SPARSE_MMA_MASK
	.align		4
.L_1104:
        /*0018*/ 	.byte	0x03, 0x50
        /*001a*/ 	.short	0x0000


	//----- nvinfo : EIATTR_MAXREG_COUNT
	.align		4
        /*001c*/ 	.byte	0x03, 0x1b
        /*001e*/ 	.short	0x0080


	//----- nvinfo : EIATTR_NUM_BARRIERS
	.align		4
        /*0020*/ 	.byte	0x02, 0x4c
        /*0022*/ 	.byte	0x10
	.zero		1


	//----- nvinfo : EIATTR_EXTERNS
	.align		4
        /*0024*/ 	.byte	0x04, 0x0f
        /*0026*/ 	.short	(.L_1106 - .L_1105)


	//   ....[0]....
	.align		4
.L_1105:
        /*0028*/ 	.word	index@(__assertfail)


	//----- nvinfo : EIATTR_MERCURY_ISA_VERSION
	.align		4
.L_1106:
        /*002c*/ 	.byte	0x03, 0x5f
        /*002e*/ 	.short	0x0101


	//----- nvinfo : EIATTR_INT_WARP_WIDE_INSTR_OFFSETS
	.align		4
        /*0030*/ 	.byte	0x04, 0x31
        /*0032*/ 	.short	(.L_1108 - .L_1107)


	//   ....[0]....
.L_1107:
        /*0034*/ 	.word	0x00000170


	//   ....[1]....
        /*0038*/ 	.word	0x00000230


	//   ....[2]....
        /*003c*/ 	.word	0x00007bd0


	//----- nvinfo : EIATTR_COOP_GROUP_MASK_REGIDS
	.align		4
.L_1108:
        /*0040*/ 	.byte	0x04, 0x29
        /*0042*/ 	.short	(.L_1110 - .L_1109)


	//   ....[0]....
.L_1109:
        /*0044*/ 	.word	0xffffffff


	//   ....[1]....
        /*0048*/ 	.word	0xffffffff


	//   ....[2]....
        /*004c*/ 	.word	0xffffffff


	//   ....[3]....
        /*0050*/ 	.word	0xffffffff


	//   ....[4]....
        /*0054*/ 	.word	0xffffffff


	//   ....[5]....
        /*0058*/ 	.word	0xffffffff


	//   ....[6]....
        /*005c*/ 	.word	0xffffffff


	//   ....[7]....
        /*0060*/ 	.word	0x0500000f


	//----- nvinfo : EIATTR_COOP_GROUP_INSTR_OFFSETS
	.align		4
.L_1110:
        /*0064*/ 	.byte	0x04, 0x28
        /*0066*/ 	.short	(.L_1112 - .L_1111)


	//   ....[0]....
.L_1111:
        /*0068*/ 	.word	0x00000050


	//   ....[1]....
        /*006c*/ 	.word	0x00000180


	//   ....[2]....
        /*0070*/ 	.word	0x00000210


	//   ....[3]....
        /*0074*/ 	.word	0x00000390


	//   ....[4]....
        /*0078*/ 	.word	0x000005d0


	//   ....[5]....
        /*007c*/ 	.word	0x00001220


	//   ....[6]....
        /*0080*/ 	.word	0x000064f0


	//   ....[7]....
        /*0084*/ 	.word	0x00009f10


	//----- nvinfo : EIATTR_REG_RECONFIG
	.align		4
.L_1112:
        /*0088*/ 	.byte	0x01, 0x54
	.zero		2


	//----- nvinfo : EIATTR_SYSCALL_OFFSETS
	.align		4
        /*008c*/ 	.byte	0x04, 0x46
        /*008e*/ 	.short	(.L_1114 - .L_1113)


	//   ....[0]....
.L_1113:
        /*0090*/ 	.word	0x00000e80


	//   ....[1]....
        /*0094*/ 	.word	0x00000f70


	//   ....[2]....
        /*0098*/ 	.word	0x000010b0


	//   ....[3]....
        /*009c*/ 	.word	0x000011a0


	//----- nvinfo : EIATTR_MBARRIER_INSTR_OFFSETS
	.align		4
.L_1114:
        /*00a0*/ 	.byte	0x04, 0x39
        /*00a2*/ 	.short	(.L_1116 - .L_1115)


	//   ....[0]....
.L_1115:
        /*00a4*/ 	.word	0x00000250
        /*00a8*/ 	.word	0x000000ff
        /*00ac*/ 	.word	0x00036400
        /*00b0*/ 	.short	0x0100
        /*00b2*/ 	.byte	0x06
	.zero		1


	//   ....[1]....
        /*00b4*/ 	.word	0x00000340
        /*00b8*/ 	.word	0x000000ff
        /*00bc*/ 	.word	0x00036410
        /*00c0*/ 	.short	0x0100
        /*00c2*/ 	.byte	0x08
	.zero		1


	//   ....[2]....
        /*00c4*/ 	.word	0x00000350
        /*00c8*/ 	.word	0x000000ff
        /*00cc*/ 	.word	0x00036420
        /*00d0*/ 	.short	0x0100
        /*00d2*/ 	.byte	0x08
	.zero		1


	//   ....[3]....
        /*00d4*/ 	.word	0x00000360
        /*00d8*/ 	.word	0x000000ff
        /*00dc*/ 	.word	0x00036418
        /*00e0*/ 	.short	0x0100
        /*00e2*/ 	.byte	0x08
	.zero		1


	//   ....[4]....
        /*00e4*/ 	.word	0x00000370
        /*00e8*/ 	.word	0x000000ff
        /*00ec*/ 	.word	0x00036428
        /*00f0*/ 	.short	0x0100
        /*00f2*/ 	.byte	0x08
	.zero		1


	//   ....[5]....
        /*00f4*/ 	.word	0x000004a0
        /*00f8*/ 	.word	0x000000ff
        /*00fc*/ 	.word	0x00036430
        /*0100*/ 	.short	0x0100
        /*0102*/ 	.byte	0x08
	.zero		1


	//   ....[6]....
        /*0104*/ 	.word	0x000004b0
        /*0108*/ 	.word	0x000000ff
        /*010c*/ 	.word	0x00036438
        /*0110*/ 	.short	0x0100
        /*0112*/ 	.byte	0x08
	.zero		1


	//   ....[7]....
        /*0114*/ 	.word	0x00001260
        /*0118*/ 	.word	0x000000ff
        /*011c*/ 	.word	0x00036400
        /*0120*/ 	.short	0x010a
        /*0122*/ 	.byte	0x24
	.zero		1


	//   ....[8]....
        /*0124*/ 	.word	0x000013b0
        /*0128*/ 	.word	0x000000ff
        /*012c*/ 	.word	0x00036400
        /*0130*/ 	.short	0x010a
        /*0132*/ 	.byte	0x24
	.zero		1


	//   ....[9]....
        /*0134*/ 	.word	0x00001a40
        /*0138*/ 	.word	0x00000004
        /*013c*/ 	.word	0x00036410
        /*0140*/ 	.short	0x010a
        /*0142*/ 	.byte	0x3f
	.zero		1


	//   ....[10]....
        /*0144*/ 	.word	0x00001a80
        /*0148*/ 	.word	0x00000004
        /*014c*/ 	.word	0x00036410
        /*0150*/ 	.short	0x010a
        /*0152*/ 	.byte	0x3f
	.zero		1


	//   ....[11]....
        /*0154*/ 	.word	0x00002120
        /*0158*/ 	.word	0x000000ff
        /*015c*/ 	.word	0x00036430
        /*0160*/ 	.short	0x010a
        /*0162*/ 	.byte	0x24
	.zero		1


	//   ....[12]....
        /*0164*/ 	.word	0x00002160
        /*0168*/ 	.word	0x000000ff
        /*016c*/ 	.word	0x00036430
        /*0170*/ 	.short	0x010a
        /*0172*/ 	.byte	0x24
	.zero		1


	//   ....[13]....
        /*0174*/ 	.word	0x00003520
        /*0178*/ 	.word	0x000000ff
        /*017c*/ 	.word	0x00000000
        /*0180*/ 	.short	0x0101
        /*0182*/ 	.byte	0x04
	.zero		1


	//   ....[14]....
        /*0184*/ 	.word	0x000038a0
        /*0188*/ 	.word	0x00000004
        /*018c*/ 	.word	0x00000000
        /*0190*/ 	.short	0x0101
        /*0192*/ 	.byte	0x3f
	.zero		1


	//   ....[15]....
        /*0194*/ 	.word	0x000080b0
        /*0198*/ 	.word	0x0000000c
        /*019c*/ 	.word	0x00036420
        /*01a0*/ 	.short	0x010a
        /*01a2*/ 	.byte	0x3f
	.zero		1


	//   ....[16]....
        /*01a4*/ 	.word	0x000087b0
        /*01a8*/ 	.word	0x0000000c
        /*01ac*/ 	.word	0x00036438
        /*01b0*/ 	.short	0x010a
        /*01b2*/ 	.byte	0x3f
	.zero		1


	//   ....[17]....
        /*01b4*/ 	.word	0x00008b20
        /*01b8*/ 	.word	0x0000000c
        /*01bc*/ 	.word	0x00036428
        /*01c0*/ 	.short	0x010a
        /*01c2*/ 	.byte	0x3f
	.zero		1


	//   ....[18]....
        /*01c4*/ 	.word	0x00008dd0
        /*01c8*/ 	.word	0x0000000c
        /*01cc*/ 	.word	0x00036438
        /*01d0*/ 	.short	0x010a
        /*01d2*/ 	.byte	0x3f
	.zero		1


	//   ....[19]....
        /*01d4*/ 	.word	0x00009090
        /*01d8*/ 	.word	0x0000000c
        /*01dc*/ 	.word	0x00036420
        /*01e0*/ 	.short	0x010a
        /*01e2*/ 	.byte	0x3f
	.zero		1


	//   ....[20]....
        /*01e4*/ 	.word	0x00009390
        /*01e8*/ 	.word	0x0000000c
        /*01ec*/ 	.word	0x00036438
        /*01f0*/ 	.short	0x010a
        /*01f2*/ 	.byte	0x3f
	.zero		1


	//   ....[21]....
        /*01f4*/ 	.word	0x00009690
        /*01f8*/ 	.word	0x0000000c
        /*01fc*/ 	.word	0x00036428
        /*0200*/ 	.short	0x010a
        /*0202*/ 	.byte	0x3f
	.zero		1


	//   ....[22]....
        /*0204*/ 	.word	0x00009950
        /*0208*/ 	.word	0x0000000c
        /*020c*/ 	.word	0x00036438
        /*0210*/ 	.short	0x010a
        /*0212*/ 	.byte	0x3f
	.zero		1


	//   ....[23]....
        /*0214*/ 	.word	0x00009da0
        /*0218*/ 	.word	0x00000007
        /*021c*/ 	.word	0x00000000
        /*0220*/ 	.short	0x010a
        /*0222*/ 	.byte	0x3f
	.zero		1


	//   ....[24]....
        /*0224*/ 	.word	0x00009e20
        /*0228*/ 	.word	0x00000005
        /*022c*/ 	.word	0x00000000
        /*0230*/ 	.short	0x010a
        /*0232*/ 	.byte	0x3f
	.zero		1


	//   ....[25]....
        /*0234*/ 	.word	0x00009e70
        /*0238*/ 	.word	0x00000009
        /*023c*/ 	.word	0x00036438
        /*0240*/ 	.short	0x010a
        /*0242*/ 	.byte	0x3f
	.zero		1


	//   ....[26]....
        /*0244*/ 	.word	0x00009f40
        /*0248*/ 	.word	0x00000098
        /*024c*/ 	.word	0x00036400
        /*0250*/ 	.short	0x010a
        /*0252*/ 	.byte	0x3f
	.zero		1


	//   ....[27]....
        /*0254*/ 	.word	0x00009f90
        /*0258*/ 	.word	0x00000004
        /*025c*/ 	.word	0x00036410
        /*0260*/ 	.short	0x010a
        /*0262*/ 	.byte	0x3f
	.zero		1


	//   ....[28]....
        /*0264*/ 	.word	0x00009fe0
        /*0268*/ 	.word	0x00000098
        /*026c*/ 	.word	0x00036430
        /*0270*/ 	.short	0x010a
        /*0272*/ 	.byte	0x3f
	.zero		1


	//   ....[29]....
        /*0274*/ 	.word	0x0000a030
        /*0278*/ 	.word	0x0000000c
        /*027c*/ 	.word	0x00036420
        /*0280*/ 	.short	0x010a
        /*0282*/ 	.byte	0x3f
	.zero		1


	//   ....[30]....
        /*0284*/ 	.word	0x0000a080
        /*0288*/ 	.word	0x0000000c
        /*028c*/ 	.word	0x00036438
        /*0290*/ 	.short	0x010a
        /*0292*/ 	.byte	0x3f
	.zero		1


	//   ....[31]....
        /*0294*/ 	.word	0x0000a0d0
        /*0298*/ 	.word	0x0000000c
        /*029c*/ 	.word	0x00036428
        /*02a0*/ 	.short	0x010a
        /*02a2*/ 	.byte	0x3f
	.zero		1


	//   ....[32]....
        /*02a4*/ 	.word	0x0000a120
        /*02a8*/ 	.word	0x0000000c
        /*02ac*/ 	.word	0x00036438
        /*02b0*/ 	.short	0x010a
        /*02b2*/ 	.byte	0x3f
	.zero		1


	//   ....[33]....
        /*02b4*/ 	.word	0x0000a180
        /*02b8*/ 	.word	0x0000000c
        /*02bc*/ 	.word	0x00036420
        /*02c0*/ 	.short	0x010a
        /*02c2*/ 	.byte	0x3f
	.zero		1


	//   ....[34]....
        /*02c4*/ 	.word	0x0000a1d0
        /*02c8*/ 	.word	0x0000000c
        /*02cc*/ 	.word	0x00036438
        /*02d0*/ 	.short	0x010a
        /*02d2*/ 	.byte	0x3f
	.zero		1


	//   ....[35]....
        /*02d4*/ 	.word	0x0000a220
        /*02d8*/ 	.word	0x0000000c
        /*02dc*/ 	.word	0x00036428
        /*02e0*/ 	.short	0x010a
        /*02e2*/ 	.byte	0x3f
	.zero		1


	//   ....[36]....
        /*02e4*/ 	.word	0x0000a270
        /*02e8*/ 	.word	0x0000000c
        /*02ec*/ 	.word	0x00036438
        /*02f0*/ 	.short	0x010a
        /*02f2*/ 	.byte	0x3f
	.zero		1


	//   ....[37]....
        /*02f4*/ 	.word	0x0000a340
        /*02f8*/ 	.word	0x00000007
        /*02fc*/ 	.word	0x00000000
        /*0300*/ 	.short	0x010a
        /*0302*/ 	.byte	0x3f
	.zero		1


	//   ....[38]....
        /*0304*/ 	.word	0x0000a390
        /*0308*/ 	.word	0x00000005
        /*030c*/ 	.word	0x00000000
        /*0310*/ 	.short	0x010a
        /*0312*/ 	.byte	0x3f
	.zero		1


	//----- nvinfo : EIATTR_NUM_MBARRIERS
	.align		4
.L_1116:
        /*0314*/ 	.byte	0x03, 0x38
        /*0316*/ 	.short	0x0007


	//----- nvinfo : EIATTR_EXIT_INSTR_OFFSETS
	.align		4
        /*0318*/ 	.byte	0x04, 0x1c
        /*031a*/ 	.short	(.L_1118 - .L_1117)


	//   ....[0]....
.L_1117:
        /*031c*/ 	.word	0x00009ec0


	//----- nvinfo : EIATTR_MAX_THREADS
	.align		4
.L_1118:
        /*0320*/ 	.byte	0x04, 0x05
        /*0322*/ 	.short	(.L_1120 - .L_1119)
.L_1119:
        /*0324*/ 	.word	0x00000200
        /*0328*/ 	.word	0x00000001
        /*032c*/ 	.word	0x00000001


	//----- nvinfo : EIATTR_CRS_STACK_SIZE
	.align		4
.L_1120:
        /*0330*/ 	.byte	0x04, 0x1e
        /*0332*/ 	.short	(.L_1122 - .L_1121)
.L_1121:
        /*0334*/ 	.word	0x00000000


	//----- nvinfo : EIATTR_CBANK_PARAM_SIZE
	.align		4
.L_1122:
        /*0338*/ 	.byte	0x03, 0x19
        /*033a*/ 	.short	0x06f0


	//----- nvinfo : EIATTR_PARAM_CBANK
	.align		4
        /*033c*/ 	.byte	0x04, 0x0a
        /*033e*/ 	.short	(.L_1124 - .L_1123)
	.align		4
.L_1123:
        /*0340*/ 	.word	index@(.nv.constant0._ZN7cutlass13device_kernelIN5flash11enable_sm90INS1_16FlashAttnBwdSm90INS1_25CollectiveMainloopBwdSm90ILi2ELi1ELi1EN4cute5tupleIJNS5_1CILi1EEES8_S8_EEENS6_IJNS7_ILi64EEENS7_ILi96EEENS7_ILi192EEEEEENS_6half_tEfNS_4arch4Sm90ELb0ELb0ELb0ELb1ELb0ELb0ELb1ELb0ELi3ELi1ELi1ELi1ELb0EEENS1_21CollectiveEpilogueBwdISD_SE_SG_Li384ELb1ELb1ELi3EEENS1_19SingleTileSchedulerILb1ELb0ELb0ELi96EEEEEEEEEvNT_6ParamsE)
        /*0344*/ 	.short	0x0210
        /*0346*/ 	.short	0x06f0


	//----- nvinfo : EIATTR_SW_WAR
	.align		4
.L_1124:
        /*0348*/ 	.byte	0x04, 0x36
        /*034a*/ 	.short	(.L_1126 - .L_1125)
.L_1125:
        /*034c*/ 	.word	0x00000008
.L_1126:


//--------------------- .nv.info._ZN7cutlass13device_kernelIN5flash11enable_sm90INS1_16FlashAttnBwdSm90INS1_25CollectiveMainloopBwdSm90ILi2ELi1ELi1EN4cute5tupleIJNS5_1CILi1EEES8_S8_EEENS6_IJNS7_ILi64EEENS7_ILi96EEENS7_ILi192EEEEEENS_6half_tEfNS_4arch4Sm90ELb0ELb0ELb0ELb1ELb1ELb0ELb1ELb0ELi3ELi1ELi1ELi1ELb0EEENS1_21CollectiveEpilogueBwdISD_SE_SG_Li384ELb1ELb1ELi3EEENS1_19SingleTileSchedulerILb1ELb0ELb0ELi96EEEEEEEEEvNT_6ParamsE --------------------------
	.section	.nv.info._ZN7cutlass13device_kernelIN5flash11enable_sm90INS1_16FlashAttnBwdSm90INS1_25CollectiveMainloopBwdSm90ILi2ELi1ELi1EN4cute5tupleIJNS5_1CILi1EEES8_S8_EEENS6_IJNS7_ILi64EEENS7_ILi96EEENS7_ILi192EEEEEENS_6half_tEfNS_4arch4Sm90ELb0ELb0ELb0ELb1ELb1ELb0ELb1ELb0ELi3ELi1ELi1ELi1ELb0EEENS1_21CollectiveEpilogueBwdISD_SE_SG_Li384ELb1ELb1ELi3EEENS1_19SingleTileSchedulerILb1ELb0ELb0ELi96EEEEEEEEEvNT_6ParamsE,"",@"SHT_CUDA_INFO"
	.sectionflags	@""
	.align	4


	//----- nvinfo : EIATTR_CUDA_API_VERSION
	.align		4
        /*0000*/ 	.byte	0x04, 0x37
        /*0002*/ 	.short	(.L_1128 - .L_1127)
.L_1127:
        /*0004*/ 	.word	0x00000082


	//----- nvinfo : EIATTR_KPARAM_INFO
	.align		4
.L_1128:
        /*0008*/ 	.byte	0x04, 0x17
        /*000a*/ 	.short	(.L_1130 - .L_1129)
.L_1129:
        /*000c*/ 	.word	0x00000000
        /*0010*/ 	.short	0x0000
        /*0012*/ 	.short	0x0070
        /*0014*/ 	.byte	0x00, 0xf0, 0x01, 0x1a


	//----- nvinfo : EIATTR_SPARSE_MMA_MASK
	.align		4
.L_1130:
        /*0018*/ 	.byte	0x03, 0x50
        /*001a*/ 	.short	0x0000


	//----- nvinfo : EIATTR_MAXREG_COUNT
	.align		4
        /*001c*/ 	.byte	0x03, 0x1b
        /*001e*/ 	.short	0x0080


	//----- nvinfo : EIATTR_NUM_BARRIERS
	.align		4
        /*0020*/ 	.byte	0x02, 0x4c
        /*0022*/ 	.byte	0x10
	.zero		1


	//----- nvinfo : EIATTR_EXTERNS
	.align		4
        /*0024*/ 	.byte	0x04, 0x0f
        /*0026*/ 	.short	(.L_1132 - .L_1131)


	//   ....[0]....
	.align		4
.L_1131:
        /*0028*/ 	.word	index@(__assertfail)


	//----- nvinfo : EIATTR_MERCURY_ISA_VERSION
	.align		4
.L_1132:
        /*002c*/ 	.byte	0x03, 0x5f
        /*002e*/ 	.short	0x0101


	//----- nvinfo : EIATTR_INT_WARP_WIDE_INSTR_OFFSETS
	.align		4
        /*0030*/ 	.byte	0x04, 0x31
        /*0032*/ 	.short	(.L_1134 - .L_1133)


	//   ....[0]....
.L_1133:
        /*0034*/ 	.word	0x00000170


	//   ....[1]....
        /*0038*/ 	.word	0x00000230


	//   ....[2]....
        /*003c*/ 	.word	0x000072b0


	//   ....[3]....
        /*0040*/ 	.word	0x000078a0


	//   ....[4]....
        /*0044*/ 	.word	0x00008000


	//   ....[5]....
        /*0048*/ 	.word	0x000083a0


	//----- nvinfo : EIATTR_COOP_GROUP_MASK_REGIDS
	.align		4
.L_1134:
        /*004c*/ 	.byte	0x04, 0x29
        /*004e*/ 	.short	(.L_1136 - .L_1135)


	//   ....[0]....
.L_1135:
        /*0050*/ 	.word	0xffffffff


	//   ....[1]....
        /*0054*/ 	.word	0xffffffff


	//   ....[2]....
        /*0058*/ 	.word	0xffffffff


	//   ....[3]....
        /*005c*/ 	.word	0xffffffff


	//   ....[4]....
        /*0060*/ 	.word	0xffffffff


	//   ....[5]....
        /*0064*/ 	.word	0xffffffff


	//   ....[6]....
        /*0068*/ 	.word	0xffffffff


	//   ....[7]....
        /*006c*/ 	.word	0xffffffff


	//   ....[8]....
        /*0070*/ 	.word	0xffffffff


	//   ....[9]....
        /*0074*/ 	.word	0xffffffff


	//   ....[10]....
        /*0078*/ 	.word	0xffffffff


	//   ....[11]....
        /*007c*/ 	.word	0xffffffff


	//   ....[12]....
        /*0080*/ 	.word	0xffffffff


	//   ....[13]....
        /*0084*/ 	.word	0x0500000f


	//   ....[14]....
        /*0088*/ 	.word	0x0500000f


	//   ....[15]....
        /*008c*/ 	.word	0x0500000f


	//   ....[16]....
        /*0090*/ 	.word	0x0500000f


	//----- nvinfo : EIATTR_COOP_GROUP_INSTR_OFFSETS
	.align		4
.L_1136:
        /*0094*/ 	.byte	0x04, 0x28
        /*0096*/ 	.short	(.L_1138 - .L_1137)


	//   ....[0]....
.L_1137:
        /*0098*/ 	.word	0x00000050


	//   ....[1]....
        /*009c*/ 	.word	0x00000180


	//   ....[2]....
        /*00a0*/ 	.word	0x00000210


	//   ....[3]....
        /*00a4*/ 	.word	0x00000390


	//   ....[4]....
        /*00a8*/ 	.word	0x000005d0


	//   ....[5]....
        /*00ac*/ 	.word	0x00001220


	//   ....[6]....
        /*00b0*/ 	.word	0x000064f0


	//   ....[7]....
        /*00b4*/ 	.word	0x00006df0


	//   ....[8]....
        /*00b8*/ 	.word	0x000071e0


	//   ....[9]....
        /*00bc*/ 	.word	0x00007420


	//   ....[10]....
        /*00c0*/ 	.word	0x000077d0


	//   ....[11]....
        /*00c4*/ 	.word	0x00007a80


	//   ....[12]....
        /*00c8*/ 	.word	0x00007f40


	//   ....[13]....
        /*00cc*/ 	.word	0x0000a6e0


	//   ....[14]....
        /*00d0*/ 	.word	0x0000a830


	//   ....[15]....
        /*00d4*/ 	.word	0x0000a8a0


	//   ....[16]....
        /*00d8*/ 	.word	0x0000a910


	//----- nvinfo : EIATTR_REG_RECONFIG
	.align		4
.L_1138:
        /*00dc*/ 	.byte	0x01, 0x54
	.zero		2


	//----- nvinfo : EIATTR_SYSCALL_OFFSETS
	.align		4
        /*00e0*/ 	.byte	0x04, 0x46
        /*00e2*/ 	.short	(.L_1140 - .L_1139)


	//   ....[0]....
.L_1139:
        /*00e4*/ 	.word	0x00000e80


	//   ....[1]....
        /*00e8*/ 	.word	0x00000f70


	//   ....[2]....
        /*00ec*/ 	.word	0x000010b0


	//   ....[3]....
        /*00f0*/ 	.word	0x000011a0


	//----- nvinfo : EIATTR_MBARRIER_INSTR_OFFSETS
	.align		4
.L_1140:
        /*00f4*/ 	.byte	0x04, 0x39
        /*00f6*/ 	.short	(.L_1142 - .L_1141)


	//   ....[0]....
.L_1141:
        /*00f8*/ 	.word	0x00000250
        /*00fc*/ 	.word	0x000000ff
        /*0100*/ 	.word	0x00036400
        /*0104*/ 	.short	0x0100
        /*0106*/ 	.byte	0x06
	.zero		1


	//   ....[1]....
        /*0108*/ 	.word	0x00000340
        /*010c*/ 	.word	0x000000ff
        /*0110*/ 	.word	0x00036410
        /*0114*/ 	.short	0x0100
        /*0116*/ 	.byte	0x08
	.zero		1


	//   ....[2]....
        /*0118*/ 	.word	0x00000350
        /*011c*/ 	.word	0x000000ff
        /*0120*/ 	.word	0x00036420
        /*0124*/ 	.short	0x0100
        /*0126*/ 	.byte	0x08
	.zero		1


	//   ....[3]....
        /*0128*/ 	.word	0x00000360
        /*012c*/ 	.word	0x000000ff
        /*0130*/ 	.word	0x00036418
        /*0134*/ 	.short	0x0100
        /*0136*/ 	.byte	0x08
	.zero		1


	//   ....[4]....
        /*0138*/ 	.word	0x00000370
        /*013c*/ 	.word	0x000000ff
        /*0140*/ 	.word	0x00036428
        /*0144*/ 	.short	0x0100
        /*0146*/ 	.byte	0x08
	.zero		1


	//   ....[5]....
        /*0148*/ 	.word	0x000004a0
        /*014c*/ 	.word	0x000000ff
        /*0150*/ 	.word	0x00036430
        /*0154*/ 	.short	0x0100
        /*0156*/ 	.byte	0x08
	.zero		1


	//   ....[6]....
        /*0158*/ 	.word	0x000004b0
        /*015c*/ 	.word	0x000000ff
        /*0160*/ 	.word	0x00036438
        /*0164*/ 	.short	0x0100
        /*0166*/ 	.byte	0x08
	.zero		1


	//   ....[7]....
        /*0168*/ 	.word	0x00001260
        /*016c*/ 	.word	0x000000ff
        /*0170*/ 	.word	0x00036400
        /*0174*/ 	.short	0x010a
        /*0176*/ 	.byte	0x24
	.zero		1


	//   ....[8]....
        /*0178*/ 	.word	0x000013b0
        /*017c*/ 	.word	0x000000ff
        /*0180*/ 	.word	0x00036400
        /*0184*/ 	.short	0x010a
        /*0186*/ 	.byte	0x24
	.zero		1


	//   ....[9]....
        /*0188*/ 	.word	0x00001a40
        /*018c*/ 	.word	0x00000004
        /*0190*/ 	.word	0x00036410
        /*0194*/ 	.short	0x010a
        /*0196*/ 	.byte	0x3f
	.zero		1


	//   ....[10]....
        /*0198*/ 	.word	0x00001a80
        /*019c*/ 	.word	0x00000004
        /*01a0*/ 	.word	0x00036410
        /*01a4*/ 	.short	0x010a
        /*01a6*/ 	.byte	0x3f
	.zero		1


	//   ....[11]....
        /*01a8*/ 	.word	0x00002120
        /*01ac*/ 	.word	0x000000ff
        /*01b0*/ 	.word	0x00036430
        /*01b4*/ 	.short	0x010a
        /*01b6*/ 	.byte	0x24
	.zero		1


	//   ....[12]....
        /*01b8*/ 	.word	0x00002160
        /*01bc*/ 	.word	0x000000ff
        /*01c0*/ 	.word	0x00036430
        /*01c4*/ 	.short	0x010a
        /*01c6*/ 	.byte	0x24
	.zero		1


	//   ....[13]....
        /*01c8*/ 	.word	0x00003520
        /*01cc*/ 	.word	0x000000ff
        /*01d0*/ 	.word	0x00000000
        /*01d4*/ 	.short	0x0101
        /*01d6*/ 	.byte	0x04
	.zero		1


	//   ....[14]....
        /*01d8*/ 	.word	0x000038a0
        /*01dc*/ 	.word	0x00000004
        /*01e0*/ 	.word	0x00000000
        /*01e4*/ 	.short	0x0101
        /*01e6*/ 	.byte	0x3f
	.zero		1


	//   ....[15]....
        /*01e8*/ 	.word	0x00008880
        /*01ec*/ 	.word	0x0000000c
        /*01f0*/ 	.word	0x00036420
        /*01f4*/ 	.short	0x010a
        /*01f6*/ 	.byte	0x3f
	.zero		1


	//   ....[16]....
        /*01f8*/ 	.word	0x00008f80
        /*01fc*/ 	.word	0x0000000c
        /*0200*/ 	.word	0x00036438
        /*0204*/ 	.short	0x010a
        /*0206*/ 	.byte	0x3f
	.zero		1


	//   ....[17]....
        /*0208*/ 	.word	0x000092f0
        /*020c*/ 	.word	0x0000000c
        /*0210*/ 	.word	0x00036428
        /*0214*/ 	.short	0x010a
        /*0216*/ 	.byte	0x3f
	.zero		1


	//   ....[18]....
        /*0218*/ 	.word	0x000095a0
        /*021c*/ 	.word	0x0000000c
        /*0220*/ 	.word	0x00036438
        /*0224*/ 	.short	0x010a
        /*0226*/ 	.byte	0x3f
	.zero		1


	//   ....[19]....
        /*0228*/ 	.word	0x00009860
        /*022c*/ 	.word	0x0000000c
        /*0230*/ 	.word	0x00036420
        /*0234*/ 	.short	0x010a
        /*0236*/ 	.byte	0x3f
	.zero		1


	//   ....[20]....
        /*0238*/ 	.word	0x00009b60
        /*023c*/ 	.word	0x0000000c
        /*0240*/ 	.word	0x00036438
        /*0244*/ 	.short	0x010a
        /*0246*/ 	.byte	0x3f
	.zero		1


	//   ....[21]....
        /*0248*/ 	.word	0x00009e60
        /*024c*/ 	.word	0x0000000c
        /*0250*/ 	.word	0x00036428
        /*0254*/ 	.short	0x010a
        /*0256*/ 	.byte	0x3f
	.zero		1


	//   ....[22]....
        /*0258*/ 	.word	0x0000a120
        /*025c*/ 	.word	0x0000000c
        /*0260*/ 	.word	0x00036438
        /*0264*/ 	.short	0x010a
        /*0266*/ 	.byte	0x3f
	.zero		1


	//   ....[23]....
        /*0268*/ 	.word	0x0000a570
        /*026c*/ 	.word	0x00000007
        /*0270*/ 	.word	0x00000000
        /*0274*/ 	.short	0x010a
        /*0276*/ 	.byte	0x3f
	.zero		1


	//   ....[24]....
        /*0278*/ 	.word	0x0000a5f0
        /*027c*/ 	.word	0x00000005
        /*0280*/ 	.word	0x00000000
        /*0284*/ 	.short	0x010a
        /*0286*/ 	.byte	0x3f
	.zero		1


	//   ....[25]....
        /*0288*/ 	.word	0x0000a640
        /*028c*/ 	.word	0x00000009
        /*0290*/ 	.word	0x00036438
        /*0294*/ 	.short	0x010a
        /*0296*/ 	.byte	0x3f
	.zero		1


	//   ....[26]....
        /*0298*/ 	.word	0x0000a710
        /*029c*/ 	.word	0x00000098
        /*02a0*/ 	.word	0x00036400
        /*02a4*/ 	.short	0x010a
        /*02a6*/ 	.byte	0x3f
	.zero		1


	//   ....[27]....
        /*02a8*/ 	.word	0x0000a760
        /*02ac*/ 	.word	0x00000004
        /*02b0*/ 	.word	0x00036410
        /*02b4*/ 	.short	0x010a
        /*02b6*/ 	.byte	0x3f
	.zero		1


	//   ....[28]....
        /*02b8*/ 	.word	0x0000a7b0
        /*02bc*/ 	.word	0x00000098
        /*02c0*/ 	.word	0x00036430
        /*02c4*/ 	.short	0x010a
        /*02c6*/ 	.byte	0x3f
	.zero		1


	//   ....[29]....
        /*02c8*/ 	.word	0x0000a950
        /*02cc*/ 	.word	0x0000000c
        /*02d0*/ 	.word	0x00036420
        /*02d4*/ 	.short	0x010a
        /*02d6*/ 	.byte	0x3f
	.zero		1


	//   ....[30]....
        /*02d8*/ 	.word	0x0000a9a0
        /*02dc*/ 	.word	0x0000000c
        /*02e0*/ 	.word	0x00036438
        /*02e4*/ 	.short	0x010a
        /*02e6*/ 	.byte	0x3f
	.zero		1


	//   ....[31]....
        /*02e8*/ 	.word	0x0000a9f0
        /*02ec*/ 	.word	0x0000000c
        /*02f0*/ 	.word	0x00036428
        /*02f4*/ 	.short	0x010a
        /*02f6*/ 	.byte	0x3f
	.zero		1


	//   ....[32]....
        /*02f8*/ 	.word	0x0000aa40
        /*02fc*/ 	.word	0x0000000c
        /*0300*/ 	.word	0x00036438
        /*0304*/ 	.short	0x010a
        /*0306*/ 	.byte	0x3f
	.zero		1


	//   ....[33]....
        /*0308*/ 	.word	0x0000aaa0
        /*030c*/ 	.word	0x0000000c
        /*0310*/ 	.word	0x00036420
        /*0314*/ 	.short	0x010a
        /*0316*/ 	.byte	0x3f
	.zero		1


	//   ....[34]....
        /*0318*/ 	.word	0x0000aaf0
        /*031c*/ 	.word	0x0000000c
        /*0320*/ 	.word	0x00036438
        /*0324*/ 	.short	0x010a
        /*0326*/ 	.byte	0x3f
	.zero		1


	//   ....[35]....
        /*0328*/ 	.word	0x0000ab40
        /*032c*/ 	.word	0x0000000c
        /*0330*/ 	.word	0x00036428
        /*0334*/ 	.short	0x010a
        /*0336*/ 	.byte	0x3f
	.zero		1


	//   ....[36]....
        /*0338*/ 	.word	0x0000ab90
        /*033c*/ 	.word	0x0000000c
        /*0340*/ 	.word	0x00036438
        /*0344*/ 	.short	0x010a
        /*0346*/ 	.byte	0x3f
	.zero		1


	//   ....[37]....
        /*0348*/ 	.word	0x0000ac60
        /*034c*/ 	.word	0x00000007
        /*0350*/ 	.word	0x00000000
        /*0354*/ 	.short	0x010a
        /*0356*/ 	.byte	0x3f
	.zero		1


	//   ....[38]....
        /*0358*/ 	.word	0x0000acb0
        /*035c*/ 	.word	0x00000005
        /*0360*/ 	.word	0x00000000
        /*0364*/ 	.short	0x010a
        /*0366*/ 	.byte	0x3f
	.zero		1


	//----- nvinfo : EIATTR_NUM_MBARRIERS
	.align		4
.L_1142:
        /*0368*/ 	.byte	0x03, 0x38
        /*036a*/ 	.short	0x0007


	//----- nvinfo : EIATTR_EXIT_INSTR_OFFSETS
	.align		4
        /*036c*/ 	.byte	0x04, 0x1c
        /*036e*/ 	.short	(.L_1144 - .L_1143)


	//   ....[0]....
.L_1143:
        /*0370*/ 	.word	0x0000a690


	//----- nvinfo : EIATTR_MAX_THREADS
	.align		4
.L_1144:
        /*0374*/ 	.byte	0x04, 0x05
        /*0376*/ 	.short	(.L_1146 - .L_1145)
.L_1145:
        /*0378*/ 	.word	0x00000200
        /*037c*/ 	.word	0x00000001
        /*0380*/ 	.word	0x00000001


	//----- nvinfo : EIATTR_CRS_STACK_SIZE
	.align		4
.L_1146:
        /*0384*/ 	.byte	0x04, 0x1e
        /*0386*/ 	.short	(.L_1148 - .L_1147)
.L_1147:
        /*0388*/ 	.word	0x00000000


	//----- nvinfo : EIATTR_CBANK_PARAM_SIZE
	.align		4
.L_1148:
        /*038c*/ 	.byte	0x03, 0x19
        /*038e*/ 	.short	0x06f0


	//----- nvinfo : EIATTR_PARAM_CBANK
	.align		4
        /*0390*/ 	.byte	0x04, 0x0a
        /*0392*/ 	.short	(.L_1150 - .L_1149)
	.align		4
.L_1149:
        /*0394*/ 	.word	index@(.nv.constant0._ZN7cutlass13device_kernelIN5flash11enable_sm90INS1_16FlashAttnBwdSm90INS1_25CollectiveMainloopBwdSm90ILi2ELi1ELi1EN4cute5tupleIJNS5_1CILi1EEES8_S8_EEENS6_IJNS7_ILi64EEENS7_ILi96EEENS7_ILi192EEEEEENS_6half_tEfNS_4arch4Sm90ELb0ELb0ELb0ELb1ELb1ELb0ELb1ELb0ELi3ELi1ELi1ELi1ELb0EEENS1_21CollectiveEpilogueBwdISD_SE_SG_Li384ELb1ELb1ELi3EEENS1_19SingleTileSchedulerILb1ELb0ELb0ELi96EEEEEEEEEvNT_6ParamsE)
        /*0398*/ 	.short	0x0210
        /*039a*/ 	.short	0x06f0


	//----- nvinfo : EIATTR_SW_WAR
	.align		4
.L_1150:
        /*039c*/ 	.byte	0x04, 0x36
        /*039e*/ 	.short	(.L_1152 - .L_1151)
.L_1151:
        /*03a0*/ 	.word	0x00000008
.L_1152:


//--------------------- .nv.info._ZN7cutlass13device_kernelIN5flash11enable_sm90INS1_16FlashAttnBwdSm90INS1_25CollectiveMainloopBwdSm90ILi2ELi1ELi1EN4cute5tupleIJNS5_1CILi1EEES8_S8_EEENS6_IJNS7_ILi64EEENS7_ILi96EEENS7_ILi192EEEEEENS_6half_tEfNS_4arch4Sm90ELb0ELb0ELb0ELb1ELb0ELb0ELb1ELb0ELi3ELi1ELi1ELi1ELb0EEENS1_24CollectiveEpilogueBwdGQAISD_fSG_Li384ELb1ELb0EEENS1_19SingleTileSchedulerILb1ELb0ELb0ELi96EEEEEEEEEvNT_6ParamsE --------------------------
	.section	.nv.info._ZN7cutlass13device_kernelIN5flash11enable_sm90INS1_16FlashAttnBwdSm90INS1_25CollectiveMainloopBwdSm90ILi2ELi1ELi1EN4cute5tupleIJNS5_1CILi1EEES8_S8_EEENS6_IJNS7_ILi64EEENS7_ILi96EEENS7_ILi192EEEEEENS_6half_tEfNS_4arch4Sm90ELb0ELb0ELb0ELb1ELb0ELb0ELb1ELb0ELi3ELi1ELi1ELi1ELb0EEENS1_24CollectiveEpilogueBwdGQAISD_fSG_Li384ELb1ELb0EEENS1_19SingleTileSchedulerILb1ELb0ELb0ELi96EEEEEEEEEvNT_6ParamsE,"",@"SHT_CUDA_INFO"
	.sectionflags	@""
	.align	4


	//----- nvinfo : EIATTR_CUDA_API_VERSION
	.align		4
        /*0000*/ 	.byte	0x04, 0x37
        /*0002*/ 	.short	(.L_1154 - .L_1153)
.L_1153:
        /*0004*/ 	.word	0x00000082


	//----- nvinfo : EIATTR_KPARAM_INFO
	.align		4
.L_1154:
        /*0008*/ 	.byte	0x04, 0x17
        /*000a*/ 	.short	(.L_1156 - .L_1155)
.L_1155:
        /*000c*/ 	.word	0x00000000
        /*0010*/ 	.short	0x0000
        /*0012*/ 	.short	0x0070
        /*0014*/ 	.byte	0x00, 0xf0, 0x01, 0x1a


	//----- nvinfo : EIATTR_SPARSE_MMA_MASK
	.align		4
.L_1156:
        /*0018*/ 	.byte	0x03, 0x50
        /*001a*/ 	.short	0x0000


	//----- nvinfo : EIATTR_MAXREG_COUNT
	.align		4
        /*001c*/ 	.byte	0x03, 0x1b
        /*001e*/ 	.short	0x0080


	//----- nvinfo : EIATTR_NUM_BARRIERS
	.align		4
        /*0020*/ 	.byte	0x02, 0x4c
        /*0022*/ 	.byte	0x10
	.zero		1


	//----- nvinfo : EIATTR_EXTERNS
	.align		4
        /*0024*/ 	.byte	0x04, 0x0f
        /*0026*/ 	.short	(.L_1158 - .L_1157)


	//   ....[0]....
	.align		4
.L_1157:
        /*0028*/ 	.word	index@(__assertfail)


	//----- nvinfo : EIATTR_MERCURY_ISA_VERSION
	.align		4
.L_1158:
        /*002c*/ 	.byte	0x03, 0x5f
        /*002e*/ 	.short	0x0101


	//----- nvinfo : EIATTR_INT_WARP_WIDE_INSTR_OFFSETS
	.align		4
        /*0030*/ 	.byte	0x04, 0x31
        /*0032*/ 	.short	(.L_1160 - .L_1159)


	//   ....[0]....
.L_1159:
        /*0034*/ 	.word	0x00000170


	//   ....[1]....
        /*0038*/ 	.word	0x00000230


	//   ....[2]....
        /*003c*/ 	.word	0x00005c00


	//----- nvinfo : EIATTR_COOP_GROUP_MASK_REGIDS
	.align		4
.L_1160:
        /*0040*/ 	.byte	0x04, 0x29
        /*0042*/ 	.short	(.L_1162 - .L_1161)


	//   ....[0]....
.L_1161:
        /*0044*/ 	.word	0xffffffff


	//   ....[1]....
        /*0048*/ 	.word	0xffffffff


	//   ....[2]....
        /*004c*/ 	.word	0xffffffff


	//   ....[3]....
        /*0050*/ 	.word	0xffffffff


	//   ....[4]....
        /*0054*/ 	.word	0xffffffff


	//   ....[5]....
        /*0058*/ 	.word	0xffffffff


	//   ....[6]....
        /*005c*/ 	.word	0xffffffff


	//   ....[7]....
        /*0060*/ 	.word	0x0500000f


	//----- nvinfo : EIATTR_COOP_GROUP_INSTR_OFFSETS
	.align		4
.L_1162:
        /*0064*/ 	.byte	0x04, 0x28
        /*0066*/ 	.short	(.L_1164 - .L_1163)


	//   ....[0]....
.L_1163:
        /*0068*/ 	.word	0x00000050


	//   ....[1]....
        /*006c*/ 	.word	0x00000180


	//   ....[2]....
        /*0070*/ 	.word	0x00000210


	//   ....[3]....
        /*0074*/ 	.word	0x00000390


	//   ....[4]....
        /*0078*/ 	.word	0x000005d0


	//   ....[5]....
        /*007c*/ 	.word	0x00001220


	//   ....[6]....
        /*0080*/ 	.word	0x00004520


	//   ....[7]....
        /*0084*/ 	.word	0x00007f40


	//----- nvinfo : EIATTR_REG_RECONFIG
	.align		4
.L_1164:
        /*0088*/ 	.byte	0x01, 0x54
	.zero		2


	//----- nvinfo : EIATTR_SYSCALL_OFFSETS
	.align		4
        /*008c*/ 	.byte	0x04, 0x46
        /*008e*/ 	.short	(.L_1166 - .L_1165)


	//   ....[0]....
.L_1165:
        /*0090*/ 	.word	0x00000e80


	//   ....[1]....
        /*0094*/ 	.word	0x00000f70


	//   ....[2]....
        /*0098*/ 	.word	0x000010b0


	//   ....[3]....
        /*009c*/ 	.word	0x000011a0


	//----- nvinfo : EIATTR_MBARRIER_INSTR_OFFSETS
	.align		4
.L_1166:
        /*00a0*/ 	.byte	0x04, 0x39
        /*00a2*/ 	.short	(.L_1168 - .L_1167)


	//   ....[0]....
.L_1167:
        /*00a4*/ 	.word	0x00000250
        /*00a8*/ 	.word	0x000000ff
        /*00ac*/ 	.word	0x00036400
        /*00b0*/ 	.short	0x0100
        /*00b2*/ 	.byte	0x06
	.zero		1


	//   ....[1]....
        /*00b4*/ 	.word	0x00000340
        /*00b8*/ 	.word	0x000000ff
        /*00bc*/ 	.word	0x00036410
        /*00c0*/ 	.short	0x0100
        /*00c2*/ 	.byte	0x08
	.zero		1


	//   ....[2]....
        /*00c4*/ 	.word	0x00000350
        /*00c8*/ 	.word	0x000000ff
        /*00cc*/ 	.word	0x00036420
        /*00d0*/ 	.short	0x0100
        /*00d2*/ 	.byte	0x08
	.zero		1


	//   ....[3]....
        /*00d4*/ 	.word	0x00000360
        /*00d8*/ 	.word	0x000000ff
        /*00dc*/ 	.word	0x00036418
        /*00e0*/ 	.short	0x0100
        /*00e2*/ 	.byte	0x08
	.zero		1


	//   ....[4]....
        /*00e4*/ 	.word	0x00000370
        /*00e8*/ 	.word	0x000000ff
        /*00ec*/ 	.word	0x00036428
        /*00f0*/ 	.short	0x0100
        /*00f2*/ 	.byte	0x08
	.zero		1


	//   ....[5]....
        /*00f4*/ 	.word	0x000004a0
        /*00f8*/ 	.word	0x000000ff
        /*00fc*/ 	.word	0x00036430
        /*0100*/ 	.short	0x0100
        /*0102*/ 	.byte	0x08
	.zero		1


	//   ....[6]....
        /*0104*/ 	.word	0x000004b0
        /*0108*/ 	.word	0x000000ff
        /*010c*/ 	.word	0x00036438
        /*0110*/ 	.short	0x0100
        /*0112*/ 	.byte	0x08
	.zero		1


	//   ....[7]....
        /*0114*/ 	.word	0x00001260
        /*0118*/ 	.word	0x000000ff
        /*011c*/ 	.word	0x00036400
        /*0120*/ 	.short	0x010a
        /*0122*/ 	.byte	0x24
	.zero		1


	//   ....[8]....
        /*0124*/ 	.word	0x000013b0
        /*0128*/ 	.word	0x000000ff
        /*012c*/ 	.word	0x00036400
        /*0130*/ 	.short	0x010a
        /*0132*/ 	.byte	0x24
	.zero		1


	//   ....[9]....
        /*0134*/ 	.word	0x00001a40
        /*0138*/ 	.word	0x00000004
        /*013c*/ 	.word	0x00036410
        /*0140*/ 	.short	0x010a
        /*0142*/ 	.byte	0x3f
	.zero		1


	//   ....[10]....
        /*0144*/ 	.word	0x00001a80
        /*0148*/ 	.word	0x00000004
        /*014c*/ 	.word	0x00036410
        /*0150*/ 	.short	0x010a
        /*0152*/ 	.byte	0x3f
	.zero		1


	//   ....[11]....
        /*0154*/ 	.word	0x00002120
        /*0158*/ 	.word	0x000000ff
        /*015c*/ 	.word	0x00036430
        /*0160*/ 	.short	0x010a
        /*0162*/ 	.byte	0x24
	.zero		1


	//   ....[12]....
        /*0164*/ 	.word	0x00002160
        /*0168*/ 	.word	0x000000ff
        /*016c*/ 	.word	0x00036430
        /*0170*/ 	.short	0x010a
        /*0172*/ 	.byte	0x24
	.zero		1


	//   ....[13]....
        /*0174*/ 	.word	0x00003520
        /*0178*/ 	.word	0x000000ff
        /*017c*/ 	.word	0x00000000
        /*0180*/ 	.short	0x0101
        /*0182*/ 	.byte	0x04
	.zero		1


	//   ....[14]....
        /*0184*/ 	.word	0x000038a0
        /*0188*/ 	.word	0x00000004
        /*018c*/ 	.word	0x00000000
        /*0190*/ 	.short	0x0101
        /*0192*/ 	.byte	0x3f
	.zero		1


	//   ....[15]....
        /*0194*/ 	.word	0x000060e0
        /*0198*/ 	.word	0x0000000c
        /*019c*/ 	.word	0x00036420
        /*01a0*/ 	.short	0x010a
        /*01a2*/ 	.byte	0x3f
	.zero		1


	//   ....[16]....
        /*01a4*/ 	.word	0x000067e0
        /*01a8*/ 	.word	0x0000000c
        /*01ac*/ 	.word	0x00036438
        /*01b0*/ 	.short	0x010a
        /*01b2*/ 	.byte	0x3f
	.zero		1


	//   ....[17]....
        /*01b4*/ 	.word	0x00006b50
        /*01b8*/ 	.word	0x0000000c
        /*01bc*/ 	.word	0x00036428
        /*01c0*/ 	.short	0x010a
        /*01c2*/ 	.byte	0x3f
	.zero		1


	//   ....[18]....
        /*01c4*/ 	.word	0x00006e00
        /*01c8*/ 	.word	0x0000000c
        /*01cc*/ 	.word	0x00036438
        /*01d0*/ 	.short	0x010a
        /*01d2*/ 	.byte	0x3f
	.zero		1


	//   ....[19]....
        /*01d4*/ 	.word	0x000070c0
        /*01d8*/ 	.word	0x0000000c
        /*01dc*/ 	.word	0x00036420
        /*01e0*/ 	.short	0x010a
        /*01e2*/ 	.byte	0x3f
	.zero		1


	//   ....[20]....
        /*01e4*/ 	.word	0x000073c0
        /*01e8*/ 	.word	0x0000000c
        /*01ec*/ 	.word	0x00036438
        /*01f0*/ 	.short	0x010a
        /*01f2*/ 	.byte	0x3f
	.zero		1


	//   ....[21]....
        /*01f4*/ 	.word	0x000076c0
        /*01f8*/ 	.word	0x0000000c
        /*01fc*/ 	.word	0x00036428
        /*0200*/ 	.short	0x010a
        /*0202*/ 	.byte	0x3f
	.zero		1


	//   ....[22]....
        /*0204*/ 	.word	0x00007980
        /*0208*/ 	.word	0x0000000c
        /*020c*/ 	.word	0x00036438
        /*0210*/ 	.short	0x010a
        /*0212*/ 	.byte	0x3f
	.zero		1


	//   ....[23]....
        /*0214*/ 	.word	0x00007dd0
        /*0218*/ 	.word	0x00000007
        /*021c*/ 	.word	0x00000000
        /*0220*/ 	.short	0x010a
        /*0222*/ 	.byte	0x3f
	.zero		1


	//   ....[24]....
        /*0224*/ 	.word	0x00007e50
        /*0228*/ 	.word	0x00000005
        /*022c*/ 	.word	0x00000000
        /*0230*/ 	.short	0x010a
        /*0232*/ 	.byte	0x3f
	.zero		1


	//   ....[25]....
        /*0234*/ 	.word	0x00007ea0
        /*0238*/ 	.word	0x00000009
        /*023c*/ 	.word	0x00036438
        /*0240*/ 	.short	0x010a
        /*0242*/ 	.byte	0x3f
	.zero		1


	//   ....[26]....
        /*0244*/ 	.word	0x00007f70
        /*0248*/ 	.word	0x00000098
        /*024c*/ 	.word	0x00036400
        /*0250*/ 	.short	0x010a
        /*0252*/ 	.byte	0x3f
	.zero		1


	//   ....[27]....
        /*0254*/ 	.word	0x00007fc0
        /*0258*/ 	.word	0x00000004
        /*025c*/ 	.word	0x00036410
        /*0260*/ 	.short	0x010a
        /*0262*/ 	.byte	0x3f
	.zero		1


	//   ....[28]....
        /*0264*/ 	.word	0x00008010
        /*0268*/ 	.word	0x00000098
        /*026c*/ 	.word	0x00036430
        /*0270*/ 	.short	0x010a
        /*0272*/ 	.byte	0x3f
	.zero		1


	//   ....[29]....
        /*0274*/ 	.word	0x00008060
        /*0278*/ 	.word	0x0000000c
        /*027c*/ 	.word	0x00036420
        /*0280*/ 	.short	0x010a
        /*0282*/ 	.byte	0x3f
	.zero		1


	//   ....[30]....
        /*0284*/ 	.word	0x000080b0
        /*0288*/ 	.word	0x0000000c
        /*028c*/ 	.word	0x00036438
        /*0290*/ 	.short	0x010a
        /*0292*/ 	.byte	0x3f
	.zero		1


	//   ....[31]....
        /*0294*/ 	.word	0x00008100
        /*0298*/ 	.word	0x0000000c
        /*029c*/ 	.word	0x00036428
        /*02a0*/ 	.short	0x010a
        /*02a2*/ 	.byte	0x3f
	.zero		1


	//   ....[32]....
        /*02a4*/ 	.word	0x00008150
        /*02a8*/ 	.word	0x0000000c
        /*02ac*/ 	.word	0x00036438
        /*02b0*/ 	.short	0x010a
        /*02b2*/ 	.byte	0x3f
	.zero		1


	//   ....[33]....
        /*02b4*/ 	.word	0x000081b0
        /*02b8*/ 	.word	0x0000000c
        /*02bc*/ 	.word	0x00036420
        /*02c0*/ 	.short	0x010a
        /*02c2*/ 	.byte	0x3f
	.zero		1


	//   ....[34]....
        /*02c4*/ 	.word	0x00008200
        /*02c8*/ 	.word	0x0000000c
        /*02cc*/ 	.word	0x00036438
        /*02d0*/ 	.short	0x010a
        /*02d2*/ 	.byte	0x3f
	.zero		1


	//   ....[35]....
        /*02d4*/ 	.word	0x00008250
        /*02d8*/ 	.word	0x0000000c
        /*02dc*/ 	.word	0x00036428
        /*02e0*/ 	.short	0x010a
        /*02e2*/ 	.byte	0x3f
	.zero		1


	//   ....[36]....
        /*02e4*/ 	.word	0x000082a0
        /*02e8*/ 	.word	0x0000000c
        /*02ec*/ 	.word	0x00036438
        /*02f0*/ 	.short	0x010a
        /*02f2*/ 	.byte	0x3f
	.zero		1


	//   ....[37]....
        /*02f4*/ 	.word	0x00008380
        /*02f8*/ 	.word	0x00000007
        /*02fc*/ 	.word	0x00000000
        /*0300*/ 	.short	0x010a
        /*0302*/ 	.byte	0x3f
	.zero		1


	//   ....[38]....
        /*0304*/ 	.word	0x000083d0
        /*0308*/ 	.word	0x00000005
        /*030c*/ 	.word	0x00000000
        /*0310*/ 	.short	0x010a
        /*0312*/ 	.byte	0x3f
	.zero		1


	//----- nvinfo : EIATTR_NUM_MBARRIERS
	.align		4
.L_1168:
        /*0314*/ 	.byte	0x03, 0x38
        /*0316*/ 	.short	0x0007


	//----- nvinfo : EIATTR_EXIT_INSTR_OFFSETS
	.align		4
        /*0318*/ 	.byte	0x04, 0x1c
        /*031a*/ 	.short	(.L_1170 - .L_1169)


	//   ....[0]....
.L_1169:
        /*031c*/ 	.word	0x00007ef0


	//----- nvinfo : EIATTR_MAX_THREADS
	.align		4
.L_1170:
        /*0320*/ 	.byte	0x04, 0x05
        /*0322*/ 	.short	(.L_1172 - .L_1171)
.L_1171:
        /*0324*/ 	.word	0x00000200
        /*0328*/ 	.word	0x00000001
        /*032c*/ 	.word	0x00000001


	//----- nvinfo : EIATTR_CRS_STACK_SIZE
	.align		4
.L_1172:
        /*0330*/ 	.byte	0x04, 0x1e
        /*0332*/ 	.short	(.L_1174 - .L_1173)
.L_1173:
        /*0334*/ 	.word	0x00000000


	//----- nvinfo : EIATTR_CBANK_PARAM_SIZE
	.align		4
.L_1174:
        /*0338*/ 	.byte	0x03, 0x19
        /*033a*/ 	.short	0x06f0


	//----- nvinfo : EIATTR_PARAM_CBANK
	.align		4
        /*033c*/ 	.byte	0x04, 0x0a
        /*033e*/ 	.short	(.L_1176 - .L_1175)
	.align		4
.L_1175:
        /*0340*/ 	.word	index@(.nv.constant0._ZN7cutlass13device_kernelIN5flash11enable_sm90INS1_16FlashAttnBwdSm90INS1_25CollectiveMainloopBwdSm90ILi2ELi1ELi1EN4cute5tupleIJNS5_1CILi1EEES8_S8_EEENS6_IJNS7_ILi64EEENS7_ILi96EEENS7_ILi192EEEEEENS_6half_tEfNS_4arch4Sm90ELb0ELb0ELb0ELb1ELb0ELb0ELb1ELb0ELi3ELi1ELi1ELi1ELb0EEENS1_24CollectiveEpilogueBwdGQAISD_fSG_Li384ELb1ELb0EEENS1_19SingleTileSchedulerILb1ELb0ELb0ELi96EEEEEEEEEvNT_6ParamsE)
        /*0344*/ 	.short	0x0210
        /*0346*/ 	.short	0x06f0


	//----- nvinfo : EIATTR_SW_WAR
	.align		4
.L_1176:
        /*0348*/ 	.byte	0x04, 0x36
        /*034a*/ 	.short	(.L_1178 - .L_1177)
.L_1177:
        /*034c*/ 	.word	0x00000008
.L_1178:


//--------------------- .nv.info._ZN7cutlass13device_kernelIN5flash11enable_sm90INS1_16FlashAttnBwdSm90INS1_25CollectiveMainloopBwdSm90ILi2ELi1ELi1EN4cute5tupleIJNS5_1CILi1EEES8_S8_EEENS6_IJNS7_ILi64EEENS7_ILi96EEENS7_ILi192EEEEEENS_6half_tEfNS_4arch4Sm90ELb0ELb0ELb0ELb1ELb1ELb0ELb1ELb0ELi3ELi1ELi1ELi1ELb0EEENS1_24CollectiveEpilogueBwdGQAISD_fSG_Li384ELb1ELb1EEENS1_19SingleTileSchedulerILb1ELb0ELb0ELi96EEEEEEEEEvNT_6ParamsE --------------------------
	.section	.nv.info._ZN7cutlass13device_kernelIN5flash11enable_sm90INS1_16FlashAttnBwdSm90INS1_25CollectiveMainloopBwdSm90ILi2ELi1ELi1EN4cute5tupleIJNS5_1CILi1EEES8_S8_EEENS6_IJNS7_ILi64EEENS7_ILi96EEENS7_ILi192EEEEEENS_6half_tEfNS_4arch4Sm90ELb0ELb0ELb0ELb1ELb1ELb0ELb1ELb0ELi3ELi1ELi1ELi1ELb0EEENS1_24CollectiveEpilogueBwdGQAISD_fSG_Li384ELb1ELb1EEENS1_19SingleTileSchedulerILb1ELb0ELb0ELi96EEEEEEEEEvNT_6ParamsE,"",@"SHT_CUDA_INFO"
	.sectionflags	@""
	.align	4


	//----- nvinfo : EIATTR_CUDA_API_VERSION
	.align		4
        /*0000*/ 	.byte	0x04, 0x37
        /*0002*/ 	.short	(.L_1180 - .L_1179)
.L_1179:
        /*0004*/ 	.word	0x00000082


	//----- nvinfo : EIATTR_KPARAM_INFO
	.align		4
.L_1180:
        /*0008*/ 	.byte	0x04, 0x17
        /*000a*/ 	.short	(.L_1182 - .L_1181)
.L_1181:
        /*000c*/ 	.word	0x00000000
        /*0010*/ 	.short	0x0000
        /*0012*/ 	.short	0x0070
        /*0014*/ 	.byte	0x00, 0xf0, 0x01, 0x1a


	//----- nvinfo : EIATTR_SPARSE_MMA_MASK
	.align		4
.L_1182:
        /*0018*/ 	.byte	0x03, 0x50
        /*001a*/ 	.short	0x0000


	//----- nvinfo : EIATTR_MAXREG_COUNT
	.align		4
        /*001c*/ 	.byte	0x03, 0x1b
        /*001e*/ 	.short	0x0080


	//----- nvinfo : EIATTR_NUM_BARRIERS
	.align		4
        /*0020*/ 	.byte	0x02, 0x4c
        /*0022*/ 	.byte	0x10
	.zero		1


	//----- nvinfo : EIATTR_EXTERNS
	.align		4
        /*0024*/ 	.byte	0x04, 0x0f
        /*0026*/ 	.short	(.L_1184 - .L_1183)


	//   ....[0]....
	.align		4
.L_1183:
        /*0028*/ 	.word	index@(__assertfail)


	//----- nvinfo : EIATTR_MERCURY_ISA_VERSION
	.align		4
.L_1184:
        /*002c*/ 	.byte	0x03, 0x5f
        /*002e*/ 	.short	0x0101


	//----- nvinfo : EIATTR_INT_WARP_WIDE_INSTR_OFFSETS
	.align		4
        /*0030*/ 	.byte	0x04, 0x31
        /*0032*/ 	.short	(.L_1186 - .L_1185)


	//   ....[0]....
.L_1185:
        /*0034*/ 	.word	0x00000170


	//   ....[1]....
        /*0038*/ 	.word	0x00000230


	//   ....[2]....
        /*003c*/ 	.word	0x00005770


	//   ....[3]....
        /*0040*/ 	.word	0x00005d60


	//   ....[4]....
        /*0044*/ 	.word	0x000064c0


	//   ....[5]....
        /*0048*/ 	.word	0x00006860


	//----- nvinfo : EIATTR_COOP_GROUP_MASK_REGIDS
	.align		4
.L_1186:
        /*004c*/ 	.byte	0x04, 0x29
        /*004e*/ 	.short	(.L_1188 - .L_1187)


	//   ....[0]....
.L_1187:
        /*0050*/ 	.word	0xffffffff


	//   ....[1]....
        /*0054*/ 	.word	0xffffffff


	//   ....[2]....
        /*0058*/ 	.word	0xffffffff


	//   ....[3]....
        /*005c*/ 	.word	0xffffffff


	//   ....[4]....
        /*0060*/ 	.word	0xffffffff


	//   ....[5]....
        /*0064*/ 	.word	0xffffffff


	//   ....[6]....
        /*0068*/ 	.word	0xffffffff


	//   ....[7]....
        /*006c*/ 	.word	0xffffffff


	//   ....[8]....
        /*0070*/ 	.word	0xffffffff


	//   ....[9]....
        /*0074*/ 	.word	0xffffffff


	//   ....[10]....
        /*0078*/ 	.word	0xffffffff


	//   ....[11]....
        /*007c*/ 	.word	0xffffffff


	//   ....[12]....
        /*0080*/ 	.word	0xffffffff


	//   ....[13]....
        /*0084*/ 	.word	0xffffffff


	//   ....[14]....
        /*0088*/ 	.word	0xffffffff


	//   ....[15]....
        /*008c*/ 	.word	0xffffffff


	//   ....[16]....
        /*0090*/ 	.word	0xffffffff


	//   ....[17]....
        /*0094*/ 	.word	0x0500000f


	//   ....[18]....
        /*0098*/ 	.word	0x0500000f


	//   ....[19]....
        /*009c*/ 	.word	0x0500000f


	//   ....[20]....
        /*00a0*/ 	.word	0x0500000f


	//   ....[21]....
        /*00a4*/ 	.word	0x0500000f


	//   ....[22]....
        /*00a8*/ 	.word	0x0500000f


	//----- nvinfo : EIATTR_COOP_GROUP_INSTR_OFFSETS
	.align		4
.L_1188:
        /*00ac*/ 	.byte	0x04, 0x28
        /*00ae*/ 	.short	(.L_1190 - .L_1189)


	//   ....[0]....
.L_1189:
        /*00b0*/ 	.word	0x00000050


	//   ....[1]....
        /*00b4*/ 	.word	0x00000180


	//   ....[2]....
        /*00b8*/ 	.word	0x00000210


	//   ....[3]....
        /*00bc*/ 	.word	0x00000390


	//   ....[4]....
        /*00c0*/ 	.word	0x000005d0


	//   ....[5]....
        /*00c4*/ 	.word	0x00001220


	//   ....[6]....
        /*00c8*/ 	.word	0x000042f0


	//   ....[7]....
        /*00cc*/ 	.word	0x00004480


	//   ....[8]....
        /*00d0*/ 	.word	0x00004710


	//   ....[9]....
        /*00d4*/ 	.word	0x000048a0


	//   ....[10]....
        /*00d8*/ 	.word	0x000049b0


	//   ....[11]....
        /*00dc*/ 	.word	0x000052b0


	//   ....[12]....
        /*00e0*/ 	.word	0x000056a0


	//   ....[13]....
        /*00e4*/ 	.word	0x000058e0


	//   ....[14]....
        /*00e8*/ 	.word	0x00005c90


	//   ....[15]....
        /*00ec*/ 	.word	0x00005f40


	//   ....[16]....
        /*00f0*/ 	.word	0x00006400


	//   ....[17]....
        /*00f4*/ 	.word	0x00008ba0


	//   ....[18]....
        /*00f8*/ 	.word	0x00008cf0


	//   ....[19]....
        /*00fc*/ 	.word	0x00008d60


	//   ....[20]....
        /*0100*/ 	.word	0x00008dd0


	//   ....[21]....
        /*0104*/ 	.word	0x00008e40


	//   ....[22]....
        /*0108*/ 	.word	0x00008eb0


	//----- nvinfo : EIATTR_REG_RECONFIG
	.align		4
.L_1190:
        /*010c*/ 	.byte	0x01, 0x54
	.zero		2


	//----- nvinfo : EIATTR_SYSCALL_OFFSETS
	.align		4
        /*0110*/ 	.byte	0x04, 0x46
        /*0112*/ 	.short	(.L_1192 - .L_1191)


	//   ....[0]....
.L_1191:
        /*0114*/ 	.word	0x00000e80


	//   ....[1]....
        /*0118*/ 	.word	0x00000f70


	//   ....[2]....
        /*011c*/ 	.word	0x000010b0


	//   ....[3]....
        /*0120*/ 	.word	0x000011a0


	//----- nvinfo : EIATTR_MBARRIER_INSTR_OFFSETS
	.align		4
.L_1192:
        /*0124*/ 	.byte	0x04, 0x39
        /*0126*/ 	.short	(.L_1194 - .L_1193)


	//   ....[0]....
.L_1193:
        /*0128*/ 	.word	0x00000250
        /*012c*/ 	.word	0x000000ff
        /*0130*/ 	.word	0x00036400
        /*0134*/ 	.short	0x0100
        /*0136*/ 	.byte	0x06
	.zero		1


	//   ....[1]....
        /*0138*/ 	.word	0x00000340
        /*013c*/ 	.word	0x000000ff
        /*0140*/ 	.word	0x00036410
        /*0144*/ 	.short	0x0100
        /*0146*/ 	.byte	0x08
	.zero		1


	//   ....[2]....
        /*0148*/ 	.word	0x00000350
        /*014c*/ 	.word	0x000000ff
        /*0150*/ 	.word	0x00036420
        /*0154*/ 	.short	0x0100
        /*0156*/ 	.byte	0x08
	.zero		1


	//   ....[3]....
        /*0158*/ 	.word	0x00000360
        /*015c*/ 	.word	0x000000ff
        /*0160*/ 	.word	0x00036418
        /*0164*/ 	.short	0x0100
        /*0166*/ 	.byte	0x08
	.zero		1


	//   ....[4]....
        /*0168*/ 	.word	0x00000370
        /*016c*/ 	.word	0x000000ff
        /*0170*/ 	.word	0x00036428
        /*0174*/ 	.short	0x0100
        /*0176*/ 	.byte	0x08
	.zero		1


	//   ....[5]....
        /*0178*/ 	.word	0x000004a0
        /*017c*/ 	.word	0x000000ff
        /*0180*/ 	.word	0x00036430
        /*0184*/ 	.short	0x0100
        /*0186*/ 	.byte	0x08
	.zero		1


	//   ....[6]....
        /*0188*/ 	.word	0x000004b0
        /*018c*/ 	.word	0x000000ff
        /*0190*/ 	.word	0x00036438
        /*0194*/ 	.short	0x0100
        /*0196*/ 	.byte	0x08
	.zero		1


	//   ....[7]....
        /*0198*/ 	.word	0x00001260
        /*019c*/ 	.word	0x000000ff
        /*01a0*/ 	.word	0x00036400
        /*01a4*/ 	.short	0x010a
        /*01a6*/ 	.byte	0x24
	.zero		1


	//   ....[8]....
        /*01a8*/ 	.word	0x000013b0
        /*01ac*/ 	.word	0x000000ff
        /*01b0*/ 	.word	0x00036400
        /*01b4*/ 	.short	0x010a
        /*01b6*/ 	.byte	0x24
	.zero		1


	//   ....[9]....
        /*01b8*/ 	.word	0x00001a40
        /*01bc*/ 	.word	0x00000004
        /*01c0*/ 	.word	0x00036410
        /*01c4*/ 	.short	0x010a
        /*01c6*/ 	.byte	0x3f
	.zero		1


	//   ....[10]....
        /*01c8*/ 	.word	0x00001a80
        /*01cc*/ 	.word	0x00000004
        /*01d0*/ 	.word	0x00036410
        /*01d4*/ 	.short	0x010a
        /*01d6*/ 	.byte	0x3f
	.zero		1


	//   ....[11]....
        /*01d8*/ 	.word	0x00002120
        /*01dc*/ 	.word	0x000000ff
        /*01e0*/ 	.word	0x00036430
        /*01e4*/ 	.short	0x010a
        /*01e6*/ 	.byte	0x24
	.zero		1


	//   ....[12]....
        /*01e8*/ 	.word	0x00002160
        /*01ec*/ 	.word	0x000000ff
        /*01f0*/ 	.word	0x00036430
        /*01f4*/ 	.short	0x010a
        /*01f6*/ 	.byte	0x24
	.zero		1


	//   ....[13]....
        /*01f8*/ 	.word	0x00003520
        /*01fc*/ 	.word	0x000000ff
        /*0200*/ 	.word	0x00000000
        /*0204*/ 	.short	0x0101
        /*0206*/ 	.byte	0x04
	.zero		1


	//   ....[14]....
        /*0208*/ 	.word	0x000038a0
        /*020c*/ 	.word	0x00000004
        /*0210*/ 	.word	0x00000000
        /*0214*/ 	.short	0x0101
        /*0216*/ 	.byte	0x3f
	.zero		1


	//   ....[15]....
        /*0218*/ 	.word	0x00006d40
        /*021c*/ 	.word	0x0000000c
        /*0220*/ 	.word	0x00036420
        /*0224*/ 	.short	0x010a
        /*0226*/ 	.byte	0x3f
	.zero		1


	//   ....[16]....
        /*0228*/ 	.word	0x00007440
        /*022c*/ 	.word	0x0000000c
        /*0230*/ 	.word	0x00036438
        /*0234*/ 	.short	0x010a
        /*0236*/ 	.byte	0x3f
	.zero		1


	//   ....[17]....
        /*0238*/ 	.word	0x000077b0
        /*023c*/ 	.word	0x0000000c
        /*0240*/ 	.word	0x00036428
        /*0244*/ 	.short	0x010a
        /*0246*/ 	.byte	0x3f
	.zero		1


	//   ....[18]....
        /*0248*/ 	.word	0x00007a60
        /*024c*/ 	.word	0x0000000c
        /*0250*/ 	.word	0x00036438
        /*0254*/ 	.short	0x010a
        /*0256*/ 	.byte	0x3f
	.zero		1


	//   ....[19]....
        /*0258*/ 	.word	0x00007d20
        /*025c*/ 	.word	0x0000000c
        /*0260*/ 	.word	0x00036420
        /*0264*/ 	.short	0x010a
        /*0266*/ 	.byte	0x3f
	.zero		1


	//   ....[20]....
        /*0268*/ 	.word	0x00008020
        /*026c*/ 	.word	0x0000000c
        /*0270*/ 	.word	0x00036438
        /*0274*/ 	.short	0x010a
        /*0276*/ 	.byte	0x3f
	.zero		1


	//   ....[21]....
        /*0278*/ 	.word	0x00008320
        /*027c*/ 	.word	0x0000000c
        /*0280*/ 	.word	0x00036428
        /*0284*/ 	.short	0x010a
        /*0286*/ 	.byte	0x3f
	.zero		1


	//   ....[22]....
        /*0288*/ 	.word	0x000085e0
        /*028c*/ 	.word	0x0000000c
        /*0290*/ 	.word	0x00036438
        /*0294*/ 	.short	0x010a
        /*0296*/ 	.byte	0x3f
	.zero		1


	//   ....[23]....
        /*0298*/ 	.word	0x00008a30
        /*029c*/ 	.word	0x00000007
        /*02a0*/ 	.word	0x00000000
        /*02a4*/ 	.short	0x010a
        /*02a6*/ 	.byte	0x3f
	.zero		1


	//   ....[24]....
        /*02a8*/ 	.word	0x00008ab0
        /*02ac*/ 	.word	0x00000005
        /*02b0*/ 	.word	0x00000000
        /*02b4*/ 	.short	0x010a
        /*02b6*/ 	.byte	0x3f
	.zero		1


	//   ....[25]....
        /*02b8*/ 	.word	0x00008b00
        /*02bc*/ 	.word	0x00000009
        /*02c0*/ 	.word	0x00036438
        /*02c4*/ 	.short	0x010a
        /*02c6*/ 	.byte	0x3f
	.zero		1


	//   ....[26]....
        /*02c8*/ 	.word	0x00008bd0
        /*02cc*/ 	.word	0x00000098
        /*02d0*/ 	.word	0x00036400
        /*02d4*/ 	.short	0x010a
        /*02d6*/ 	.byte	0x3f
	.zero		1


	//   ....[27]....
        /*02d8*/ 	.word	0x00008c20
        /*02dc*/ 	.word	0x00000004
        /*02e0*/ 	.word	0x00036410
        /*02e4*/ 	.short	0x010a
        /*02e6*/ 	.byte	0x3f
	.zero		1


	//   ....[28]....
        /*02e8*/ 	.word	0x00008c70
        /*02ec*/ 	.word	0x00000098
        /*02f0*/ 	.word	0x00036430
        /*02f4*/ 	.short	0x010a
        /*02f6*/ 	.byte	0x3f
	.zero		1


	//   ....[29]....
        /*02f8*/ 	.word	0x00008ef0
        /*02fc*/ 	.word	0x0000000c
        /*0300*/ 	.word	0x00036420
        /*0304*/ 	.short	0x010a
        /*0306*/ 	.byte	0x3f
	.zero		1


	//   ....[30]....
        /*0308*/ 	.word	0x00008f40
        /*030c*/ 	.word	0x0000000c
        /*0310*/ 	.word	0x00036438
        /*0314*/ 	.short	0x010a
        /*0316*/ 	.byte	0x3f
	.zero		1


	//   ....[31]....
        /*0318*/ 	.word	0x00008f90
        /*031c*/ 	.word	0x0000000c
        /*0320*/ 	.word	0x00036428
        /*0324*/ 	.short	0x010a
        /*0326*/ 	.byte	0x3f
	.zero		1


	//   ....[32]....
        /*0328*/ 	.word	0x00008fe0
        /*032c*/ 	.word	0x0000000c
        /*0330*/ 	.word	0x00036438
        /*0334*/ 	.short	0x010a
        /*0336*/ 	.byte	0x3f
	.zero		1


	//   ....[33]....
        /*0338*/ 	.word	0x00009040
        /*033c*/ 	.word	0x0000000c
        /*0340*/ 	.word	0x00036420
        /*0344*/ 	.short	0x010a
        /*0346*/ 	.byte	0x3f
	.zero		1


	//   ....[34]....
        /*0348*/ 	.word	0x00009090
        /*034c*/ 	.word	0x0000000c
        /*0350*/ 	.word	0x00036438
        /*0354*/ 	.short	0x010a
        /*0356*/ 	.byte	0x3f
	.zero		1


	//   ....[35]....
        /*0358*/ 	.word	0x000090e0
        /*035c*/ 	.word	0x0000000c
        /*0360*/ 	.word	0x00036428
        /*0364*/ 	.short	0x010a
        /*0366*/ 	.byte	0x3f
	.zero		1


	//   ....[36]....
        /*0368*/ 	.word	0x00009130
        /*036c*/ 	.word	0x0000000c
        /*0370*/ 	.word	0x00036438
        /*0374*/ 	.short	0x010a
        /*0376*/ 	.byte	0x3f
	.zero		1


	//   ....[37]....
        /*0378*/ 	.word	0x00009210
        /*037c*/ 	.word	0x00000007
        /*0380*/ 	.word	0x00000000
        /*0384*/ 	.short	0x010a
        /*0386*/ 	.byte	0x3f
	.zero		1


	//   ....[38]....
        /*0388*/ 	.word	0x00009260
        /*038c*/ 	.word	0x00000005
        /*0390*/ 	.word	0x00000000
        /*0394*/ 	.short	0x010a
        /*0396*/ 	.byte	0x3f
	.zero		1


	//----- nvinfo : EIATTR_NUM_MBARRIERS
	.align		4
.L_1194:
        /*0398*/ 	.byte	0x03, 0x38
        /*039a*/ 	.short	0x0007


	//----- nvinfo : EIATTR_EXIT_INSTR_OFFSETS
	.align		4
        /*039c*/ 	.byte	0x04, 0x1c
        /*039e*/ 	.short	(.L_1196 - .L_1195)


	//   ....[0]....
.L_1195:
        /*03a0*/ 	.word	0x00008b50


	//----- nvinfo : EIATTR_MAX_THREADS
	.align		4
.L_1196:
        /*03a4*/ 	.byte	0x04, 0x05
        /*03a6*/ 	.short	(.L_1198 - .L_1197)
.L_1197:
        /*03a8*/ 	.word	0x00000200
        /*03ac*/ 	.word	0x00000001
        /*03b0*/ 	.word	0x00000001


	//----- nvinfo : EIATTR_CRS_STACK_SIZE
	.align		4
.L_1198:
        /*03b4*/ 	.byte	0x04, 0x1e
        /*03b6*/ 	.short	(.L_1200 - .L_1199)
.L_1199:
        /*03b8*/ 	.word	0x00000000


	//----- nvinfo : EIATTR_CBANK_PARAM_SIZE
	.align		4
.L_1200:
        /*03bc*/ 	.byte	0x03, 0x19
        /*03be*/ 	.short	0x06f0


	//----- nvinfo : EIATTR_PARAM_CBANK
	.align		4
        /*03c0*/ 	.byte	0x04, 0x0a
        /*03c2*/ 	.short	(.L_1202 - .L_1201)
	.align		4
.L_1201:
        /*03c4*/ 	.word	index@(.nv.constant0._ZN7cutlass13device_kernelIN5flash11enable_sm90INS1_16FlashAttnBwdSm90INS1_25CollectiveMainloopBwdSm90ILi2ELi1ELi1EN4cute5tupleIJNS5_1CILi1EEES8_S8_EEENS6_IJNS7_ILi64EEENS7_ILi96EEENS7_ILi192EEEEEENS_6half_tEfNS_4arch4Sm90ELb0ELb0ELb0ELb1ELb1ELb0ELb1ELb0ELi3ELi1ELi1ELi1ELb0EEENS1_24CollectiveEpilogueBwdGQAISD_fSG_Li384ELb1ELb1EEENS1_19SingleTileSchedulerILb1ELb0ELb0ELi96EEEEEEEEEvNT_6ParamsE)
        /*03c8*/ 	.short	0x0210
        /*03ca*/ 	.short	0x06f0


	//----- nvinfo : EIATTR_SW_WAR
	.align		4
.L_1202:
        /*03cc*/ 	.byte	0x04, 0x36
        /*03ce*/ 	.short	(.L_1204 - .L_1203)
.L_1203:
        /*03d0*/ 	.word	0x00000008
.L_1204:


//--------------------- .nv.info._ZN7cutlass13device_kernelIN5flash11enable_sm90INS1_16FlashAttnBwdSm90INS1_25CollectiveMainloopBwdSm90ILi2ELi1ELi1EN4cute5tupleIJNS5_1CILi1EEES8_S8_EEENS6_IJNS7_ILi64EEENS7_ILi96EEENS7_ILi192EEEEEENS_6half_tEfNS_4arch4Sm90ELb0ELb1ELb0ELb0ELb0ELb0ELb1ELb0ELi3ELi1ELi1ELi1ELb0EEENS1_21CollectiveEpilogueBwdISD_SE_SG_Li384ELb0ELb1ELi3EEENS1_19SingleTileSchedulerILb0ELb0ELb0ELi96EEEEEEEEEvNT_6ParamsE --------------------------
	.section	.nv.info._ZN7cutlass13device_kernelIN5flash11enable_sm90INS1_16FlashAttnBwdSm90INS1_25CollectiveMainloopBwdSm90ILi2ELi1ELi1EN4cute5tupleIJNS5_1CILi1EEES8_S8_EEENS6_IJNS7_ILi64EEENS7_ILi96EEENS7_ILi192EEEEEENS_6half_tEfNS_4arch4Sm90ELb0ELb1ELb0ELb0ELb0ELb0ELb1ELb0ELi3ELi1ELi1ELi1ELb0EEENS1_21CollectiveEpilogueBwdISD_SE_SG_Li384ELb0ELb1ELi3EEENS1_19SingleTileSchedulerILb0ELb0ELb0ELi96EEEEEEEEEvNT_6ParamsE,"",@"SHT_CUDA_INFO"
	.sectionflags	@""
	.align	4


	//----- nvinfo : EIATTR_CUDA_API_VERSION
	.align		4
        /*0000*/ 	.byte	0x04, 0x37
        /*0002*/ 	.short	(.L_1206 - .L_1205)
.L_1205:
        /*0004*/ 	.word	0x00000082


	//----- nvinfo : EIATTR_KPARAM_INFO
	.align		4
.L_1206:
        /*0008*/ 	.byte	0x04, 0x17
        /*000a*/ 	.short	(.L_1208 - .L_1207)
.L_1207:
        /*000c*/ 	.word	0x00000000
        /*0010*/ 	.short	0x0000
        /*0012*/ 	.short	0x0070
        /*0014*/ 	.byte	0x00, 0xf0, 0x01, 0x24


	//----- nvinfo : EIATTR_SPARSE_MMA_MASK
	.align		4
.L_1208:
        /*0018*/ 	.byte	0x03, 0x50
        /*001a*/ 	.short	0x0000


	//----- nvinfo : EIATTR_MAXREG_COUNT
	.align		4
        /*001c*/ 	.byte	0x03, 0x1b
        /*001e*/ 	.short	0x0080


	//----- nvinfo : EIATTR_NUM_BARRIERS
	.align		4
        /*0020*/ 	.byte	0x02, 0x4c
        /*0022*/ 	.byte	0x10
	.zero		1


	//----- nvinfo : EIATTR_EXTERNS
	.align		4
        /*0024*/ 	.byte	0x04, 0x0f
        /*0026*/ 	.short	(.L_1210 - .L_1209)


	//   ....[0]....
	.align		4
.L_1209:
        /*0028*/ 	.word	index@(__assertfail)


	//----- nvinfo : EIATTR_MERCURY_ISA_VERSION
	.align		4
.L_1210:
        /*002c*/ 	.byte	0x03, 0x5f
        /*002e*/ 	.short	0x0101


	//----- nvinfo : EIATTR_INT_WARP_WIDE_INSTR_OFFSETS
	.align		4
        /*0030*/ 	.byte	0x04, 0x31
        /*0032*/ 	.short	(.L_1212 - .L_1211)


	//   ....[0]....
.L_1211:
        /*0034*/ 	.word	0x000001e0


	//   ....[1]....
        /*0038*/ 	.word	0x00000210


	//----- nvinfo : EIATTR_COOP_GROUP_MASK_REGIDS
	.align		4
.L_1212:
        /*003c*/ 	.byte	0x04, 0x29
        /*003e*/ 	.short	(.L_1214 - .L_1213)


	//   ....[0]....
.L_1213:
        /*0040*/ 	.word	0xffffffff


	//   ....[1]....
        /*0044*/ 	.word	0xffffffff


	//   ....[2]....
        /*0048*/ 	.word	0xffffffff


	//   ....[3]....
        /*004c*/ 	.word	0xffffffff


	//   ....[4]....
        /*0050*/ 	.word	0xffffffff


	//   ....[5]....
        /*0054*/ 	.word	0xffffffff


	//   ....[6]....
        /*0058*/ 	.word	0xffffffff


	//   ....[7]....
        /*005c*/ 	.word	0xffffffff


	//   ....[8]....
        /*0060*/ 	.word	0x0500000f


	//----- nvinfo : EIATTR_COOP_GROUP_INSTR_OFFSETS
	.align		4
.L_1214:
        /*0064*/ 	.byte	0x04, 0x28
        /*0066*/ 	.short	(.L_1216 - .L_1215)


	//   ....[0]....
.L_1215:
        /*0068*/ 	.word	0x00000060


	//   ....[1]....
        /*006c*/ 	.word	0x000001f0


	//   ....[2]....
        /*0070*/ 	.word	0x00000240


	//   ....[3]....
        /*0074*/ 	.word	0x00000430


	//   ....[4]....
        /*0078*/ 	.word	0x00000620


	//   ....[5]....
        /*007c*/ 	.word	0x000010d0


	//   ....[6]....
        /*0080*/ 	.word	0x00004930


	//   ....[7]....
        /*0084*/ 	.word	0x00005f50


	//   ....[8]....
        /*0088*/ 	.word	0x000095e0


	//----- nvinfo : EIATTR_REG_RECONFIG
	.align		4
.L_1216:
        /*008c*/ 	.byte	0x01, 0x54
	.zero		2


	//----- nvinfo : EIATTR_SYSCALL_OFFSETS
	.align		4
        /*0090*/ 	.byte	0x04, 0x46
        /*0092*/ 	.short	(.L_1218 - .L_1217)


	//   ....[0]....
.L_1217:
        /*0094*/ 	.word	0x00000d30


	//   ....[1]....
        /*0098*/ 	.word	0x00000e20


	//   ....[2]....
        /*009c*/ 	.word	0x00000f60


	//   ....[3]....
        /*00a0*/ 	.word	0x00001050


	//   ....[4]....
        /*00a4*/ 	.word	0x00004320


	//   ....[5]....
        /*00a8*/ 	.word	0x00004460


	//   ....[6]....
        /*00ac*/ 	.word	0x00004580


	//   ....[7]....
        /*00b0*/ 	.word	0x000046a0


	//----- nvinfo : EIATTR_MBARRIER_INSTR_OFFSETS
	.align		4
.L_1218:
        /*00b4*/ 	.byte	0x04, 0x39
        /*00b6*/ 	.short	(.L_1220 - .L_1219)


	//   ....[0]....
.L_1219:
        /*00b8*/ 	.word	0x000002e0
        /*00bc*/ 	.word	0x000000ff
        /*00c0*/ 	.word	0x00036400
        /*00c4*/ 	.short	0x0100
        /*00c6*/ 	.byte	0x06
	.zero		1


	//   ....[1]....
        /*00c8*/ 	.word	0x000003e0
        /*00cc*/ 	.word	0x000000ff
        /*00d0*/ 	.word	0x00036410
        /*00d4*/ 	.short	0x0100
        /*00d6*/ 	.byte	0x08
	.zero		1


	//   ....[2]....
        /*00d8*/ 	.word	0x000003f0
        /*00dc*/ 	.word	0x000000ff
        /*00e0*/ 	.word	0x00036420
        /*00e4*/ 	.short	0x0100
        /*00e6*/ 	.byte	0x08
	.zero		1


	//   ....[3]....
        /*00e8*/ 	.word	0x00000400
        /*00ec*/ 	.word	0x000000ff
        /*00f0*/ 	.word	0x00036418
        /*00f4*/ 	.short	0x0100
        /*00f6*/ 	.byte	0x08
	.zero		1


	//   ....[4]....
        /*00f8*/ 	.word	0x00000410
        /*00fc*/ 	.word	0x000000ff
        /*0100*/ 	.word	0x00036428
        /*0104*/ 	.short	0x0100
        /*0106*/ 	.byte	0x08
	.zero		1


	//   ....[5]....
        /*0108*/ 	.word	0x00000540
        /*010c*/ 	.word	0x000000ff
        /*0110*/ 	.word	0x00036430
        /*0114*/ 	.short	0x0100
        /*0116*/ 	.byte	0x08
	.zero		1


	//   ....[6]....
        /*0118*/ 	.word	0x00000550
        /*011c*/ 	.word	0x000000ff
        /*0120*/ 	.word	0x00036438
        /*0124*/ 	.short	0x0100
        /*0126*/ 	.byte	0x08
	.zero		1


	//   ....[7]....
        /*0128*/ 	.word	0x00001100
        /*012c*/ 	.word	0x000000ff
        /*0130*/ 	.word	0x00036400
        /*0134*/ 	.short	0x010a
        /*0136*/ 	.byte	0x25
	.zero		1


	//   ....[8]....
        /*0138*/ 	.word	0x000011f0
        /*013c*/ 	.word	0x000000ff
        /*0140*/ 	.word	0x00036400
        /*0144*/ 	.short	0x010a
        /*0146*/ 	.byte	0x25
	.zero		1


	//   ....[9]....
        /*0148*/ 	.word	0x00001940
        /*014c*/ 	.word	0x00000004
        /*0150*/ 	.word	0x00036410
        /*0154*/ 	.short	0x010a
        /*0156*/ 	.byte	0x3f
	.zero		1


	//   ....[10]....
        /*0158*/ 	.word	0x00001980
        /*015c*/ 	.word	0x00000004
        /*0160*/ 	.word	0x00036410
        /*0164*/ 	.short	0x010a
        /*0166*/ 	.byte	0x3f
	.zero		1


	//   ....[11]....
        /*0168*/ 	.word	0x00002020
        /*016c*/ 	.word	0x000000ff
        /*0170*/ 	.word	0x00036430
        /*0174*/ 	.short	0x010a
        /*0176*/ 	.byte	0x25
	.zero		1


	//   ....[12]....
        /*0178*/ 	.word	0x00002060
        /*017c*/ 	.word	0x000000ff
        /*0180*/ 	.word	0x00036430
        /*0184*/ 	.short	0x010a
        /*0186*/ 	.byte	0x25
	.zero		1


	//   ....[13]....
        /*0188*/ 	.word	0x00003aa0
        /*018c*/ 	.word	0x000000ff
        /*0190*/ 	.word	0x00000000
        /*0194*/ 	.short	0x0101
        /*0196*/ 	.byte	0x04
	.zero		1


	//   ....[14]....
        /*0198*/ 	.word	0x00003e40
        /*019c*/ 	.word	0x00000004
        /*01a0*/ 	.word	0x00000000
        /*01a4*/ 	.short	0x0101
        /*01a6*/ 	.byte	0x3f
	.zero		1


	//   ....[15]....
        /*01a8*/ 	.word	0x00007530
        /*01ac*/ 	.word	0x00000000
        /*01b0*/ 	.word	0x00036420
        /*01b4*/ 	.short	0x010a
        /*01b6*/ 	.byte	0x3f
	.zero		1


	//   ....[16]....
        /*01b8*/ 	.word	0x00007d40
        /*01bc*/ 	.word	0x00000000
        /*01c0*/ 	.word	0x00036438
        /*01c4*/ 	.short	0x010a
        /*01c6*/ 	.byte	0x3f
	.zero		1


	//   ....[17]....
        /*01c8*/ 	.word	0x000080a0
        /*01cc*/ 	.word	0x00000000
        /*01d0*/ 	.word	0x00036428
        /*01d4*/ 	.short	0x010a
        /*01d6*/ 	.byte	0x3f
	.zero		1


	//   ....[18]....
        /*01d8*/ 	.word	0x000083c0
        /*01dc*/ 	.word	0x00000000
        /*01e0*/ 	.word	0x00036438
        /*01e4*/ 	.short	0x010a
        /*01e6*/ 	.byte	0x3f
	.zero		1


	//   ....[19]....
        /*01e8*/ 	.word	0x00008670
        /*01ec*/ 	.word	0x00000000
        /*01f0*/ 	.word	0x00036420
        /*01f4*/ 	.short	0x010a
        /*01f6*/ 	.byte	0x3f
	.zero		1


	//   ....[20]....
        /*01f8*/ 	.word	0x000089f0
        /*01fc*/ 	.word	0x00000000
        /*0200*/ 	.word	0x00036438
        /*0204*/ 	.short	0x010a
        /*0206*/ 	.byte	0x3f
	.zero		1


	//   ....[21]....
        /*0208*/ 	.word	0x00008ce0
        /*020c*/ 	.word	0x00000000
        /*0210*/ 	.word	0x00036428
        /*0214*/ 	.short	0x010a
        /*0216*/ 	.byte	0x3f
	.zero		1


	//   ....[22]....
        /*0218*/ 	.word	0x00009020
        /*021c*/ 	.word	0x00000000
        /*0220*/ 	.word	0x00036438
        /*0224*/ 	.short	0x010a
        /*0226*/ 	.byte	0x3f
	.zero		1


	//   ....[23]....
        /*0228*/ 	.word	0x00009470
        /*022c*/ 	.word	0x00000009
        /*0230*/ 	.word	0x00000000
        /*0234*/ 	.short	0x010a
        /*0236*/ 	.byte	0x3f
	.zero		1


	//   ....[24]....
        /*0238*/ 	.word	0x000094f0
        /*023c*/ 	.word	0x00000003
        /*0240*/ 	.word	0x00000000
        /*0244*/ 	.short	0x010a
        /*0246*/ 	.byte	0x3f
	.zero		1


	//   ....[25]....
        /*0248*/ 	.word	0x00009540
        /*024c*/ 	.word	0x00000004
        /*0250*/ 	.word	0x00036438
        /*0254*/ 	.short	0x010a
        /*0256*/ 	.byte	0x3f
	.zero		1


	//   ....[26]....
        /*0258*/ 	.word	0x00009610
        /*025c*/ 	.word	0x00000099
        /*0260*/ 	.word	0x00036400
        /*0264*/ 	.short	0x010a
        /*0266*/ 	.byte	0x3f
	.zero		1


	//   ....[27]....
        /*0268*/ 	.word	0x00009660
        /*026c*/ 	.word	0x00000004
        /*0270*/ 	.word	0x00036410
        /*0274*/ 	.short	0x010a
        /*0276*/ 	.byte	0x3f
	.zero		1


	//   ....[28]....
        /*0278*/ 	.word	0x000096b0
        /*027c*/ 	.word	0x00000099
        /*0280*/ 	.word	0x00036430
        /*0284*/ 	.short	0x010a
        /*0286*/ 	.byte	0x3f
	.zero		1


	//   ....[29]....
        /*0288*/ 	.word	0x00009700
        /*028c*/ 	.word	0x00000000
        /*0290*/ 	.word	0x00036420
        /*0294*/ 	.short	0x010a
        /*0296*/ 	.byte	0x3f
	.zero		1


	//   ....[30]....
        /*0298*/ 	.word	0x00009750
        /*029c*/ 	.word	0x00000000
        /*02a0*/ 	.word	0x00036438
        /*02a4*/ 	.short	0x010a
        /*02a6*/ 	.byte	0x3f
	.zero		1


	//   ....[31]....
        /*02a8*/ 	.word	0x000097a0
        /*02ac*/ 	.word	0x00000000
        /*02b0*/ 	.word	0x00036428
        /*02b4*/ 	.short	0x010a
        /*02b6*/ 	.byte	0x3f
	.zero		1


	//   ....[32]....
        /*02b8*/ 	.word	0x000097f0
        /*02bc*/ 	.word	0x00000000
        /*02c0*/ 	.word	0x00036438
        /*02c4*/ 	.short	0x010a
        /*02c6*/ 	.byte	0x3f
	.zero		1


	//   ....[33]....
        /*02c8*/ 	.word	0x00009850
        /*02cc*/ 	.word	0x00000000
        /*02d0*/ 	.word	0x00036420
        /*02d4*/ 	.short	0x010a
        /*02d6*/ 	.byte	0x3f
	.zero		1


	//   ....[34]....
        /*02d8*/ 	.word	0x000098a0
        /*02dc*/ 	.word	0x00000000
        /*02e0*/ 	.word	0x00036438
        /*02e4*/ 	.short	0x010a
        /*02e6*/ 	.byte	0x3f
	.zero		1


	//   ....[35]....
        /*02e8*/ 	.word	0x000098f0
        /*02ec*/ 	.word	0x00000000
        /*02f0*/ 	.word	0x00036428
        /*02f4*/ 	.short	0x010a
        /*02f6*/ 	.byte	0x3f
	.zero		1


	//   ....[36]....
        /*02f8*/ 	.word	0x00009940
        /*02fc*/ 	.word	0x00000000
        /*0300*/ 	.word	0x00036438
        /*0304*/ 	.short	0x010a
        /*0306*/ 	.byte	0x3f
	.zero		1


	//   ....[37]....
        /*0308*/ 	.word	0x00009a10
        /*030c*/ 	.word	0x00000009
        /*0310*/ 	.word	0x00000000
        /*0314*/ 	.short	0x010a
        /*0316*/ 	.byte	0x3f
	.zero		1


	//   ....[38]....
        /*0318*/ 	.word	0x00009a60
        /*031c*/ 	.word	0x00000003
        /*0320*/ 	.word	0x00000000
        /*0324*/ 	.short	0x010a
        /*0326*/ 	.byte	0x3f
	.zero		1


	//----- nvinfo : EIATTR_NUM_MBARRIERS
	.align		4
.L_1220:
        /*0328*/ 	.byte	0x03, 0x38
        /*032a*/ 	.short	0x0007


	//----- nvinfo : EIATTR_EXIT_INSTR_OFFSETS
	.align		4
        /*032c*/ 	.byte	0x04, 0x1c
        /*032e*/ 	.short	(.L_1222 - .L_1221)


	//   ....[0]....
.L_1221:
        /*0330*/ 	.word	0x00000680


	//   ....[1]....
        /*0334*/ 	.word	0x00004f60


	//   ....[2]....
        /*0338*/ 	.word	0x00005ef0


	//   ....[3]....
        /*033c*/ 	.word	0x00009590


	//----- nvinfo : EIATTR_MAX_THREADS
	.align		4
.L_1222:
        /*0340*/ 	.byte	0x04, 0x05
        /*0342*/ 	.short	(.L_1224 - .L_1223)
.L_1223:
        /*0344*/ 	.word	0x00000200
        /*0348*/ 	.word	0x00000001
        /*034c*/ 	.word	0x00000001


	//----- nvinfo : EIATTR_CRS_STACK_SIZE
	.align		4
.L_1224:
        /*0350*/ 	.byte	0x04, 0x1e
        /*0352*/ 	.short	(.L_1226 - .L_1225)
.L_1225:
        /*0354*/ 	.word	0x00000000


	//----- nvinfo : EIATTR_CBANK_PARAM_SIZE
	.align		4
.L_1226:
        /*0358*/ 	.byte	0x03, 0x19
        /*035a*/ 	.short	0x0970


	//----- nvinfo : EIATTR_PARAM_CBANK
	.align		4
        /*035c*/ 	.byte	0x04, 0x0a
        /*035e*/ 	.short	(.L_1228 - .L_1227)
	.align		4
.L_1227:
        /*0360*/ 	.word	index@(.nv.constant0._ZN7cutlass13device_kernelIN5flash11enable_sm90INS1_16FlashAttnBwdSm90INS1_25CollectiveMainloopBwdSm90ILi2ELi1ELi1EN4cute5tupleIJNS5_1CILi1EEES8_S8_EEENS6_IJNS7_ILi64EEENS7_ILi96EEENS7_ILi192EEEEEENS_6half_tEfNS_4arch4Sm90ELb0ELb1ELb0ELb0ELb0ELb0ELb1ELb0ELi3ELi1ELi1ELi1ELb0EEENS1_21CollectiveEpilogueBwdISD_SE_SG_Li384ELb0ELb1ELi3EEENS1_19SingleTileSchedulerILb0ELb0ELb0ELi96EEEEEEEEEvNT_6ParamsE)
        /*0364*/ 	.short	0x0210
        /*0366*/ 	.short	0x0970


	//----- nvinfo : EIATTR_SW_WAR
	.align		4
.L_1228:
        /*0368*/ 	.byte	0x04, 0x36
        /*036a*/ 	.short	(.L_1230 - .L_1229)
.L_1229:
        /*036c*/ 	.word	0x00000008
.L_1230:


//--------------------- .nv.info._ZN7cutlass13device_kernelIN5flash11enable_sm90INS1_16FlashAttnBwdSm90INS1_25CollectiveMainloopBwdSm90ILi2ELi1ELi1EN4cute5tupleIJNS5_1CILi1EEES8_S8_EEENS6_IJNS7_ILi64EEENS7_ILi96EEENS7_ILi192EEEEEENS_6half_tEfNS_4arch4Sm90ELb0ELb1ELb0ELb0ELb1ELb0ELb1ELb0ELi3ELi1ELi1ELi1ELb0EEENS1_21CollectiveEpilogueBwdISD_SE_SG_Li384ELb0ELb1ELi3EEENS1_19SingleTileSchedulerILb0ELb0ELb0ELi96EEEEEEEEEvNT_6ParamsE --------------------------
	.section	.nv.info._ZN7cutlass13device_kernelIN5flash11enable_sm90INS1_16FlashAttnBwdSm90INS1_25CollectiveMainloopBwdSm90ILi2ELi1ELi1EN4cute5tupleIJNS5_1CILi1EEES8_S8_EEENS6_IJNS7_ILi64EEENS7_ILi96EEENS7_ILi192EEEEEENS_6half_tEfNS_4arch4Sm90ELb0ELb1ELb0ELb0ELb1ELb0ELb1ELb0ELi3ELi1ELi1ELi1ELb0EEENS1_21CollectiveEpilogueBwdISD_SE_SG_Li384ELb0ELb1ELi3EEENS1_19SingleTileSchedulerILb0ELb0ELb0ELi96EEEEEEEEEvNT_6ParamsE,"",@"SHT_CUDA_INFO"
	.sectionflags	@""
	.align	4


	//----- nvinfo : EIATTR_CUDA_API_VERSION
	.align		4
        /*0000*/ 	.byte	0x04, 0x37
        /*0002*/ 	.short	(.L_1232 - .L_1231)
.L_1231:
        /*0004*/ 	.word	0x00000082


	//----- nvinfo : EIATTR_KPARAM_INFO
	.align		4
.L_1232:
        /*0008*/ 	.byte	0x04, 0x17
        /*000a*/ 	.short	(.L_1234 - .L_1233)
.L_1233:
        /*000c*/ 	.word	0x00000000
        /*0010*/ 	.short	0x0000
        /*0012*/ 	.short	0x0070
        /*0014*/ 	.byte	0x00, 0xf0, 0x01, 0x24


	//----- nvinfo : EIATTR_SPARSE_MMA_MASK
	.align		4
.L_1234:
        /*0018*/ 	.byte	0x03, 0x50
        /*001a*/ 	.short	0x0000


	//----- nvinfo : EIATTR_MAXREG_COUNT
	.align		4
        /*001c*/ 	.byte	0x03, 0x1b
        /*001e*/ 	.short	0x0080


	//----- nvinfo : EIATTR_NUM_BARRIERS
	.align		4
        /*0020*/ 	.byte	0x02, 0x4c
        /*0022*/ 	.byte	0x10
	.zero		1


	//----- nvinfo : EIATTR_EXTERNS
	.align		4
        /*0024*/ 	.byte	0x04, 0x0f
        /*0026*/ 	.short	(.L_1236 - .L_1235)


	//   ....[0]....
	.align		4
.L_1235:
        /*0028*/ 	.word	index@(__assertfail)


	//----- nvinfo : EIATTR_MERCURY_ISA_VERSION
	.align		4
.L_1236:
        /*002c*/ 	.byte	0x03, 0x5f
        /*002e*/ 	.short	0x0101


	//----- nvinfo : EIATTR_INT_WARP_WIDE_INSTR_OFFSETS
	.align		4
        /*0030*/ 	.byte	0x04, 0x31
        /*0032*/ 	.short	(.L_1238 - .L_1237)


	//   ....[0]....
.L_1237:
        /*0034*/ 	.word	0x000001e0


	//   ....[1]....
        /*0038*/ 	.word	0x00000210


	//   ....[2]....
        /*003c*/ 	.word	0x00006a20


	//   ....[3]....
        /*0040*/ 	.word	0x00007160


	//   ....[4]....
        /*0044*/ 	.word	0x00007750


	//   ....[5]....
        /*0048*/ 	.word	0x00007a20


	//   ....[6]....
        /*004c*/ 	.word	0x00007c80


	//   ....[7]....
        /*0050*/ 	.word	0x00007e10


	//----- nvinfo : EIATTR_COOP_GROUP_MASK_REGIDS
	.align		4
.L_1238:
        /*0054*/ 	.byte	0x04, 0x29
        /*0056*/ 	.short	(.L_1240 - .L_1239)


	//   ....[0]....
.L_1239:
        /*0058*/ 	.word	0xffffffff


	//   ....[1]....
        /*005c*/ 	.word	0xffffffff


	//   ....[2]....
        /*0060*/ 	.word	0xffffffff


	//   ....[3]....
        /*0064*/ 	.word	0xffffffff


	//   ....[4]....
        /*0068*/ 	.word	0xffffffff


	//   ....[5]....
        /*006c*/ 	.word	0xffffffff


	//   ....[6]....
        /*0070*/ 	.word	0xffffffff


	//   ....[7]....
        /*0074*/ 	.word	0xffffffff


	//   ....[8]....
        /*0078*/ 	.word	0xffffffff


	//   ....[9]....
        /*007c*/ 	.word	0xffffffff


	//   ....[10]....
        /*0080*/ 	.word	0xffffffff


	//   ....[11]....
        /*0084*/ 	.word	0xffffffff


	//   ....[12]....
        /*0088*/ 	.word	0xffffffff


	//   ....[13]....
        /*008c*/ 	.word	0xffffffff


	//   ....[14]....
        /*0090*/ 	.word	0xffffffff


	//   ....[15]....
        /*0094*/ 	.word	0xffffffff


	//   ....[16]....
        /*0098*/ 	.word	0xffffffff


	//   ....[17]....
        /*009c*/ 	.word	0x0500000f


	//   ....[18]....
        /*00a0*/ 	.word	0x0500000f


	//   ....[19]....
        /*00a4*/ 	.word	0x0500000f


	//   ....[20]....
        /*00a8*/ 	.word	0x0500000f


	//----- nvinfo : EIATTR_COOP_GROUP_INSTR_OFFSETS
	.align		4
.L_1240:
        /*00ac*/ 	.byte	0x04, 0x28
        /*00ae*/ 	.short	(.L_1242 - .L_1241)


	//   ....[0]....
.L_1241:
        /*00b0*/ 	.word	0x00000060


	//   ....[1]....
        /*00b4*/ 	.word	0x000001f0


	//   ....[2]....
        /*00b8*/ 	.word	0x00000240


	//   ....[3]....
        /*00bc*/ 	.word	0x00000430


	//   ....[4]....
        /*00c0*/ 	.word	0x00000630


	//   ....[5]....
        /*00c4*/ 	.word	0x000010e0


	//   ....[6]....
        /*00c8*/ 	.word	0x00004920


	//   ....[7]....
        /*00cc*/ 	.word	0x00005f30


	//   ....[8]....
        /*00d0*/ 	.word	0x00006490


	//   ....[9]....
        /*00d4*/ 	.word	0x00006950


	//   ....[10]....
        /*00d8*/ 	.word	0x00006ca0


	//   ....[11]....
        /*00dc*/ 	.word	0x00007090


	//   ....[12]....
        /*00e0*/ 	.word	0x000072d0


	//   ....[13]....
        /*00e4*/ 	.word	0x00007680


	//   ....[14]....
        /*00e8*/ 	.word	0x00007960


	//   ....[15]....
        /*00ec*/ 	.word	0x00007b80


	//   ....[16]....
        /*00f0*/ 	.word	0x00007d10


	//   ....[17]....
        /*00f4*/ 	.word	0x0000a4b0


	//   ....[18]....
        /*00f8*/ 	.word	0x0000a600


	//   ....[19]....
        /*00fc*/ 	.word	0x0000a670


	//   ....[20]....
        /*0100*/ 	.word	0x0000a6e0


	//----- nvinfo : EIATTR_REG_RECONFIG
	.align		4
.L_1242:
        /*0104*/ 	.byte	0x01, 0x54
	.zero		2


	//----- nvinfo : EIATTR_SYSCALL_OFFSETS
	.align		4
        /*0108*/ 	.byte	0x04, 0x46
        /*010a*/ 	.short	(.L_1244 - .L_1243)


	//   ....[0]....
.L_1243:
        /*010c*/ 	.word	0x00000d40


	//   ....[1]....
        /*0110*/ 	.word	0x00000e30


	//   ....[2]....
        /*0114*/ 	.word	0x00000f70


	//   ....[3]....
        /*0118*/ 	.word	0x00001060


	//   ....[4]....
        /*011c*/ 	.word	0x00004310


	//   ....[5]....
        /*0120*/ 	.word	0x00004450


	//   ....[6]....
        /*0124*/ 	.word	0x00004570


	//   ....[7]....
        /*0128*/ 	.word	0x00004690


	//----- nvinfo : EIATTR_MBARRIER_INSTR_OFFSETS
	.align		4
.L_1244:
        /*012c*/ 	.byte	0x04, 0x39
        /*012e*/ 	.short	(.L_1246 - .L_1245)


	//   ....[0]....
.L_1245:
        /*0130*/ 	.word	0x000002e0
        /*0134*/ 	.word	0x000000ff
        /*0138*/ 	.word	0x00036400
        /*013c*/ 	.short	0x0100
        /*013e*/ 	.byte	0x06
	.zero		1


	//   ....[1]....
        /*0140*/ 	.word	0x000003e0
        /*0144*/ 	.word	0x000000ff
        /*0148*/ 	.word	0x00036410
        /*014c*/ 	.short	0x0100
        /*014e*/ 	.byte	0x08
	.zero		1


	//   ....[2]....
        /*0150*/ 	.word	0x000003f0
        /*0154*/ 	.word	0x000000ff
        /*0158*/ 	.word	0x00036420
        /*015c*/ 	.short	0x0100
        /*015e*/ 	.byte	0x08
	.zero		1


	//   ....[3]....
        /*0160*/ 	.word	0x00000400
        /*0164*/ 	.word	0x000000ff
        /*0168*/ 	.word	0x00036418
        /*016c*/ 	.short	0x0100
        /*016e*/ 	.byte	0x08
	.zero		1


	//   ....[4]....
        /*0170*/ 	.word	0x00000410
        /*0174*/ 	.word	0x000000ff
        /*0178*/ 	.word	0x00036428
        /*017c*/ 	.short	0x0100
        /*017e*/ 	.byte	0x08
	.zero		1


	//   ....[5]....
        /*0180*/ 	.word	0x00000540
        /*0184*/ 	.word	0x000000ff
        /*0188*/ 	.word	0x00036430
        /*018c*/ 	.short	0x0100
        /*018e*/ 	.byte	0x08
	.zero		1


	//   ....[6]....
        /*0190*/ 	.word	0x00000550
        /*0194*/ 	.word	0x000000ff
        /*0198*/ 	.word	0x00036438
        /*019c*/ 	.short	0x0100
        /*019e*/ 	.byte	0x08
	.zero		1


	//   ....[7]....
        /*01a0*/ 	.word	0x00001110
        /*01a4*/ 	.word	0x000000ff
        /*01a8*/ 	.word	0x00036400
        /*01ac*/ 	.short	0x010a
        /*01ae*/ 	.byte	0x25
	.zero		1


	//   ....[8]....
        /*01b0*/ 	.word	0x00001200
        /*01b4*/ 	.word	0x000000ff
        /*01b8*/ 	.word	0x00036400
        /*01bc*/ 	.short	0x010a
        /*01be*/ 	.byte	0x25
	.zero		1


	//   ....[9]....
        /*01c0*/ 	.word	0x00001950
        /*01c4*/ 	.word	0x00000004
        /*01c8*/ 	.word	0x00036410
        /*01cc*/ 	.short	0x010a
        /*01ce*/ 	.byte	0x3f
	.zero		1


	//   ....[10]....
        /*01d0*/ 	.word	0x00001990
        /*01d4*/ 	.word	0x00000004
        /*01d8*/ 	.word	0x00036410
        /*01dc*/ 	.short	0x010a
        /*01de*/ 	.byte	0x3f
	.zero		1


	//   ....[11]....
        /*01e0*/ 	.word	0x00002010
        /*01e4*/ 	.word	0x000000ff
        /*01e8*/ 	.word	0x00036430
        /*01ec*/ 	.short	0x010a
        /*01ee*/ 	.byte	0x25
	.zero		1


	//   ....[12]....
        /*01f0*/ 	.word	0x00002050
        /*01f4*/ 	.word	0x000000ff
        /*01f8*/ 	.word	0x00036430
        /*01fc*/ 	.short	0x010a
        /*01fe*/ 	.byte	0x25
	.zero		1


	//   ....[13]....
        /*0200*/ 	.word	0x00003a90
        /*0204*/ 	.word	0x000000ff
        /*0208*/ 	.word	0x00000000
        /*020c*/ 	.short	0x0101
        /*020e*/ 	.byte	0x04
	.zero		1


	//   ....[14]....
        /*0210*/ 	.word	0x00003e30
        /*0214*/ 	.word	0x00000004
        /*0218*/ 	.word	0x00000000
        /*021c*/ 	.short	0x0101
        /*021e*/ 	.byte	0x3f
	.zero		1


	//   ....[15]....
        /*0220*/ 	.word	0x00008400
        /*0224*/ 	.word	0x00000000
        /*0228*/ 	.word	0x00036420
        /*022c*/ 	.short	0x010a
        /*022e*/ 	.byte	0x3f
	.zero		1


	//   ....[16]....
        /*0230*/ 	.word	0x00008c10
        /*0234*/ 	.word	0x00000000
        /*0238*/ 	.word	0x00036438
        /*023c*/ 	.short	0x010a
        /*023e*/ 	.byte	0x3f
	.zero		1


	//   ....[17]....
        /*0240*/ 	.word	0x00008f70
        /*0244*/ 	.word	0x00000000
        /*0248*/ 	.word	0x00036428
        /*024c*/ 	.short	0x010a
        /*024e*/ 	.byte	0x3f
	.zero		1


	//   ....[18]....
        /*0250*/ 	.word	0x00009290
        /*0254*/ 	.word	0x00000000
        /*0258*/ 	.word	0x00036438
        /*025c*/ 	.short	0x010a
        /*025e*/ 	.byte	0x3f
	.zero		1


	//   ....[19]....
        /*0260*/ 	.word	0x00009540
        /*0264*/ 	.word	0x00000000
        /*0268*/ 	.word	0x00036420
        /*026c*/ 	.short	0x010a
        /*026e*/ 	.byte	0x3f
	.zero		1


	//   ....[20]....
        /*0270*/ 	.word	0x000098c0
        /*0274*/ 	.word	0x00000000
        /*0278*/ 	.word	0x00036438
        /*027c*/ 	.short	0x010a
        /*027e*/ 	.byte	0x3f
	.zero		1


	//   ....[21]....
        /*0280*/ 	.word	0x00009bb0
        /*0284*/ 	.word	0x00000000
        /*0288*/ 	.word	0x00036428
        /*028c*/ 	.short	0x010a
        /*028e*/ 	.byte	0x3f
	.zero		1


	//   ....[22]....
        /*0290*/ 	.word	0x00009ef0
        /*0294*/ 	.word	0x00000000
        /*0298*/ 	.word	0x00036438
        /*029c*/ 	.short	0x010a
        /*029e*/ 	.byte	0x3f
	.zero		1


	//   ....[23]....
        /*02a0*/ 	.word	0x0000a340
        /*02a4*/ 	.word	0x00000009
        /*02a8*/ 	.word	0x00000000
        /*02ac*/ 	.short	0x010a
        /*02ae*/ 	.byte	0x3f
	.zero		1


	//   ....[24]....
        /*02b0*/ 	.word	0x0000a3c0
        /*02b4*/ 	.word	0x00000003
        /*02b8*/ 	.word	0x00000000
        /*02bc*/ 	.short	0x010a
        /*02be*/ 	.byte	0x3f
	.zero		1


	//   ....[25]....
        /*02c0*/ 	.word	0x0000a410
        /*02c4*/ 	.word	0x00000004
        /*02c8*/ 	.word	0x00036438
        /*02cc*/ 	.short	0x010a
        /*02ce*/ 	.byte	0x3f
	.zero		1


	//   ....[26]....
        /*02d0*/ 	.word	0x0000a4e0
        /*02d4*/ 	.word	0x00000099
        /*02d8*/ 	.word	0x00036400
        /*02dc*/ 	.short	0x010a
        /*02de*/ 	.byte	0x3f
	.zero		1


	//   ....[27]....
        /*02e0*/ 	.word	0x0000a530
        /*02e4*/ 	.word	0x00000004
        /*02e8*/ 	.word	0x00036410
        /*02ec*/ 	.short	0x010a
        /*02ee*/ 	.byte	0x3f
	.zero		1


	//   ....[28]....
        /*02f0*/ 	.word	0x0000a580
        /*02f4*/ 	.word	0x00000099
        /*02f8*/ 	.word	0x00036430
        /*02fc*/ 	.short	0x010a
        /*02fe*/ 	.byte	0x3f
	.zero		1


	//   ....[29]....
        /*0300*/ 	.word	0x0000a720
        /*0304*/ 	.word	0x00000000
        /*0308*/ 	.word	0x00036420
        /*030c*/ 	.short	0x010a
        /*030e*/ 	.byte	0x3f
	.zero		1


	//   ....[30]....
        /*0310*/ 	.word	0x0000a770
        /*0314*/ 	.word	0x00000000
        /*0318*/ 	.word	0x00036438
        /*031c*/ 	.short	0x010a
        /*031e*/ 	.byte	0x3f
	.zero		1


	//   ....[31]....
        /*0320*/ 	.word	0x0000a7c0
        /*0324*/ 	.word	0x00000000
        /*0328*/ 	.word	0x00036428
        /*032c*/ 	.short	0x010a
        /*032e*/ 	.byte	0x3f
	.zero		1


	//   ....[32]....
        /*0330*/ 	.word	0x0000a810
        /*0334*/ 	.word	0x00000000
        /*0338*/ 	.word	0x00036438
        /*033c*/ 	.short	0x010a
        /*033e*/ 	.byte	0x3f
	.zero		1


	//   ....[33]....
        /*0340*/ 	.word	0x0000a870
        /*0344*/ 	.word	0x00000000
        /*0348*/ 	.word	0x00036420
        /*034c*/ 	.short	0x010a
        /*034e*/ 	.byte	0x3f
	.zero		1


	//   ....[34]....
        /*0350*/ 	.word	0x0000a8c0
        /*0354*/ 	.word	0x00000000
        /*0358*/ 	.word	0x00036438
        /*035c*/ 	.short	0x010a
        /*035e*/ 	.byte	0x3f
	.zero		1


	//   ....[35]....
        /*0360*/ 	.word	0x0000a910
        /*0364*/ 	.word	0x00000000
        /*0368*/ 	.word	0x00036428
        /*036c*/ 	.short	0x010a
        /*036e*/ 	.byte	0x3f
	.zero		1


	//   ....[36]....
        /*0370*/ 	.word	0x0000a960
        /*0374*/ 	.word	0x00000000
        /*0378*/ 	.word	0x00036438
        /*037c*/ 	.short	0x010a
        /*037e*/ 	.byte	0x3f
	.zero		1


	//   ....[37]....
        /*0380*/ 	.word	0x0000aa30
        /*0384*/ 	.word	0x00000009
        /*0388*/ 	.word	0x00000000
        /*038c*/ 	.short	0x010a
        /*038e*/ 	.byte	0x3f
	.zero		1


	//   ....[38]....
        /*0390*/ 	.word	0x0000aa80
        /*0394*/ 	.word	0x00000003
        /*0398*/ 	.word	0x00000000
        /*039c*/ 	.short	0x010a
        /*039e*/ 	.byte	0x3f
	.zero		1


	//----- nvinfo : EIATTR_NUM_MBARRIERS
	.align		4
.L_1246:
        /*03a0*/ 	.byte	0x03, 0x38
        /*03a2*/ 	.short	0x0007


	//----- nvinfo : EIATTR_EXIT_INSTR_OFFSETS
	.align		4
        /*03a4*/ 	.byte	0x04, 0x1c
        /*03a6*/ 	.short	(.L_1248 - .L_1247)


	//   ....[0]....
.L_1247:
        /*03a8*/ 	.word	0x00000690


	//   ....[1]....
        /*03ac*/ 	.word	0x00004f50


	//   ....[2]....
        /*03b0*/ 	.word	0x00005ed0


	//   ....[3]....
        /*03b4*/ 	.word	0x0000a460


	//----- nvinfo : EIATTR_MAX_THREADS
	.align		4
.L_1248:
        /*03b8*/ 	.byte	0x04, 0x05
        /*03ba*/ 	.short	(.L_1250 - .L_1249)
.L_1249:
        /*03bc*/ 	.word	0x00000200
        /*03c0*/ 	.word	0x00000001
        /*03c4*/ 	.word	0x00000001


	//----- nvinfo : EIATTR_CRS_STACK_SIZE
	.align		4
.L_1250:
        /*03c8*/ 	.byte	0x04, 0x1e
        /*03ca*/ 	.short	(.L_1252 - .L_1251)
.L_1251:
        /*03cc*/ 	.word	0x00000000


	//----- nvinfo : EIATTR_CBANK_PARAM_SIZE
	.align		4
.L_1252:
        /*03d0*/ 	.byte	0x03, 0x19
        /*03d2*/ 	.short	0x0970


	//----- nvinfo : EIATTR_PARAM_CBANK
	.align		4
        /*03d4*/ 	.byte	0x04, 0x0a
        /*03d6*/ 	.short	(.L_1254 - .L_1253)
	.align		4
.L_1253:
        /*03d8*/ 	.word	index@(.nv.constant0._ZN7cutlass13device_kernelIN5flash11enable_sm90INS1_16FlashAttnBwdSm90INS1_25CollectiveMainloopBwdSm90ILi2ELi1ELi1EN4cute5tupleIJNS5_1CILi1EEES8_S8_EEENS6_IJNS7_ILi64EEENS7_ILi96EEENS7_ILi192EEEEEENS_6half_tEfNS_4arch4Sm90ELb0ELb1ELb0ELb0ELb1ELb0ELb1ELb0ELi3ELi1ELi1ELi1ELb0EEENS1_21CollectiveEpilogueBwdISD_SE_SG_Li384ELb0ELb1ELi3EEENS1_19SingleTileSchedulerILb0ELb0ELb0ELi96EEEEEEEEEvNT_6ParamsE)
        /*03dc*/ 	.short	0x0210
        /*03de*/ 	.short	0x0970


	//----- nvinfo : EIATTR_SW_WAR
	.align		4
.L_1254:
        /*03e0*/ 	.byte	0x04, 0x36
        /*03e2*/ 	.short	(.L_1256 - .L_1255)
.L_1255:
        /*03e4*/ 	.word	0x00000008
.L_1256:


//--------------------- .nv.info._ZN7cutlass13device_kernelIN5flash11enable_sm90INS1_16FlashAttnBwdSm90INS1_25CollectiveMainloopBwdSm90ILi2ELi1ELi1EN4cute5tupleIJNS5_1CILi1EEES8_S8_EEENS6_IJNS7_ILi64EEENS7_ILi96EEENS7_ILi192EEEEEENS_6half_tEfNS_4arch4Sm90ELb0ELb1ELb0ELb0ELb0ELb0ELb1ELb0ELi3ELi1ELi1ELi1ELb0EEENS1_24CollectiveEpilogueBwdGQAISD_fSG_Li384ELb0ELb0EEENS1_19SingleTileSchedulerILb0ELb0ELb0ELi96EEEEEEEEEvNT_6ParamsE --------------------------
	.section	.nv.info._ZN7cutlass13device_kernelIN5flash11enable_sm90INS1_16FlashAttnBwdSm90INS1_25CollectiveMainloopBwdSm90ILi2ELi1ELi1EN4cute5tupleIJNS5_1CILi1EEES8_S8_EEENS6_IJNS7_ILi64EEENS7_ILi96EEENS7_ILi192EEEEEENS_6half_tEfNS_4arch4Sm90ELb0ELb1ELb0ELb0ELb0ELb0ELb1ELb0ELi3ELi1ELi1ELi1ELb0EEENS1_24CollectiveEpilogueBwdGQAISD_fSG_Li384ELb0ELb0EEENS1_19SingleTileSchedulerILb0ELb0ELb0ELi96EEEEEEEEEvNT_6ParamsE,"",@"SHT_CUDA_INFO"
	.sectionflags	@""
	.align	4


	//----- nvinfo : EIATTR_CUDA_API_VERSION
	.align		4
        /*0000*/ 	.byte	0x04, 0x37
        /*0002*/ 	.short	(.L_1258 - .L_1257)
.L_1257:
        /*0004*/ 	.word	0x00000082


	//----- nvinfo : EIATTR_KPARAM_INFO
	.align		4
.L_1258:
        /*0008*/ 	.byte	0x04, 0x17
        /*000a*/ 	.short	(.L_1260 - .L_1259)
.L_1259:
        /*000c*/ 	.word	0x00000000
        /*0010*/ 	.short	0x0000
        /*0012*/ 	.short	0x0070
        /*0014*/ 	.byte	0x00, 0xf0, 0x01, 0x1a


	//----- nvinfo : EIATTR_SPARSE_MMA_MASK
	.align		4
.L_1260:
        /*0018*/ 	.byte	0x03, 0x50
        /*001a*/ 	.short	0x0000


	//----- nvinfo : EIATTR_MAXREG_COUNT
	.align		4
        /*001c*/ 	.byte	0x03, 0x1b
        /*001e*/ 	.short	0x0080


	//----- nvinfo : EIATTR_NUM_BARRIERS
	.align		4
        /*0020*/ 	.byte	0x02, 0x4c
        /*0022*/ 	.byte	0x10
	.zero		1


	//----- nvinfo : EIATTR_EXTERNS
	.align		4
        /*0024*/ 	.byte	0x04, 0x0f
        /*0026*/ 	.short	(.L_1262 - .L_1261)


	//   ....[0]....
	.align		4
.L_1261:
        /*0028*/ 	.word	index@(__assertfail)


	//----- nvinfo : EIATTR_MERCURY_ISA_VERSION
	.align		4
.L_1262:
        /*002c*/ 	.byte	0x03, 0x5f
        /*002e*/ 	.short	0x0101


	//----- nvinfo : EIATTR_INT_WARP_WIDE_INSTR_OFFSETS
	.align		4
        /*0030*/ 	.byte	0x04, 0x31
        /*0032*/ 	.short	(.L_1264 - .L_1263)


	//   ....[0]....
.L_1263:
        /*0034*/ 	.word	0x00000180


	//   ....[1]....
        /*0038*/ 	.word	0x000001b0


	//----- nvinfo : EIATTR_COOP_GROUP_MASK_REGIDS
	.align		4
.L_1264:
        /*003c*/ 	.byte	0x04, 0x29
        /*003e*/ 	.short	(.L_1266 - .L_1265)


	//   ....[0]....
.L_1265:
        /*0040*/ 	.word	0xffffffff


	//   ....[1]....
        /*0044*/ 	.word	0xffffffff


	//   ....[2]....
        /*0048*/ 	.word	0xffffffff


	//   ....[3]....
        /*004c*/ 	.word	0xffffffff


	//   ....[4]....
        /*0050*/ 	.word	0xffffffff


	//   ....[5]....
        /*0054*/ 	.word	0xffffffff


	//   ....[6]....
        /*0058*/ 	.word	0xffffffff


	//   ....[7]....
        /*005c*/ 	.word	0x0500000f


	//----- nvinfo : EIATTR_COOP_GROUP_INSTR_OFFSETS
	.align		4
.L_1266:
        /*0060*/ 	.byte	0x04, 0x28
        /*0062*/ 	.short	(.L_1268 - .L_1267)


	//   ....[0]....
.L_1267:
        /*0064*/ 	.word	0x00000060


	//   ....[1]....
        /*0068*/ 	.word	0x00000190


	//   ....[2]....
        /*006c*/ 	.word	0x000001e0


	//   ....[3]....
        /*0070*/ 	.word	0x000003d0


	//   ....[4]....
        /*0074*/ 	.word	0x000005d0


	//   ....[5]....
        /*0078*/ 	.word	0x00001080


	//   ....[6]....
        /*007c*/ 	.word	0x000048f0


	//   ....[7]....
        /*0080*/ 	.word	0x00007f80


	//----- nvinfo : EIATTR_REG_RECONFIG
	.align		4
.L_1268:
        /*0084*/ 	.byte	0x01, 0x54
	.zero		2


	//----- nvinfo : EIATTR_SYSCALL_OFFSETS
	.align		4
        /*0088*/ 	.byte	0x04, 0x46
        /*008a*/ 	.short	(.L_1270 - .L_1269)


	//   ....[0]....
.L_1269:
        /*008c*/ 	.word	0x00000ce0


	//   ....[1]....
        /*0090*/ 	.word	0x00000dd0


	//   ....[2]....
        /*0094*/ 	.word	0x00000f10


	//   ....[3]....
        /*0098*/ 	.word	0x00001000


	//----- nvinfo : EIATTR_MBARRIER_INSTR_OFFSETS
	.align		4
.L_1270:
        /*009c*/ 	.byte	0x04, 0x39
        /*009e*/ 	.short	(.L_1272 - .L_1271)


	//   ....[0]....
.L_1271:
        /*00a0*/ 	.word	0x00000280
        /*00a4*/ 	.word	0x000000ff
        /*00a8*/ 	.word	0x00036400
        /*00ac*/ 	.short	0x0100
        /*00ae*/ 	.byte	0x06
	.zero		1


	//   ....[1]....
        /*00b0*/ 	.word	0x00000380
        /*00b4*/ 	.word	0x000000ff
        /*00b8*/ 	.word	0x00036410
        /*00bc*/ 	.short	0x0100
        /*00be*/ 	.byte	0x08
	.zero		1


	//   ....[2]....
        /*00c0*/ 	.word	0x00000390
        /*00c4*/ 	.word	0x000000ff
        /*00c8*/ 	.word	0x00036420
        /*00cc*/ 	.short	0x0100
        /*00ce*/ 	.byte	0x08
	.zero		1


	//   ....[3]....
        /*00d0*/ 	.word	0x000003a0
        /*00d4*/ 	.word	0x000000ff
        /*00d8*/ 	.word	0x00036418
        /*00dc*/ 	.short	0x0100
        /*00de*/ 	.byte	0x08
	.zero		1


	//   ....[4]....
        /*00e0*/ 	.word	0x000003b0
        /*00e4*/ 	.word	0x000000ff
        /*00e8*/ 	.word	0x00036428
        /*00ec*/ 	.short	0x0100
        /*00ee*/ 	.byte	0x08
	.zero		1


	//   ....[5]....
        /*00f0*/ 	.word	0x000004e0
        /*00f4*/ 	.word	0x000000ff
        /*00f8*/ 	.word	0x00036430
        /*00fc*/ 	.short	0x0100
        /*00fe*/ 	.byte	0x08
	.zero		1


	//   ....[6]....
        /*0100*/ 	.word	0x000004f0
        /*0104*/ 	.word	0x000000ff
        /*0108*/ 	.word	0x00036438
        /*010c*/ 	.short	0x0100
        /*010e*/ 	.byte	0x08
	.zero		1


	//   ....[7]....
        /*0110*/ 	.word	0x000010b0
        /*0114*/ 	.word	0x000000ff
        /*0118*/ 	.word	0x00036400
        /*011c*/ 	.short	0x010a
        /*011e*/ 	.byte	0x25
	.zero		1


	//   ....[8]....
        /*0120*/ 	.word	0x000011a0
        /*0124*/ 	.word	0x000000ff
        /*0128*/ 	.word	0x00036400
        /*012c*/ 	.short	0x010a
        /*012e*/ 	.byte	0x25
	.zero		1


	//   ....[9]....
        /*0130*/ 	.word	0x000018e0
        /*0134*/ 	.word	0x00000003
        /*0138*/ 	.word	0x00036410
        /*013c*/ 	.short	0x010a
        /*013e*/ 	.byte	0x3f
	.zero		1


	//   ....[10]....
        /*0140*/ 	.word	0x00001920
        /*0144*/ 	.word	0x00000003
        /*0148*/ 	.word	0x00036410
        /*014c*/ 	.short	0x010a
        /*014e*/ 	.byte	0x3f
	.zero		1


	//   ....[11]....
        /*0150*/ 	.word	0x00001fc0
        /*0154*/ 	.word	0x000000ff
        /*0158*/ 	.word	0x00036430
        /*015c*/ 	.short	0x010a
        /*015e*/ 	.byte	0x25
	.zero		1


	//   ....[12]....
        /*0160*/ 	.word	0x00002000
        /*0164*/ 	.word	0x000000ff
        /*0168*/ 	.word	0x00036430
        /*016c*/ 	.short	0x010a
        /*016e*/ 	.byte	0x25
	.zero		1


	//   ....[13]....
        /*0170*/ 	.word	0x000039e0
        /*0174*/ 	.word	0x000000ff
        /*0178*/ 	.word	0x00000000
        /*017c*/ 	.short	0x0101
        /*017e*/ 	.byte	0x04
	.zero		1


	//   ....[14]....
        /*0180*/ 	.word	0x00003d80
        /*0184*/ 	.word	0x00000003
        /*0188*/ 	.word	0x00000000
        /*018c*/ 	.short	0x0101
        /*018e*/ 	.byte	0x3f
	.zero		1


	//   ....[15]....
        /*0190*/ 	.word	0x00005ed0
        /*0194*/ 	.word	0x00000000
        /*0198*/ 	.word	0x00036420
        /*019c*/ 	.short	0x010a
        /*019e*/ 	.byte	0x3f
	.zero		1


	//   ....[16]....
        /*01a0*/ 	.word	0x000066e0
        /*01a4*/ 	.word	0x00000000
        /*01a8*/ 	.word	0x00036438
        /*01ac*/ 	.short	0x010a
        /*01ae*/ 	.byte	0x3f
	.zero		1


	//   ....[17]....
        /*01b0*/ 	.word	0x00006a40
        /*01b4*/ 	.word	0x00000000
        /*01b8*/ 	.word	0x00036428
        /*01bc*/ 	.short	0x010a
        /*01be*/ 	.byte	0x3f
	.zero		1


	//   ....[18]....
        /*01c0*/ 	.word	0x00006d60
        /*01c4*/ 	.word	0x00000000
        /*01c8*/ 	.word	0x00036438
        /*01cc*/ 	.short	0x010a
        /*01ce*/ 	.byte	0x3f
	.zero		1


	//   ....[19]....
        /*01d0*/ 	.word	0x00007010
        /*01d4*/ 	.word	0x00000000
        /*01d8*/ 	.word	0x00036420
        /*01dc*/ 	.short	0x010a
        /*01de*/ 	.byte	0x3f
	.zero		1


	//   ....[20]....
        /*01e0*/ 	.word	0x00007390
        /*01e4*/ 	.word	0x00000000
        /*01e8*/ 	.word	0x00036438
        /*01ec*/ 	.short	0x010a
        /*01ee*/ 	.byte	0x3f
	.zero		1


	//   ....[21]....
        /*01f0*/ 	.word	0x00007680
        /*01f4*/ 	.word	0x00000000
        /*01f8*/ 	.word	0x00036428
        /*01fc*/ 	.short	0x010a
        /*01fe*/ 	.byte	0x3f
	.zero		1


	//   ....[22]....
        /*0200*/ 	.word	0x000079c0
        /*0204*/ 	.word	0x00000000
        /*0208*/ 	.word	0x00036438
        /*020c*/ 	.short	0x010a
        /*020e*/ 	.byte	0x3f
	.zero		1


	//   ....[23]....
        /*0210*/ 	.word	0x00007e10
        /*0214*/ 	.word	0x00000009
        /*0218*/ 	.word	0x00000000
        /*021c*/ 	.short	0x010a
        /*021e*/ 	.byte	0x3f
	.zero		1


	//   ....[24]....
        /*0220*/ 	.word	0x00007e90
        /*0224*/ 	.word	0x00000003
        /*0228*/ 	.word	0x00000000
        /*022c*/ 	.short	0x010a
        /*022e*/ 	.byte	0x3f
	.zero		1


	//   ....[25]....
        /*0230*/ 	.word	0x00007ee0
        /*0234*/ 	.word	0x00000004
        /*0238*/ 	.word	0x00036438
        /*023c*/ 	.short	0x010a
        /*023e*/ 	.byte	0x3f
	.zero		1


	//   ....[26]....
        /*0240*/ 	.word	0x00007fb0
        /*0244*/ 	.word	0x00000099
        /*0248*/ 	.word	0x00036400
        /*024c*/ 	.short	0x010a
        /*024e*/ 	.byte	0x3f
	.zero		1


	//   ....[27]....
        /*0250*/ 	.word	0x00008000
        /*0254*/ 	.word	0x00000003
        /*0258*/ 	.word	0x00036410
        /*025c*/ 	.short	0x010a
        /*025e*/ 	.byte	0x3f
	.zero		1


	//   ....[28]....
        /*0260*/ 	.word	0x00008050
        /*0264*/ 	.word	0x00000099
        /*0268*/ 	.word	0x00036430
        /*026c*/ 	.short	0x010a
        /*026e*/ 	.byte	0x3f
	.zero		1


	//   ....[29]....
        /*0270*/ 	.word	0x000080a0
        /*0274*/ 	.word	0x00000000
        /*0278*/ 	.word	0x00036420
        /*027c*/ 	.short	0x010a
        /*027e*/ 	.byte	0x3f
	.zero		1


	//   ....[30]....
        /*0280*/ 	.word	0x000080f0
        /*0284*/ 	.word	0x00000000
        /*0288*/ 	.word	0x00036438
        /*028c*/ 	.short	0x010a
        /*028e*/ 	.byte	0x3f
	.zero		1


	//   ....[31]....
        /*0290*/ 	.word	0x00008140
        /*0294*/ 	.word	0x00000000
        /*0298*/ 	.word	0x00036428
        /*029c*/ 	.short	0x010a
        /*029e*/ 	.byte	0x3f
	.zero		1


	//   ....[32]....
        /*02a0*/ 	.word	0x00008190
        /*02a4*/ 	.word	0x00000000
        /*02a8*/ 	.word	0x00036438
        /*02ac*/ 	.short	0x010a
        /*02ae*/ 	.byte	0x3f
	.zero		1


	//   ....[33]....
        /*02b0*/ 	.word	0x000081f0
        /*02b4*/ 	.word	0x00000000
        /*02b8*/ 	.word	0x00036420
        /*02bc*/ 	.short	0x010a
        /*02be*/ 	.byte	0x3f
	.zero		1


	//   ....[34]....
        /*02c0*/ 	.word	0x00008240
        /*02c4*/ 	.word	0x00000000
        /*02c8*/ 	.word	0x00036438
        /*02cc*/ 	.short	0x010a
        /*02ce*/ 	.byte	0x3f
	.zero		1


	//   ....[35]....
        /*02d0*/ 	.word	0x00008290
        /*02d4*/ 	.word	0x00000000
        /*02d8*/ 	.word	0x00036428
        /*02dc*/ 	.short	0x010a
        /*02de*/ 	.byte	0x3f
	.zero		1


	//   ....[36]....
        /*02e0*/ 	.word	0x000082e0
        /*02e4*/ 	.word	0x00000000
        /*02e8*/ 	.word	0x00036438
        /*02ec*/ 	.short	0x010a
        /*02ee*/ 	.byte	0x3f
	.zero		1


	//   ....[37]....
        /*02f0*/ 	.word	0x000083b0
        /*02f4*/ 	.word	0x00000009
        /*02f8*/ 	.word	0x00000000
        /*02fc*/ 	.short	0x010a
        /*02fe*/ 	.byte	0x3f
	.zero		1


	//   ....[38]....
        /*0300*/ 	.word	0x00008400
        /*0304*/ 	.word	0x00000003
        /*0308*/ 	.word	0x00000000
        /*030c*/ 	.short	0x010a
        /*030e*/ 	.byte	0x3f
	.zero		1


	//----- nvinfo : EIATTR_NUM_MBARRIERS
	.align		4
.L_1272:
        /*0310*/ 	.byte	0x03, 0x38
        /*0312*/ 	.short	0x0007


	//----- nvinfo : EIATTR_EXIT_INSTR_OFFSETS
	.align		4
        /*0314*/ 	.byte	0x04, 0x1c
        /*0316*/ 	.short	(.L_1274 - .L_1273)


	//   ....[0]....
.L_1273:
        /*0318*/ 	.word	0x00007f30


	//----- nvinfo : EIATTR_MAX_THREADS
	.align		4
.L_1274:
        /*031c*/ 	.byte	0x04, 0x05
        /*031e*/ 	.short	(.L_1276 - .L_1275)
.L_1275:
        /*0320*/ 	.word	0x00000200
        /*0324*/ 	.word	0x00000001
        /*0328*/ 	.word	0x00000001


	//----- nvinfo : EIATTR_CRS_STACK_SIZE
	.align		4
.L_1276:
        /*032c*/ 	.byte	0x04, 0x1e
        /*032e*/ 	.short	(.L_1278 - .L_1277)
.L_1277:
        /*0330*/ 	.word	0x00000000


	//----- nvinfo : EIATTR_CBANK_PARAM_SIZE
	.align		4
.L_1278:
        /*0334*/ 	.byte	0x03, 0x19
        /*0336*/ 	.short	0x06f0


	//----- nvinfo : EIATTR_PARAM_CBANK
	.align		4
        /*0338*/ 	.byte	0x04, 0x0a
        /*033a*/ 	.short	(.L_1280 - .L_1279)
	.align		4
.L_1279:
        /*033c*/ 	.word	index@(.nv.constant0._ZN7cutlass13device_kernelIN5flash11enable_sm90INS1_16FlashAttnBwdSm90INS1_25CollectiveMainloopBwdSm90ILi2ELi1ELi1EN4cute5tupleIJNS5_1CILi1EEES8_S8_EEENS6_IJNS7_ILi64EEENS7_ILi96EEENS7_ILi192EEEEEENS_6half_tEfNS_4arch4Sm90ELb0ELb1ELb0ELb0ELb0ELb0ELb1ELb0ELi3ELi1ELi1ELi1ELb0EEENS1_24CollectiveEpilogueBwdGQAISD_fSG_Li384ELb0ELb0EEENS1_19SingleTileSchedulerILb0ELb0ELb0ELi96EEEEEEEEEvNT_6ParamsE)
        /*0340*/ 	.short	0x0210
        /*0342*/ 	.short	0x06f0


	//----- nvinfo : EIATTR_SW_WAR
	.align		4
.L_1280:
        /*0344*/ 	.byte	0x04, 0x36
        /*0346*/ 	.short	(.L_1282 - .L_1281)
.L_1281:
        /*0348*/ 	.word	0x00000008
.L_1282:


//--------------------- .nv.info._ZN7cutlass13device_kernelIN5flash11enable_sm90INS1_16FlashAttnBwdSm90INS1_25CollectiveMainloopBwdSm90ILi2ELi1ELi1EN4cute5tupleIJNS5_1CILi1EEES8_S8_EEENS6_IJNS7_ILi64EEENS7_ILi96EEENS7_ILi192EEEEEENS_6half_tEfNS_4arch4Sm90ELb0ELb1ELb0ELb0ELb1ELb0ELb1ELb0ELi3ELi1ELi1ELi1ELb0EEENS1_24CollectiveEpilogueBwdGQAISD_fSG_Li384ELb0ELb1EEENS1_19SingleTileSchedulerILb0ELb0ELb0ELi96EEEEEEEEEvNT_6ParamsE --------------------------
	.section	.nv.info._ZN7cutlass13device_kernelIN5flash11enable_sm90INS1_16FlashAttnBwdSm90INS1_25CollectiveMainloopBwdSm90ILi2ELi1ELi1EN4cute5tupleIJNS5_1CILi1EEES8_S8_EEENS6_IJNS7_ILi64EEENS7_ILi96EEENS7_ILi192EEEEEENS_6half_tEfNS_4arch4Sm90ELb0ELb1ELb0ELb0ELb1ELb0ELb1ELb0ELi3ELi1ELi1ELi1ELb0EEENS1_24CollectiveEpilogueBwdGQAISD_fSG_Li384ELb0ELb1EEENS1_19SingleTileSchedulerILb0ELb0ELb0ELi96EEEEEEEEEvNT_6ParamsE,"",@"SHT_CUDA_INFO"
	.sectionflags	@""
	.align	4


	//----- nvinfo : EIATTR_CUDA_API_VERSION
	.align		4
        /*0000*/ 	.byte	0x04, 0x37
        /*0002*/ 	.short	(.L_1284 - .L_1283)
.L_1283:
        /*0004*/ 	.word	0x00000082


	//----- nvinfo : EIATTR_KPARAM_INFO
	.align		4
.L_1284:
        /*0008*/ 	.byte	0x04, 0x17
        /*000a*/ 	.short	(.L_1286 - .L_1285)
.L_1285:
        /*000c*/ 	.word	0x00000000
        /*0010*/ 	.short	0x0000
        /*0012*/ 	.short	0x0070
        /*0014*/ 	.byte	0x00, 0xf0, 0x01, 0x1a


	//----- nvinfo : EIATTR_SPARSE_MMA_MASK
	.align		4
.L_1286:
        /*0018*/ 	.byte	0x03, 0x50
        /*001a*/ 	.short	0x0000


	//----- nvinfo : EIATTR_MAXREG_COUNT
	.align		4
        /*001c*/ 	.byte	0x03, 0x1b
        /*001e*/ 	.short	0x0080


	//----- nvinfo : EIATTR_NUM_BARRIERS
	.align		4
        /*0020*/ 	.byte	0x02, 0x4c
        /*0022*/ 	.byte	0x10
	.zero		1


	//----- nvinfo : EIATTR_EXTERNS
	.align		4
        /*0024*/ 	.byte	0x04, 0x0f
        /*0026*/ 	.short	(.L_1288 - .L_1287)


	//   ....[0]....
	.align		4
.L_1287:
        /*0028*/ 	.word	index@(__assertfail)


	//----- nvinfo : EIATTR_MERCURY_ISA_VERSION
	.align		4
.L_1288:
        /*002c*/ 	.byte	0x03, 0x5f
        /*002e*/ 	.short	0x0101


	//----- nvinfo : EIATTR_INT_WARP_WIDE_INSTR_OFFSETS
	.align		4
        /*0030*/ 	.byte	0x04, 0x31
        /*0032*/ 	.short	(.L_1290 - .L_1289)


	//   ....[0]....
.L_1289:
        /*0034*/ 	.word	0x00000180


	//   ....[1]....
        /*0038*/ 	.word	0x000001b0


	//   ....[2]....
        /*003c*/ 	.word	0x000058b0


	//   ....[3]....
        /*0040*/ 	.word	0x00005ff0


	//   ....[4]....
        /*0044*/ 	.word	0x000065e0


	//   ....[5]....
        /*0048*/ 	.word	0x000068b0


	//   ....[6]....
        /*004c*/ 	.word	0x00006b10


	//   ....[7]....
        /*0050*/ 	.word	0x00006ca0


	//----- nvinfo : EIATTR_COOP_GROUP_MASK_REGIDS
	.align		4
.L_1290:
        /*0054*/ 	.byte	0x04, 0x29
        /*0056*/ 	.short	(.L_1292 - .L_1291)


	//   ....[0]....
.L_1291:
        /*0058*/ 	.word	0xffffffff


	//   ....[1]....
        /*005c*/ 	.word	0xffffffff


	//   ....[2]....
        /*0060*/ 	.word	0xffffffff


	//   ....[3]....
        /*0064*/ 	.word	0xffffffff


	//   ....[4]....
        /*0068*/ 	.word	0xffffffff


	//   ....[5]....
        /*006c*/ 	.word	0xffffffff


	//   ....[6]....
        /*0070*/ 	.word	0xffffffff


	//   ....[7]....
        /*0074*/ 	.word	0xffffffff


	//   ....[8]....
        /*0078*/ 	.word	0xffffffff


	//   ....[9]....
        /*007c*/ 	.word	0xffffffff


	//   ....[10]....
        /*0080*/ 	.word	0xffffffff


	//   ....[11]....
        /*0084*/ 	.word	0xffffffff


	//   ....[12]....
        /*0088*/ 	.word	0xffffffff


	//   ....[13]....
        /*008c*/ 	.word	0xffffffff


	//   ....[14]....
        /*0090*/ 	.word	0xffffffff


	//   ....[15]....
        /*0094*/ 	.word	0xffffffff


	//   ....[16]....
        /*0098*/ 	.word	0xffffffff


	//   ....[17]....
        /*009c*/ 	.word	0xffffffff


	//   ....[18]....
        /*00a0*/ 	.word	0xffffffff


	//   ....[19]....
        /*00a4*/ 	.word	0xffffffff


	//   ....[20]....
        /*00a8*/ 	.word	0x0500000f


	//   ....[21]....
        /*00ac*/ 	.word	0x0500000f


	//   ....[22]....
        /*00b0*/ 	.word	0x0500000f


	//   ....[23]....
        /*00b4*/ 	.word	0x0500000f


	//   ....[24]....
        /*00b8*/ 	.word	0x0500000f


	//   ....[25]....
        /*00bc*/ 	.word	0x0500000f


	//----- nvinfo : EIATTR_COOP_GROUP_INSTR_OFFSETS
	.align		4
.L_1292:
        /*00c0*/ 	.byte	0x04, 0x28
        /*00c2*/ 	.short	(.L_1294 - .L_1293)


	//   ....[0]....
.L_1293:
        /*00c4*/ 	.word	0x00000060


	//   ....[1]....
        /*00c8*/ 	.word	0x00000190


	//   ....[2]....
        /*00cc*/ 	.word	0x000001e0


	//   ....[3]....
        /*00d0*/ 	.word	0x000003d0


	//   ....[4]....
        /*00d4*/ 	.word	0x000005e0


	//   ....[5]....
        /*00d8*/ 	.word	0x00001090


	//   ....[6]....
        /*00dc*/ 	.word	0x000046e0


	//   ....[7]....
        /*00e0*/ 	.word	0x00004860


	//   ....[8]....
        /*00e4*/ 	.word	0x00004b10


	//   ....[9]....
        /*00e8*/ 	.word	0x00004ca0


	//   ....[10]....
        /*00ec*/ 	.word	0x00004dc0


	//   ....[11]....
        /*00f0*/ 	.word	0x00005320


	//   ....[12]....
        /*00f4*/ 	.word	0x000057e0


	//   ....[13]....
        /*00f8*/ 	.word	0x00005b30


	//   ....[14]....
        /*00fc*/ 	.word	0x00005f20


	//   ....[15]....
        /*0100*/ 	.word	0x00006160


	//   ....[16]....
        /*0104*/ 	.word	0x00006510


	//   ....[17]....
        /*0108*/ 	.word	0x000067f0


	//   ....[18]....
        /*010c*/ 	.word	0x00006a10


	//   ....[19]....
        /*0110*/ 	.word	0x00006ba0


	//   ....[20]....
        /*0114*/ 	.word	0x00009340


	//   ....[21]....
        /*0118*/ 	.word	0x00009490


	//   ....[22]....
        /*011c*/ 	.word	0x00009500


	//   ....[23]....
        /*0120*/ 	.word	0x00009570


	//   ....[24]....
        /*0124*/ 	.word	0x000095e0


	//   ....[25]....
        /*0128*/ 	.word	0x00009650


	//----- nvinfo : EIATTR_REG_RECONFIG
	.align		4
.L_1294:
        /*012c*/ 	.byte	0x01, 0x54
	.zero		2


	//----- nvinfo : EIATTR_SYSCALL_OFFSETS
	.align		4
        /*0130*/ 	.byte	0x04, 0x46
        /*0132*/ 	.short	(.L_1296 - .L_1295)


	//   ....[0]....
.L_1295:
        /*0134*/ 	.word	0x00000cf0


	//   ....[1]....
        /*0138*/ 	.word	0x00000de0


	//   ....[2]....
        /*013c*/ 	.word	0x00000f20


	//   ....[3]....
        /*0140*/ 	.word	0x00001010


	//----- nvinfo : EIATTR_MBARRIER_INSTR_OFFSETS
	.align		4
.L_1296:
        /*0144*/ 	.byte	0x04, 0x39
        /*0146*/ 	.short	(.L_1298 - .L_1297)


	//   ....[0]....
.L_1297:
        /*0148*/ 	.word	0x00000280
        /*014c*/ 	.word	0x000000ff
        /*0150*/ 	.word	0x00036400
        /*0154*/ 	.short	0x0100
        /*0156*/ 	.byte	0x06
	.zero		1


	//   ....[1]....
        /*0158*/ 	.word	0x00000380
        /*015c*/ 	.word	0x000000ff
        /*0160*/ 	.word	0x00036410
        /*0164*/ 	.short	0x0100
        /*0166*/ 	.byte	0x08
	.zero		1


	//   ....[2]....
        /*0168*/ 	.word	0x00000390
        /*016c*/ 	.word	0x000000ff
        /*0170*/ 	.word	0x00036420
        /*0174*/ 	.short	0x0100
        /*0176*/ 	.byte	0x08
	.zero		1


	//   ....[3]....
        /*0178*/ 	.word	0x000003a0
        /*017c*/ 	.word	0x000000ff
        /*0180*/ 	.word	0x00036418
        /*0184*/ 	.short	0x0100
        /*0186*/ 	.byte	0x08
	.zero		1


	//   ....[4]....
        /*0188*/ 	.word	0x000003b0
        /*018c*/ 	.word	0x000000ff
        /*0190*/ 	.word	0x00036428
        /*0194*/ 	.short	0x0100
        /*0196*/ 	.byte	0x08
	.zero		1


	//   ....[5]....
        /*0198*/ 	.word	0x000004e0
        /*019c*/ 	.word	0x000000ff
        /*01a0*/ 	.word	0x00036430
        /*01a4*/ 	.short	0x0100
        /*01a6*/ 	.byte	0x08
	.zero		1


	//   ....[6]....
        /*01a8*/ 	.word	0x000004f0
        /*01ac*/ 	.word	0x000000ff
        /*01b0*/ 	.word	0x00036438
        /*01b4*/ 	.short	0x0100
        /*01b6*/ 	.byte	0x08
	.zero		1


	//   ....[7]....
        /*01b8*/ 	.word	0x000010c0
        /*01bc*/ 	.word	0x000000ff
        /*01c0*/ 	.word	0x00036400
        /*01c4*/ 	.short	0x010a
        /*01c6*/ 	.byte	0x25
	.zero		1


	//   ....[8]....
        /*01c8*/ 	.word	0x000011b0
        /*01cc*/ 	.word	0x000000ff
        /*01d0*/ 	.word	0x00036400
        /*01d4*/ 	.short	0x010a
        /*01d6*/ 	.byte	0x25
	.zero		1


	//   ....[9]....
        /*01d8*/ 	.word	0x000018f0
        /*01dc*/ 	.word	0x00000003
        /*01e0*/ 	.word	0x00036410
        /*01e4*/ 	.short	0x010a
        /*01e6*/ 	.byte	0x3f
	.zero		1


	//   ....[10]....
        /*01e8*/ 	.word	0x00001930
        /*01ec*/ 	.word	0x00000003
        /*01f0*/ 	.word	0x00036410
        /*01f4*/ 	.short	0x010a
        /*01f6*/ 	.byte	0x3f
	.zero		1


	//   ....[11]....
        /*01f8*/ 	.word	0x00001fb0
        /*01fc*/ 	.word	0x000000ff
        /*0200*/ 	.word	0x00036430
        /*0204*/ 	.short	0x010a
        /*0206*/ 	.byte	0x25
	.zero		1


	//   ....[12]....
        /*0208*/ 	.word	0x00001ff0
        /*020c*/ 	.word	0x000000ff
        /*0210*/ 	.word	0x00036430
        /*0214*/ 	.short	0x010a
        /*0216*/ 	.byte	0x25
	.zero		1


	//   ....[13]....
        /*0218*/ 	.word	0x000039d0
        /*021c*/ 	.word	0x000000ff
        /*0220*/ 	.word	0x00000000
        /*0224*/ 	.short	0x0101
        /*0226*/ 	.byte	0x04
	.zero		1


	//   ....[14]....
        /*0228*/ 	.word	0x00003d70
        /*022c*/ 	.word	0x00000003
        /*0230*/ 	.word	0x00000000
        /*0234*/ 	.short	0x0101
        /*0236*/ 	.byte	0x3f
	.zero		1


	//   ....[15]....
        /*0238*/ 	.word	0x00007290
        /*023c*/ 	.word	0x00000000
        /*0240*/ 	.word	0x00036420
        /*0244*/ 	.short	0x010a
        /*0246*/ 	.byte	0x3f
	.zero		1


	//   ....[16]....
        /*0248*/ 	.word	0x00007aa0
        /*024c*/ 	.word	0x00000000
        /*0250*/ 	.word	0x00036438
        /*0254*/ 	.short	0x010a
        /*0256*/ 	.byte	0x3f
	.zero		1


	//   ....[17]....
        /*0258*/ 	.word	0x00007e00
        /*025c*/ 	.word	0x00000000
        /*0260*/ 	.word	0x00036428
        /*0264*/ 	.short	0x010a
        /*0266*/ 	.byte	0x3f
	.zero		1


	//   ....[18]....
        /*0268*/ 	.word	0x00008120
        /*026c*/ 	.word	0x00000000
        /*0270*/ 	.word	0x00036438
        /*0274*/ 	.short	0x010a
        /*0276*/ 	.byte	0x3f
	.zero		1


	//   ....[19]....
        /*0278*/ 	.word	0x000083d0
        /*027c*/ 	.word	0x00000000
        /*0280*/ 	.word	0x00036420
        /*0284*/ 	.short	0x010a
        /*0286*/ 	.byte	0x3f
	.zero		1


	//   ....[20]....
        /*0288*/ 	.word	0x00008750
        /*028c*/ 	.word	0x00000000
        /*0290*/ 	.word	0x00036438
        /*0294*/ 	.short	0x010a
        /*0296*/ 	.byte	0x3f
	.zero		1


	//   ....[21]....
        /*0298*/ 	.word	0x00008a40
        /*029c*/ 	.word	0x00000000
        /*02a0*/ 	.word	0x00036428
        /*02a4*/ 	.short	0x010a
        /*02a6*/ 	.byte	0x3f
	.zero		1


	//   ....[22]....
        /*02a8*/ 	.word	0x00008d80
        /*02ac*/ 	.word	0x00000000
        /*02b0*/ 	.word	0x00036438
        /*02b4*/ 	.short	0x010a
        /*02b6*/ 	.byte	0x3f
	.zero		1


	//   ....[23]....
        /*02b8*/ 	.word	0x000091d0
        /*02bc*/ 	.word	0x00000009
        /*02c0*/ 	.word	0x00000000
        /*02c4*/ 	.short	0x010a
        /*02c6*/ 	.byte	0x3f
	.zero		1


	//   ....[24]....
        /*02c8*/ 	.word	0x00009250
        /*02cc*/ 	.word	0x00000003
        /*02d0*/ 	.word	0x00000000
        /*02d4*/ 	.short	0x010a
        /*02d6*/ 	.byte	0x3f
	.zero		1


	//   ....[25]....
        /*02d8*/ 	.word	0x000092a0
        /*02dc*/ 	.word	0x00000004
        /*02e0*/ 	.word	0x00036438
        /*02e4*/ 	.short	0x010a
        /*02e6*/ 	.byte	0x3f
	.zero		1


	//   ....[26]....
        /*02e8*/ 	.word	0x00009370
        /*02ec*/ 	.word	0x00000099
        /*02f0*/ 	.word	0x00036400
        /*02f4*/ 	.short	0x010a
        /*02f6*/ 	.byte	0x3f
	.zero		1


	//   ....[27]....
        /*02f8*/ 	.word	0x000093c0
        /*02fc*/ 	.word	0x00000003
        /*0300*/ 	.word	0x00036410
        /*0304*/ 	.short	0x010a
        /*0306*/ 	.byte	0x3f
	.zero		1


	//   ....[28]....
        /*0308*/ 	.word	0x00009410
        /*030c*/ 	.word	0x00000099
        /*0310*/ 	.word	0x00036430
        /*0314*/ 	.short	0x010a
        /*0316*/ 	.byte	0x3f
	.zero		1


	//   ....[29]....
        /*0318*/ 	.word	0x00009690
        /*031c*/ 	.word	0x00000000
        /*0320*/ 	.word	0x00036420
        /*0324*/ 	.short	0x010a
        /*0326*/ 	.byte	0x3f
	.zero		1


	//   ....[30]....
        /*0328*/ 	.word	0x000096e0
        /*032c*/ 	.word	0x00000000
        /*0330*/ 	.word	0x00036438
        /*0334*/ 	.short	0x010a
        /*0336*/ 	.byte	0x3f
	.zero		1


	//   ....[31]....
        /*0338*/ 	.word	0x00009730
        /*033c*/ 	.word	0x00000000
        /*0340*/ 	.word	0x00036428
        /*0344*/ 	.short	0x010a
        /*0346*/ 	.byte	0x3f
	.zero		1


	//   ....[32]....
        /*0348*/ 	.word	0x00009780
        /*034c*/ 	.word	0x00000000
        /*0350*/ 	.word	0x00036438
        /*0354*/ 	.short	0x010a
        /*0356*/ 	.byte	0x3f
	.zero		1


	//   ....[33]....
        /*0358*/ 	.word	0x000097e0
        /*035c*/ 	.word	0x00000000
        /*0360*/ 	.word	0x00036420
        /*0364*/ 	.short	0x010a
        /*0366*/ 	.byte	0x3f
	.zero		1


	//   ....[34]....
        /*0368*/ 	.word	0x00009830
        /*036c*/ 	.word	0x00000000
        /*0370*/ 	.word	0x00036438
        /*0374*/ 	.short	0x010a
        /*0376*/ 	.byte	0x3f
	.zero		1


	//   ....[35]....
        /*0378*/ 	.word	0x00009880
        /*037c*/ 	.word	0x00000000
        /*0380*/ 	.word	0x00036428
        /*0384*/ 	.short	0x010a
        /*0386*/ 	.byte	0x3f
	.zero		1


	//   ....[36]....
        /*0388*/ 	.word	0x000098d0
        /*038c*/ 	.word	0x00000000
        /*0390*/ 	.word	0x00036438
        /*0394*/ 	.short	0x010a
        /*0396*/ 	.byte	0x3f
	.zero		1


	//   ....[37]....
        /*0398*/ 	.word	0x000099a0
        /*039c*/ 	.word	0x00000009
        /*03a0*/ 	.word	0x00000000
        /*03a4*/ 	.short	0x010a
        /*03a6*/ 	.byte	0x3f
	.zero		1


	//   ....[38]....
        /*03a8*/ 	.word	0x000099f0
        /*03ac*/ 	.word	0x00000003
        /*03b0*/ 	.word	0x00000000
        /*03b4*/ 	.short	0x010a
        /*03b6*/ 	.byte	0x3f
	.zero		1


	//----- nvinfo : EIATTR_NUM_MBARRIERS
	.align		4
.L_1298:
        /*03b8*/ 	.byte	0x03, 0x38
        /*03ba*/ 	.short	0x0007


	//----- nvinfo : EIATTR_EXIT_INSTR_OFFSETS
	.align		4
        /*03bc*/ 	.byte	0x04, 0x1c
        /*03be*/ 	.short	(.L_1300 - .L_1299)


	//   ....[0]....
.L_1299:
        /*03c0*/ 	.word	0x000092f0


	//----- nvinfo : EIATTR_MAX_THREADS
	.align		4
.L_1300:
        /*03c4*/ 	.byte	0x04, 0x05
        /*03c6*/ 	.short	(.L_1302 - .L_1301)
.L_1301:
        /*03c8*/ 	.word	0x00000200
        /*03cc*/ 	.word	0x00000001
        /*03d0*/ 	.word	0x00000001


	//----- nvinfo : EIATTR_CRS_STACK_SIZE
	.align		4
.L_1302:
        /*03d4*/ 	.byte	0x04, 0x1e
        /*03d6*/ 	.short	(.L_1304 - .L_1303)
.L_1303:
        /*03d8*/ 	.word	0x00000000


	//----- nvinfo : EIATTR_CBANK_PARAM_SIZE
	.align		4
.L_1304:
        /*03dc*/ 	.byte	0x03, 0x19
        /*03de*/ 	.short	0x06f0


	//----- nvinfo : EIATTR_PARAM_CBANK
	.align		4
        /*03e0*/ 	.byte	0x04, 0x0a
        /*03e2*/ 	.short	(.L_1306 - .L_1305)
	.align		4
.L_1305:
        /*03e4*/ 	.word	index@(.nv.constant0._ZN7cutlass13device_kernelIN5flash11enable_sm90INS1_16FlashAttnBwdSm90INS1_25CollectiveMainloopBwdSm90ILi2ELi1ELi1EN4cute5tupleIJNS5_1CILi1EEES8_S8_EEENS6_IJNS7_ILi64EEENS7_ILi96EEENS7_ILi192EEEEEENS_6half_tEfNS_4arch4Sm90ELb0ELb1ELb0ELb0ELb1ELb0ELb1ELb0ELi3ELi1ELi1ELi1ELb0EEENS1_24CollectiveEpilogueBwdGQAISD_fSG_Li384ELb0ELb1EEENS1_19SingleTileSchedulerILb0ELb0ELb0ELi96EEEEEEEEEvNT_6ParamsE)
        /*03e8*/ 	.short	0x0210
        /*03ea*/ 	.short	0x06f0


	//----- nvinfo : EIATTR_SW_WAR
	.align		4
.L_1306:
        /*03ec*/ 	.byte	0x04, 0x36
        /*03ee*/ 	.short	(.L_1308 - .L_1307)
.L_1307:
        /*03f0*/ 	.word	0x00000008
.L_1308:


//--------------------- .nv.info._ZN7cutlass13device_kernelIN5flash11enable_sm90INS1_16FlashAttnBwdSm90INS1_25CollectiveMainloopBwdSm90ILi2ELi1ELi1EN4cute5tupleIJNS5_1CILi1EEES8_S8_EEENS6_IJNS7_ILi64EEENS7_ILi96EEENS7_ILi192EEEEEENS_6half_tEfNS_4arch4Sm90ELb0ELb1ELb0ELb1ELb0ELb0ELb1ELb0ELi3ELi1ELi1ELi1ELb0EEENS1_21CollectiveEpilogueBwdISD_SE_SG_Li384ELb1ELb1ELi3EEENS1_19SingleTileSchedulerILb1ELb0ELb0ELi96EEEEEEEEEvNT_6ParamsE --------------------------
	.section	.nv.info._ZN7cutlass13device_kernelIN5flash11enable_sm90INS1_16FlashAttnBwdSm90INS1_25CollectiveMainloopBwdSm90ILi2ELi1ELi1EN4cute5tupleIJNS5_1CILi1EEES8_S8_EEENS6_IJNS7_ILi64EEENS7_ILi96EEENS7_ILi192EEEEEENS_6half_tEfNS_4arch4Sm90ELb0ELb1ELb0ELb1ELb0ELb0ELb1ELb0ELi3ELi1ELi1ELi1ELb0EEENS1_21CollectiveEpilogueBwdISD_SE_SG_Li384ELb1ELb1ELi3EEENS1_19SingleTileSchedulerILb1ELb0ELb0ELi96EEEEEEEEEvNT_6ParamsE,"",@"SHT_CUDA_INFO"
	.sectionflags	@""
	.align	4


	//----- nvinfo : EIATTR_CUDA_API_VERSION
	.align		4
        /*0000*/ 	.byte	0x04, 0x37
        /*0002*/ 	.short	(.L_1310 - .L_1309)
.L_1309:
        /*0004*/ 	.word	0x00000082


	//----- nvinfo : EIATTR_KPARAM_INFO
	.align		4
.L_1310:
        /*0008*/ 	.byte	0x04, 0x17
        /*000a*/ 	.short	(.L_1312 - .L_1311)
.L_1311:
        /*000c*/ 	.word	0x00000000
        /*0010*/ 	.short	0x0000
        /*0012*/ 	.short	0x0070
        /*0014*/ 	.byte	0x00, 0xf0, 0x01, 0x1a


	//----- nvinfo : EIATTR_SPARSE_MMA_MASK
	.align		4
.L_1312:
        /*0018*/ 	.byte	0x03, 0x50
        /*001a*/ 	.short	0x0000


	//----- nvinfo : EIATTR_MAXREG_COUNT
	.align		4
        /*001c*/ 	.byte	0x03, 0x1b
        /*001e*/ 	.short	0x0080


	//----- nvinfo : EIATTR_NUM_BARRIERS
	.align		4
        /*0020*/ 	.byte	0x02, 0x4c
        /*0022*/ 	.byte	0x10
	.zero		1


	//----- nvinfo : EIATTR_EXTERNS
	.align		4
        /*0024*/ 	.byte	0x04, 0x0f
        /*0026*/ 	.short	(.L_1314 - .L_1313)


	//   ....[0]....
	.align		4
.L_1313:
        /*0028*/ 	.word	index@(__assertfail)


	//----- nvinfo : EIATTR_MERCURY_ISA_VERSION
	.align		4
.L_1314:
        /*002c*/ 	.byte	0x03, 0x5f
        /*002e*/ 	.short	0x0101


	//----- nvinfo : EIATTR_INT_WARP_WIDE_INSTR_OFFSETS
	.align		4
        /*0030*/ 	.byte	0x04, 0x31
        /*0032*/ 	.short	(.L_1316 - .L_1315)


	//   ....[0]....
.L_1315:
        /*0034*/ 	.word	0x00000180


	//   ....[1]....
        /*0038*/ 	.word	0x000001b0


	//----- nvinfo : EIATTR_COOP_GROUP_MASK_REGIDS
	.align		4
.L_1316:
        /*003c*/ 	.byte	0x04, 0x29
        /*003e*/ 	.short	(.L_1318 - .L_1317)


	//   ....[0]....
.L_1317:
        /*0040*/ 	.word	0xffffffff


	//   ....[1]....
        /*0044*/ 	.word	0xffffffff


	//   ....[2]....
        /*0048*/ 	.word	0xffffffff


	//   ....[3]....
        /*004c*/ 	.word	0xffffffff


	//   ....[4]....
        /*0050*/ 	.word	0xffffffff


	//   ....[5]....
        /*0054*/ 	.word	0xffffffff


	//   ....[6]....
        /*0058*/ 	.word	0xffffffff


	//   ....[7]....
        /*005c*/ 	.word	0x0500000f


	//----- nvinfo : EIATTR_COOP_GROUP_INSTR_OFFSETS
	.align		4
.L_1318:
        /*0060*/ 	.byte	0x04, 0x28
        /*0062*/ 	.short	(.L_1320 - .L_1319)


	//   ....[0]....
.L_1319:
        /*0064*/ 	.word	0x00000060


	//   ....[1]....
        /*0068*/ 	.word	0x00000190


	//   ....[2]....
        /*006c*/ 	.word	0x000001e0


	//   ....[3]....
        /*0070*/ 	.word	0x000003d0


	//   ....[4]....
        /*0074*/ 	.word	0x000005f0


	//   ....[5]....
        /*0078*/ 	.word	0x000013e0


	//   ....[6]....
        /*007c*/ 	.word	0x00006cd0


	//   ....[7]....
        /*0080*/ 	.word	0x0000b120


	//----- nvinfo : EIATTR_REG_RECONFIG
	.align		4
.L_1320:
        /*0084*/ 	.byte	0x01, 0x54
	.zero		2


	//----- nvinfo : EIATTR_SYSCALL_OFFSETS
	.align		4
        /*0088*/ 	.byte	0x04, 0x46
        /*008a*/ 	.short	(.L_1322 - .L_1321)


	//   ....[0]....
.L_1321:
        /*008c*/ 	.word	0x00001040


	//   ....[1]....
        /*0090*/ 	.word	0x00001130


	//   ....[2]....
        /*0094*/ 	.word	0x00001270


	//   ....[3]....
        /*0098*/ 	.word	0x00001360


	//----- nvinfo : EIATTR_MBARRIER_INSTR_OFFSETS
	.align		4
.L_1322:
        /*009c*/ 	.byte	0x04, 0x39
        /*009e*/ 	.short	(.L_1324 - .L_1323)


	//   ....[0]....
.L_1323:
        /*00a0*/ 	.word	0x00000280
        /*00a4*/ 	.word	0x000000ff
        /*00a8*/ 	.word	0x00036400
        /*00ac*/ 	.short	0x0100
        /*00ae*/ 	.byte	0x06
	.zero		1


	//   ....[1]....
        /*00b0*/ 	.word	0x00000380
        /*00b4*/ 	.word	0x000000ff
        /*00b8*/ 	.word	0x00036410
        /*00bc*/ 	.short	0x0100
        /*00be*/ 	.byte	0x08
	.zero		1


	//   ....[2]....
        /*00c0*/ 	.word	0x00000390
        /*00c4*/ 	.word	0x000000ff
        /*00c8*/ 	.word	0x00036420
        /*00cc*/ 	.short	0x0100
        /*00ce*/ 	.byte	0x08
	.zero		1


	//   ....[3]....
        /*00d0*/ 	.word	0x000003a0
        /*00d4*/ 	.word	0x000000ff
        /*00d8*/ 	.word	0x00036418
        /*00dc*/ 	.short	0x0100
        /*00de*/ 	.byte	0x08
	.zero		1


	//   ....[4]....
        /*00e0*/ 	.word	0x000003b0
        /*00e4*/ 	.word	0x000000ff
        /*00e8*/ 	.word	0x00036428
        /*00ec*/ 	.short	0x0100
        /*00ee*/ 	.byte	0x08
	.zero		1


	//   ....[5]....
        /*00f0*/ 	.word	0x000004e0
        /*00f4*/ 	.word	0x000000ff
        /*00f8*/ 	.word	0x00036430
        /*00fc*/ 	.short	0x0100
        /*00fe*/ 	.byte	0x08
	.zero		1


	//   ....[6]....
        /*0100*/ 	.word	0x000004f0
        /*0104*/ 	.word	0x000000ff
        /*0108*/ 	.word	0x00036438
        /*010c*/ 	.short	0x0100
        /*010e*/ 	.byte	0x08
	.zero		1


	//   ....[7]....
        /*0110*/ 	.word	0x00001410
        /*0114*/ 	.word	0x000000ff
        /*0118*/ 	.word	0x00036400
        /*011c*/ 	.short	0x010a
        /*011e*/ 	.byte	0x24
	.zero		1


	//   ....[8]....
        /*0120*/ 	.word	0x00001500
        /*0124*/ 	.word	0x000000ff
        /*0128*/ 	.word	0x00036400
        /*012c*/ 	.short	0x010a
        /*012e*/ 	.byte	0x24
	.zero		1


	//   ....[9]....
        /*0130*/ 	.word	0x00001c30
        /*0134*/ 	.word	0x00000003
        /*0138*/ 	.word	0x00036410
        /*013c*/ 	.short	0x010a
        /*013e*/ 	.byte	0x3f
	.zero		1


	//   ....[10]....
        /*0140*/ 	.word	0x00001c70
        /*0144*/ 	.word	0x00000003
        /*0148*/ 	.word	0x00036410
        /*014c*/ 	.short	0x010a
        /*014e*/ 	.byte	0x3f
	.zero		1


	//   ....[11]....
        /*0150*/ 	.word	0x00002310
        /*0154*/ 	.word	0x000000ff
        /*0158*/ 	.word	0x00036430
        /*015c*/ 	.short	0x010a
        /*015e*/ 	.byte	0x24
	.zero		1


	//   ....[12]....
        /*0160*/ 	.word	0x00002350
        /*0164*/ 	.word	0x000000ff
        /*0168*/ 	.word	0x00036430
        /*016c*/ 	.short	0x010a
        /*016e*/ 	.byte	0x24
	.zero		1


	//   ....[13]....
        /*0170*/ 	.word	0x00003d00
        /*0174*/ 	.word	0x000000ff
        /*0178*/ 	.word	0x00000000
        /*017c*/ 	.short	0x0101
        /*017e*/ 	.byte	0x04
	.zero		1


	//   ....[14]....
        /*0180*/ 	.word	0x00004090
        /*0184*/ 	.word	0x00000003
        /*0188*/ 	.word	0x00000000
        /*018c*/ 	.short	0x0101
        /*018e*/ 	.byte	0x3f
	.zero		1


	//   ....[15]....
        /*0190*/ 	.word	0x00008fe0
        /*0194*/ 	.word	0x00000008
        /*0198*/ 	.word	0x00036420
        /*019c*/ 	.short	0x010a
        /*019e*/ 	.byte	0x3f
	.zero		1


	//   ....[16]....
        /*01a0*/ 	.word	0x00009800
        /*01a4*/ 	.word	0x00000008
        /*01a8*/ 	.word	0x00036438
        /*01ac*/ 	.short	0x010a
        /*01ae*/ 	.byte	0x3f
	.zero		1


	//   ....[17]....
        /*01b0*/ 	.word	0x00009b70
        /*01b4*/ 	.word	0x00000008
        /*01b8*/ 	.word	0x00036428
        /*01bc*/ 	.short	0x010a
        /*01be*/ 	.byte	0x3f
	.zero		1


	//   ....[18]....
        /*01c0*/ 	.word	0x00009ea0
        /*01c4*/ 	.word	0x00000008
        /*01c8*/ 	.word	0x00036438
        /*01cc*/ 	.short	0x010a
        /*01ce*/ 	.byte	0x3f
	.zero		1


	//   ....[19]....
        /*01d0*/ 	.word	0x0000a190
        /*01d4*/ 	.word	0x00000008
        /*01d8*/ 	.word	0x00036420
        /*01dc*/ 	.short	0x010a
        /*01de*/ 	.byte	0x3f
	.zero		1


	//   ....[20]....
        /*01e0*/ 	.word	0x0000a510
        /*01e4*/ 	.word	0x00000008
        /*01e8*/ 	.word	0x00036438
        /*01ec*/ 	.short	0x010a
        /*01ee*/ 	.byte	0x3f
	.zero		1


	//   ....[21]....
        /*01f0*/ 	.word	0x0000a810
        /*01f4*/ 	.word	0x00000008
        /*01f8*/ 	.word	0x00036428
        /*01fc*/ 	.short	0x010a
        /*01fe*/ 	.byte	0x3f
	.zero		1


	//   ....[22]....
        /*0200*/ 	.word	0x0000ab50
        /*0204*/ 	.word	0x00000008
        /*0208*/ 	.word	0x00036438
        /*020c*/ 	.short	0x010a
        /*020e*/ 	.byte	0x3f
	.zero		1


	//   ....[23]....
        /*0210*/ 	.word	0x0000afb0
        /*0214*/ 	.word	0x00000009
        /*0218*/ 	.word	0x00000000
        /*021c*/ 	.short	0x010a
        /*021e*/ 	.byte	0x3f
	.zero		1


	//   ....[24]....
        /*0220*/ 	.word	0x0000b030
        /*0224*/ 	.word	0x00000003
        /*0228*/ 	.word	0x00000000
        /*022c*/ 	.short	0x010a
        /*022e*/ 	.byte	0x3f
	.zero		1


	//   ....[25]....
        /*0230*/ 	.word	0x0000b080
        /*0234*/ 	.word	0x00000004
        /*0238*/ 	.word	0x00036438
        /*023c*/ 	.short	0x010a
        /*023e*/ 	.byte	0x3f
	.zero		1


	//   ....[26]....
        /*0240*/ 	.word	0x0000b150
        /*0244*/ 	.word	0x0000009a
        /*0248*/ 	.word	0x00036400
        /*024c*/ 	.short	0x010a
        /*024e*/ 	.byte	0x3f
	.zero		1


	//   ....[27]....
        /*0250*/ 	.word	0x0000b1a0
        /*0254*/ 	.word	0x00000003
        /*0258*/ 	.word	0x00036410
        /*025c*/ 	.short	0x010a
        /*025e*/ 	.byte	0x3f
	.zero		1


	//   ....[28]....
        /*0260*/ 	.word	0x0000b1f0
        /*0264*/ 	.word	0x0000009a
        /*0268*/ 	.word	0x00036430
        /*026c*/ 	.short	0x010a
        /*026e*/ 	.byte	0x3f
	.zero		1


	//   ....[29]....
        /*0270*/ 	.word	0x0000b240
        /*0274*/ 	.word	0x00000008
        /*0278*/ 	.word	0x00036420
        /*027c*/ 	.short	0x010a
        /*027e*/ 	.byte	0x3f
	.zero		1


	//   ....[30]....
        /*0280*/ 	.word	0x0000b290
        /*0284*/ 	.word	0x00000008
        /*0288*/ 	.word	0x00036438
        /*028c*/ 	.short	0x010a
        /*028e*/ 	.byte	0x3f
	.zero		1


	//   ....[31]....
        /*0290*/ 	.word	0x0000b2e0
        /*0294*/ 	.word	0x00000008
        /*0298*/ 	.word	0x00036428
        /*029c*/ 	.short	0x010a
        /*029e*/ 	.byte	0x3f
	.zero		1


	//   ....[32]....
        /*02a0*/ 	.word	0x0000b340
        /*02a4*/ 	.word	0x00000008
        /*02a8*/ 	.word	0x00036438
        /*02ac*/ 	.short	0x010a
        /*02ae*/ 	.byte	0x3f
	.zero		1


	//   ....[33]....
        /*02b0*/ 	.word	0x0000b3c0
        /*02b4*/ 	.word	0x00000008
        /*02b8*/ 	.word	0x00036420
        /*02bc*/ 	.short	0x010a
        /*02be*/ 	.byte	0x3f
	.zero		1


	//   ....[34]....
        /*02c0*/ 	.word	0x0000b410
        /*02c4*/ 	.word	0x00000008
        /*02c8*/ 	.word	0x00036438
        /*02cc*/ 	.short	0x010a
        /*02ce*/ 	.byte	0x3f
	.zero		1


	//   ....[35]....
        /*02d0*/ 	.word	0x0000b460
        /*02d4*/ 	.word	0x00000008
        /*02d8*/ 	.word	0x00036428
        /*02dc*/ 	.short	0x010a
        /*02de*/ 	.byte	0x3f
	.zero		1


	//   ....[36]....
        /*02e0*/ 	.word	0x0000b4b0
        /*02e4*/ 	.word	0x00000008
        /*02e8*/ 	.word	0x00036438
        /*02ec*/ 	.short	0x010a
        /*02ee*/ 	.byte	0x3f
	.zero		1


	//   ....[37]....
        /*02f0*/ 	.word	0x0000b580
        /*02f4*/ 	.word	0x00000009
        /*02f8*/ 	.word	0x00000000
        /*02fc*/ 	.short	0x010a
        /*02fe*/ 	.byte	0x3f
	.zero		1


	//   ....[38]....
        /*0300*/ 	.word	0x0000b5d0
        /*0304*/ 	.word	0x00000003
        /*0308*/ 	.word	0x00000000
        /*030c*/ 	.short	0x010a
        /*030e*/ 	.byte	0x3f
	.zero		1


	//----- nvinfo : EIATTR_NUM_MBARRIERS
	.align		4
.L_1324:
        /*0310*/ 	.byte	0x03, 0x38
        /*0312*/ 	.short	0x0007


	//----- nvinfo : EIATTR_EXIT_INSTR_OFFSETS
	.align		4
        /*0314*/ 	.byte	0x04, 0x1c
        /*0316*/ 	.short	(.L_1326 - .L_1325)


	//   ....[0]....
.L_1325:
        /*0318*/ 	.word	0x0000b0d0


	//----- nvinfo : EIATTR_MAX_THREADS
	.align		4
.L_1326:
        /*031c*/ 	.byte	0x04, 0x05
        /*031e*/ 	.short	(.L_1328 - .L_1327)
.L_1327:
        /*0320*/ 	.word	0x00000200
        /*0324*/ 	.word	0x00000001
        /*0328*/ 	.word	0x00000001


	//----- nvinfo : EIATTR_CRS_STACK_SIZE
	.align		4
.L_1328:
        /*032c*/ 	.byte	0x04, 0x1e
        /*032e*/ 	.short	(.L_1330 - .L_1329)
.L_1329:
        /*0330*/ 	.word	0x00000000


	//----- nvinfo : EIATTR_CBANK_PARAM_SIZE
	.align		4
.L_1330:
        /*0334*/ 	.byte	0x03, 0x19
        /*0336*/ 	.short	0x06f0


	//----- nvinfo : EIATTR_PARAM_CBANK
	.align		4
        /*0338*/ 	.byte	0x04, 0x0a
        /*033a*/ 	.short	(.L_1332 - .L_1331)
	.align		4
.L_1331:
        /*033c*/ 	.word	index@(.nv.constant0._ZN7cutlass13device_kernelIN5flash11enable_sm90INS1_16FlashAttnBwdSm90INS1_25CollectiveMainloopBwdSm90ILi2ELi1ELi1EN4cute5tupleIJNS5_1CILi1EEES8_S8_EEENS6_IJNS7_ILi64EEENS7_ILi96EEENS7_ILi192EEEEEENS_6half_tEfNS_4arch4Sm90ELb0ELb1ELb0ELb1ELb0ELb0ELb1ELb0ELi3ELi1ELi1ELi1ELb0EEENS1_21CollectiveEpilogueBwdISD_SE_SG_Li384ELb1ELb1ELi3EEENS1_19SingleTileSchedulerILb1ELb0ELb0ELi96EEEEEEEEEvNT_6ParamsE)
        /*0340*/ 	.short	0x0210
        /*0342*/ 	.short	0x06f0


	//----- nvinfo : EIATTR_SW_WAR
	.align		4
.L_1332:
        /*0344*/ 	.byte	0x04, 0x36
        /*0346*/ 	.short	(.L_1334 - .L_1333)
.L_1333:
        /*0348*/ 	.word	0x00000008
.L_1334:


//--------------------- .nv.info._ZN7cutlass13device_kernelIN5flash11enable_sm90INS1_16FlashAttnBwdSm90INS1_25CollectiveMainloopBwdSm90ILi2ELi1ELi1EN4cute5tupleIJNS5_1CILi1EEES8_S8_EEENS6_IJNS7_ILi64EEENS7_ILi96EEENS7_ILi192EEEEEENS_6half_tEfNS_4arch4Sm90ELb0ELb1ELb0ELb1ELb1ELb0ELb1ELb0ELi3ELi1ELi1ELi1ELb0EEENS1_21CollectiveEpilogueBwdISD_SE_SG_Li384ELb1ELb1ELi3EEENS1_19SingleTileSchedulerILb1ELb0ELb0ELi96EEEEEEEEEvNT_6ParamsE --------------------------
	.section	.nv.info._ZN7cutlass13device_kernelIN5flash11enable_sm90INS1_16FlashAttnBwdSm90INS1_25CollectiveMainloopBwdSm90ILi2ELi1ELi1EN4cute5tupleIJNS5_1CILi1EEES8_S8_EEENS6_IJNS7_ILi64EEENS7_ILi96EEENS7_ILi192EEEEEENS_6half_tEfNS_4arch4Sm90ELb0ELb1ELb0ELb1ELb1ELb0ELb1ELb0ELi3ELi1ELi1ELi1ELb0EEENS1_21CollectiveEpilogueBwdISD_SE_SG_Li384ELb1ELb1ELi3EEENS1_19SingleTileSchedulerILb1ELb0ELb0ELi96EEEEEEEEEvNT_6ParamsE,"",@"SHT_CUDA_INFO"
	.sectionflags	@""
	.align	4


	//----- nvinfo : EIATTR_CUDA_API_VERSION
	.align		4
        /*0000*/ 	.byte	0x04, 0x37
        /*0002*/ 	.short	(.L_1336 - .L_1335)
.L_1335:
        /*0004*/ 	.word	0x00000082


	//----- nvinfo : EIATTR_KPARAM_INFO
	.align		4
.L_1336:
        /*0008*/ 	.byte	0x04, 0x17
        /*000a*/ 	.short	(.L_1338 - .L_1337)
.L_1337:
        /*000c*/ 	.word	0x00000000
        /*0010*/ 	.short	0x0000
        /*0012*/ 	.short	0x0070
        /*0014*/ 	.byte	0x00, 0xf0, 0x01, 0x1a


	//----- nvinfo : EIATTR_SPARSE_MMA_MASK
	.align		4
.L_1338:
        /*0018*/ 	.byte	0x03, 0x50
        /*001a*/ 	.short	0x0000


	//----- nvinfo : EIATTR_MAXREG_COUNT
	.align		4
        /*001c*/ 	.byte	0x03, 0x1b
        /*001e*/ 	.short	0x0080


	//----- nvinfo : EIATTR_NUM_BARRIERS
	.align		4
        /*0020*/ 	.byte	0x02, 0x4c
        /*0022*/ 	.byte	0x10
	.zero		1


	//----- nvinfo : EIATTR_EXTERNS
	.align		4
        /*0024*/ 	.byte	0x04, 0x0f
        /*0026*/ 	.short	(.L_1340 - .L_1339)


	//   ....[0]....
	.align		4
.L_1339:
        /*0028*/ 	.word	index@(__assertfail)


	//----- nvinfo : EIATTR_MERCURY_ISA_VERSION
	.align		4
.L_1340:
        /*002c*/ 	.byte	0x03, 0x5f
        /*002e*/ 	.short	0x0101


	//----- nvinfo : EIATTR_INT_WARP_WIDE_INSTR_OFFSETS
	.align		4
        /*0030*/ 	.byte	0x04, 0x31
        /*0032*/ 	.short	(.L_1342 - .L_1341)


	//   ....[0]....
.L_1341:
        /*0034*/ 	.word	0x00000180


	//   ....[1]....
        /*0038*/ 	.word	0x000001b0


	//   ....[2]....
        /*003c*/ 	.word	0x00007d50


	//   ....[3]....
        /*0040*/ 	.word	0x000084d0


	//   ....[4]....
        /*0044*/ 	.word	0x00008ac0


	//   ....[5]....
        /*0048*/ 	.word	0x00008d90


	//   ....[6]....
        /*004c*/ 	.word	0x00008ff0


	//   ....[7]....
        /*0050*/ 	.word	0x00009180


	//----- nvinfo : EIATTR_COOP_GROUP_MASK_REGIDS
	.align		4
.L_1342:
        /*0054*/ 	.byte	0x04, 0x29
        /*0056*/ 	.short	(.L_1344 - .L_1343)


	//   ....[0]....
.L_1343:
        /*0058*/ 	.word	0xffffffff


	//   ....[1]....
        /*005c*/ 	.word	0xffffffff


	//   ....[2]....
        /*0060*/ 	.word	0xffffffff


	//   ....[3]....
        /*0064*/ 	.word	0xffffffff


	//   ....[4]....
        /*0068*/ 	.word	0xffffffff


	//   ....[5]....
        /*006c*/ 	.word	0xffffffff


	//   ....[6]....
        /*0070*/ 	.word	0xffffffff


	//   ....[7]....
        /*0074*/ 	.word	0xffffffff


	//   ....[8]....
        /*0078*/ 	.word	0xffffffff


	//   ....[9]....
        /*007c*/ 	.word	0xffffffff


	//   ....[10]....
        /*0080*/ 	.word	0xffffffff


	//   ....[11]....
        /*0084*/ 	.word	0xffffffff


	//   ....[12]....
        /*0088*/ 	.word	0xffffffff


	//   ....[13]....
        /*008c*/ 	.word	0xffffffff


	//   ....[14]....
        /*0090*/ 	.word	0xffffffff


	//   ....[15]....
        /*0094*/ 	.word	0xffffffff


	//   ....[16]....
        /*0098*/ 	.word	0x0500000f


	//   ....[17]....
        /*009c*/ 	.word	0x0500000f


	//   ....[18]....
        /*00a0*/ 	.word	0x0500000f


	//   ....[19]....
        /*00a4*/ 	.word	0x0500000f


	//----- nvinfo : EIATTR_COOP_GROUP_INSTR_OFFSETS
	.align		4
.L_1344:
        /*00a8*/ 	.byte	0x04, 0x28
        /*00aa*/ 	.short	(.L_1346 - .L_1345)


	//   ....[0]....
.L_1345:
        /*00ac*/ 	.word	0x00000060


	//   ....[1]....
        /*00b0*/ 	.word	0x00000190


	//   ....[2]....
        /*00b4*/ 	.word	0x000001e0


	//   ....[3]....
        /*00b8*/ 	.word	0x000003d0


	//   ....[4]....
        /*00bc*/ 	.word	0x000005f0


	//   ....[5]....
        /*00c0*/ 	.word	0x000013e0


	//   ....[6]....
        /*00c4*/ 	.word	0x00006cd0


	//   ....[7]....
        /*00c8*/ 	.word	0x000077c0


	//   ....[8]....
        /*00cc*/ 	.word	0x00007c80


	//   ....[9]....
        /*00d0*/ 	.word	0x00008010


	//   ....[10]....
        /*00d4*/ 	.word	0x00008400


	//   ....[11]....
        /*00d8*/ 	.word	0x00008640


	//   ....[12]....
        /*00dc*/ 	.word	0x000089f0


	//   ....[13]....
        /*00e0*/ 	.word	0x00008cd0


	//   ....[14]....
        /*00e4*/ 	.word	0x00008ef0


	//   ....[15]....
        /*00e8*/ 	.word	0x00009080


	//   ....[16]....
        /*00ec*/ 	.word	0x0000bf90


	//   ....[17]....
        /*00f0*/ 	.word	0x0000c0e0


	//   ....[18]....
        /*00f4*/ 	.word	0x0000c150


	//   ....[19]....
        /*00f8*/ 	.word	0x0000c1c0


	//----- nvinfo : EIATTR_REG_RECONFIG
	.align		4
.L_1346:
        /*00fc*/ 	.byte	0x01, 0x54
	.zero		2


	//----- nvinfo : EIATTR_SYSCALL_OFFSETS
	.align		4
        /*0100*/ 	.byte	0x04, 0x46
        /*0102*/ 	.short	(.L_1348 - .L_1347)


	//   ....[0]....
.L_1347:
        /*0104*/ 	.word	0x00001040


	//   ....[1]....
        /*0108*/ 	.word	0x00001130


	//   ....[2]....
        /*010c*/ 	.word	0x00001270


	//   ....[3]....
        /*0110*/ 	.word	0x00001360


	//----- nvinfo : EIATTR_MBARRIER_INSTR_OFFSETS
	.align		4
.L_1348:
        /*0114*/ 	.byte	0x04, 0x39
        /*0116*/ 	.short	(.L_1350 - .L_1349)


	//   ....[0]....
.L_1349:
        /*0118*/ 	.word	0x00000280
        /*011c*/ 	.word	0x000000ff
        /*0120*/ 	.word	0x00036400
        /*0124*/ 	.short	0x0100
        /*0126*/ 	.byte	0x06
	.zero		1


	//   ....[1]....
        /*0128*/ 	.word	0x00000380
        /*012c*/ 	.word	0x000000ff
        /*0130*/ 	.word	0x00036410
        /*0134*/ 	.short	0x0100
        /*0136*/ 	.byte	0x08
	.zero		1


	//   ....[2]....
        /*0138*/ 	.word	0x00000390
        /*013c*/ 	.word	0x000000ff
        /*0140*/ 	.word	0x00036420
        /*0144*/ 	.short	0x0100
        /*0146*/ 	.byte	0x08
	.zero		1


	//   ....[3]....
        /*0148*/ 	.word	0x000003a0
        /*014c*/ 	.word	0x000000ff
        /*0150*/ 	.word	0x00036418
        /*0154*/ 	.short	0x0100
        /*0156*/ 	.byte	0x08
	.zero		1


	//   ....[4]....
        /*0158*/ 	.word	0x000003b0
        /*015c*/ 	.word	0x000000ff
        /*0160*/ 	.word	0x00036428
        /*0164*/ 	.short	0x0100
        /*0166*/ 	.byte	0x08
	.zero		1


	//   ....[5]....
        /*0168*/ 	.word	0x000004e0
        /*016c*/ 	.word	0x000000ff
        /*0170*/ 	.word	0x00036430
        /*0174*/ 	.short	0x0100
        /*0176*/ 	.byte	0x08
	.zero		1


	//   ....[6]....
        /*0178*/ 	.word	0x000004f0
        /*017c*/ 	.word	0x000000ff
        /*0180*/ 	.word	0x00036438
        /*0184*/ 	.short	0x0100
        /*0186*/ 	.byte	0x08
	.zero		1


	//   ....[7]....
        /*0188*/ 	.word	0x00001410
        /*018c*/ 	.word	0x000000ff
        /*0190*/ 	.word	0x00036400
        /*0194*/ 	.short	0x010a
        /*0196*/ 	.byte	0x24
	.zero		1


	//   ....[8]....
        /*0198*/ 	.word	0x00001500
        /*019c*/ 	.word	0x000000ff
        /*01a0*/ 	.word	0x00036400
        /*01a4*/ 	.short	0x010a
        /*01a6*/ 	.byte	0x24
	.zero		1


	//   ....[9]....
        /*01a8*/ 	.word	0x00001c30
        /*01ac*/ 	.word	0x00000003
        /*01b0*/ 	.word	0x00036410
        /*01b4*/ 	.short	0x010a
        /*01b6*/ 	.byte	0x3f
	.zero		1


	//   ....[10]....
        /*01b8*/ 	.word	0x00001c70
        /*01bc*/ 	.word	0x00000003
        /*01c0*/ 	.word	0x00036410
        /*01c4*/ 	.short	0x010a
        /*01c6*/ 	.byte	0x3f
	.zero		1


	//   ....[11]....
        /*01c8*/ 	.word	0x00002310
        /*01cc*/ 	.word	0x000000ff
        /*01d0*/ 	.word	0x00036430
        /*01d4*/ 	.short	0x010a
        /*01d6*/ 	.byte	0x24
	.zero		1


	//   ....[12]....
        /*01d8*/ 	.word	0x00002350
        /*01dc*/ 	.word	0x000000ff
        /*01e0*/ 	.word	0x00036430
        /*01e4*/ 	.short	0x010a
        /*01e6*/ 	.byte	0x24
	.zero		1


	//   ....[13]....
        /*01e8*/ 	.word	0x00003d00
        /*01ec*/ 	.word	0x000000ff
        /*01f0*/ 	.word	0x00000000
        /*01f4*/ 	.short	0x0101
        /*01f6*/ 	.byte	0x04
	.zero		1


	//   ....[14]....
        /*01f8*/ 	.word	0x00004090
        /*01fc*/ 	.word	0x00000003
        /*0200*/ 	.word	0x00000000
        /*0204*/ 	.short	0x0101
        /*0206*/ 	.byte	0x3f
	.zero		1


	//   ....[15]....
        /*0208*/ 	.word	0x00009e50
        /*020c*/ 	.word	0x00000008
        /*0210*/ 	.word	0x00036420
        /*0214*/ 	.short	0x010a
        /*0216*/ 	.byte	0x3f
	.zero		1


	//   ....[16]....
        /*0218*/ 	.word	0x0000a670
        /*021c*/ 	.word	0x00000008
        /*0220*/ 	.word	0x00036438
        /*0224*/ 	.short	0x010a
        /*0226*/ 	.byte	0x3f
	.zero		1


	//   ....[17]....
        /*0228*/ 	.word	0x0000a9e0
        /*022c*/ 	.word	0x00000008
        /*0230*/ 	.word	0x00036428
        /*0234*/ 	.short	0x010a
        /*0236*/ 	.byte	0x3f
	.zero		1


	//   ....[18]....
        /*0238*/ 	.word	0x0000ad10
        /*023c*/ 	.word	0x00000008
        /*0240*/ 	.word	0x00036438
        /*0244*/ 	.short	0x010a
        /*0246*/ 	.byte	0x3f
	.zero		1


	//   ....[19]....
        /*0248*/ 	.word	0x0000b000
        /*024c*/ 	.word	0x00000008
        /*0250*/ 	.word	0x00036420
        /*0254*/ 	.short	0x010a
        /*0256*/ 	.byte	0x3f
	.zero		1


	//   ....[20]....
        /*0258*/ 	.word	0x0000b380
        /*025c*/ 	.word	0x00000008
        /*0260*/ 	.word	0x00036438
        /*0264*/ 	.short	0x010a
        /*0266*/ 	.byte	0x3f
	.zero		1


	//   ....[21]....
        /*0268*/ 	.word	0x0000b680
        /*026c*/ 	.word	0x00000008
        /*0270*/ 	.word	0x00036428
        /*0274*/ 	.short	0x010a
        /*0276*/ 	.byte	0x3f
	.zero		1


	//   ....[22]....
        /*0278*/ 	.word	0x0000b9c0
        /*027c*/ 	.word	0x00000008
        /*0280*/ 	.word	0x00036438
        /*0284*/ 	.short	0x010a
        /*0286*/ 	.byte	0x3f
	.zero		1


	//   ....[23]....
        /*0288*/ 	.word	0x0000be20
        /*028c*/ 	.word	0x00000009
        /*0290*/ 	.word	0x00000000
        /*0294*/ 	.short	0x010a
        /*0296*/ 	.byte	0x3f
	.zero		1


	//   ....[24]....
        /*0298*/ 	.word	0x0000bea0
        /*029c*/ 	.word	0x00000003
        /*02a0*/ 	.word	0x00000000
        /*02a4*/ 	.short	0x010a
        /*02a6*/ 	.byte	0x3f
	.zero		1


	//   ....[25]....
        /*02a8*/ 	.word	0x0000bef0
        /*02ac*/ 	.word	0x00000004
        /*02b0*/ 	.word	0x00036438
        /*02b4*/ 	.short	0x010a
        /*02b6*/ 	.byte	0x3f
	.zero		1


	//   ....[26]....
        /*02b8*/ 	.word	0x0000bfc0
        /*02bc*/ 	.word	0x0000009a
        /*02c0*/ 	.word	0x00036400
        /*02c4*/ 	.short	0x010a
        /*02c6*/ 	.byte	0x3f
	.zero		1


	//   ....[27]....
        /*02c8*/ 	.word	0x0000c010
        /*02cc*/ 	.word	0x00000003
        /*02d0*/ 	.word	0x00036410
        /*02d4*/ 	.short	0x010a
        /*02d6*/ 	.byte	0x3f
	.zero		1


	//   ....[28]....
        /*02d8*/ 	.word	0x0000c060
        /*02dc*/ 	.word	0x0000009a
        /*02e0*/ 	.word	0x00036430
        /*02e4*/ 	.short	0x010a
        /*02e6*/ 	.byte	0x3f
	.zero		1


	//   ....[29]....
        /*02e8*/ 	.word	0x0000c200
        /*02ec*/ 	.word	0x00000008
        /*02f0*/ 	.word	0x00036420
        /*02f4*/ 	.short	0x010a
        /*02f6*/ 	.byte	0x3f
	.zero		1


	//   ....[30]....
        /*02f8*/ 	.word	0x0000c250
        /*02fc*/ 	.word	0x00000008
        /*0300*/ 	.word	0x00036438
        /*0304*/ 	.short	0x010a
        /*0306*/ 	.byte	0x3f
	.zero		1


	//   ....[31]....
        /*0308*/ 	.word	0x0000c2a0
        /*030c*/ 	.word	0x00000008
        /*0310*/ 	.word	0x00036428
        /*0314*/ 	.short	0x010a
        /*0316*/ 	.byte	0x3f
	.zero		1


	//   ....[32]....
        /*0318*/ 	.word	0x0000c300
        /*031c*/ 	.word	0x00000008
        /*0320*/ 	.word	0x00036438
        /*0324*/ 	.short	0x010a
        /*0326*/ 	.byte	0x3f
	.zero		1


	//   ....[33]....
        /*0328*/ 	.word	0x0000c380
        /*032c*/ 	.word	0x00000008
        /*0330*/ 	.word	0x00036420
        /*0334*/ 	.short	0x010a
        /*0336*/ 	.byte	0x3f
	.zero		1


	//   ....[34]....
        /*0338*/ 	.word	0x0000c3d0
        /*033c*/ 	.word	0x00000008
        /*0340*/ 	.word	0x00036438
        /*0344*/ 	.short	0x010a
        /*0346*/ 	.byte	0x3f
	.zero		1


	//   ....[35]....
        /*0348*/ 	.word	0x0000c420
        /*034c*/ 	.word	0x00000008
        /*0350*/ 	.word	0x00036428
        /*0354*/ 	.short	0x010a
        /*0356*/ 	.byte	0x3f
	.zero		1


	//   ....[36]....
        /*0358*/ 	.word	0x0000c470
        /*035c*/ 	.word	0x00000008
        /*0360*/ 	.word	0x00036438
        /*0364*/ 	.short	0x010a
        /*0366*/ 	.byte	0x3f
	.zero		1


	//   ....[37]....
        /*0368*/ 	.word	0x0000c540
        /*036c*/ 	.word	0x00000009
        /*0370*/ 	.word	0x00000000
        /*0374*/ 	.short	0x010a
        /*0376*/ 	.byte	0x3f
	.zero		1


	//   ....[38]....
        /*0378*/ 	.word	0x0000c590
        /*037c*/ 	.word	0x00000003
        /*0380*/ 	.word	0x00000000
        /*0384*/ 	.short	0x010a
        /*0386*/ 	.byte	0x3f
	.zero		1


	//----- nvinfo : EIATTR_NUM_MBARRIERS
	.align		4
.L_1350:
        /*0388*/ 	.byte	0x03, 0x38
        /*038a*/ 	.short	0x0007


	//----- nvinfo : EIATTR_EXIT_INSTR_OFFSETS
	.align		4
        /*038c*/ 	.byte	0x04, 0x1c
        /*038e*/ 	.short	(.L_1352 - .L_1351)


	//   ....[0]....
.L_1351:
        /*0390*/ 	.word	0x0000bf40


	//----- nvinfo : EIATTR_MAX_THREADS
	.align		4
.L_1352:
        /*0394*/ 	.byte	0x04, 0x05
        /*0396*/ 	.short	(.L_1354 - .L_1353)
.L_1353:
        /*0398*/ 	.word	0x00000200
        /*039c*/ 	.word	0x00000001
        /*03a0*/ 	.word	0x00000001


	//----- nvinfo : EIATTR_CRS_STACK_SIZE
	.align		4
.L_1354:
        /*03a4*/ 	.byte	0x04, 0x1e
        /*03a6*/ 	.short	(.L_1356 - .L_1355)
.L_1355:
        /*03a8*/ 	.word	0x00000000


	//----- nvinfo : EIATTR_CBANK_PARAM_SIZE
	.align		4
.L_1356:
        /*03ac*/ 	.byte	0x03, 0x19
        /*03ae*/ 	.short	0x06f0


	//----- nvinfo : EIATTR_PARAM_CBANK
	.align		4
        /*03b0*/ 	.byte	0x04, 0x0a
        /*03b2*/ 	.short	(.L_1358 - .L_1357)
	.align		4
.L_1357:
        /*03b4*/ 	.word	index@(.nv.constant0._ZN7cutlass13device_kernelIN5flash11enable_sm90INS1_16FlashAttnBwdSm90INS1_25CollectiveMainloopBwdSm90ILi2ELi1ELi1EN4cute5tupleIJNS5_1CILi1EEES8_S8_EEENS6_IJNS7_ILi64EEENS7_ILi96EEENS7_ILi192EEEEEENS_6half_tEfNS_4arch4Sm90ELb0ELb1ELb0ELb1ELb1ELb0ELb1ELb0ELi3ELi1ELi1ELi1ELb0EEENS1_21CollectiveEpilogueBwdISD_SE_SG_Li384ELb1ELb1ELi3EEENS1_19SingleTileSchedulerILb1ELb0ELb0ELi96EEEEEEEEEvNT_6ParamsE)
        /*03b8*/ 	.short	0x0210
        /*03ba*/ 	.short	0x06f0


	//----- nvinfo : EIATTR_SW_WAR
	.align		4
.L_1358:
        /*03bc*/ 	.byte	0x04, 0x36
        /*03be*/ 	.short	(.L_1360 - .L_1359)
.L_1359:
        /*03c0*/ 	.word	0x00000008
.L_1360:


//--------------------- .nv.info._ZN7cutlass13device_kernelIN5flash11enable_sm90INS1_16FlashAttnBwdSm90INS1_25CollectiveMainloopBwdSm90ILi2ELi1ELi1EN4cute5tupleIJNS5_1CILi1EEES8_S8_EEENS6_IJNS7_ILi64EEENS7_ILi96EEENS7_ILi192EEEEEENS_6half_tEfNS_4arch4Sm90ELb0ELb1ELb0ELb1ELb0ELb0ELb1ELb0ELi3ELi1ELi1ELi1ELb0EEENS1_24CollectiveEpilogueBwdGQAISD_fSG_Li384ELb1ELb0EEENS1_19SingleTileSchedulerILb1ELb0ELb0ELi96EEEEEEEEEvNT_6ParamsE --------------------------
	.section	.nv.info._ZN7cutlass13device_kernelIN5flash11enable_sm90INS1_16FlashAttnBwdSm90INS1_25CollectiveMainloopBwdSm90ILi2ELi1ELi1EN4cute5tupleIJNS5_1CILi1EEES8_S8_EEENS6_IJNS7_ILi64EEENS7_ILi96EEENS7_ILi192EEEEEENS_6half_tEfNS_4arch4Sm90ELb0ELb1ELb0ELb1ELb0ELb0ELb1ELb0ELi3ELi1ELi1ELi1ELb0EEENS1_24CollectiveEpilogueBwdGQAISD_fSG_Li384ELb1ELb0EEENS1_19SingleTileSchedulerILb1ELb0ELb0ELi96EEEEEEEEEvNT_6ParamsE,"",@"SHT_CUDA_INFO"
	.sectionflags	@""
	.align	4


	//----- nvinfo : EIATTR_CUDA_API_VERSION
	.align		4
        /*0000*/ 	.byte	0x04, 0x37
        /*0002*/ 	.short	(.L_1362 - .L_1361)
.L_1361:
        /*0004*/ 	.word	0x00000082


	//----- nvinfo : EIATTR_KPARAM_INFO
	.align		4
.L_1362:
        /*0008*/ 	.byte	0x04, 0x17
        /*000a*/ 	.short	(.L_1364 - .L_1363)
.L_1363:
        /*000c*/ 	.word	0x00000000
        /*0010*/ 	.short	0x0000
        /*0012*/ 	.short	0x0070
        /*0014*/ 	.byte	0x00, 0xf0, 0x01, 0x1a


	//----- nvinfo : EIATTR_SPARSE_MMA_MASK
	.align		4
.L_1364:
        /*0018*/ 	.byte	0x03, 0x50
        /*001a*/ 	.short	0x0000


	//----- nvinfo : EIATTR_MAXREG_COUNT
	.align		4
        /*001c*/ 	.byte	0x03, 0x1b
        /*001e*/ 	.short	0x0080


	//----- nvinfo : EIATTR_NUM_BARRIERS
	.align		4
        /*0020*/ 	.byte	0x02, 0x4c
        /*0022*/ 	.byte	0x10
	.zero		1


	//----- nvinfo : EIATTR_EXTERNS
	.align		4
        /*0024*/ 	.byte	0x04, 0x0f
        /*0026*/ 	.short	(.L_1366 - .L_1365)


	//   ....[0]....
	.align		4
.L_1365:
        /*0028*/ 	.word	index@(__assertfail)


	//----- nvinfo : EIATTR_MERCURY_ISA_VERSION
	.align		4
.L_1366:
        /*002c*/ 	.byte	0x03, 0x5f
        /*002e*/ 	.short	0x0101


	//----- nvinfo : EIATTR_INT_WARP_WIDE_INSTR_OFFSETS
	.align		4
        /*0030*/ 	.byte	0x04, 0x31
        /*0032*/ 	.short	(.L_1368 - .L_1367)


	//   ....[0]....
.L_1367:
        /*0034*/ 	.word	0x00000180


	//   ....[1]....
        /*0038*/ 	.word	0x000001b0


	//----- nvinfo : EIATTR_COOP_GROUP_MASK_REGIDS
	.align		4
.L_1368:
        /*003c*/ 	.byte	0x04, 0x29
        /*003e*/ 	.short	(.L_1370 - .L_1369)


	//   ....[0]....
.L_1369:
        /*0040*/ 	.word	0xffffffff


	//   ....[1]....
        /*0044*/ 	.word	0xffffffff


	//   ....[2]....
        /*0048*/ 	.word	0xffffffff


	//   ....[3]....
        /*004c*/ 	.word	0xffffffff


	//   ....[4]....
        /*0050*/ 	.word	0xffffffff


	//   ....[5]....
        /*0054*/ 	.word	0xffffffff


	//   ....[6]....
        /*0058*/ 	.word	0xffffffff


	//   ....[7]....
        /*005c*/ 	.word	0x0500000f


	//----- nvinfo : EIATTR_COOP_GROUP_INSTR_OFFSETS
	.align		4
.L_1370:
        /*0060*/ 	.byte	0x04, 0x28
        /*0062*/ 	.short	(.L_1372 - .L_1371)


	//   ....[0]....
.L_1371:
        /*0064*/ 	.word	0x00000060


	//   ....[1]....
        /*0068*/ 	.word	0x00000190


	//   ....[2]....
        /*006c*/ 	.word	0x000001e0


	//   ....[3]....
        /*0070*/ 	.word	0x000003d0


	//   ....[4]....
        /*0074*/ 	.word	0x000005f0


	//   ....[5]....
        /*0078*/ 	.word	0x000013e0


	//   ....[6]....
        /*007c*/ 	.word	0x00004d00


	//   ....[7]....
        /*0080*/ 	.word	0x00009150


	//----- nvinfo : EIATTR_REG_RECONFIG
	.align		4
.L_1372:
        /*0084*/ 	.byte	0x01, 0x54
	.zero		2


	//----- nvinfo : EIATTR_SYSCALL_OFFSETS
	.align		4
        /*0088*/ 	.byte	0x04, 0x46
        /*008a*/ 	.short	(.L_1374 - .L_1373)


	//   ....[0]....
.L_1373:
        /*008c*/ 	.word	0x00001040


	//   ....[1]....
        /*0090*/ 	.word	0x00001130


	//   ....[2]....
        /*0094*/ 	.word	0x00001270


	//   ....[3]....
        /*0098*/ 	.word	0x00001360


	//----- nvinfo : EIATTR_MBARRIER_INSTR_OFFSETS
	.align		4
.L_1374:
        /*009c*/ 	.byte	0x04, 0x39
        /*009e*/ 	.short	(.L_1376 - .L_1375)


	//   ....[0]....
.L_1375:
        /*00a0*/ 	.word	0x00000280
        /*00a4*/ 	.word	0x000000ff
        /*00a8*/ 	.word	0x00036400
        /*00ac*/ 	.short	0x0100
        /*00ae*/ 	.byte	0x06
	.zero		1


	//   ....[1]....
        /*00b0*/ 	.word	0x00000380
        /*00b4*/ 	.word	0x000000ff
        /*00b8*/ 	.word	0x00036410
        /*00bc*/ 	.short	0x0100
        /*00be*/ 	.byte	0x08
	.zero		1


	//   ....[2]....
        /*00c0*/ 	.word	0x00000390
        /*00c4*/ 	.word	0x000000ff
        /*00c8*/ 	.word	0x00036420
        /*00cc*/ 	.short	0x0100
        /*00ce*/ 	.byte	0x08
	.zero		1


	//   ....[3]....
        /*00d0*/ 	.word	0x000003a0
        /*00d4*/ 	.word	0x000000ff
        /*00d8*/ 	.word	0x00036418
        /*00dc*/ 	.short	0x0100
        /*00de*/ 	.byte	0x08
	.zero		1


	//   ....[4]....
        /*00e0*/ 	.word	0x000003b0
        /*00e4*/ 	.word	0x000000ff
        /*00e8*/ 	.word	0x00036428
        /*00ec*/ 	.short	0x0100
        /*00ee*/ 	.byte	0x08
	.zero		1


	//   ....[5]....
        /*00f0*/ 	.word	0x000004e0
        /*00f4*/ 	.word	0x000000ff
        /*00f8*/ 	.word	0x00036430
        /*00fc*/ 	.short	0x0100
        /*00fe*/ 	.byte	0x08
	.zero		1


	//   ....[6]....
        /*0100*/ 	.word	0x000004f0
        /*0104*/ 	.word	0x000000ff
        /*0108*/ 	.word	0x00036438
        /*010c*/ 	.short	0x0100
        /*010e*/ 	.byte	0x08
	.zero		1


	//   ....[7]....
        /*0110*/ 	.word	0x00001410
        /*0114*/ 	.word	0x000000ff
        /*0118*/ 	.word	0x00036400
        /*011c*/ 	.short	0x010a
        /*011e*/ 	.byte	0x24
	.zero		1


	//   ....[8]....
        /*0120*/ 	.word	0x00001500
        /*0124*/ 	.word	0x000000ff
        /*0128*/ 	.word	0x00036400
        /*012c*/ 	.short	0x010a
        /*012e*/ 	.byte	0x24
	.zero		1


	//   ....[9]....
        /*0130*/ 	.word	0x00001c30
        /*0134*/ 	.word	0x00000003
        /*0138*/ 	.word	0x00036410
        /*013c*/ 	.short	0x010a
        /*013e*/ 	.byte	0x3f
	.zero		1


	//   ....[10]....
        /*0140*/ 	.word	0x00001c70
        /*0144*/ 	.word	0x00000003
        /*0148*/ 	.word	0x00036410
        /*014c*/ 	.short	0x010a
        /*014e*/ 	.byte	0x3f
	.zero		1


	//   ....[11]....
        /*0150*/ 	.word	0x00002310
        /*0154*/ 	.word	0x000000ff
        /*0158*/ 	.word	0x00036430
        /*015c*/ 	.short	0x010a
        /*015e*/ 	.byte	0x24
	.zero		1


	//   ....[12]....
        /*0160*/ 	.word	0x00002350
        /*0164*/ 	.word	0x000000ff
        /*0168*/ 	.word	0x00036430
        /*016c*/ 	.short	0x010a
        /*016e*/ 	.byte	0x24
	.zero		1


	//   ....[13]....
        /*0170*/ 	.word	0x00003d00
        /*0174*/ 	.word	0x000000ff
        /*0178*/ 	.word	0x00000000
        /*017c*/ 	.short	0x0101
        /*017e*/ 	.byte	0x04
	.zero		1


	//   ....[14]....
        /*0180*/ 	.word	0x00004090
        /*0184*/ 	.word	0x00000003
        /*0188*/ 	.word	0x00000000
        /*018c*/ 	.short	0x0101
        /*018e*/ 	.byte	0x3f
	.zero		1


	//   ....[15]....
        /*0190*/ 	.word	0x00007010
        /*0194*/ 	.word	0x00000008
        /*0198*/ 	.word	0x00036420
        /*019c*/ 	.short	0x010a
        /*019e*/ 	.byte	0x3f
	.zero		1


	//   ....[16]....
        /*01a0*/ 	.word	0x00007830
        /*01a4*/ 	.word	0x00000008
        /*01a8*/ 	.word	0x00036438
        /*01ac*/ 	.short	0x010a
        /*01ae*/ 	.byte	0x3f
	.zero		1


	//   ....[17]....
        /*01b0*/ 	.word	0x00007ba0
        /*01b4*/ 	.word	0x00000008
        /*01b8*/ 	.word	0x00036428
        /*01bc*/ 	.short	0x010a
        /*01be*/ 	.byte	0x3f
	.zero		1


	//   ....[18]....
        /*01c0*/ 	.word	0x00007ed0
        /*01c4*/ 	.word	0x00000008
        /*01c8*/ 	.word	0x00036438
        /*01cc*/ 	.short	0x010a
        /*01ce*/ 	.byte	0x3f
	.zero		1


	//   ....[19]....
        /*01d0*/ 	.word	0x000081c0
        /*01d4*/ 	.word	0x00000008
        /*01d8*/ 	.word	0x00036420
        /*01dc*/ 	.short	0x010a
        /*01de*/ 	.byte	0x3f
	.zero		1


	//   ....[20]....
        /*01e0*/ 	.word	0x00008540
        /*01e4*/ 	.word	0x00000008
        /*01e8*/ 	.word	0x00036438
        /*01ec*/ 	.short	0x010a
        /*01ee*/ 	.byte	0x3f
	.zero		1


	//   ....[21]....
        /*01f0*/ 	.word	0x00008840
        /*01f4*/ 	.word	0x00000008
        /*01f8*/ 	.word	0x00036428
        /*01fc*/ 	.short	0x010a
        /*01fe*/ 	.byte	0x3f
	.zero		1


	//   ....[22]....
        /*0200*/ 	.word	0x00008b80
        /*0204*/ 	.word	0x00000008
        /*0208*/ 	.word	0x00036438
        /*020c*/ 	.short	0x010a
        /*020e*/ 	.byte	0x3f
	.zero		1


	//   ....[23]....
        /*0210*/ 	.word	0x00008fe0
        /*0214*/ 	.word	0x00000009
        /*0218*/ 	.word	0x00000000
        /*021c*/ 	.short	0x010a
        /*021e*/ 	.byte	0x3f
	.zero		1


	//   ....[24]....
        /*0220*/ 	.word	0x00009060
        /*0224*/ 	.word	0x00000003
        /*0228*/ 	.word	0x00000000
        /*022c*/ 	.short	0x010a
        /*022e*/ 	.byte	0x3f
	.zero		1


	//   ....[25]....
        /*0230*/ 	.word	0x000090b0
        /*0234*/ 	.word	0x00000004
        /*0238*/ 	.word	0x00036438
        /*023c*/ 	.short	0x010a
        /*023e*/ 	.byte	0x3f
	.zero		1


	//   ....[26]....
        /*0240*/ 	.word	0x00009180
        /*0244*/ 	.word	0x0000009a
        /*0248*/ 	.word	0x00036400
        /*024c*/ 	.short	0x010a
        /*024e*/ 	.byte	0x3f
	.zero		1


	//   ....[27]....
        /*0250*/ 	.word	0x000091d0
        /*0254*/ 	.word	0x00000003
        /*0258*/ 	.word	0x00036410
        /*025c*/ 	.short	0x010a
        /*025e*/ 	.byte	0x3f
	.zero		1


	//   ....[28]....
        /*0260*/ 	.word	0x00009220
        /*0264*/ 	.word	0x0000009a
        /*0268*/ 	.word	0x00036430
        /*026c*/ 	.short	0x010a
        /*026e*/ 	.byte	0x3f
	.zero		1


	//   ....[29]....
        /*0270*/ 	.word	0x00009270
        /*0274*/ 	.word	0x00000008
        /*0278*/ 	.word	0x00036420
        /*027c*/ 	.short	0x010a
        /*027e*/ 	.byte	0x3f
	.zero		1


	//   ....[30]....
        /*0280*/ 	.word	0x000092c0
        /*0284*/ 	.word	0x00000008
        /*0288*/ 	.word	0x00036438
        /*028c*/ 	.short	0x010a
        /*028e*/ 	.byte	0x3f
	.zero		1


	//   ....[31]....
        /*0290*/ 	.word	0x00009310
        /*0294*/ 	.word	0x00000008
        /*0298*/ 	.word	0x00036428
        /*029c*/ 	.short	0x010a
        /*029e*/ 	.byte	0x3f
	.zero		1


	//   ....[32]....
        /*02a0*/ 	.word	0x00009370
        /*02a4*/ 	.word	0x00000008
        /*02a8*/ 	.word	0x00036438
        /*02ac*/ 	.short	0x010a
        /*02ae*/ 	.byte	0x3f
	.zero		1


	//   ....[33]....
        /*02b0*/ 	.word	0x000093f0
        /*02b4*/ 	.word	0x00000008
        /*02b8*/ 	.word	0x00036420
        /*02bc*/ 	.short	0x010a
        /*02be*/ 	.byte	0x3f
	.zero		1


	//   ....[34]....
        /*02c0*/ 	.word	0x00009440
        /*02c4*/ 	.word	0x00000008
        /*02c8*/ 	.word	0x00036438
        /*02cc*/ 	.short	0x010a
        /*02ce*/ 	.byte	0x3f
	.zero		1


	//   ....[35]....
        /*02d0*/ 	.word	0x00009490
        /*02d4*/ 	.word	0x00000008
        /*02d8*/ 	.word	0x00036428
        /*02dc*/ 	.short	0x010a
        /*02de*/ 	.byte	0x3f
	.zero		1


	//   ....[36]....
        /*02e0*/ 	.word	0x000094e0
        /*02e4*/ 	.word	0x00000008
        /*02e8*/ 	.word	0x00036438
        /*02ec*/ 	.short	0x010a
        /*02ee*/ 	.byte	0x3f
	.zero		1


	//   ....[37]....
        /*02f0*/ 	.word	0x000095b0
        /*02f4*/ 	.word	0x00000009
        /*02f8*/ 	.word	0x00000000
        /*02fc*/ 	.short	0x010a
        /*02fe*/ 	.byte	0x3f
	.zero		1


	//   ....[38]....
        /*0300*/ 	.word	0x00009600
        /*0304*/ 	.word	0x00000003
        /*0308*/ 	.word	0x00000000
        /*030c*/ 	.short	0x010a
        /*030e*/ 	.byte	0x3f
	.zero		1


	//----- nvinfo : EIATTR_NUM_MBARRIERS
	.align		4
.L_1376:
        /*0310*/ 	.byte	0x03, 0x38
        /*0312*/ 	.short	0x0007


	//----- nvinfo : EIATTR_EXIT_INSTR_OFFSETS
	.align		4
        /*0314*/ 	.byte	0x04, 0x1c
        /*0316*/ 	.short	(.L_1378 - .L_1377)


	//   ....[0]....
.L_1377:
        /*0318*/ 	.word	0x00009100


	//----- nvinfo : EIATTR_MAX_THREADS
	.align		4
.L_1378:
        /*031c*/ 	.byte	0x04, 0x05
        /*031e*/ 	.short	(.L_1380 - .L_1379)
.L_1379:
        /*0320*/ 	.word	0x00000200
        /*0324*/ 	.word	0x00000001
        /*0328*/ 	.word	0x00000001


	//----- nvinfo : EIATTR_CRS_STACK_SIZE
	.align		4
.L_1380:
        /*032c*/ 	.byte	0x04, 0x1e
        /*032e*/ 	.short	(.L_1382 - .L_1381)
.L_1381:
        /*0330*/ 	.word	0x00000000


	//----- nvinfo : EIATTR_CBANK_PARAM_SIZE
	.align		4
.L_1382:
        /*0334*/ 	.byte	0x03, 0x19
        /*0336*/ 	.short	0x06f0


	//----- nvinfo : EIATTR_PARAM_CBANK
	.align		4
        /*0338*/ 	.byte	0x04, 0x0a
        /*033a*/ 	.short	(.L_1384 - .L_1383)
	.align		4
.L_1383:
        /*033c*/ 	.word	index@(.nv.constant0._ZN7cutlass13device_kernelIN5flash11enable_sm90INS1_16FlashAttnBwdSm90INS1_25CollectiveMainloopBwdSm90ILi2ELi1ELi1EN4cute5tupleIJNS5_1CILi1EEES8_S8_EEENS6_IJNS7_ILi64EEENS7_ILi96EEENS7_ILi192EEEEEENS_6half_tEfNS_4arch4Sm90ELb0ELb1ELb0ELb1ELb0ELb0ELb1ELb0ELi3ELi1ELi1ELi1ELb0EEENS1_24CollectiveEpilogueBwdGQAISD_fSG_Li384ELb1ELb0EEENS1_19SingleTileSchedulerILb1ELb0ELb0ELi96EEEEEEEEEvNT_6ParamsE)
        /*0340*/ 	.short	0x0210
        /*0342*/ 	.short	0x06f0


	//----- nvinfo : EIATTR_SW_WAR
	.align		4
.L_1384:
        /*0344*/ 	.byte	0x04, 0x36
        /*0346*/ 	.short	(.L_1386 - .L_1385)
.L_1385:
        /*0348*/ 	.word	0x00000008
.L_1386:


//--------------------- .nv.info._ZN7cutlass13device_kernelIN5flash11enable_sm90INS1_16FlashAttnBwdSm90INS1_25CollectiveMainloopBwdSm90ILi2ELi1ELi1EN4cute5tupleIJNS5_1CILi1EEES8_S8_EEENS6_IJNS7_ILi64EEENS7_ILi96EEENS7_ILi192EEEEEENS_6half_tEfNS_4arch4Sm90ELb0ELb1ELb0ELb1ELb1ELb0ELb1ELb0ELi3ELi1ELi1ELi1ELb0EEENS1_24CollectiveEpilogueBwdGQAISD_fSG_Li384ELb1ELb1EEENS1_19SingleTileSchedulerILb1ELb0ELb0ELi96EEEEEEEEEvNT_6ParamsE --------------------------
	.section	.nv.info._ZN7cutlass13device_kernelIN5flash11enable_sm90INS1_16FlashAttnBwdSm90INS1_25CollectiveMainloopBwdSm90ILi2ELi1ELi1EN4cute5tupleIJNS5_1CILi1EEES8_S8_EEENS6_IJNS7_ILi64EEENS7_ILi96EEENS7_ILi192EEEEEENS_6half_tEfNS_4arch4Sm90ELb0ELb1ELb0ELb1ELb1ELb0ELb1ELb0ELi3ELi1ELi1ELi1ELb0EEENS1_24CollectiveEpilogueBwdGQAISD_fSG_Li384ELb1ELb1EEENS1_19SingleTileSchedulerILb1ELb0ELb0ELi96EEEEEEEEEvNT_6ParamsE,"",@"SHT_CUDA_INFO"
	.sectionflags	@""
	.align	4


	//----- nvinfo : EIATTR_CUDA_API_VERSION
	.align		4
        /*0000*/ 	.byte	0x04, 0x37
        /*0002*/ 	.short	(.L_1388 - .L_1387)
.L_1387:
        /*0004*/ 	.word	0x00000082


	//----- nvinfo : EIATTR_KPARAM_INFO
	.align		4
.L_1388:
        /*0008*/ 	.byte	0x04, 0x17
        /*000a*/ 	.short	(.L_1390 - .L_1389)
.L_1389:
        /*000c*/ 	.word	0x00000000
        /*0010*/ 	.short	0x0000
        /*0012*/ 	.short	0x0070
        /*0014*/ 	.byte	0x00, 0xf0, 0x01, 0x1a


	//----- nvinfo : EIATTR_SPARSE_MMA_MASK
	.align		4
.L_1390:
        /*0018*/ 	.byte	0x03, 0x50
        /*001a*/ 	.short	0x0000


	//----- nvinfo : EIATTR_MAXREG_COUNT
	.align		4
        /*001c*/ 	.byte	0x03, 0x1b
        /*001e*/ 	.short	0x0080


	//----- nvinfo : EIATTR_NUM_BARRIERS
	.align		4
        /*0020*/ 	.byte	0x02, 0x4c
        /*0022*/ 	.byte	0x10
	.zero		1


	//----- nvinfo : EIATTR_EXTERNS
	.align		4
        /*0024*/ 	.byte	0x04, 0x0f
        /*0026*/ 	.short	(.L_1392 - .L_1391)


	//   ....[0]....
	.align		4
.L_1391:
        /*0028*/ 	.word	index@(__assertfail)


	//----- nvinfo : EIATTR_MERCURY_ISA_VERSION
	.align		4
.L_1392:
        /*002c*/ 	.byte	0x03, 0x5f
        /*002e*/ 	.short	0x0101


	//----- nvinfo : EIATTR_INT_WARP_WIDE_INSTR_OFFSETS
	.align		4
        /*0030*/ 	.byte	0x04, 0x31
        /*0032*/ 	.short	(.L_1394 - .L_1393)


	//   ....[0]....
.L_1393:
        /*0034*/ 	.word	0x00000180


	//   ....[1]....
        /*0038*/ 	.word	0x000001b0


	//   ....[2]....
        /*003c*/ 	.word	0x00006210


	//   ....[3]....
        /*0040*/ 	.word	0x00006990


	//   ....[4]....
        /*0044*/ 	.word	0x00006f80


	//   ....[5]....
        /*0048*/ 	.word	0x00007250


	//   ....[6]....
        /*004c*/ 	.word	0x000074b0


	//   ....[7]....
        /*0050*/ 	.word	0x00007640


	//----- nvinfo : EIATTR_COOP_GROUP_MASK_REGIDS
	.align		4
.L_1394:
        /*0054*/ 	.byte	0x04, 0x29
        /*0056*/ 	.short	(.L_1396 - .L_1395)


	//   ....[0]....
.L_1395:
        /*0058*/ 	.word	0xffffffff


	//   ....[1]....
        /*005c*/ 	.word	0xffffffff


	//   ....[2]....
        /*0060*/ 	.word	0xffffffff


	//   ....[3]....
        /*0064*/ 	.word	0xffffffff


	//   ....[4]....
        /*0068*/ 	.word	0xffffffff


	//   ....[5]....
        /*006c*/ 	.word	0xffffffff


	//   ....[6]....
        /*0070*/ 	.word	0xffffffff


	//   ....[7]....
        /*0074*/ 	.word	0xffffffff


	//   ....[8]....
        /*0078*/ 	.word	0xffffffff


	//   ....[9]....
        /*007c*/ 	.word	0xffffffff


	//   ....[10]....
        /*0080*/ 	.word	0xffffffff


	//   ....[11]....
        /*0084*/ 	.word	0xffffffff


	//   ....[12]....
        /*0088*/ 	.word	0xffffffff


	//   ....[13]....
        /*008c*/ 	.word	0xffffffff


	//   ....[14]....
        /*0090*/ 	.word	0xffffffff


	//   ....[15]....
        /*0094*/ 	.word	0xffffffff


	//   ....[16]....
        /*0098*/ 	.word	0xffffffff


	//   ....[17]....
        /*009c*/ 	.word	0xffffffff


	//   ....[18]....
        /*00a0*/ 	.word	0xffffffff


	//   ....[19]....
        /*00a4*/ 	.word	0xffffffff


	//   ....[20]....
        /*00a8*/ 	.word	0x0500000f


	//   ....[21]....
        /*00ac*/ 	.word	0x0500000f


	//   ....[22]....
        /*00b0*/ 	.word	0x0500000f


	//   ....[23]....
        /*00b4*/ 	.word	0x0500000f


	//   ....[24]....
        /*00b8*/ 	.word	0x0500000f


	//   ....[25]....
        /*00bc*/ 	.word	0x0500000f


	//----- nvinfo : EIATTR_COOP_GROUP_INSTR_OFFSETS
	.align		4
.L_1396:
        /*00c0*/ 	.byte	0x04, 0x28
        /*00c2*/ 	.short	(.L_1398 - .L_1397)


	//   ....[0]....
.L_1397:
        /*00c4*/ 	.word	0x00000060


	//   ....[1]....
        /*00c8*/ 	.word	0x00000190


	//   ....[2]....
        /*00cc*/ 	.word	0x000001e0


	//   ....[3]....
        /*00d0*/ 	.word	0x000003d0


	//   ....[4]....
        /*00d4*/ 	.word	0x000005f0


	//   ....[5]....
        /*00d8*/ 	.word	0x000013e0


	//   ....[6]....
        /*00dc*/ 	.word	0x00004ad0


	//   ....[7]....
        /*00e0*/ 	.word	0x00004c60


	//   ....[8]....
        /*00e4*/ 	.word	0x00004ef0


	//   ....[9]....
        /*00e8*/ 	.word	0x00005080


	//   ....[10]....
        /*00ec*/ 	.word	0x00005190


	//   ....[11]....
        /*00f0*/ 	.word	0x00005c80


	//   ....[12]....
        /*00f4*/ 	.word	0x00006140


	//   ....[13]....
        /*00f8*/ 	.word	0x000064d0


	//   ....[14]....
        /*00fc*/ 	.word	0x000068c0


	//   ....[15]....
        /*0100*/ 	.word	0x00006b00


	//   ....[16]....
        /*0104*/ 	.word	0x00006eb0


	//   ....[17]....
        /*0108*/ 	.word	0x00007190


	//   ....[18]....
        /*010c*/ 	.word	0x000073b0


	//   ....[19]....
        /*0110*/ 	.word	0x00007540


	//   ....[20]....
        /*0114*/ 	.word	0x0000a450


	//   ....[21]....
        /*0118*/ 	.word	0x0000a5a0


	//   ....[22]....
        /*011c*/ 	.word	0x0000a610


	//   ....[23]....
        /*0120*/ 	.word	0x0000a680


	//   ....[24]....
        /*0124*/ 	.word	0x0000a6f0


	//   ....[25]....
        /*0128*/ 	.word	0x0000a760


	//----- nvinfo : EIATTR_REG_RECONFIG
	.align		4
.L_1398:
        /*012c*/ 	.byte	0x01, 0x54
	.zero		2


	//----- nvinfo : EIATTR_SYSCALL_OFFSETS
	.align		4
        /*0130*/ 	.byte	0x04, 0x46
        /*0132*/ 	.short	(.L_1400 - .L_1399)


	//   ....[0]....
.L_1399:
        /*0134*/ 	.word	0x00001040


	//   ....[1]....
        /*0138*/ 	.word	0x00001130


	//   ....[2]....
        /*013c*/ 	.word	0x00001270


	//   ....[3]....
        /*0140*/ 	.word	0x00001360


	//----- nvinfo : EIATTR_MBARRIER_INSTR_OFFSETS
	.align		4
.L_1400:
        /*0144*/ 	.byte	0x04, 0x39
        /*0146*/ 	.short	(.L_1402 - .L_1401)


	//   ....[0]....
.L_1401:
        /*0148*/ 	.word	0x00000280
        /*014c*/ 	.word	0x000000ff
        /*0150*/ 	.word	0x00036400
        /*0154*/ 	.short	0x0100
        /*0156*/ 	.byte	0x06
	.zero		1


	//   ....[1]....
        /*0158*/ 	.word	0x00000380
        /*015c*/ 	.word	0x000000ff
        /*0160*/ 	.word	0x00036410
        /*0164*/ 	.short	0x0100
        /*0166*/ 	.byte	0x08
	.zero		1


	//   ....[2]....
        /*0168*/ 	.word	0x00000390
        /*016c*/ 	.word	0x000000ff
        /*0170*/ 	.word	0x00036420
        /*0174*/ 	.short	0x0100
        /*0176*/ 	.byte	0x08
	.zero		1


	//   ....[3]....
        /*0178*/ 	.word	0x000003a0
        /*017c*/ 	.word	0x000000ff
        /*0180*/ 	.word	0x00036418
        /*0184*/ 	.short	0x0100
        /*0186*/ 	.byte	0x08
	.zero		1


	//   ....[4]....
        /*0188*/ 	.word	0x000003b0
        /*018c*/ 	.word	0x000000ff
        /*0190*/ 	.word	0x00036428
        /*0194*/ 	.short	0x0100
        /*0196*/ 	.byte	0x08
	.zero		1


	//   ....[5]....
        /*0198*/ 	.word	0x000004e0
        /*019c*/ 	.word	0x000000ff
        /*01a0*/ 	.word	0x00036430
        /*01a4*/ 	.short	0x0100
        /*01a6*/ 	.byte	0x08
	.zero		1


	//   ....[6]....
        /*01a8*/ 	.word	0x000004f0
        /*01ac*/ 	.word	0x000000ff
        /*01b0*/ 	.word	0x00036438
        /*01b4*/ 	.short	0x0100
        /*01b6*/ 	.byte	0x08
	.zero		1


	//   ....[7]....
        /*01b8*/ 	.word	0x00001410
        /*01bc*/ 	.word	0x000000ff
        /*01c0*/ 	.word	0x00036400
        /*01c4*/ 	.short	0x010a
        /*01c6*/ 	.byte	0x24
	.zero		1


	//   ....[8]....
        /*01c8*/ 	.word	0x00001500
        /*01cc*/ 	.word	0x000000ff
        /*01d0*/ 	.word	0x00036400
        /*01d4*/ 	.short	0x010a
        /*01d6*/ 	.byte	0x24
	.zero		1


	//   ....[9]....
        /*01d8*/ 	.word	0x00001c30
        /*01dc*/ 	.word	0x00000003
        /*01e0*/ 	.word	0x00036410
        /*01e4*/ 	.short	0x010a
        /*01e6*/ 	.byte	0x3f
	.zero		1


	//   ....[10]....
        /*01e8*/ 	.word	0x00001c70
        /*01ec*/ 	.word	0x00000003
        /*01f0*/ 	.word	0x00036410
        /*01f4*/ 	.short	0x010a
        /*01f6*/ 	.byte	0x3f
	.zero		1


	//   ....[11]....
        /*01f8*/ 	.word	0x00002310
        /*01fc*/ 	.word	0x000000ff
        /*0200*/ 	.word	0x00036430
        /*0204*/ 	.short	0x010a
        /*0206*/ 	.byte	0x24
	.zero		1


	//   ....[12]....
        /*0208*/ 	.word	0x00002350
        /*020c*/ 	.word	0x000000ff
        /*0210*/ 	.word	0x00036430
        /*0214*/ 	.short	0x010a
        /*0216*/ 	.byte	0x24
	.zero		1


	//   ....[13]....
        /*0218*/ 	.word	0x00003d00
        /*021c*/ 	.word	0x000000ff
        /*0220*/ 	.word	0x00000000
        /*0224*/ 	.short	0x0101
        /*0226*/ 	.byte	0x04
	.zero		1


	//   ....[14]....
        /*0228*/ 	.word	0x00004090
        /*022c*/ 	.word	0x00000003
        /*0230*/ 	.word	0x00000000
        /*0234*/ 	.short	0x0101
        /*0236*/ 	.byte	0x3f
	.zero		1


	//   ....[15]....
        /*0238*/ 	.word	0x00008310
        /*023c*/ 	.word	0x00000008
        /*0240*/ 	.word	0x00036420
        /*0244*/ 	.short	0x010a
        /*0246*/ 	.byte	0x3f
	.zero		1


	//   ....[16]....
        /*0248*/ 	.word	0x00008b30
        /*024c*/ 	.word	0x00000008
        /*0250*/ 	.word	0x00036438
        /*0254*/ 	.short	0x010a
        /*0256*/ 	.byte	0x3f
	.zero		1


	//   ....[17]....
        /*0258*/ 	.word	0x00008ea0
        /*025c*/ 	.word	0x00000008
        /*0260*/ 	.word	0x00036428
        /*0264*/ 	.short	0x010a
        /*0266*/ 	.byte	0x3f
	.zero		1


	//   ....[18]....
        /*0268*/ 	.word	0x000091d0
        /*026c*/ 	.word	0x00000008
        /*0270*/ 	.word	0x00036438
        /*0274*/ 	.short	0x010a
        /*0276*/ 	.byte	0x3f
	.zero		1


	//   ....[19]....
        /*0278*/ 	.word	0x000094c0
        /*027c*/ 	.word	0x00000008
        /*0280*/ 	.word	0x00036420
        /*0284*/ 	.short	0x010a
        /*0286*/ 	.byte	0x3f
	.zero		1


	//   ....[20]....
        /*0288*/ 	.word	0x00009840
        /*028c*/ 	.word	0x00000008
        /*0290*/ 	.word	0x00036438
        /*0294*/ 	.short	0x010a
        /*0296*/ 	.byte	0x3f
	.zero		1


	//   ....[21]....
        /*0298*/ 	.word	0x00009b40
        /*029c*/ 	.word	0x00000008
        /*02a0*/ 	.word	0x00036428
        /*02a4*/ 	.short	0x010a
        /*02a6*/ 	.byte	0x3f
	.zero		1


	//   ....[22]....
        /*02a8*/ 	.word	0x00009e80
        /*02ac*/ 	.word	0x00000008
        /*02b0*/ 	.word	0x00036438
        /*02b4*/ 	.short	0x010a
        /*02b6*/ 	.byte	0x3f
	.zero		1


	//   ....[23]....
        /*02b8*/ 	.word	0x0000a2e0
        /*02bc*/ 	.word	0x00000009
        /*02c0*/ 	.word	0x00000000
        /*02c4*/ 	.short	0x010a
        /*02c6*/ 	.byte	0x3f
	.zero		1


	//   ....[24]....
        /*02c8*/ 	.word	0x0000a360
        /*02cc*/ 	.word	0x00000003
        /*02d0*/ 	.word	0x00000000
        /*02d4*/ 	.short	0x010a
        /*02d6*/ 	.byte	0x3f
	.zero		1


	//   ....[25]....
        /*02d8*/ 	.word	0x0000a3b0
        /*02dc*/ 	.word	0x00000004
        /*02e0*/ 	.word	0x00036438
        /*02e4*/ 	.short	0x010a
        /*02e6*/ 	.byte	0x3f
	.zero		1


	//   ....[26]....
        /*02e8*/ 	.word	0x0000a480
        /*02ec*/ 	.word	0x0000009a
        /*02f0*/ 	.word	0x00036400
        /*02f4*/ 	.short	0x010a
        /*02f6*/ 	.byte	0x3f
	.zero		1


	//   ....[27]....
        /*02f8*/ 	.word	0x0000a4d0
        /*02fc*/ 	.word	0x00000003
        /*0300*/ 	.word	0x00036410
        /*0304*/ 	.short	0x010a
        /*0306*/ 	.byte	0x3f
	.zero		1


	//   ....[28]....
        /*0308*/ 	.word	0x0000a520
        /*030c*/ 	.word	0x0000009a
        /*0310*/ 	.word	0x00036430
        /*0314*/ 	.short	0x010a
        /*0316*/ 	.byte	0x3f
	.zero		1


	//   ....[29]....
        /*0318*/ 	.word	0x0000a7a0
        /*031c*/ 	.word	0x00000008
        /*0320*/ 	.word	0x00036420
        /*0324*/ 	.short	0x010a
        /*0326*/ 	.byte	0x3f
	.zero		1


	//   ....[30]....
        /*0328*/ 	.word	0x0000a7f0
        /*032c*/ 	.word	0x00000008
        /*0330*/ 	.word	0x00036438
        /*0334*/ 	.short	0x010a
        /*0336*/ 	.byte	0x3f
	.zero		1


	//   ....[31]....
        /*0338*/ 	.word	0x0000a840
        /*033c*/ 	.word	0x00000008
        /*0340*/ 	.word	0x00036428
        /*0344*/ 	.short	0x010a
        /*0346*/ 	.byte	0x3f
	.zero		1


	//   ....[32]....
        /*0348*/ 	.word	0x0000a8a0
        /*034c*/ 	.word	0x00000008
        /*0350*/ 	.word	0x00036438
        /*0354*/ 	.short	0x010a
        /*0356*/ 	.byte	0x3f
	.zero		1


	//   ....[33]....
        /*0358*/ 	.word	0x0000a920
        /*035c*/ 	.word	0x00000008
        /*0360*/ 	.word	0x00036420
        /*0364*/ 	.short	0x010a
        /*0366*/ 	.byte	0x3f
	.zero		1


	//   ....[34]....
        /*0368*/ 	.word	0x0000a970
        /*036c*/ 	.word	0x00000008
        /*0370*/ 	.word	0x00036438
        /*0374*/ 	.short	0x010a
        /*0376*/ 	.byte	0x3f
	.zero		1


	//   ....[35]....
        /*0378*/ 	.word	0x0000a9c0
        /*037c*/ 	.word	0x00000008
        /*0380*/ 	.word	0x00036428
        /*0384*/ 	.short	0x010a
        /*0386*/ 	.byte	0x3f
	.zero		1


	//   ....[36]....
        /*0388*/ 	.word	0x0000aa10
        /*038c*/ 	.word	0x00000008
        /*0390*/ 	.word	0x00036438
        /*0394*/ 	.short	0x010a
        /*0396*/ 	.byte	0x3f
	.zero		1


	//   ....[37]....
        /*0398*/ 	.word	0x0000aae0
        /*039c*/ 	.word	0x00000009
        /*03a0*/ 	.word	0x00000000
        /*03a4*/ 	.short	0x010a
        /*03a6*/ 	.byte	0x3f
	.zero		1


	//   ....[38]....
        /*03a8*/ 	.word	0x0000ab30
        /*03ac*/ 	.word	0x00000003
        /*03b0*/ 	.word	0x00000000
        /*03b4*/ 	.short	0x010a
        /*03b6*/ 	.byte	0x3f
	.zero		1


	//----- nvinfo : EIATTR_NUM_MBARRIERS
	.align		4
.L_1402:
        /*03b8*/ 	.byte	0x03, 0x38
        /*03ba*/ 	.short	0x0007


	//----- nvinfo : EIATTR_EXIT_INSTR_OFFSETS
	.align		4
        /*03bc*/ 	.byte	0x04, 0x1c
        /*03be*/ 	.short	(.L_1404 - .L_1403)


	//   ....[0]....
.L_1403:
        /*03c0*/ 	.word	0x0000a400


	//----- nvinfo : EIATTR_MAX_THREADS
	.align		4
.L_1404:
        /*03c4*/ 	.byte	0x04, 0x05
        /*03c6*/ 	.short	(.L_1406 - .L_1405)
.L_1405:
        /*03c8*/ 	.word	0x00000200
        /*03cc*/ 	.word	0x00000001
        /*03d0*/ 	.word	0x00000001


	//----- nvinfo : EIATTR_CRS_STACK_SIZE
	.align		4
.L_1406:
        /*03d4*/ 	.byte	0x04, 0x1e
        /*03d6*/ 	.short	(.L_1408 - .L_1407)
.L_1407:
        /*03d8*/ 	.word	0x00000000


	//----- nvinfo : EIATTR_CBANK_PARAM_SIZE
	.align		4
.L_1408:
        /*03dc*/ 	.byte	0x03, 0x19
        /*03de*/ 	.short	0x06f0


	//----- nvinfo : EIATTR_PARAM_CBANK
	.align		4
        /*03e0*/ 	.byte	0x04, 0x0a
        /*03e2*/ 	.short	(.L_1410 - .L_1409)
	.align		4
.L_1409:
        /*03e4*/ 	.word	index@(.nv.constant0._ZN7cutlass13device_kernelIN5flash11enable_sm90INS1_16FlashAttnBwdSm90INS1_25CollectiveMainloopBwdSm90ILi2ELi1ELi1EN4cute5tupleIJNS5_1CILi1EEES8_S8_EEENS6_IJNS7_ILi64EEENS7_ILi96EEENS7_ILi192EEEEEENS_6half_tEfNS_4arch4Sm90ELb0ELb1ELb0ELb1ELb1ELb0ELb1ELb0ELi3ELi1ELi1ELi1ELb0EEENS1_24CollectiveEpilogueBwdGQAISD_fSG_Li384ELb1ELb1EEENS1_19SingleTileSchedulerILb1ELb0ELb0ELi96EEEEEEEEEvNT_6ParamsE)
        /*03e8*/ 	.short	0x0210
        /*03ea*/ 	.short	0x06f0


	//----- nvinfo : EIATTR_SW_WAR
	.align		4
.L_1410:
        /*03ec*/ 	.byte	0x04, 0x36
        /*03ee*/ 	.short	(.L_1412 - .L_1411)
.L_1411:
        /*03f0*/ 	.word	0x00000008
.L_1412:


//--------------------- .nv.info._ZN7cutlass13device_kernelIN5flash11enable_sm90INS1_16FlashAttnBwdSm90INS1_25CollectiveMainloopBwdSm90ILi2ELi1ELi1EN4cute5tupleIJNS5_1CILi1EEES8_S8_EEENS6_IJNS7_ILi64EEENS7_ILi96EEENS7_ILi192EEEEEENS_6half_tEfNS_4arch4Sm90ELb1ELb0ELb0ELb0ELb0ELb0ELb1ELb0ELi3ELi1ELi1ELi1ELb0EEENS1_21CollectiveEpilogueBwdISD_SE_SG_Li384ELb0ELb1ELi3EEENS1_25SingleTileBwdLPTSchedulerILb0ELi96ELb0EEEEEEEEEvNT_6ParamsE --------------------------
	.section	.nv.info._ZN7cutlass13device_kernelIN5flash11enable_sm90INS1_16FlashAttnBwdSm90INS1_25CollectiveMainloopBwdSm90ILi2ELi1ELi1EN4cute5tupleIJNS5_1CILi1EEES8_S8_EEENS6_IJNS7_ILi64EEENS7_ILi96EEENS7_ILi192EEEEEENS_6half_tEfNS_4arch4Sm90ELb1ELb0ELb0ELb0ELb0ELb0ELb1ELb0ELi3ELi1ELi1ELi1ELb0EEENS1_21CollectiveEpilogueBwdISD_SE_SG_Li384ELb0ELb1ELi3EEENS1_25SingleTileBwdLPTSchedulerILb0ELi96ELb0EEEEEEEEEvNT_6ParamsE,"",@"SHT_CUDA_INFO"
	.sectionflags	@""
	.align	4


	//----- nvinfo : EIATTR_CUDA_API_VERSION
	.align		4
        /*0000*/ 	.byte	0x04, 0x37
        /*0002*/ 	.short	(.L_1414 - .L_1413)
.L_1413:
        /*0004*/ 	.word	0x00000082


	//----- nvinfo : EIATTR_KPARAM_INFO
	.align		4
.L_1414:
        /*0008*/ 	.byte	0x04, 0x17
        /*000a*/ 	.short	(.L_1416 - .L_1415)
.L_1415:
        /*000c*/ 	.word	0x00000000
        /*0010*/ 	.short	0x0000
        /*0012*/ 	.short	0x0070
        /*0014*/ 	.byte	0x00, 0xf0, 0x01, 0x24


	//----- nvinfo : EIATTR_SPARSE_MMA_MASK
	.align		4
.L_1416:
        /*0018*/ 	.byte	0x03, 0x50
        /*001a*/ 	.short	0x0000


	//----- nvinfo : EIATTR_MAXREG_COUNT
	.align		4
        /*001c*/ 	.byte	0x03, 0x1b
        /*001e*/ 	.short	0x0080


	//----- nvinfo : EIATTR_NUM_BARRIERS
	.align		4
        /*0020*/ 	.byte	0x02, 0x4c
        /*0022*/ 	.byte	0x10
	.zero		1


	//----- nvinfo : EIATTR_EXTERNS
	.align		4
        /*0024*/ 	.byte	0x04, 0x0f
        /*0026*/ 	.short	(.L_1418 - .L_1417)


	//   ....[0]....
	.align		4
.L_1417:
        /*0028*/ 	.word	index@(__assertfail)


	//----- nvinfo : EIATTR_ANNOTATIONS
	.align		4
.L_1418:
        /*002c*/ 	.byte	0x04, 0x55
        /*002e*/ 	.short	(.L_1420 - .L_1419)


	//   ....[0]....
.L_1419:
        /* <DEDUP_REMOVED lines=9> */


	//----- nvinfo : EIATTR_MERCURY_ISA_VERSION
	.align		4
.L_1420:
        /*00b0*/ 	.byte	0x03, 0x5f
        /*00b2*/ 	.short	0x0101


	//----- nvinfo : EIATTR_INT_WARP_WIDE_INSTR_OFFSETS
	.align		4
        /*00b4*/ 	.byte	0x04, 0x31
        /*00b6*/ 	.short	(.L_1422 - .L_1421)


	//   ....[0]....
.L_1421:
        /*00b8*/ 	.word	0x000001e0


	//   ....[1]....
        /*00bc*/ 	.word	0x000002a0


	//----- nvinfo : EIATTR_COOP_GROUP_MASK_REGIDS
	.align		4
.L_1422:
        /*00c0*/ 	.byte	0x04, 0x29
        /*00c2*/ 	.short	(.L_1424 - .L_1423)


	//   ....[0]....
.L_1423:
        /*00c4*/ 	.word	0xffffffff


	//   ....[1]....
        /*00c8*/ 	.word	0xffffffff


	//   ....[2]....
        /*00cc*/ 	.word	0xffffffff


	//   ....[3]....
        /*00d0*/ 	.word	0xffffffff


	//   ....[4]....
        /*00d4*/ 	.word	0xffffffff


	//   ....[5]....
        /*00d8*/ 	.word	0xffffffff


	//   ....[6]....
        /*00dc*/ 	.word	0xffffffff


	//   ....[7]....
        /*00e0*/ 	.word	0xffffffff


	//   ....[8]....
        /*00e4*/ 	.word	0x0500000f


	//----- nvinfo : EIATTR_COOP_GROUP_INSTR_OFFSETS
	.align		4
.L_1424:
        /*00e8*/ 	.byte	0x04, 0x28
        /*00ea*/ 	.short	(.L_1426 - .L_1425)


	//   ....[0]....
.L_1425:
        /*00ec*/ 	.word	0x00000060


	//   ....[1]....
        /*00f0*/ 	.word	0x000001f0


	//   ....[2]....
        /*00f4*/ 	.word	0x00000280


	//   ....[3]....
        /*00f8*/ 	.word	0x00000400


	//   ....[4]....
        /*00fc*/ 	.word	0x00000640


	//   ....[5]....
        /*0100*/ 	.word	0x00001210


	//   ....[6]....
        /*0104*/ 	.word	0x00004460


	//   ....[7]....
        /*0108*/ 	.word	0x00005a20


	//   ....[8]....
        /*010c*/ 	.word	0x00009410


	//----- nvinfo : EIATTR_REG_RECONFIG
	.align		4
.L_1426:
        /*0110*/ 	.byte	0x01, 0x54
	.zero		2


	//----- nvinfo : EIATTR_SYSCALL_OFFSETS
	.align		4
        /*0114*/ 	.byte	0x04, 0x46
        /*0116*/ 	.short	(.L_1428 - .L_1427)


	//   ....[0]....
.L_1427:
        /*0118*/ 	.word	0x00000e70


	//   ....[1]....
        /*011c*/ 	.word	0x00000f60


	//   ....[2]....
        /*0120*/ 	.word	0x000010a0


	//   ....[3]....
        /*0124*/ 	.word	0x00001190


	//   ....[4]....
        /*0128*/ 	.word	0x00003e50


	//   ....[5]....
        /*012c*/ 	.word	0x00003f90


	//   ....[6]....
        /*0130*/ 	.word	0x000040b0


	//   ....[7]....
        /*0134*/ 	.word	0x000041d0


	//----- nvinfo : EIATTR_MBARRIER_INSTR_OFFSETS
	.align		4
.L_1428:
        /*0138*/ 	.byte	0x04, 0x39
        /*013a*/ 	.short	(.L_1430 - .L_1429)


	//   ....[0]....
.L_1429:
        /*013c*/ 	.word	0x000002c0
        /*0140*/ 	.word	0x000000ff
        /*0144*/ 	.word	0x00036400
        /*0148*/ 	.short	0x0100
        /*014a*/ 	.byte	0x06
	.zero		1


	//   ....[1]....
        /*014c*/ 	.word	0x000003b0
        /*0150*/ 	.word	0x000000ff
        /*0154*/ 	.word	0x00036410
        /*0158*/ 	.short	0x0100
        /*015a*/ 	.byte	0x08
	.zero		1


	//   ....[2]....
        /*015c*/ 	.word	0x000003c0
        /*0160*/ 	.word	0x000000ff
        /*0164*/ 	.word	0x00036420
        /*0168*/ 	.short	0x0100
        /*016a*/ 	.byte	0x08
	.zero		1


	//   ....[3]....
        /*016c*/ 	.word	0x000003d0
        /*0170*/ 	.word	0x000000ff
        /*0174*/ 	.word	0x00036418
        /*0178*/ 	.short	0x0100
        /*017a*/ 	.byte	0x08
	.zero		1


	//   ....[4]....
        /*017c*/ 	.word	0x000003e0
        /*0180*/ 	.word	0x000000ff
        /*0184*/ 	.word	0x00036428
        /*0188*/ 	.short	0x0100
        /*018a*/ 	.byte	0x08
	.zero		1


	//   ....[5]....
        /*018c*/ 	.word	0x00000510
        /*0190*/ 	.word	0x000000ff
        /*0194*/ 	.word	0x00036430
        /*0198*/ 	.short	0x0100
        /*019a*/ 	.byte	0x08
	.zero		1


	//   ....[6]....
        /*019c*/ 	.word	0x00000520
        /*01a0*/ 	.word	0x000000ff
        /*01a4*/ 	.word	0x00036438
        /*01a8*/ 	.short	0x0100
        /*01aa*/ 	.byte	0x08
	.zero		1


	//   ....[7]....
        /*01ac*/ 	.word	0x00001240
        /*01b0*/ 	.word	0x000000ff
        /*01b4*/ 	.word	0x00036400
        /*01b8*/ 	.short	0x010a
        /*01ba*/ 	.byte	0x25
	.zero		1


	//   ....[8]....
        /*01bc*/ 	.word	0x00001330
        /*01c0*/ 	.word	0x000000ff
        /*01c4*/ 	.word	0x00036400
        /*01c8*/ 	.short	0x010a
        /*01ca*/ 	.byte	0x25
	.zero		1


	//   ....[9]....
        /*01cc*/ 	.word	0x00001a60
        /*01d0*/ 	.word	0x00000003
        /*01d4*/ 	.word	0x00036410
        /*01d8*/ 	.short	0x010a
        /*01da*/ 	.byte	0x3f
	.zero		1


	//   ....[10]....
        /*01dc*/ 	.word	0x00001aa0
        /*01e0*/ 	.word	0x00000003
        /*01e4*/ 	.word	0x00036410
        /*01e8*/ 	.short	0x010a
        /*01ea*/ 	.byte	0x3f
	.zero		1


	//   ....[11]....
        /*01ec*/ 	.word	0x00002140
        /*01f0*/ 	.word	0x000000ff
        /*01f4*/ 	.word	0x00036430
        /*01f8*/ 	.short	0x010a
        /*01fa*/ 	.byte	0x25
	.zero		1


	//   ....[12]....
        /*01fc*/ 	.word	0x00002180
        /*0200*/ 	.word	0x000000ff
        /*0204*/ 	.word	0x00036430
        /*0208*/ 	.short	0x010a
        /*020a*/ 	.byte	0x25
	.zero		1


	//   ....[13]....
        /*020c*/ 	.word	0x00003600
        /*0210*/ 	.word	0x000000ff
        /*0214*/ 	.word	0x00000000
        /*0218*/ 	.short	0x0101
        /*021a*/ 	.byte	0x04
	.zero		1


	//   ....[14]....
        /*021c*/ 	.word	0x00003990
        /*0220*/ 	.word	0x00000003
        /*0224*/ 	.word	0x00000000
        /*0228*/ 	.short	0x0101
        /*022a*/ 	.byte	0x3f
	.zero		1


	//   ....[15]....
        /*022c*/ 	.word	0x00007300
        /*0230*/ 	.word	0x0000000c
        /*0234*/ 	.word	0x00036420
        /*0238*/ 	.short	0x010a
        /*023a*/ 	.byte	0x3f
	.zero		1


	//   ....[16]....
        /*023c*/ 	.word	0x00007a90
        /*0240*/ 	.word	0x0000000c
        /*0244*/ 	.word	0x00036438
        /*0248*/ 	.short	0x010a
        /*024a*/ 	.byte	0x3f
	.zero		1


	//   ....[17]....
        /*024c*/ 	.word	0x00007e10
        /*0250*/ 	.word	0x0000000c
        /*0254*/ 	.word	0x00036428
        /*0258*/ 	.short	0x010a
        /*025a*/ 	.byte	0x3f
	.zero		1


	//   ....[18]....
        /*025c*/ 	.word	0x00008160
        /*0260*/ 	.word	0x0000000c
        /*0264*/ 	.word	0x00036438
        /*0268*/ 	.short	0x010a
        /*026a*/ 	.byte	0x3f
	.zero		1


	//   ....[19]....
        /*026c*/ 	.word	0x00008480
        /*0270*/ 	.word	0x0000000c
        /*0274*/ 	.word	0x00036420
        /*0278*/ 	.short	0x010a
        /*027a*/ 	.byte	0x3f
	.zero		1


	//   ....[20]....
        /*027c*/ 	.word	0x00008800
        /*0280*/ 	.word	0x0000000c
        /*0284*/ 	.word	0x00036438
        /*0288*/ 	.short	0x010a
        /*028a*/ 	.byte	0x3f
	.zero		1


	//   ....[21]....
        /*028c*/ 	.word	0x00008b10
        /*0290*/ 	.word	0x0000000c
        /*0294*/ 	.word	0x00036428
        /*0298*/ 	.short	0x010a
        /*029a*/ 	.byte	0x3f
	.zero		1


	//   ....[22]....
        /*029c*/ 	.word	0x00008e30
        /*02a0*/ 	.word	0x0000000c
        /*02a4*/ 	.word	0x00036438
        /*02a8*/ 	.short	0x010a
        /*02aa*/ 	.byte	0x3f
	.zero		1


	//   ....[23]....
        /*02ac*/ 	.word	0x000092a0
        /*02b0*/ 	.word	0x00000005
        /*02b4*/ 	.word	0x00000000
        /*02b8*/ 	.short	0x010a
        /*02ba*/ 	.byte	0x3f
	.zero		1


	//   ....[24]....
        /*02bc*/ 	.word	0x00009320
        /*02c0*/ 	.word	0x00000017
        /*02c4*/ 	.word	0x00000000
        /*02c8*/ 	.short	0x010a
        /*02ca*/ 	.byte	0x3f
	.zero		1


	//   ....[25]....
        /*02cc*/ 	.word	0x00009370
        /*02d0*/ 	.word	0x00000007
        /*02d4*/ 	.word	0x00036438
        /*02d8*/ 	.short	0x010a
        /*02da*/ 	.byte	0x3f
	.zero		1


	//   ....[26]....
        /*02dc*/ 	.word	0x00009440
        /*02e0*/ 	.word	0x00000013
        /*02e4*/ 	.word	0x00036400
        /*02e8*/ 	.short	0x010a
        /*02ea*/ 	.byte	0x3f
	.zero		1


	//   ....[27]....
        /*02ec*/ 	.word	0x00009490
        /*02f0*/ 	.word	0x00000003
        /*02f4*/ 	.word	0x00036410
        /*02f8*/ 	.short	0x010a
        /*02fa*/ 	.byte	0x3f
	.zero		1


	//   ....[28]....
        /*02fc*/ 	.word	0x000094e0
        /*0300*/ 	.word	0x00000013
        /*0304*/ 	.word	0x00036430
        /*0308*/ 	.short	0x010a
        /*030a*/ 	.byte	0x3f
	.zero		1


	//   ....[29]....
        /*030c*/ 	.word	0x00009530
        /*0310*/ 	.word	0x0000000c
        /*0314*/ 	.word	0x00036420
        /*0318*/ 	.short	0x010a
        /*031a*/ 	.byte	0x3f
	.zero		1


	//   ....[30]....
        /*031c*/ 	.word	0x00009580
        /*0320*/ 	.word	0x0000000c
        /*0324*/ 	.word	0x00036438
        /*0328*/ 	.short	0x010a
        /*032a*/ 	.byte	0x3f
	.zero		1


	//   ....[31]....
        /*032c*/ 	.word	0x000095d0
        /*0330*/ 	.word	0x0000000c
        /*0334*/ 	.word	0x00036428
        /*0338*/ 	.short	0x010a
        /*033a*/ 	.byte	0x3f
	.zero		1


	//   ....[32]....
        /*033c*/ 	.word	0x00009640
        /*0340*/ 	.word	0x0000000c
        /*0344*/ 	.word	0x00036438
        /*0348*/ 	.short	0x010a
        /*034a*/ 	.byte	0x3f
	.zero		1


	//   ....[33]....
        /*034c*/ 	.word	0x000096b0
        /*0350*/ 	.word	0x0000000c
        /*0354*/ 	.word	0x00036420
        /*0358*/ 	.short	0x010a
        /*035a*/ 	.byte	0x3f
	.zero		1


	//   ....[34]....
        /*035c*/ 	.word	0x00009700
        /*0360*/ 	.word	0x0000000c
        /*0364*/ 	.word	0x00036438
        /*0368*/ 	.short	0x010a
        /*036a*/ 	.byte	0x3f
	.zero		1


	//   ....[35]....
        /*036c*/ 	.word	0x00009750
        /*0370*/ 	.word	0x0000000c
        /*0374*/ 	.word	0x00036428
        /*0378*/ 	.short	0x010a
        /*037a*/ 	.byte	0x3f
	.zero		1


	//   ....[36]....
        /*037c*/ 	.word	0x000097a0
        /*0380*/ 	.word	0x0000000c
        /*0384*/ 	.word	0x00036438
        /*0388*/ 	.short	0x010a
        /*038a*/ 	.byte	0x3f
	.zero		1


	//   ....[37]....
        /*038c*/ 	.word	0x00009870
        /*0390*/ 	.word	0x00000005
        /*0394*/ 	.word	0x00000000
        /*0398*/ 	.short	0x010a
        /*039a*/ 	.byte	0x3f
	.zero		1


	//   ....[38]....
        /*039c*/ 	.word	0x000098c0
        /*03a0*/ 	.word	0x00000017
        /*03a4*/ 	.word	0x00000000
        /*03a8*/ 	.short	0x010a
        /*03aa*/ 	.byte	0x3f
	.zero		1


	//----- nvinfo : EIATTR_NUM_MBARRIERS
	.align		4
.L_1430:
        /*03ac*/ 	.byte	0x03, 0x38
        /*03ae*/ 	.short	0x0007


	//----- nvinfo : EIATTR_EXIT_INSTR_OFFSETS
	.align		4
        /*03b0*/ 	.byte	0x04, 0x1c
        /*03b2*/ 	.short	(.L_1432 - .L_1431)


	//   ....[0]....
.L_1431:
        /*03b4*/ 	.word	0x000008f0


	//   ....[1]....
        /*03b8*/ 	.word	0x00004a60


	//   ....[2]....
        /*03bc*/ 	.word	0x000059d0


	//   ....[3]....
        /*03c0*/ 	.word	0x000093c0


	//----- nvinfo : EIATTR_MAX_THREADS
	.align		4
.L_1432:
        /*03c4*/ 	.byte	0x04, 0x05
        /*03c6*/ 	.short	(.L_1434 - .L_1433)
.L_1433:
        /*03c8*/ 	.word	0x00000200
        /*03cc*/ 	.word	0x00000001
        /*03d0*/ 	.word	0x00000001


	//----- nvinfo : EIATTR_CRS_STACK_SIZE
	.align		4
.L_1434:
        /*03d4*/ 	.byte	0x04, 0x1e
        /*03d6*/ 	.short	(.L_1436 - .L_1435)
.L_1435:
        /*03d8*/ 	.word	0x00000000


	//----- nvinfo : EIATTR_CBANK_PARAM_SIZE
	.align		4
.L_1436:
        /*03dc*/ 	.byte	0x03, 0x19
        /*03de*/ 	.short	0x0970


	//----- nvinfo : EIATTR_PARAM_CBANK
	.align		4
        /*03e0*/ 	.byte	0x04, 0x0a
        /*03e2*/ 	.short	(.L_1438 - .L_1437)
	.align		4
.L_1437:
        /*03e4*/ 	.word	index@(.nv.constant0._ZN7cutlass13device_kernelIN5flash11enable_sm90INS1_16FlashAttnBwdSm90INS1_25CollectiveMainloopBwdSm90ILi2ELi1ELi1EN4cute5tupleIJNS5_1CILi1EEES8_S8_EEENS6_IJNS7_ILi64EEENS7_ILi96EEENS7_ILi192EEEEEENS_6half_tEfNS_4arch4Sm90ELb1ELb0ELb0ELb0ELb0ELb0ELb1ELb0ELi3ELi1ELi1ELi1ELb0EEENS1_21CollectiveEpilogueBwdISD_SE_SG_Li384ELb0ELb1ELi3EEENS1_25SingleTileBwdLPTSchedulerILb0ELi96ELb0EEEEEEEEEvNT_6ParamsE)
        /*03e8*/ 	.short	0x0210
        /*03ea*/ 	.short	0x0970


	//----- nvinfo : EIATTR_SW_WAR
	.align		4
.L_1438:
        /*03ec*/ 	.byte	0x04, 0x36
        /*03ee*/ 	.short	(.L_1440 - .L_1439)
.L_1439:
        /*03f0*/ 	.word	0x00000008
.L_1440:


//--------------------- .nv.info._ZN7cutlass13device_kernelIN5flash11enable_sm90INS1_16FlashAttnBwdSm90INS1_25CollectiveMainloopBwdSm90ILi2ELi1ELi1EN4cute5tupleIJNS5_1CILi1EEES8_S8_EEENS6_IJNS7_ILi64EEENS7_ILi96EEENS7_ILi192EEEEEENS_6half_tEfNS_4arch4Sm90ELb1ELb0ELb0ELb0ELb1ELb0ELb1ELb0ELi3ELi1ELi1ELi1ELb0EEENS1_21CollectiveEpilogueBwdISD_SE_SG_Li384ELb0ELb1ELi3EEENS1_25SingleTileBwdLPTSchedulerILb0ELi96ELb1EEEEEEEEEvNT_6ParamsE --------------------------
	.section	.nv.info._ZN7cutlass13device_kernelIN5flash11enable_sm90INS1_16FlashAttnBwdSm90INS1_25CollectiveMainloopBwdSm90ILi2ELi1ELi1EN4cute5tupleIJNS5_1CILi1EEES8_S8_EEENS6_IJNS7_ILi64EEENS7_ILi96EEENS7_ILi192EEEEEENS_6half_tEfNS_4arch4Sm90ELb1ELb0ELb0ELb0ELb1ELb0ELb1ELb0ELi3ELi1ELi1ELi1ELb0EEENS1_21CollectiveEpilogueBwdISD_SE_SG_Li384ELb0ELb1ELi3EEENS1_25SingleTileBwdLPTSchedulerILb0ELi96ELb1EEEEEEEEEvNT_6ParamsE,"",@"SHT_CUDA_INFO"
	.sectionflags	@""
	.align	4


	//----- nvinfo : EIATTR_CUDA_API_VERSION
	.align		4
        /*0000*/ 	.byte	0x04, 0x37
        /*0002*/ 	.short	(.L_1442 - .L_1441)
.L_1441:
        /*0004*/ 	.word	0x00000082


	//----- nvinfo : EIATTR_KPARAM_INFO
	.align		4
.L_1442:
        /*0008*/ 	.byte	0x04, 0x17
        /*000a*/ 	.short	(.L_1444 - .L_1443)
.L_1443:
        /*000c*/ 	.word	0x00000000
        /*0010*/ 	.short	0x0000
        /*0012*/ 	.short	0x0070
        /*0014*/ 	.byte	0x00, 0xf0, 0x01, 0x24


	//----- nvinfo : EIATTR_SPARSE_MMA_MASK
	.align		4
.L_1444:
        /*0018*/ 	.byte	0x03, 0x50
        /*001a*/ 	.short	0x0000


	//----- nvinfo : EIATTR_MAXREG_COUNT
	.align		4
        /*001c*/ 	.byte	0x03, 0x1b
        /*001e*/ 	.short	0x0080


	//----- nvinfo : EIATTR_NUM_BARRIERS
	.align		4
        /*0020*/ 	.byte	0x02, 0x4c
        /*0022*/ 	.byte	0x10
	.zero		1


	//----- nvinfo : EIATTR_EXTERNS
	.align		4
        /*0024*/ 	.byte	0x04, 0x0f
        /*0026*/ 	.short	(.L_1446 - .L_1445)


	//   ....[0]....
	.align		4
.L_1445:
        /*0028*/ 	.word	index@(__assertfail)


	//----- nvinfo : EIATTR_ANNOTATIONS
	.align		4
.L_1446:
        /*002c*/ 	.byte	0x04, 0x55
        /*002e*/ 	.short	(.L_1448 - .L_1447)


	//   ....[0]....
.L_1447:
        /* <DEDUP_REMOVED lines=9> */


	//----- nvinfo : EIATTR_MERCURY_ISA_VERSION
	.align		4
.L_1448:
        /*00b0*/ 	.byte	0x03, 0x5f
        /*00b2*/ 	.short	0x0101


	//----- nvinfo : EIATTR_INT_WARP_WIDE_INSTR_OFFSETS
	.align		4
        /*00b4*/ 	.byte	0x04, 0x31
        /*00b6*/ 	.short	(.L_1450 - .L_1449)


	//   ....[0]....
.L_1449:
        /*00b8*/ 	.word	0x000001e0


	//   ....[1]....
        /*00bc*/ 	.word	0x000002a0


	//   ....[2]....
        /*00c0*/ 	.word	0x00006800


	//   ....[3]....
        /*00c4*/ 	.word	0x00006fb0


	//   ....[4]....
        /*00c8*/ 	.word	0x00007610


	//----- nvinfo : EIATTR_COOP_GROUP_MASK_REGIDS
	.align		4
.L_1450:
        /*00cc*/ 	.byte	0x04, 0x29
        /*00ce*/ 	.short	(.L_1452 - .L_1451)


	//   ....[0]....
.L_1451:
        /*00d0*/ 	.word	0xffffffff


	//   ....[1]....
        /*00d4*/ 	.word	0xffffffff


	//   ....[2]....
        /*00d8*/ 	.word	0xffffffff


	//   ....[3]....
        /*00dc*/ 	.word	0xffffffff


	//   ....[4]....
        /*00e0*/ 	.word	0xffffffff


	//   ....[5]....
        /*00e4*/ 	.word	0xffffffff


	//   ....[6]....
        /*00e8*/ 	.word	0xffffffff


	//   ....[7]....
        /*00ec*/ 	.word	0xffffffff


	//   ....[8]....
        /*00f0*/ 	.word	0xffffffff


	//   ....[9]....
        /*00f4*/ 	.word	0xffffffff


	//   ....[10]....
        /*00f8*/ 	.word	0xffffffff


	//   ....[11]....
        /*00fc*/ 	.word	0xffffffff


	//   ....[12]....
        /*0100*/ 	.word	0xffffffff


	//   ....[13]....
        /*0104*/ 	.word	0xffffffff


	//   ....[14]....
        /*0108*/ 	.word	0x0500000f


	//   ....[15]....
        /*010c*/ 	.word	0x0500000f


	//   ....[16]....
        /*0110*/ 	.word	0x0500000f


	//   ....[17]....
        /*0114*/ 	.word	0x0500000f


	//----- nvinfo : EIATTR_COOP_GROUP_INSTR_OFFSETS
	.align		4
.L_1452:
        /*0118*/ 	.byte	0x04, 0x28
        /*011a*/ 	.short	(.L_1454 - .L_1453)


	//   ....[0]....
.L_1453:
        /*011c*/ 	.word	0x00000060


	//   ....[1]....
        /*0120*/ 	.word	0x000001f0


	//   ....[2]....
        /*0124*/ 	.word	0x00000280


	//   ....[3]....
        /*0128*/ 	.word	0x00000400


	//   ....[4]....
        /*012c*/ 	.word	0x00000650


	//   ....[5]....
        /*0130*/ 	.word	0x00001250


	//   ....[6]....
        /*0134*/ 	.word	0x00004490


	//   ....[7]....
        /*0138*/ 	.word	0x00005a90


	//   ....[8]....
        /*013c*/ 	.word	0x00006270


	//   ....[9]....
        /*0140*/ 	.word	0x00006730


	//   ....[10]....
        /*0144*/ 	.word	0x00006af0


	//   ....[11]....
        /*0148*/ 	.word	0x00006ee0


	//   ....[12]....
        /*014c*/ 	.word	0x00007190


	//   ....[13]....
        /*0150*/ 	.word	0x00007540


	//   ....[14]....
        /*0154*/ 	.word	0x00009e80


	//   ....[15]....
        /*0158*/ 	.word	0x00009fd0


	//   ....[16]....
        /*015c*/ 	.word	0x0000a040


	//   ....[17]....
        /*0160*/ 	.word	0x0000a0b0


	//----- nvinfo : EIATTR_REG_RECONFIG
	.align		4
.L_1454:
        /*0164*/ 	.byte	0x01, 0x54
	.zero		2


	//----- nvinfo : EIATTR_SYSCALL_OFFSETS
	.align		4
        /*0168*/ 	.byte	0x04, 0x46
        /*016a*/ 	.short	(.L_1456 - .L_1455)


	//   ....[0]....
.L_1455:
        /*016c*/ 	.word	0x00000eb0


	//   ....[1]....
        /*0170*/ 	.word	0x00000fa0


	//   ....[2]....
        /*0174*/ 	.word	0x000010e0


	//   ....[3]....
        /*0178*/ 	.word	0x000011d0


	//   ....[4]....
        /*017c*/ 	.word	0x00003e80


	//   ....[5]....
        /*0180*/ 	.word	0x00003fc0


	//   ....[6]....
        /*0184*/ 	.word	0x000040e0


	//   ....[7]....
        /*0188*/ 	.word	0x00004200


	//----- nvinfo : EIATTR_MBARRIER_INSTR_OFFSETS
	.align		4
.L_1456:
        /*018c*/ 	.byte	0x04, 0x39
        /*018e*/ 	.short	(.L_1458 - .L_1457)


	//   ....[0]....
.L_1457:
        /*0190*/ 	.word	0x000002c0
        /*0194*/ 	.word	0x000000ff
        /*0198*/ 	.word	0x00036400
        /*019c*/ 	.short	0x0100
        /*019e*/ 	.byte	0x06
	.zero		1


	//   ....[1]....
        /*01a0*/ 	.word	0x000003b0
        /*01a4*/ 	.word	0x000000ff
        /*01a8*/ 	.word	0x00036410
        /*01ac*/ 	.short	0x0100
        /*01ae*/ 	.byte	0x08
	.zero		1


	//   ....[2]....
        /*01b0*/ 	.word	0x000003c0
        /*01b4*/ 	.word	0x000000ff
        /*01b8*/ 	.word	0x00036420
        /*01bc*/ 	.short	0x0100
        /*01be*/ 	.byte	0x08
	.zero		1


	//   ....[3]....
        /*01c0*/ 	.word	0x000003d0
        /*01c4*/ 	.word	0x000000ff
        /*01c8*/ 	.word	0x00036418
        /*01cc*/ 	.short	0x0100
        /*01ce*/ 	.byte	0x08
	.zero		1


	//   ....[4]....
        /*01d0*/ 	.word	0x000003e0
        /*01d4*/ 	.word	0x000000ff
        /*01d8*/ 	.word	0x00036428
        /*01dc*/ 	.short	0x0100
        /*01de*/ 	.byte	0x08
	.zero		1


	//   ....[5]....
        /*01e0*/ 	.word	0x00000510
        /*01e4*/ 	.word	0x000000ff
        /*01e8*/ 	.word	0x00036430
        /*01ec*/ 	.short	0x0100
        /*01ee*/ 	.byte	0x08
	.zero		1


	//   ....[6]....
        /*01f0*/ 	.word	0x00000520
        /*01f4*/ 	.word	0x000000ff
        /*01f8*/ 	.word	0x00036438
        /*01fc*/ 	.short	0x0100
        /*01fe*/ 	.byte	0x08
	.zero		1


	//   ....[7]....
        /*0200*/ 	.word	0x00001280
        /*0204*/ 	.word	0x000000ff
        /*0208*/ 	.word	0x00036400
        /*020c*/ 	.short	0x010a
        /*020e*/ 	.byte	0x28
	.zero		1


	//   ....[8]....
        /*0210*/ 	.word	0x00001370
        /*0214*/ 	.word	0x000000ff
        /*0218*/ 	.word	0x00036400
        /*021c*/ 	.short	0x010a
        /*021e*/ 	.byte	0x28
	.zero		1


	//   ....[9]....
        /*0220*/ 	.word	0x00001aa0
        /*0224*/ 	.word	0x00000003
        /*0228*/ 	.word	0x00036410
        /*022c*/ 	.short	0x010a
        /*022e*/ 	.byte	0x3f
	.zero		1


	//   ....[10]....
        /*0230*/ 	.word	0x00001ae0
        /*0234*/ 	.word	0x00000003
        /*0238*/ 	.word	0x00036410
        /*023c*/ 	.short	0x010a
        /*023e*/ 	.byte	0x3f
	.zero		1


	//   ....[11]....
        /*0240*/ 	.word	0x00002180
        /*0244*/ 	.word	0x000000ff
        /*0248*/ 	.word	0x00036430
        /*024c*/ 	.short	0x010a
        /*024e*/ 	.byte	0x28
	.zero		1


	//   ....[12]....
        /*0250*/ 	.word	0x000021c0
        /*0254*/ 	.word	0x000000ff
        /*0258*/ 	.word	0x00036430
        /*025c*/ 	.short	0x010a
        /*025e*/ 	.byte	0x28
	.zero		1


	//   ....[13]....
        /*0260*/ 	.word	0x00003620
        /*0264*/ 	.word	0x000000ff
        /*0268*/ 	.word	0x00000000
        /*026c*/ 	.short	0x0101
        /*026e*/ 	.byte	0x05
	.zero		1


	//   ....[14]....
        /*0270*/ 	.word	0x000039c0
        /*0274*/ 	.word	0x00000003
        /*0278*/ 	.word	0x00000000
        /*027c*/ 	.short	0x0101
        /*027e*/ 	.byte	0x3f
	.zero		1


	//   ....[15]....
        /*0280*/ 	.word	0x00007d70
        /*0284*/ 	.word	0x0000000c
        /*0288*/ 	.word	0x00036420
        /*028c*/ 	.short	0x010a
        /*028e*/ 	.byte	0x3f
	.zero		1


	//   ....[16]....
        /*0290*/ 	.word	0x00008500
        /*0294*/ 	.word	0x0000000c
        /*0298*/ 	.word	0x00036438
        /*029c*/ 	.short	0x010a
        /*029e*/ 	.byte	0x3f
	.zero		1


	//   ....[17]....
        /*02a0*/ 	.word	0x00008880
        /*02a4*/ 	.word	0x0000000c
        /*02a8*/ 	.word	0x00036428
        /*02ac*/ 	.short	0x010a
        /*02ae*/ 	.byte	0x3f
	.zero		1


	//   ....[18]....
        /*02b0*/ 	.word	0x00008bd0
        /*02b4*/ 	.word	0x0000000c
        /*02b8*/ 	.word	0x00036438
        /*02bc*/ 	.short	0x010a
        /*02be*/ 	.byte	0x3f
	.zero		1


	//   ....[19]....
        /*02c0*/ 	.word	0x00008ef0
        /*02c4*/ 	.word	0x0000000c
        /*02c8*/ 	.word	0x00036420
        /*02cc*/ 	.short	0x010a
        /*02ce*/ 	.byte	0x3f
	.zero		1


	//   ....[20]....
        /*02d0*/ 	.word	0x00009270
        /*02d4*/ 	.word	0x0000000c
        /*02d8*/ 	.word	0x00036438
        /*02dc*/ 	.short	0x010a
        /*02de*/ 	.byte	0x3f
	.zero		1


	//   ....[21]....
        /*02e0*/ 	.word	0x00009580
        /*02e4*/ 	.word	0x0000000c
        /*02e8*/ 	.word	0x00036428
        /*02ec*/ 	.short	0x010a
        /*02ee*/ 	.byte	0x3f
	.zero		1


	//   ....[22]....
        /*02f0*/ 	.word	0x000098a0
        /*02f4*/ 	.word	0x0000000c
        /*02f8*/ 	.word	0x00036438
        /*02fc*/ 	.short	0x010a
        /*02fe*/ 	.byte	0x3f
	.zero		1


	//   ....[23]....
        /*0300*/ 	.word	0x00009d10
        /*0304*/ 	.word	0x00000005
        /*0308*/ 	.word	0x00000000
        /*030c*/ 	.short	0x010a
        /*030e*/ 	.byte	0x3f
	.zero		1


	//   ....[24]....
        /*0310*/ 	.word	0x00009d90
        /*0314*/ 	.word	0x00000017
        /*0318*/ 	.word	0x00000000
        /*031c*/ 	.short	0x010a
        /*031e*/ 	.byte	0x3f
	.zero		1


	//   ....[25]....
        /*0320*/ 	.word	0x00009de0
        /*0324*/ 	.word	0x00000007
        /*0328*/ 	.word	0x00036438
        /*032c*/ 	.short	0x010a
        /*032e*/ 	.byte	0x3f
	.zero		1


	//   ....[26]....
        /*0330*/ 	.word	0x00009eb0
        /*0334*/ 	.word	0x00000013
        /*0338*/ 	.word	0x00036400
        /*033c*/ 	.short	0x010a
        /*033e*/ 	.byte	0x3f
	.zero		1


	//   ....[27]....
        /*0340*/ 	.word	0x00009f00
        /*0344*/ 	.word	0x00000003
        /*0348*/ 	.word	0x00036410
        /*034c*/ 	.short	0x010a
        /*034e*/ 	.byte	0x3f
	.zero		1


	//   ....[28]....
        /*0350*/ 	.word	0x00009f50
        /*0354*/ 	.word	0x00000013
        /*0358*/ 	.word	0x00036430
        /*035c*/ 	.short	0x010a
        /*035e*/ 	.byte	0x3f
	.zero		1


	//   ....[29]....
        /*0360*/ 	.word	0x0000a0f0
        /*0364*/ 	.word	0x0000000c
        /*0368*/ 	.word	0x00036420
        /*036c*/ 	.short	0x010a
        /*036e*/ 	.byte	0x3f
	.zero		1


	//   ....[30]....
        /*0370*/ 	.word	0x0000a140
        /*0374*/ 	.word	0x0000000c
        /*0378*/ 	.word	0x00036438
        /*037c*/ 	.short	0x010a
        /*037e*/ 	.byte	0x3f
	.zero		1


	//   ....[31]....
        /*0380*/ 	.word	0x0000a190
        /*0384*/ 	.word	0x0000000c
        /*0388*/ 	.word	0x00036428
        /*038c*/ 	.short	0x010a
        /*038e*/ 	.byte	0x3f
	.zero		1


	//   ....[32]....
        /*0390*/ 	.word	0x0000a200
        /*0394*/ 	.word	0x0000000c
        /*0398*/ 	.word	0x00036438
        /*039c*/ 	.short	0x010a
        /*039e*/ 	.byte	0x3f
	.zero		1


	//   ....[33]....
        /*03a0*/ 	.word	0x0000a270
        /*03a4*/ 	.word	0x0000000c
        /*03a8*/ 	.word	0x00036420
        /*03ac*/ 	.short	0x010a
        /*03ae*/ 	.byte	0x3f
	.zero		1


	//   ....[34]....
        /*03b0*/ 	.word	0x0000a2c0
        /*03b4*/ 	.word	0x0000000c
        /*03b8*/ 	.word	0x00036438
        /*03bc*/ 	.short	0x010a
        /*03be*/ 	.byte	0x3f
	.zero		1


	//   ....[35]....
        /*03c0*/ 	.word	0x0000a310
        /*03c4*/ 	.word	0x0000000c
        /*03c8*/ 	.word	0x00036428
        /*03cc*/ 	.short	0x010a
        /*03ce*/ 	.byte	0x3f
	.zero		1


	//   ....[36]....
        /*03d0*/ 	.word	0x0000a360
        /*03d4*/ 	.word	0x0000000c
        /*03d8*/ 	.word	0x00036438
        /*03dc*/ 	.short	0x010a
        /*03de*/ 	.byte	0x3f
	.zero		1


	//   ....[37]....
        /*03e0*/ 	.word	0x0000a430
        /*03e4*/ 	.word	0x00000005
        /*03e8*/ 	.word	0x00000000
        /*03ec*/ 	.short	0x010a
        /*03ee*/ 	.byte	0x3f
	.zero		1


	//   ....[38]....
        /*03f0*/ 	.word	0x0000a480
        /*03f4*/ 	.word	0x00000017
        /*03f8*/ 	.word	0x00000000
        /*03fc*/ 	.short	0x010a
        /*03fe*/ 	.byte	0x3f
	.zero		1


	//----- nvinfo : EIATTR_NUM_MBARRIERS
	.align		4
.L_1458:
        /*0400*/ 	.byte	0x03, 0x38
        /*0402*/ 	.short	0x0007


	//----- nvinfo : EIATTR_EXIT_INSTR_OFFSETS
	.align		4
        /*0404*/ 	.byte	0x04, 0x1c
        /*0406*/ 	.short	(.L_1460 - .L_1459)


	//   ....[0]....
.L_1459:
        /*0408*/ 	.word	0x00000930


	//   ....[1]....
        /*040c*/ 	.word	0x00004ac0


	//   ....[2]....
        /*0410*/ 	.word	0x00005a40


	//   ....[3]....
        /*0414*/ 	.word	0x00009e30


	//----- nvinfo : EIATTR_MAX_THREADS
	.align		4
.L_1460:
        /*0418*/ 	.byte	0x04, 0x05
        /*041a*/ 	.short	(.L_1462 - .L_1461)
.L_1461:
        /*041c*/ 	.word	0x00000200
        /*0420*/ 	.word	0x00000001
        /*0424*/ 	.word	0x00000001


	//----- nvinfo : EIATTR_CRS_STACK_SIZE
	.align		4
.L_1462:
        /*0428*/ 	.byte	0x04, 0x1e
        /*042a*/ 	.short	(.L_1464 - .L_1463)
.L_1463:
        /*042c*/ 	.word	0x00000000


	//----- nvinfo : EIATTR_CBANK_PARAM_SIZE
	.align		4
.L_1464:
        /*0430*/ 	.byte	0x03, 0x19
        /*0432*/ 	.short	0x0970


	//----- nvinfo : EIATTR_PARAM_CBANK
	.align		4
        /*0434*/ 	.byte	0x04, 0x0a
        /*0436*/ 	.short	(.L_1466 - .L_1465)
	.align		4
.L_1465:
        /*0438*/ 	.word	index@(.nv.constant0._ZN7cutlass13device_kernelIN5flash11enable_sm90INS1_16FlashAttnBwdSm90INS1_25CollectiveMainloopBwdSm90ILi2ELi1ELi1EN4cute5tupleIJNS5_1CILi1EEES8_S8_EEENS6_IJNS7_ILi64EEENS7_ILi96EEENS7_ILi192EEEEEENS_6half_tEfNS_4arch4Sm90ELb1ELb0ELb0ELb0ELb1ELb0ELb1ELb0ELi3ELi1ELi1ELi1ELb0EEENS1_21CollectiveEpilogueBwdISD_SE_SG_Li384ELb0ELb1ELi3EEENS1_25SingleTileBwdLPTSchedulerILb0ELi96ELb1EEEEEEEEEvNT_6ParamsE)
        /*043c*/ 	.short	0x0210
        /*043e*/ 	.short	0x0970


	//----- nvinfo : EIATTR_SW_WAR
	.align		4
.L_1466:
        /*0440*/ 	.byte	0x04, 0x36
        /*0442*/ 	.short	(.L_1468 - .L_1467)
.L_1467:
        /*0444*/ 	.word	0x00000008
.L_1468:


//--------------------- .nv.info._ZN7cutlass13device_kernelIN5flash11enable_sm90INS1_16FlashAttnBwdSm90INS1_25CollectiveMainloopBwdSm90ILi2ELi1ELi1EN4cute5tupleIJNS5_1CILi1EEES8_S8_EEENS6_IJNS7_ILi64EEENS7_ILi96EEENS7_ILi192EEEEEENS_6half_tEfNS_4arch4Sm90ELb1ELb0ELb0ELb0ELb0ELb0ELb1ELb0ELi3ELi1ELi1ELi1ELb0EEENS1_24CollectiveEpilogueBwdGQAISD_fSG_Li384ELb0ELb0EEENS1_25SingleTileBwdLPTSchedulerILb0ELi96ELb0EEEEEEEEEvNT_6ParamsE --------------------------
	.section	.nv.info._ZN7cutlass13device_kernelIN5flash11enable_sm90INS1_16FlashAttnBwdSm90INS1_25CollectiveMainloopBwdSm90ILi2ELi1ELi1EN4cute5tupleIJNS5_1CILi1EEES8_S8_EEENS6_IJNS7_ILi64EEENS7_ILi96EEENS7_ILi192EEEEEENS_6half_tEfNS_4arch4Sm90ELb1ELb0ELb0ELb0ELb0ELb0ELb1ELb0ELi3ELi1ELi1ELi1ELb0EEENS1_24CollectiveEpilogueBwdGQAISD_fSG_Li384ELb0ELb0EEENS1_25SingleTileBwdLPTSchedulerILb0ELi96ELb0EEEEEEEEEvNT_6ParamsE,"",@"SHT_CUDA_INFO"
	.sectionflags	@""
	.align	4


	//----- nvinfo : EIATTR_CUDA_API_VERSION
	.align		4
        /*0000*/ 	.byte	0x04, 0x37
        /*0002*/ 	.short	(.L_1470 - .L_1469)
.L_1469:
        /*0004*/ 	.word	0x00000082


	//----- nvinfo : EIATTR_KPARAM_INFO
	.align		4
.L_1470:
        /*0008*/ 	.byte	0x04, 0x17
        /*000a*/ 	.short	(.L_1472 - .L_1471)
.L_1471:
        /*000c*/ 	.word	0x00000000
        /*0010*/ 	.short	0x0000
        /*0012*/ 	.short	0x0070
        /*0014*/ 	.byte	0x00, 0xf0, 0x01, 0x1c


	//----- nvinfo : EIATTR_SPARSE_MMA_MASK
	.align		4
.L_1472:
        /*0018*/ 	.byte	0x03, 0x50
        /*001a*/ 	.short	0x0000


	//----- nvinfo : EIATTR_MAXREG_COUNT
	.align		4
        /*001c*/ 	.byte	0x03, 0x1b
        /*001e*/ 	.short	0x0080


	//----- nvinfo : EIATTR_NUM_BARRIERS
	.align		4
        /*0020*/ 	.byte	0x02, 0x4c
        /*0022*/ 	.byte	0x10
	.zero		1


	//----- nvinfo : EIATTR_EXTERNS
	.align		4
        /*0024*/ 	.byte	0x04, 0x0f
        /*0026*/ 	.short	(.L_1474 - .L_1473)


	//   ....[0]....
	.align		4
.L_1473:
        /*0028*/ 	.word	index@(__assertfail)


	//----- nvinfo : EIATTR_ANNOTATIONS
	.align		4
.L_1474:
        /*002c*/ 	.byte	0x04, 0x55
        /*002e*/ 	.short	(.L_1476 - .L_1475)


	//   ....[0]....
.L_1475:
        /* <DEDUP_REMOVED lines=9> */


	//----- nvinfo : EIATTR_MERCURY_ISA_VERSION
	.align		4
.L_1476:
        /*00b0*/ 	.byte	0x03, 0x5f
        /*00b2*/ 	.short	0x0101


	//----- nvinfo : EIATTR_INT_WARP_WIDE_INSTR_OFFSETS
	.align		4
        /*00b4*/ 	.byte	0x04, 0x31
        /*00b6*/ 	.short	(.L_1478 - .L_1477)


	//   ....[0]....
.L_1477:
        /*00b8*/ 	.word	0x00000180


	//   ....[1]....
        /*00bc*/ 	.word	0x00000240


	//----- nvinfo : EIATTR_COOP_GROUP_MASK_REGIDS
	.align		4
.L_1478:
        /*00c0*/ 	.byte	0x04, 0x29
        /*00c2*/ 	.short	(.L_1480 - .L_1479)


	//   ....[0]....
.L_1479:
        /*00c4*/ 	.word	0xffffffff


	//   ....[1]....
        /*00c8*/ 	.word	0xffffffff


	//   ....[2]....
        /*00cc*/ 	.word	0xffffffff


	//   ....[3]....
        /*00d0*/ 	.word	0xffffffff


	//   ....[4]....
        /*00d4*/ 	.word	0xffffffff


	//   ....[5]....
        /*00d8*/ 	.word	0xffffffff


	//   ....[6]....
        /*00dc*/ 	.word	0xffffffff


	//   ....[7]....
        /*00e0*/ 	.word	0x0500000f


	//----- nvinfo : EIATTR_COOP_GROUP_INSTR_OFFSETS
	.align		4
.L_1480:
        /*00e4*/ 	.byte	0x04, 0x28
        /*00e6*/ 	.short	(.L_1482 - .L_1481)


	//   ....[0]....
.L_1481:
        /*00e8*/ 	.word	0x00000060


	//   ....[1]....
        /*00ec*/ 	.word	0x00000190


	//   ....[2]....
        /*00f0*/ 	.word	0x00000220


	//   ....[3]....
        /*00f4*/ 	.word	0x000003a0


	//   ....[4]....
        /*00f8*/ 	.word	0x000005f0


	//   ....[5]....
        /*00fc*/ 	.word	0x000011c0


	//   ....[6]....
        /*0100*/ 	.word	0x00004460


	//   ....[7]....
        /*0104*/ 	.word	0x00007e50


	//----- nvinfo : EIATTR_REG_RECONFIG
	.align		4
.L_1482:
        /*0108*/ 	.byte	0x01, 0x54
	.zero		2


	//----- nvinfo : EIATTR_SYSCALL_OFFSETS
	.align		4
        /*010c*/ 	.byte	0x04, 0x46
        /*010e*/ 	.short	(.L_1484 - .L_1483)


	//   ....[0]....
.L_1483:
        /*0110*/ 	.word	0x00000e20


	//   ....[1]....
        /*0114*/ 	.word	0x00000f10


	//   ....[2]....
        /*0118*/ 	.word	0x00001050


	//   ....[3]....
        /*011c*/ 	.word	0x00001140


	//----- nvinfo : EIATTR_MBARRIER_INSTR_OFFSETS
	.align		4
.L_1484:
        /*0120*/ 	.byte	0x04, 0x39
        /*0122*/ 	.short	(.L_1486 - .L_1485)


	//   ....[0]....
.L_1485:
        /*0124*/ 	.word	0x00000260
        /*0128*/ 	.word	0x000000ff
        /*012c*/ 	.word	0x00036400
        /*0130*/ 	.short	0x0100
        /*0132*/ 	.byte	0x06
	.zero		1


	//   ....[1]....
        /*0134*/ 	.word	0x00000350
        /*0138*/ 	.word	0x000000ff
        /*013c*/ 	.word	0x00036410
        /*0140*/ 	.short	0x0100
        /*0142*/ 	.byte	0x08
	.zero		1


	//   ....[2]....
        /*0144*/ 	.word	0x00000360
        /*0148*/ 	.word	0x000000ff
        /*014c*/ 	.word	0x00036420
        /*0150*/ 	.short	0x0100
        /*0152*/ 	.byte	0x08
	.zero		1


	//   ....[3]....
        /*0154*/ 	.word	0x00000370
        /*0158*/ 	.word	0x000000ff
        /*015c*/ 	.word	0x00036418
        /*0160*/ 	.short	0x0100
        /*0162*/ 	.byte	0x08
	.zero		1


	//   ....[4]....
        /*0164*/ 	.word	0x00000380
        /*0168*/ 	.word	0x000000ff
        /*016c*/ 	.word	0x00036428
        /*0170*/ 	.short	0x0100
        /*0172*/ 	.byte	0x08
	.zero		1


	//   ....[5]....
        /*0174*/ 	.word	0x000004b0
        /*0178*/ 	.word	0x000000ff
        /*017c*/ 	.word	0x00036430
        /*0180*/ 	.short	0x0100
        /*0182*/ 	.byte	0x08
	.zero		1


	//   ....[6]....
        /*0184*/ 	.word	0x000004c0
        /*0188*/ 	.word	0x000000ff
        /*018c*/ 	.word	0x00036438
        /*0190*/ 	.short	0x0100
        /*0192*/ 	.byte	0x08
	.zero		1


	//   ....[7]....
        /*0194*/ 	.word	0x000011f0
        /*0198*/ 	.word	0x000000ff
        /*019c*/ 	.word	0x00036400
        /*01a0*/ 	.short	0x010a
        /*01a2*/ 	.byte	0x28
	.zero		1


	//   ....[8]....
        /*01a4*/ 	.word	0x000012e0
        /*01a8*/ 	.word	0x000000ff
        /*01ac*/ 	.word	0x00036400
        /*01b0*/ 	.short	0x010a
        /*01b2*/ 	.byte	0x28
	.zero		1


	//   ....[9]....
        /*01b4*/ 	.word	0x00001a00
        /*01b8*/ 	.word	0x00000003
        /*01bc*/ 	.word	0x00036410
        /*01c0*/ 	.short	0x010a
        /*01c2*/ 	.byte	0x3f
	.zero		1


	//   ....[10]....
        /*01c4*/ 	.word	0x00001a40
        /*01c8*/ 	.word	0x00000003
        /*01cc*/ 	.word	0x00036410
        /*01d0*/ 	.short	0x010a
        /*01d2*/ 	.byte	0x3f
	.zero		1


	//   ....[11]....
        /*01d4*/ 	.word	0x000020e0
        /*01d8*/ 	.word	0x000000ff
        /*01dc*/ 	.word	0x00036430
        /*01e0*/ 	.short	0x010a
        /*01e2*/ 	.byte	0x28
	.zero		1


	//   ....[12]....
        /*01e4*/ 	.word	0x00002120
        /*01e8*/ 	.word	0x000000ff
        /*01ec*/ 	.word	0x00036430
        /*01f0*/ 	.short	0x010a
        /*01f2*/ 	.byte	0x28
	.zero		1


	//   ....[13]....
        /*01f4*/ 	.word	0x000035a0
        /*01f8*/ 	.word	0x000000ff
        /*01fc*/ 	.word	0x00000000
        /*0200*/ 	.short	0x0101
        /*0202*/ 	.byte	0x04
	.zero		1


	//   ....[14]....
        /*0204*/ 	.word	0x00003930
        /*0208*/ 	.word	0x00000003
        /*020c*/ 	.word	0x00000000
        /*0210*/ 	.short	0x0101
        /*0212*/ 	.byte	0x3f
	.zero		1


	//   ....[15]....
        /*0214*/ 	.word	0x00005d40
        /*0218*/ 	.word	0x0000000c
        /*021c*/ 	.word	0x00036420
        /*0220*/ 	.short	0x010a
        /*0222*/ 	.byte	0x3f
	.zero		1


	//   ....[16]....
        /*0224*/ 	.word	0x000064d0
        /*0228*/ 	.word	0x0000000c
        /*022c*/ 	.word	0x00036438
        /*0230*/ 	.short	0x010a
        /*0232*/ 	.byte	0x3f
	.zero		1


	//   ....[17]....
        /*0234*/ 	.word	0x00006850
        /*0238*/ 	.word	0x0000000c
        /*023c*/ 	.word	0x00036428
        /*0240*/ 	.short	0x010a
        /*0242*/ 	.byte	0x3f
	.zero		1


	//   ....[18]....
        /*0244*/ 	.word	0x00006ba0
        /*0248*/ 	.word	0x0000000c
        /*024c*/ 	.word	0x00036438
        /*0250*/ 	.short	0x010a
        /*0252*/ 	.byte	0x3f
	.zero		1


	//   ....[19]....
        /*0254*/ 	.word	0x00006ec0
        /*0258*/ 	.word	0x0000000c
        /*025c*/ 	.word	0x00036420
        /*0260*/ 	.short	0x010a
        /*0262*/ 	.byte	0x3f
	.zero		1


	//   ....[20]....
        /*0264*/ 	.word	0x00007240
        /*0268*/ 	.word	0x0000000c
        /*026c*/ 	.word	0x00036438
        /*0270*/ 	.short	0x010a
        /*0272*/ 	.byte	0x3f
	.zero		1


	//   ....[21]....
        /*0274*/ 	.word	0x00007550
        /*0278*/ 	.word	0x0000000c
        /*027c*/ 	.word	0x00036428
        /*0280*/ 	.short	0x010a
        /*0282*/ 	.byte	0x3f
	.zero		1


	//   ....[22]....
        /*0284*/ 	.word	0x00007870
        /*0288*/ 	.word	0x0000000c
        /*028c*/ 	.word	0x00036438
        /*0290*/ 	.short	0x010a
        /*0292*/ 	.byte	0x3f
	.zero		1


	//   ....[23]....
        /*0294*/ 	.word	0x00007ce0
        /*0298*/ 	.word	0x00000005
        /*029c*/ 	.word	0x00000000
        /*02a0*/ 	.short	0x010a
        /*02a2*/ 	.byte	0x3f
	.zero		1


	//   ....[24]....
        /*02a4*/ 	.word	0x00007d60
        /*02a8*/ 	.word	0x00000017
        /*02ac*/ 	.word	0x00000000
        /*02b0*/ 	.short	0x010a
        /*02b2*/ 	.byte	0x3f
	.zero		1


	//   ....[25]....
        /*02b4*/ 	.word	0x00007db0
        /*02b8*/ 	.word	0x00000007
        /*02bc*/ 	.word	0x00036438
        /*02c0*/ 	.short	0x010a
        /*02c2*/ 	.byte	0x3f
	.zero		1


	//   ....[26]....
        /*02c4*/ 	.word	0x00007e80
        /*02c8*/ 	.word	0x00000013
        /*02cc*/ 	.word	0x00036400
        /*02d0*/ 	.short	0x010a
        /*02d2*/ 	.byte	0x3f
	.zero		1


	//   ....[27]....
        /*02d4*/ 	.word	0x00007ed0
        /*02d8*/ 	.word	0x00000003
        /*02dc*/ 	.word	0x00036410
        /*02e0*/ 	.short	0x010a
        /*02e2*/ 	.byte	0x3f
	.zero		1


	//   ....[28]....
        /*02e4*/ 	.word	0x00007f20
        /*02e8*/ 	.word	0x00000013
        /*02ec*/ 	.word	0x00036430
        /*02f0*/ 	.short	0x010a
        /*02f2*/ 	.byte	0x3f
	.zero		1


	//   ....[29]....
        /*02f4*/ 	.word	0x00007f70
        /*02f8*/ 	.word	0x0000000c
        /*02fc*/ 	.word	0x00036420
        /*0300*/ 	.short	0x010a
        /*0302*/ 	.byte	0x3f
	.zero		1


	//   ....[30]....
        /*0304*/ 	.word	0x00007fc0
        /*0308*/ 	.word	0x0000000c
        /*030c*/ 	.word	0x00036438
        /*0310*/ 	.short	0x010a
        /*0312*/ 	.byte	0x3f
	.zero		1


	//   ....[31]....
        /*0314*/ 	.word	0x00008010
        /*0318*/ 	.word	0x0000000c
        /*031c*/ 	.word	0x00036428
        /*0320*/ 	.short	0x010a
        /*0322*/ 	.byte	0x3f
	.zero		1


	//   ....[32]....
        /*0324*/ 	.word	0x00008080
        /*0328*/ 	.word	0x0000000c
        /*032c*/ 	.word	0x00036438
        /*0330*/ 	.short	0x010a
        /*0332*/ 	.byte	0x3f
	.zero		1


	//   ....[33]....
        /*0334*/ 	.word	0x000080f0
        /*0338*/ 	.word	0x0000000c
        /*033c*/ 	.word	0x00036420
        /*0340*/ 	.short	0x010a
        /*0342*/ 	.byte	0x3f
	.zero		1


	//   ....[34]....
        /*0344*/ 	.word	0x00008140
        /*0348*/ 	.word	0x0000000c
        /*034c*/ 	.word	0x00036438
        /*0350*/ 	.short	0x010a
        /*0352*/ 	.byte	0x3f
	.zero		1


	//   ....[35]....
        /*0354*/ 	.word	0x00008190
        /*0358*/ 	.word	0x0000000c
        /*035c*/ 	.word	0x00036428
        /*0360*/ 	.short	0x010a
        /*0362*/ 	.byte	0x3f
	.zero		1


	//   ....[36]....
        /*0364*/ 	.word	0x000081e0
        /*0368*/ 	.word	0x0000000c
        /*036c*/ 	.word	0x00036438
        /*0370*/ 	.short	0x010a
        /*0372*/ 	.byte	0x3f
	.zero		1


	//   ....[37]....
        /*0374*/ 	.word	0x000082c0
        /*0378*/ 	.word	0x00000005
        /*037c*/ 	.word	0x00000000
        /*0380*/ 	.short	0x010a
        /*0382*/ 	.byte	0x3f
	.zero		1


	//   ....[38]....
        /*0384*/ 	.word	0x00008310
        /*0388*/ 	.word	0x00000017
        /*038c*/ 	.word	0x00000000
        /*0390*/ 	.short	0x010a
        /*0392*/ 	.byte	0x3f
	.zero		1


	//----- nvinfo : EIATTR_NUM_MBARRIERS
	.align		4
.L_1486:
        /*0394*/ 	.byte	0x03, 0x38
        /*0396*/ 	.short	0x0007


	//----- nvinfo : EIATTR_EXIT_INSTR_OFFSETS
	.align		4
        /*0398*/ 	.byte	0x04, 0x1c
        /*039a*/ 	.short	(.L_1488 - .L_1487)


	//   ....[0]....
.L_1487:
        /*039c*/ 	.word	0x00007e00


	//----- nvinfo : EIATTR_MAX_THREADS
	.align		4
.L_1488:
        /*03a0*/ 	.byte	0x04, 0x05
        /*03a2*/ 	.short	(.L_1490 - .L_1489)
.L_1489:
        /*03a4*/ 	.word	0x00000200
        /*03a8*/ 	.word	0x00000001
        /*03ac*/ 	.word	0x00000001


	//----- nvinfo : EIATTR_CRS_STACK_SIZE
	.align		4
.L_1490:
        /*03b0*/ 	.byte	0x04, 0x1e
        /*03b2*/ 	.short	(.L_1492 - .L_1491)
.L_1491:
        /*03b4*/ 	.word	0x00000000


	//----- nvinfo : EIATTR_CBANK_PARAM_SIZE
	.align		4
.L_1492:
        /*03b8*/ 	.byte	0x03, 0x19
        /*03ba*/ 	.short	0x0770


	//----- nvinfo : EIATTR_PARAM_CBANK
	.align		4
        /*03bc*/ 	.byte	0x04, 0x0a
        /*03be*/ 	.short	(.L_1494 - .L_1493)
	.align		4
.L_1493:
        /*03c0*/ 	.word	index@(.nv.constant0._ZN7cutlass13device_kernelIN5flash11enable_sm90INS1_16FlashAttnBwdSm90INS1_25CollectiveMainloopBwdSm90ILi2ELi1ELi1EN4cute5tupleIJNS5_1CILi1EEES8_S8_EEENS6_IJNS7_ILi64EEENS7_ILi96EEENS7_ILi192EEEEEENS_6half_tEfNS_4arch4Sm90ELb1ELb0ELb0ELb0ELb0ELb0ELb1ELb0ELi3ELi1ELi1ELi1ELb0EEENS1_24CollectiveEpilogueBwdGQAISD_fSG_Li384ELb0ELb0EEENS1_25SingleTileBwdLPTSchedulerILb0ELi96ELb0EEEEEEEEEvNT_6ParamsE)
        /*03c4*/ 	.short	0x0210
        /*03c6*/ 	.short	0x0770


	//----- nvinfo : EIATTR_SW_WAR
	.align		4
.L_1494:
        /*03c8*/ 	.byte	0x04, 0x36
        /*03ca*/ 	.short	(.L_1496 - .L_1495)
.L_1495:
        /*03cc*/ 	.word	0x00000008
.L_1496:


//--------------------- .nv.info._ZN7cutlass13device_kernelIN5flash11enable_sm90INS1_16FlashAttnBwdSm90INS1_25CollectiveMainloopBwdSm90ILi2ELi1ELi1EN4cute5tupleIJNS5_1CILi1EEES8_S8_EEENS6_IJNS7_ILi64EEENS7_ILi96EEENS7_ILi192EEEEEENS_6half_tEfNS_4arch4Sm90ELb1ELb0ELb0ELb0ELb1ELb0ELb1ELb0ELi3ELi1ELi1ELi1ELb0EEENS1_24CollectiveEpilogueBwdGQAISD_fSG_Li384ELb0ELb1EEENS1_25SingleTileBwdLPTSchedulerILb0ELi96ELb1EEEEEEEEEvNT_6ParamsE --------------------------
	.section	.nv.info._ZN7cutlass13device_kernelIN5flash11enable_sm90INS1_16FlashAttnBwdSm90INS1_25CollectiveMainloopBwdSm90ILi2ELi1ELi1EN4cute5tupleIJNS5_1CILi1EEES8_S8_EEENS6_IJNS7_ILi64EEENS7_ILi96EEENS7_ILi192EEEEEENS_6half_tEfNS_4arch4Sm90ELb1ELb0ELb0ELb0ELb1ELb0ELb1ELb0ELi3ELi1ELi1ELi1ELb0EEENS1_24CollectiveEpilogueBwdGQAISD_fSG_Li384ELb0ELb1EEENS1_25SingleTileBwdLPTSchedulerILb0ELi96ELb1EEEEEEEEEvNT_6ParamsE,"",@"SHT_CUDA_INFO"
	.sectionflags	@""
	.align	4


	//----- nvinfo : EIATTR_CUDA_API_VERSION
	.align		4
        /*0000*/ 	.byte	0x04, 0x37
        /*0002*/ 	.short	(.L_1498 - .L_1497)
.L_1497:
        /*0004*/ 	.word	0x00000082


	//----- nvinfo : EIATTR_KPARAM_INFO
	.align		4
.L_1498:
        /*0008*/ 	.byte	0x04, 0x17
        /*000a*/ 	.short	(.L_1500 - .L_1499)
.L_1499:
        /*000c*/ 	.word	0x00000000
        /*0010*/ 	.short	0x0000
        /*0012*/ 	.short	0x0070
        /*0014*/ 	.byte	0x00, 0xf0, 0x01, 0x1c


	//----- nvinfo : EIATTR_SPARSE_MMA_MASK
	.align		4
.L_1500:
        /*0018*/ 	.byte	0x03, 0x50
        /*001a*/ 	.short	0x0000


	//----- nvinfo : EIATTR_MAXREG_COUNT
	.align		4
        /*001c*/ 	.byte	0x03, 0x1b
        /*001e*/ 	.short	0x0080


	//----- nvinfo : EIATTR_NUM_BARRIERS
	.align		4
        /*0020*/ 	.byte	0x02, 0x4c
        /*0022*/ 	.byte	0x10
	.zero		1


	//----- nvinfo : EIATTR_EXTERNS
	.align		4
        /*0024*/ 	.byte	0x04, 0x0f
        /*0026*/ 	.short	(.L_1502 - .L_1501)


	//   ....[0]....
	.align		4
.L_1501:
        /*0028*/ 	.word	index@(__assertfail)


	//----- nvinfo : EIATTR_ANNOTATIONS
	.align		4
.L_1502:
        /*002c*/ 	.byte	0x04, 0x55
        /*002e*/ 	.short	(.L_1504 - .L_1503)


	//   ....[0]....
.L_1503:
        /* <DEDUP_REMOVED lines=9> */


	//----- nvinfo : EIATTR_MERCURY_ISA_VERSION
	.align		4
.L_1504:
        /*00b0*/ 	.byte	0x03, 0x5f
        /*00b2*/ 	.short	0x0101


	//----- nvinfo : EIATTR_INT_WARP_WIDE_INSTR_OFFSETS
	.align		4
        /*00b4*/ 	.byte	0x04, 0x31
        /*00b6*/ 	.short	(.L_1506 - .L_1505)


	//   ....[0]....
.L_1505:
        /*00b8*/ 	.word	0x00000180


	//   ....[1]....
        /*00bc*/ 	.word	0x00000240


	//   ....[2]....
        /*00c0*/ 	.word	0x00005710


	//   ....[3]....
        /*00c4*/ 	.word	0x00005ec0


	//   ....[4]....
        /*00c8*/ 	.word	0x00006520


	//----- nvinfo : EIATTR_COOP_GROUP_MASK_REGIDS
	.align		4
.L_1506:
        /*00cc*/ 	.byte	0x04, 0x29
        /*00ce*/ 	.short	(.L_1508 - .L_1507)


	//   ....[0]....
.L_1507:
        /*00d0*/ 	.word	0xffffffff


	//   ....[1]....
        /*00d4*/ 	.word	0xffffffff


	//   ....[2]....
        /*00d8*/ 	.word	0xffffffff


	//   ....[3]....
        /*00dc*/ 	.word	0xffffffff


	//   ....[4]....
        /*00e0*/ 	.word	0xffffffff


	//   ....[5]....
        /*00e4*/ 	.word	0xffffffff


	//   ....[6]....
        /*00e8*/ 	.word	0xffffffff


	//   ....[7]....
        /*00ec*/ 	.word	0xffffffff


	//   ....[8]....
        /*00f0*/ 	.word	0xffffffff


	//   ....[9]....
        /*00f4*/ 	.word	0xffffffff


	//   ....[10]....
        /*00f8*/ 	.word	0xffffffff


	//   ....[11]....
        /*00fc*/ 	.word	0xffffffff


	//   ....[12]....
        /*0100*/ 	.word	0xffffffff


	//   ....[13]....
        /*0104*/ 	.word	0xffffffff


	//   ....[14]....
        /*0108*/ 	.word	0xffffffff


	//   ....[15]....
        /*010c*/ 	.word	0xffffffff


	//   ....[16]....
        /*0110*/ 	.word	0xffffffff


	//   ....[17]....
        /*0114*/ 	.word	0x0500000f


	//   ....[18]....
        /*0118*/ 	.word	0x0500000f


	//   ....[19]....
        /*011c*/ 	.word	0x0500000f


	//   ....[20]....
        /*0120*/ 	.word	0x0500000f


	//   ....[21]....
        /*0124*/ 	.word	0x0500000f


	//   ....[22]....
        /*0128*/ 	.word	0x0500000f


	//----- nvinfo : EIATTR_COOP_GROUP_INSTR_OFFSETS
	.align		4
.L_1508:
        /*012c*/ 	.byte	0x04, 0x28
        /*012e*/ 	.short	(.L_1510 - .L_1509)


	//   ....[0]....
.L_1509:
        /*0130*/ 	.word	0x00000060


	//   ....[1]....
        /*0134*/ 	.word	0x00000190


	//   ....[2]....
        /*0138*/ 	.word	0x00000220


	//   ....[3]....
        /*013c*/ 	.word	0x000003a0


	//   ....[4]....
        /*0140*/ 	.word	0x00000600


	//   ....[5]....
        /*0144*/ 	.word	0x00001200


	//   ....[6]....
        /*0148*/ 	.word	0x000042d0


	//   ....[7]....
        /*014c*/ 	.word	0x00004450


	//   ....[8]....
        /*0150*/ 	.word	0x00004700


	//   ....[9]....
        /*0154*/ 	.word	0x00004890


	//   ....[10]....
        /*0158*/ 	.word	0x000049a0


	//   ....[11]....
        /*015c*/ 	.word	0x00005180


	//   ....[12]....
        /*0160*/ 	.word	0x00005640


	//   ....[13]....
        /*0164*/ 	.word	0x00005a00


	//   ....[14]....
        /*0168*/ 	.word	0x00005df0


	//   ....[15]....
        /*016c*/ 	.word	0x000060a0


	//   ....[16]....
        /*0170*/ 	.word	0x00006450


	//   ....[17]....
        /*0174*/ 	.word	0x00008d90


	//   ....[18]....
        /*0178*/ 	.word	0x00008ee0


	//   ....[19]....
        /*017c*/ 	.word	0x00008f50


	//   ....[20]....
        /*0180*/ 	.word	0x00008fc0


	//   ....[21]....
        /*0184*/ 	.word	0x00009030


	//   ....[22]....
        /*0188*/ 	.word	0x000090a0


	//----- nvinfo : EIATTR_REG_RECONFIG
	.align		4
.L_1510:
        /*018c*/ 	.byte	0x01, 0x54
	.zero		2


	//----- nvinfo : EIATTR_SYSCALL_OFFSETS
	.align		4
        /*0190*/ 	.byte	0x04, 0x46
        /*0192*/ 	.short	(.L_1512 - .L_1511)


	//   ....[0]....
.L_1511:
        /*0194*/ 	.word	0x00000e60


	//   ....[1]....
        /*0198*/ 	.word	0x00000f50


	//   ....[2]....
        /*019c*/ 	.word	0x00001090


	//   ....[3]....
        /*01a0*/ 	.word	0x00001180


	//----- nvinfo : EIATTR_MBARRIER_INSTR_OFFSETS
	.align		4
.L_1512:
        /*01a4*/ 	.byte	0x04, 0x39
        /*01a6*/ 	.short	(.L_1514 - .L_1513)


	//   ....[0]....
.L_1513:
        /*01a8*/ 	.word	0x00000260
        /*01ac*/ 	.word	0x000000ff
        /*01b0*/ 	.word	0x00036400
        /*01b4*/ 	.short	0x0100
        /*01b6*/ 	.byte	0x06
	.zero		1


	//   ....[1]....
        /*01b8*/ 	.word	0x00000350
        /*01bc*/ 	.word	0x000000ff
        /*01c0*/ 	.word	0x00036410
        /*01c4*/ 	.short	0x0100
        /*01c6*/ 	.byte	0x08
	.zero		1


	//   ....[2]....
        /*01c8*/ 	.word	0x00000360
        /*01cc*/ 	.word	0x000000ff
        /*01d0*/ 	.word	0x00036420
        /*01d4*/ 	.short	0x0100
        /*01d6*/ 	.byte	0x08
	.zero		1


	//   ....[3]....
        /*01d8*/ 	.word	0x00000370
        /*01dc*/ 	.word	0x000000ff
        /*01e0*/ 	.word	0x00036418
        /*01e4*/ 	.short	0x0100
        /*01e6*/ 	.byte	0x08
	.zero		1


	//   ....[4]....
        /*01e8*/ 	.word	0x00000380
        /*01ec*/ 	.word	0x000000ff
        /*01f0*/ 	.word	0x00036428
        /*01f4*/ 	.short	0x0100
        /*01f6*/ 	.byte	0x08
	.zero		1


	//   ....[5]....
        /*01f8*/ 	.word	0x000004b0
        /*01fc*/ 	.word	0x000000ff
        /*0200*/ 	.word	0x00036430
        /*0204*/ 	.short	0x0100
        /*0206*/ 	.byte	0x08
	.zero		1


	//   ....[6]....
        /*0208*/ 	.word	0x000004c0
        /*020c*/ 	.word	0x000000ff
        /*0210*/ 	.word	0x00036438
        /*0214*/ 	.short	0x0100
        /*0216*/ 	.byte	0x08
	.zero		1


	//   ....[7]....
        /*0218*/ 	.word	0x00001230
        /*021c*/ 	.word	0x000000ff
        /*0220*/ 	.word	0x00036400
        /*0224*/ 	.short	0x010a
        /*0226*/ 	.byte	0x2b
	.zero		1


	//   ....[8]....
        /*0228*/ 	.word	0x00001320
        /*022c*/ 	.word	0x000000ff
        /*0230*/ 	.word	0x00036400
        /*0234*/ 	.short	0x010a
        /*0236*/ 	.byte	0x2b
	.zero		1


	//   ....[9]....
        /*0238*/ 	.word	0x00001a40
        /*023c*/ 	.word	0x00000003
        /*0240*/ 	.word	0x00036410
        /*0244*/ 	.short	0x010a
        /*0246*/ 	.byte	0x3f
	.zero		1


	//   ....[10]....
        /*0248*/ 	.word	0x00001a80
        /*024c*/ 	.word	0x00000003
        /*0250*/ 	.word	0x00036410
        /*0254*/ 	.short	0x010a
        /*0256*/ 	.byte	0x3f
	.zero		1


	//   ....[11]....
        /*0258*/ 	.word	0x00002120
        /*025c*/ 	.word	0x000000ff
        /*0260*/ 	.word	0x00036430
        /*0264*/ 	.short	0x010a
        /*0266*/ 	.byte	0x2b
	.zero		1


	//   ....[12]....
        /*0268*/ 	.word	0x00002160
        /*026c*/ 	.word	0x000000ff
        /*0270*/ 	.word	0x00036430
        /*0274*/ 	.short	0x010a
        /*0276*/ 	.byte	0x2b
	.zero		1


	//   ....[13]....
        /*0278*/ 	.word	0x000035c0
        /*027c*/ 	.word	0x000000ff
        /*0280*/ 	.word	0x00000000
        /*0284*/ 	.short	0x0101
        /*0286*/ 	.byte	0x05
	.zero		1


	//   ....[14]....
        /*0288*/ 	.word	0x00003960
        /*028c*/ 	.word	0x00000003
        /*0290*/ 	.word	0x00000000
        /*0294*/ 	.short	0x0101
        /*0296*/ 	.byte	0x3f
	.zero		1


	//   ....[15]....
        /*0298*/ 	.word	0x00006c80
        /*029c*/ 	.word	0x0000000c
        /*02a0*/ 	.word	0x00036420
        /*02a4*/ 	.short	0x010a
        /*02a6*/ 	.byte	0x3f
	.zero		1


	//   ....[16]....
        /*02a8*/ 	.word	0x00007410
        /*02ac*/ 	.word	0x0000000c
        /*02b0*/ 	.word	0x00036438
        /*02b4*/ 	.short	0x010a
        /*02b6*/ 	.byte	0x3f
	.zero		1


	//   ....[17]....
        /*02b8*/ 	.word	0x00007790
        /*02bc*/ 	.word	0x0000000c
        /*02c0*/ 	.word	0x00036428
        /*02c4*/ 	.short	0x010a
        /*02c6*/ 	.byte	0x3f
	.zero		1


	//   ....[18]....
        /*02c8*/ 	.word	0x00007ae0
        /*02cc*/ 	.word	0x0000000c
        /*02d0*/ 	.word	0x00036438
        /*02d4*/ 	.short	0x010a
        /*02d6*/ 	.byte	0x3f
	.zero		1


	//   ....[19]....
        /*02d8*/ 	.word	0x00007e00
        /*02dc*/ 	.word	0x0000000c
        /*02e0*/ 	.word	0x00036420
        /*02e4*/ 	.short	0x010a
        /*02e6*/ 	.byte	0x3f
	.zero		1


	//   ....[20]....
        /*02e8*/ 	.word	0x00008180
        /*02ec*/ 	.word	0x0000000c
        /*02f0*/ 	.word	0x00036438
        /*02f4*/ 	.short	0x010a
        /*02f6*/ 	.byte	0x3f
	.zero		1


	//   ....[21]....
        /*02f8*/ 	.word	0x00008490
        /*02fc*/ 	.word	0x0000000c
        /*0300*/ 	.word	0x00036428
        /*0304*/ 	.short	0x010a
        /*0306*/ 	.byte	0x3f
	.zero		1


	//   ....[22]....
        /*0308*/ 	.word	0x000087b0
        /*030c*/ 	.word	0x0000000c
        /*0310*/ 	.word	0x00036438
        /*0314*/ 	.short	0x010a
        /*0316*/ 	.byte	0x3f
	.zero		1


	//   ....[23]....
        /*0318*/ 	.word	0x00008c20
        /*031c*/ 	.word	0x00000005
        /*0320*/ 	.word	0x00000000
        /*0324*/ 	.short	0x010a
        /*0326*/ 	.byte	0x3f
	.zero		1


	//   ....[24]....
        /*0328*/ 	.word	0x00008ca0
        /*032c*/ 	.word	0x00000017
        /*0330*/ 	.word	0x00000000
        /*0334*/ 	.short	0x010a
        /*0336*/ 	.byte	0x3f
	.zero		1


	//   ....[25]....
        /*0338*/ 	.word	0x00008cf0
        /*033c*/ 	.word	0x00000007
        /*0340*/ 	.word	0x00036438
        /*0344*/ 	.short	0x010a
        /*0346*/ 	.byte	0x3f
	.zero		1


	//   ....[26]....
        /*0348*/ 	.word	0x00008dc0
        /*034c*/ 	.word	0x00000013
        /*0350*/ 	.word	0x00036400
        /*0354*/ 	.short	0x010a
        /*0356*/ 	.byte	0x3f
	.zero		1


	//   ....[27]....
        /*0358*/ 	.word	0x00008e10
        /*035c*/ 	.word	0x00000003
        /*0360*/ 	.word	0x00036410
        /*0364*/ 	.short	0x010a
        /*0366*/ 	.byte	0x3f
	.zero		1


	//   ....[28]....
        /*0368*/ 	.word	0x00008e60
        /*036c*/ 	.word	0x00000013
        /*0370*/ 	.word	0x00036430
        /*0374*/ 	.short	0x010a
        /*0376*/ 	.byte	0x3f
	.zero		1


	//   ....[29]....
        /*0378*/ 	.word	0x000090e0
        /*037c*/ 	.word	0x0000000c
        /*0380*/ 	.word	0x00036420
        /*0384*/ 	.short	0x010a
        /*0386*/ 	.byte	0x3f
	.zero		1


	//   ....[30]....
        /*0388*/ 	.word	0x00009130
        /*038c*/ 	.word	0x0000000c
        /*0390*/ 	.word	0x00036438
        /*0394*/ 	.short	0x010a
        /*0396*/ 	.byte	0x3f
	.zero		1


	//   ....[31]....
        /*0398*/ 	.word	0x00009180
        /*039c*/ 	.word	0x0000000c
        /*03a0*/ 	.word	0x00036428
        /*03a4*/ 	.short	0x010a
        /*03a6*/ 	.byte	0x3f
	.zero		1


	//   ....[32]....
        /*03a8*/ 	.word	0x000091f0
        /*03ac*/ 	.word	0x0000000c
        /*03b0*/ 	.word	0x00036438
        /*03b4*/ 	.short	0x010a
        /*03b6*/ 	.byte	0x3f
	.zero		1


	//   ....[33]....
        /*03b8*/ 	.word	0x00009260
        /*03bc*/ 	.word	0x0000000c
        /*03c0*/ 	.word	0x00036420
        /*03c4*/ 	.short	0x010a
        /*03c6*/ 	.byte	0x3f
	.zero		1


	//   ....[34]....
        /*03c8*/ 	.word	0x000092b0
        /*03cc*/ 	.word	0x0000000c
        /*03d0*/ 	.word	0x00036438
        /*03d4*/ 	.short	0x010a
        /*03d6*/ 	.byte	0x3f
	.zero		1


	//   ....[35]....
        /*03d8*/ 	.word	0x00009300
        /*03dc*/ 	.word	0x0000000c
        /*03e0*/ 	.word	0x00036428
        /*03e4*/ 	.short	0x010a
        /*03e6*/ 	.byte	0x3f
	.zero		1


	//   ....[36]....
        /*03e8*/ 	.word	0x00009350
        /*03ec*/ 	.word	0x0000000c
        /*03f0*/ 	.word	0x00036438
        /*03f4*/ 	.short	0x010a
        /*03f6*/ 	.byte	0x3f
	.zero		1


	//   ....[37]....
        /*03f8*/ 	.word	0x00009430
        /*03fc*/ 	.word	0x00000005
        /*0400*/ 	.word	0x00000000
        /*0404*/ 	.short	0x010a
        /*0406*/ 	.byte	0x3f
	.zero		1


	//   ....[38]....
        /*0408*/ 	.word	0x00009480
        /*040c*/ 	.word	0x00000017
        /*0410*/ 	.word	0x00000000
        /*0414*/ 	.short	0x010a
        /*0416*/ 	.byte	0x3f
	.zero		1


	//----- nvinfo : EIATTR_NUM_MBARRIERS
	.align		4
.L_1514:
        /*0418*/ 	.byte	0x03, 0x38
        /*041a*/ 	.short	0x0007


	//----- nvinfo : EIATTR_EXIT_INSTR_OFFSETS
	.align		4
        /*041c*/ 	.byte	0x04, 0x1c
        /*041e*/ 	.short	(.L_1516 - .L_1515)


	//   ....[0]....
.L_1515:
        /*0420*/ 	.word	0x00008d40


	//----- nvinfo : EIATTR_MAX_THREADS
	.align		4
.L_1516:
        /*0424*/ 	.byte	0x04, 0x05
        /*0426*/ 	.short	(.L_1518 - .L_1517)
.L_1517:
        /*0428*/ 	.word	0x00000200
        /*042c*/ 	.word	0x00000001
        /*0430*/ 	.word	0x00000001


	//----- nvinfo : EIATTR_CRS_STACK_SIZE
	.align		4
.L_1518:
        /*0434*/ 	.byte	0x04, 0x1e
        /*0436*/ 	.short	(.L_1520 - .L_1519)
.L_1519:
        /*0438*/ 	.word	0x00000000


	//----- nvinfo : EIATTR_CBANK_PARAM_SIZE
	.align		4
.L_1520:
        /*043c*/ 	.byte	0x03, 0x19
        /*043e*/ 	.short	0x0770


	//----- nvinfo : EIATTR_PARAM_CBANK
	.align		4
        /*0440*/ 	.byte	0x04, 0x0a
        /*0442*/ 	.short	(.L_1522 - .L_1521)
	.align		4
.L_1521:
        /*0444*/ 	.word	index@(.nv.constant0._ZN7cutlass13device_kernelIN5flash11enable_sm90INS1_16FlashAttnBwdSm90INS1_25CollectiveMainloopBwdSm90ILi2ELi1ELi1EN4cute5tupleIJNS5_1CILi1EEES8_S8_EEENS6_IJNS7_ILi64EEENS7_ILi96EEENS7_ILi192EEEEEENS_6half_tEfNS_4arch4Sm90ELb1ELb0ELb0ELb0ELb1ELb0ELb1ELb0ELi3ELi1ELi1ELi1ELb0EEENS1_24CollectiveEpilogueBwdGQAISD_fSG_Li384ELb0ELb1EEENS1_25SingleTileBwdLPTSchedulerILb0ELi96ELb1EEEEEEEEEvNT_6ParamsE)
        /*0448*/ 	.short	0x0210
        /*044a*/ 	.short	0x0770


	//----- nvinfo : EIATTR_SW_WAR
	.align		4
.L_1522:
        /*044c*/ 	.byte	0x04, 0x36
        /*044e*/ 	.short	(.L_1524 - .L_1523)
.L_1523:
        /*0450*/ 	.word	0x00000008
.L_1524:


//--------------------- .nv.info._ZN7cutlass13device_kernelIN5flash22FlashAttnBwdPreprocessIN4cute5tupleIJNS3_1CILi64EEENS5_ILi192EEEEEENS_6half_tEfNS_4arch4Sm90ELb1ELb0EEEEEvNT_6ParamsE --------------------------
	.section	.nv.info._ZN7cutlass13device_kernelIN5flash22FlashAttnBwdPreprocessIN4cute5tupleIJNS3_1CILi64EEENS5_ILi192EEEEEENS_6half_tEfNS_4arch4Sm90ELb1ELb0EEEEEvNT_6ParamsE,"",@"SHT_CUDA_INFO"
	.sectionflags	@""
	.align	4


	//----- nvinfo : EIATTR_CUDA_API_VERSION
	.align		4
        /*0000*/ 	.byte	0x04, 0x37
        /*0002*/ 	.short	(.L_1526 - .L_1525)
.L_1525:
        /*0004*/ 	.word	0x00000082


	//----- nvinfo : EIATTR_KPARAM_INFO
	.align		4
.L_1526:
        /*0008*/ 	.byte	0x04, 0x17
        /*000a*/ 	.short	(.L_1528 - .L_1527)
.L_1527:
        /*000c*/ 	.word	0x00000000
        /*0010*/ 	.short	0x0000
        /*0012*/ 	.short	0x0000
        /*0014*/ 	.byte	0x00, 0xf0, 0xc1, 0x03


	//----- nvinfo : EIATTR_SPARSE_MMA_MASK
	.align		4
.L_1528:
        /*0018*/ 	.byte	0x03, 0x50
        /*001a*/ 	.short	0x0000


	//----- nvinfo : EIATTR_MAXREG_COUNT
	.align		4
        /*001c*/ 	.byte	0x03, 0x1b
        /*001e*/ 	.short	0x0080


	//----- nvinfo : EIATTR_MERCURY_ISA_VERSION
	.align		4
        /*0020*/ 	.byte	0x03, 0x5f
        /*0022*/ 	.short	0x0101


	//----- nvinfo : EIATTR_COOP_GROUP_MASK_REGIDS
	.align		4
        /*0024*/ 	.byte	0x04, 0x29
        /*0026*/ 	.short	(.L_1530 - .L_1529)


	//   ....[0]....
.L_1529:
        /*0028*/ 	.word	0xffffffff


	//   ....[1]....
        /*002c*/ 	.word	0xffffffff


	//   ....[2]....
        /*0030*/ 	.word	0xffffffff


	//   ....[3]....
        /*0034*/ 	.word	0xffffffff


	//   ....[4]....
        /*0038*/ 	.word	0xffffffff


	//   ....[5]....
        /*003c*/ 	.word	0xffffffff


	//----- nvinfo : EIATTR_COOP_GROUP_INSTR_OFFSETS
	.align		4
.L_1530:
        /*0040*/ 	.byte	0x04, 0x28
        /*0042*/ 	.short	(.L_1532 - .L_1531)


	//   ....[0]....
.L_1531:
        /*0044*/ 	.word	0x00001670


	//   ....[1]....
        /*0048*/ 	.word	0x00001680


	//   ....[2]....
        /*004c*/ 	.word	0x000016c0


	//   ....[3]....
        /*0050*/ 	.word	0x000016d0


	//   ....[4]....
        /*0054*/ 	.word	0x00001700


	//   ....[5]....
        /*0058*/ 	.word	0x00001710


	//----- nvinfo : EIATTR_EXIT_INSTR_OFFSETS
	.align		4
.L_1532:
        /*005c*/ 	.byte	0x04, 0x1c
        /*005e*/ 	.short	(.L_1534 - .L_1533)


	//   ....[0]....
.L_1533:
        /*0060*/ 	.word	0x00001c90


	//   ....[1]....
        /*0064*/ 	.word	0x00001d10


	//----- nvinfo : EIATTR_MAX_THREADS
	.align		4
.L_1534:
        /*0068*/ 	.byte	0x04, 0x05
        /*006a*/ 	.short	(.L_1536 - .L_1535)
.L_1535:
        /*006c*/ 	.word	0x00000100
        /*0070*/ 	.word	0x00000001
        /*0074*/ 	.word	0x00000001


	//----- nvinfo : EIATTR_CRS_STACK_SIZE
	.align		4
.L_1536:
        /*0078*/ 	.byte	0x04, 0x1e
        /*007a*/ 	.short	(.L_1538 - .L_1537)
.L_1537:
        /*007c*/ 	.word	0x00000000


	//----- nvinfo : EIATTR_CBANK_PARAM_SIZE
	.align		4
.L_1538:
        /*0080*/ 	.byte	0x03, 0x19
        /*0082*/ 	.short	0x00f0


	//----- nvinfo : EIATTR_PARAM_CBANK
	.align		4
        /*0084*/ 	.byte	0x04, 0x0a
        /*0086*/ 	.short	(.L_1540 - .L_1539)
	.align		4
.L_1539:
        /*0088*/ 	.word	index@(.nv.constant0._ZN7cutlass13device_kernelIN5flash22FlashAttnBwdPreprocessIN4cute5tupleIJNS3_1CILi64EEENS5_ILi192EEEEEENS_6half_tEfNS_4arch4Sm90ELb1ELb0EEEEEvNT_6ParamsE)
        /*008c*/ 	.short	0x0210
        /*008e*/ 	.short	0x00f0


	//----- nvinfo : EIATTR_SW_WAR
	.align		4
.L_1540:
        /*0090*/ 	.byte	0x04, 0x36
        /*0092*/ 	.short	(.L_1542 - .L_1541)
.L_1541:
        /*0094*/ 	.word	0x00000008
.L_1542:


//--------------------- .nv.info._ZN7cutlass13device_kernelIN5flash11enable_sm90INS1_16FlashAttnBwdSm90INS1_25CollectiveMainloopBwdSm90ILi2ELi1ELi1EN4cute5tupleIJNS5_1CILi1EEES8_S8_EEENS6_IJNS7_ILi64EEENS7_ILi96EEENS7_ILi192EEEEEENS_6half_tEfNS_4arch4Sm90ELb1ELb0ELb0ELb1ELb0ELb0ELb1ELb0ELi3ELi1ELi1ELi1ELb0EEENS1_21CollectiveEpilogueBwdISD_SE_SG_Li384ELb1ELb1ELi3EEENS1_25SingleTileBwdLPTSchedulerILb1ELi96ELb0EEEEEEEEEvNT_6ParamsE --------------------------
	.section	.nv.info._ZN7cutlass13device_kernelIN5flash11enable_sm90INS1_16FlashAttnBwdSm90INS1_25CollectiveMainloopBwdSm90ILi2ELi1ELi1EN4cute5tupleIJNS5_1CILi1EEES8_S8_EEENS6_IJNS7_ILi64EEENS7_ILi96EEENS7_ILi192EEEEEENS_6half_tEfNS_4arch4Sm90ELb1ELb0ELb0ELb1ELb0ELb0ELb1ELb0ELi3ELi1ELi1ELi1ELb0EEENS1_21CollectiveEpilogueBwdISD_SE_SG_Li384ELb1ELb1ELi3EEENS1_25SingleTileBwdLPTSchedulerILb1ELi96ELb0EEEEEEEEEvNT_6ParamsE,"",@"SHT_CUDA_INFO"
	.sectionflags	@""
	.align	4


	//----- nvinfo : EIATTR_CUDA_API_VERSION
	.align		4
        /*0000*/ 	.byte	0x04, 0x37
        /*0002*/ 	.short	(.L_1544 - .L_1543)
.L_1543:
        /*0004*/ 	.word	0x00000082


	//----- nvinfo : EIATTR_KPARAM_INFO
	.align		4
.L_1544:
        /*0008*/ 	.byte	0x04, 0x17
        /*000a*/ 	.short	(.L_1546 - .L_1545)
.L_1545:
        /*000c*/ 	.word	0x00000000
        /*0010*/ 	.short	0x0000
        /*0012*/ 	.short	0x0070
        /*0014*/ 	.byte	0x00, 0xf0, 0x01, 0x1a


	//----- nvinfo : EIATTR_SPARSE_MMA_MASK
	.align		4
.L_1546:
        /*0018*/ 	.byte	0x03, 0x50
        /*001a*/ 	.short	0x0000


	//----- nvinfo : EIATTR_MAXREG_COUNT
	.align		4
        /*001c*/ 	.byte	0x03, 0x1b
        /*001e*/ 	.short	0x0080


	//----- nvinfo : EIATTR_NUM_BARRIERS
	.align		4
        /*0020*/ 	.byte	0x02, 0x4c
        /*0022*/ 	.byte	0x10
	.zero		1


	//----- nvinfo : EIATTR_EXTERNS
	.align		4
        /*0024*/ 	.byte	0x04, 0x0f
        /*0026*/ 	.short	(.L_1548 - .L_1547)


	//   ....[0]....
	.align		4
.L_1547:
        /*0028*/ 	.word	index@(__assertfail)


	//----- nvinfo : EIATTR_ANNOTATIONS
	.align		4
.L_1548:
        /*002c*/ 	.byte	0x04, 0x55
        /*002e*/ 	.short	(.L_1550 - .L_1549)


	//   ....[0]....
.L_1549:
        /*0030*/ 	.word	0x00000001
        /*0034*/ 	.byte	0x40, 0x05, 0x00, 0x00, 0x01, 0x00, 0x00, 0x00, 0x00, 0x17, 0x00, 0x00, 0x01, 0x00, 0x00, 0x00
        /*0044*/ 	.byte	0x10, 0xad, 0x00, 0x00


	//----- nvinfo : EIATTR_MERCURY_ISA_VERSION
	.align		4
.L_1550:
        /*0048*/ 	.byte	0x03, 0x5f
        /*004a*/ 	.short	0x0101


	//----- nvinfo : EIATTR_INT_WARP_WIDE_INSTR_OFFSETS
	.align		4
        /*004c*/ 	.byte	0x04, 0x31
        /*004e*/ 	.short	(.L_1552 - .L_1551)


	//   ....[0]....
.L_1551:
        /*0050*/ 	.word	0x00000180


	//   ....[1]....
        /*0054*/ 	.word	0x00000240


	//----- nvinfo : EIATTR_COOP_GROUP_MASK_REGIDS
	.align		4
.L_1552:
        /*0058*/ 	.byte	0x04, 0x29
        /*005a*/ 	.short	(.L_1554 - .L_1553)


	//   ....[0]....
.L_1553:
        /*005c*/ 	.word	0xffffffff


	//   ....[1]....
        /*0060*/ 	.word	0xffffffff


	//   ....[2]....
        /*0064*/ 	.word	0xffffffff


	//   ....[3]....
        /*0068*/ 	.word	0xffffffff


	//   ....[4]....
        /*006c*/ 	.word	0xffffffff


	//   ....[5]....
        /*0070*/ 	.word	0xffffffff


	//   ....[6]....
        /*0074*/ 	.word	0xffffffff


	//   ....[7]....
        /*0078*/ 	.word	0x0500000f


	//----- nvinfo : EIATTR_COOP_GROUP_INSTR_OFFSETS
	.align		4
.L_1554:
        /*007c*/ 	.byte	0x04, 0x28
        /*007e*/ 	.short	(.L_1556 - .L_1555)


	//   ....[0]....
.L_1555:
        /*0080*/ 	.word	0x00000060


	//   ....[1]....
        /*0084*/ 	.word	0x00000190


	//   ....[2]....
        /*0088*/ 	.word	0x00000220


	//   ....[3]....
        /*008c*/ 	.word	0x000003a0


	//   ....[4]....
        /*0090*/ 	.word	0x00000600


	//   ....[5]....
        /*0094*/ 	.word	0x000015a0


	//   ....[6]....
        /*0098*/ 	.word	0x000068c0


	//   ....[7]....
        /*009c*/ 	.word	0x0000af40


	//----- nvinfo : EIATTR_REG_RECONFIG
	.align		4
.L_1556:
        /*00a0*/ 	.byte	0x01, 0x54
	.zero		2


	//----- nvinfo : EIATTR_SYSCALL_OFFSETS
	.align		4
        /*00a4*/ 	.byte	0x04, 0x46
        /*00a6*/ 	.short	(.L_1558 - .L_1557)


	//   ....[0]....
.L_1557:
        /*00a8*/ 	.word	0x00001200


	//   ....[1]....
        /*00ac*/ 	.word	0x000012f0


	//   ....[2]....
        /*00b0*/ 	.word	0x00001430


	//   ....[3]....
        /*00b4*/ 	.word	0x00001520


	//----- nvinfo : EIATTR_MBARRIER_INSTR_OFFSETS
	.align		4
.L_1558:
        /*00b8*/ 	.byte	0x04, 0x39
        /*00ba*/ 	.short	(.L_1560 - .L_1559)


	//   ....[0]....
.L_1559:
        /*00bc*/ 	.word	0x00000260
        /*00c0*/ 	.word	0x000000ff
        /*00c4*/ 	.word	0x00036400
        /*00c8*/ 	.short	0x0100
        /*00ca*/ 	.byte	0x06
	.zero		1


	//   ....[1]....
        /*00cc*/ 	.word	0x00000350
        /*00d0*/ 	.word	0x000000ff
        /*00d4*/ 	.word	0x00036410
        /*00d8*/ 	.short	0x0100
        /*00da*/ 	.byte	0x08
	.zero		1


	//   ....[2]....
        /*00dc*/ 	.word	0x00000360
        /*00e0*/ 	.word	0x000000ff
        /*00e4*/ 	.word	0x00036420
        /*00e8*/ 	.short	0x0100
        /*00ea*/ 	.byte	0x08
	.zero		1


	//   ....[3]....
        /*00ec*/ 	.word	0x00000370
        /*00f0*/ 	.word	0x000000ff
        /*00f4*/ 	.word	0x00036418
        /*00f8*/ 	.short	0x0100
        /*00fa*/ 	.byte	0x08
	.zero		1


	//   ....[4]....
        /*00fc*/ 	.word	0x00000380
        /*0100*/ 	.word	0x000000ff
        /*0104*/ 	.word	0x00036428
        /*0108*/ 	.short	0x0100
        /*010a*/ 	.byte	0x08
	.zero		1


	//   ....[5]....
        /*010c*/ 	.word	0x000004b0
        /*0110*/ 	.word	0x000000ff
        /*0114*/ 	.word	0x00036430
        /*0118*/ 	.short	0x0100
        /*011a*/ 	.byte	0x08
	.zero		1


	//   ....[6]....
        /*011c*/ 	.word	0x000004c0
        /*0120*/ 	.word	0x000000ff
        /*0124*/ 	.word	0x00036438
        /*0128*/ 	.short	0x0100
        /*012a*/ 	.byte	0x08
	.zero		1


	//   ....[7]....
        /*012c*/ 	.word	0x000015e0
        /*0130*/ 	.word	0x000000ff
        /*0134*/ 	.word	0x00036400
        /*0138*/ 	.short	0x010a
        /*013a*/ 	.byte	0x24
	.zero		1


	//   ....[8]....
        /*013c*/ 	.word	0x000016e0
        /*0140*/ 	.word	0x000000ff
        /*0144*/ 	.word	0x00036400
        /*0148*/ 	.short	0x010a
        /*014a*/ 	.byte	0x24
	.zero		1


	//   ....[9]....
        /*014c*/ 	.word	0x00001dc0
        /*0150*/ 	.word	0x00000003
        /*0154*/ 	.word	0x00036410
        /*0158*/ 	.short	0x010a
        /*015a*/ 	.byte	0x3f
	.zero		1


	//   ....[10]....
        /*015c*/ 	.word	0x00001e00
        /*0160*/ 	.word	0x00000003
        /*0164*/ 	.word	0x00036410
        /*0168*/ 	.short	0x010a
        /*016a*/ 	.byte	0x3f
	.zero		1


	//   ....[11]....
        /*016c*/ 	.word	0x000024a0
        /*0170*/ 	.word	0x000000ff
        /*0174*/ 	.word	0x00036430
        /*0178*/ 	.short	0x010a
        /*017a*/ 	.byte	0x24
	.zero		1


	//   ....[12]....
        /*017c*/ 	.word	0x000024e0
        /*0180*/ 	.word	0x000000ff
        /*0184*/ 	.word	0x00036430
        /*0188*/ 	.short	0x010a
        /*018a*/ 	.byte	0x24
	.zero		1


	//   ....[13]....
        /*018c*/ 	.word	0x00003960
        /*0190*/ 	.word	0x000000ff
        /*0194*/ 	.word	0x00000000
        /*0198*/ 	.short	0x0101
        /*019a*/ 	.byte	0x04
	.zero		1


	//   ....[14]....
        /*019c*/ 	.word	0x00003cf0
        /*01a0*/ 	.word	0x00000003
        /*01a4*/ 	.word	0x00000000
        /*01a8*/ 	.short	0x0101
        /*01aa*/ 	.byte	0x3f
	.zero		1


	//   ....[15]....
        /*01ac*/ 	.word	0x00008e40
        /*01b0*/ 	.word	0x00000000
        /*01b4*/ 	.word	0x00036420
        /*01b8*/ 	.short	0x010a
        /*01ba*/ 	.byte	0x3f
	.zero		1


	//   ....[16]....
        /*01bc*/ 	.word	0x00009630
        /*01c0*/ 	.word	0x00000000
        /*01c4*/ 	.word	0x00036438
        /*01c8*/ 	.short	0x010a
        /*01ca*/ 	.byte	0x3f
	.zero		1


	//   ....[17]....
        /*01cc*/ 	.word	0x00009990
        /*01d0*/ 	.word	0x00000000
        /*01d4*/ 	.word	0x00036428
        /*01d8*/ 	.short	0x010a
        /*01da*/ 	.byte	0x3f
	.zero		1


	//   ....[18]....
        /*01dc*/ 	.word	0x00009cc0
        /*01e0*/ 	.word	0x00000000
        /*01e4*/ 	.word	0x00036438
        /*01e8*/ 	.short	0x010a
        /*01ea*/ 	.byte	0x3f
	.zero		1


	//   ....[19]....
        /*01ec*/ 	.word	0x00009fb0
        /*01f0*/ 	.word	0x00000000
        /*01f4*/ 	.word	0x00036420
        /*01f8*/ 	.short	0x010a
        /*01fa*/ 	.byte	0x3f
	.zero		1


	//   ....[20]....
        /*01fc*/ 	.word	0x0000a330
        /*0200*/ 	.word	0x00000000
        /*0204*/ 	.word	0x00036438
        /*0208*/ 	.short	0x010a
        /*020a*/ 	.byte	0x3f
	.zero		1


	//   ....[21]....
        /*020c*/ 	.word	0x0000a630
        /*0210*/ 	.word	0x00000000
        /*0214*/ 	.word	0x00036428
        /*0218*/ 	.short	0x010a
        /*021a*/ 	.byte	0x3f
	.zero		1


	//   ....[22]....
        /*021c*/ 	.word	0x0000a970
        /*0220*/ 	.word	0x00000000
        /*0224*/ 	.word	0x00036438
        /*0228*/ 	.short	0x010a
        /*022a*/ 	.byte	0x3f
	.zero		1


	//   ....[23]....
        /*022c*/ 	.word	0x0000add0
        /*0230*/ 	.word	0x00000007
        /*0234*/ 	.word	0x00000000
        /*0238*/ 	.short	0x010a
        /*023a*/ 	.byte	0x3f
	.zero		1


	//   ....[24]....
        /*023c*/ 	.word	0x0000ae50
        /*0240*/ 	.word	0x00000003
        /*0244*/ 	.word	0x00000000
        /*0248*/ 	.short	0x010a
        /*024a*/ 	.byte	0x3f
	.zero		1


	//   ....[25]....
        /*024c*/ 	.word	0x0000aea0
        /*0250*/ 	.word	0x00000009
        /*0254*/ 	.word	0x00036438
        /*0258*/ 	.short	0x010a
        /*025a*/ 	.byte	0x3f
	.zero		1


	//   ....[26]....
        /*025c*/ 	.word	0x0000af70
        /*0260*/ 	.word	0x0000009c
        /*0264*/ 	.word	0x00036400
        /*0268*/ 	.short	0x010a
        /*026a*/ 	.byte	0x3f
	.zero		1


	//   ....[27]....
        /*026c*/ 	.word	0x0000afc0
        /*0270*/ 	.word	0x00000003
        /*0274*/ 	.word	0x00036410
        /*0278*/ 	.short	0x010a
        /*027a*/ 	.byte	0x3f
	.zero		1


	//   ....[28]....
        /*027c*/ 	.word	0x0000b010
        /*0280*/ 	.word	0x0000009c
        /*0284*/ 	.word	0x00036430
        /*0288*/ 	.short	0x010a
        /*028a*/ 	.byte	0x3f
	.zero		1


	//   ....[29]....
        /*028c*/ 	.word	0x0000b060
        /*0290*/ 	.word	0x00000000
        /*0294*/ 	.word	0x00036420
        /*0298*/ 	.short	0x010a
        /*029a*/ 	.byte	0x3f
	.zero		1


	//   ....[30]....
        /*029c*/ 	.word	0x0000b0b0
        /*02a0*/ 	.word	0x00000000
        /*02a4*/ 	.word	0x00036438
        /*02a8*/ 	.short	0x010a
        /*02aa*/ 	.byte	0x3f
	.zero		1


	//   ....[31]....
        /*02ac*/ 	.word	0x0000b100
        /*02b0*/ 	.word	0x00000000
        /*02b4*/ 	.word	0x00036428
        /*02b8*/ 	.short	0x010a
        /*02ba*/ 	.byte	0x3f
	.zero		1


	//   ....[32]....
        /*02bc*/ 	.word	0x0000b160
        /*02c0*/ 	.word	0x00000000
        /*02c4*/ 	.word	0x00036438
        /*02c8*/ 	.short	0x010a
        /*02ca*/ 	.byte	0x3f
	.zero		1


	//   ....[33]....
        /*02cc*/ 	.word	0x0000b1e0
        /*02d0*/ 	.word	0x00000000
        /*02d4*/ 	.word	0x00036420
        /*02d8*/ 	.short	0x010a
        /*02da*/ 	.byte	0x3f
	.zero		1


	//   ....[34]....
        /*02dc*/ 	.word	0x0000b230
        /*02e0*/ 	.word	0x00000000
        /*02e4*/ 	.word	0x00036438
        /*02e8*/ 	.short	0x010a
        /*02ea*/ 	.byte	0x3f
	.zero		1


	//   ....[35]....
        /*02ec*/ 	.word	0x0000b280
        /*02f0*/ 	.word	0x00000000
        /*02f4*/ 	.word	0x00036428
        /*02f8*/ 	.short	0x010a
        /*02fa*/ 	.byte	0x3f
	.zero		1


	//   ....[36]....
        /*02fc*/ 	.word	0x0000b2d0
        /*0300*/ 	.word	0x00000000
        /*0304*/ 	.word	0x00036438
        /*0308*/ 	.short	0x010a
        /*030a*/ 	.byte	0x3f
	.zero		1


	//   ....[37]....
        /*030c*/ 	.word	0x0000b3a0
        /*0310*/ 	.word	0x00000007
        /*0314*/ 	.word	0x00000000
        /*0318*/ 	.short	0x010a
        /*031a*/ 	.byte	0x3f
	.zero		1


	//   ....[38]....
        /*031c*/ 	.word	0x0000b3f0
        /*0320*/ 	.word	0x00000003
        /*0324*/ 	.word	0x00000000
        /*0328*/ 	.short	0x010a
        /*032a*/ 	.byte	0x3f
	.zero		1


	//----- nvinfo : EIATTR_NUM_MBARRIERS
	.align		4
.L_1560:
        /*032c*/ 	.byte	0x03, 0x38
        /*032e*/ 	.short	0x0007


	//----- nvinfo : EIATTR_EXIT_INSTR_OFFSETS
	.align		4
        /*0330*/ 	.byte	0x04, 0x1c
        /*0332*/ 	.short	(.L_1562 - .L_1561)


	//   ....[0]....
.L_1561:
        /*0334*/ 	.word	0x0000aef0


	//----- nvinfo : EIATTR_MAX_THREADS
	.align		4
.L_1562:
        /*0338*/ 	.byte	0x04, 0x05
        /*033a*/ 	.short	(.L_1564 - .L_1563)
.L_1563:
        /*033c*/ 	.word	0x00000200
        /*0340*/ 	.word	0x00000001
        /*0344*/ 	.word	0x00000001


	//----- nvinfo : EIATTR_CRS_STACK_SIZE
	.align		4
.L_1564:
        /*0348*/ 	.byte	0x04, 0x1e
        /*034a*/ 	.short	(.L_1566 - .L_1565)
.L_1565:
        /*034c*/ 	.word	0x00000000


	//----- nvinfo : EIATTR_CBANK_PARAM_SIZE
	.align		4
.L_1566:
        /*0350*/ 	.byte	0x03, 0x19
        /*0352*/ 	.short	0x06f0


	//----- nvinfo : EIATTR_PARAM_CBANK
	.align		4
        /*0354*/ 	.byte	0x04, 0x0a
        /*0356*/ 	.short	(.L_1568 - .L_1567)
	.align		4
.L_1567:
        /*0358*/ 	.word	index@(.nv.constant0._ZN7cutlass13device_kernelIN5flash11enable_sm90INS1_16FlashAttnBwdSm90INS1_25CollectiveMainloopBwdSm90ILi2ELi1ELi1EN4cute5tupleIJNS5_1CILi1EEES8_S8_EEENS6_IJNS7_ILi64EEENS7_ILi96EEENS7_ILi192EEEEEENS_6half_tEfNS_4arch4Sm90ELb1ELb0ELb0ELb1ELb0ELb0ELb1ELb0ELi3ELi1ELi1ELi1ELb0EEENS1_21CollectiveEpilogueBwdISD_SE_SG_Li384ELb1ELb1ELi3EEENS1_25SingleTileBwdLPTSchedulerILb1ELi96ELb0EEEEEEEEEvNT_6ParamsE)
        /*035c*/ 	.short	0x0210
        /*035e*/ 	.short	0x06f0


	//----- nvinfo : EIATTR_SW_WAR
	.align		4
.L_1568:
        /*0360*/ 	.byte	0x04, 0x36
        /*0362*/ 	.short	(.L_1570 - .L_1569)
.L_1569:
        /*0364*/ 	.word	0x00000008
.L_1570:


//--------------------- .nv.info._ZN7cutlass13device_kernelIN5flash11enable_sm90INS1_16FlashAttnBwdSm90INS1_25CollectiveMainloopBwdSm90ILi2ELi1ELi1EN4cute5tupleIJNS5_1CILi1EEES8_S8_EEENS6_IJNS7_ILi64EEENS7_ILi96EEENS7_ILi192EEEEEENS_6half_tEfNS_4arch4Sm90ELb1ELb0ELb0ELb1ELb1ELb0ELb1ELb0ELi3ELi1ELi1ELi1ELb0EEENS1_21CollectiveEpilogueBwdISD_SE_SG_Li384ELb1ELb1ELi3EEENS1_25SingleTileBwdLPTSchedulerILb1ELi96ELb1EEEEEEEEEvNT_6ParamsE --------------------------
	.section	.nv.info._ZN7cutlass13device_kernelIN5flash11enable_sm90INS1_16FlashAttnBwdSm90INS1_25CollectiveMainloopBwdSm90ILi2ELi1ELi1EN4cute5tupleIJNS5_1CILi1EEES8_S8_EEENS6_IJNS7_ILi64EEENS7_ILi96EEENS7_ILi192EEEEEENS_6half_tEfNS_4arch4Sm90ELb1ELb0ELb0ELb1ELb1ELb0ELb1ELb0ELi3ELi1ELi1ELi1ELb0EEENS1_21CollectiveEpilogueBwdISD_SE_SG_Li384ELb1ELb1ELi3EEENS1_25SingleTileBwdLPTSchedulerILb1ELi96ELb1EEEEEEEEEvNT_6ParamsE,"",@"SHT_CUDA_INFO"
	.sectionflags	@""
	.align	4


	//----- nvinfo : EIATTR_CUDA_API_VERSION
	.align		4
        /*0000*/ 	.byte	0x04, 0x37
        /*0002*/ 	.short	(.L_1572 - .L_1571)
.L_1571:
        /*0004*/ 	.word	0x00000082


	//----- nvinfo : EIATTR_KPARAM_INFO
	.align		4
.L_1572:
        /*0008*/ 	.byte	0x04, 0x17
        /*000a*/ 	.short	(.L_1574 - .L_1573)
.L_1573:
        /*000c*/ 	.word	0x00000000
        /*0010*/ 	.short	0x0000
        /*0012*/ 	.short	0x0070
        /*0014*/ 	.byte	0x00, 0xf0, 0x01, 0x1a


	//----- nvinfo : EIATTR_SPARSE_MMA_MASK
	.align		4
.L_1574:
        /*0018*/ 	.byte	0x03, 0x50
        /*001a*/ 	.short	0x0000


	//----- nvinfo : EIATTR_MAXREG_COUNT
	.align		4
        /*001c*/ 	.byte	0x03, 0x1b
        /*001e*/ 	.short	0x0080


	//----- nvinfo : EIATTR_NUM_BARRIERS
	.align		4
        /*0020*/ 	.byte	0x02, 0x4c
        /*0022*/ 	.byte	0x10
	.zero		1


	//----- nvinfo : EIATTR_EXTERNS
	.align		4
        /*0024*/ 	.byte	0x04, 0x0f
        /*0026*/ 	.short	(.L_1576 - .L_1575)


	//   ....[0]....
	.align		4
.L_1575:
        /*0028*/ 	.word	index@(__assertfail)


	//----- nvinfo : EIATTR_ANNOTATIONS
	.align		4
.L_1576:
        /*002c*/ 	.byte	0x04, 0x55
        /*002e*/ 	.short	(.L_1578 - .L_1577)


	//   ....[0]....
.L_1577:
        /*0030*/ 	.word	0x00000001
        /*0034*/ 	.byte	0x40, 0x05, 0x00, 0x00, 0x01, 0x00, 0x00, 0x00, 0x20, 0x17, 0x00, 0x00, 0x01, 0x00, 0x00, 0x00
        /*0044*/ 	.byte	0x60, 0xb6, 0x00, 0x00


	//----- nvinfo : EIATTR_MERCURY_ISA_VERSION
	.align		4
.L_1578:
        /*0048*/ 	.byte	0x03, 0x5f
        /*004a*/ 	.short	0x0101


	//----- nvinfo : EIATTR_INT_WARP_WIDE_INSTR_OFFSETS
	.align		4
        /*004c*/ 	.byte	0x04, 0x31
        /*004e*/ 	.short	(.L_1580 - .L_1579)


	//   ....[0]....
.L_1579:
        /*0050*/ 	.word	0x00000180


	//   ....[1]....
        /*0054*/ 	.word	0x00000240


	//   ....[2]....
        /*0058*/ 	.word	0x00007c20


	//   ....[3]....
        /*005c*/ 	.word	0x00008410


	//   ....[4]....
        /*0060*/ 	.word	0x00008a70


	//----- nvinfo : EIATTR_COOP_GROUP_MASK_REGIDS
	.align		4
.L_1580:
        /*0064*/ 	.byte	0x04, 0x29
        /*0066*/ 	.short	(.L_1582 - .L_1581)


	//   ....[0]....
.L_1581:
        /*0068*/ 	.word	0xffffffff


	//   ....[1]....
        /*006c*/ 	.word	0xffffffff


	//   ....[2]....
        /*0070*/ 	.word	0xffffffff


	//   ....[3]....
        /*0074*/ 	.word	0xffffffff


	//   ....[4]....
        /*0078*/ 	.word	0xffffffff


	//   ....[5]....
        /*007c*/ 	.word	0xffffffff


	//   ....[6]....
        /*0080*/ 	.word	0xffffffff


	//   ....[7]....
        /*0084*/ 	.word	0xffffffff


	//   ....[8]....
        /*0088*/ 	.word	0xffffffff


	//   ....[9]....
        /*008c*/ 	.word	0xffffffff


	//   ....[10]....
        /*0090*/ 	.word	0xffffffff


	//   ....[11]....
        /*0094*/ 	.word	0xffffffff


	//   ....[12]....
        /*0098*/ 	.word	0xffffffff


	//   ....[13]....
        /*009c*/ 	.word	0x0500000f


	//   ....[14]....
        /*00a0*/ 	.word	0x0500000f


	//   ....[15]....
        /*00a4*/ 	.word	0x0500000f


	//   ....[16]....
        /*00a8*/ 	.word	0x0500000f


	//----- nvinfo : EIATTR_COOP_GROUP_INSTR_OFFSETS
	.align		4
.L_1582:
        /*00ac*/ 	.byte	0x04, 0x28
        /*00ae*/ 	.short	(.L_1584 - .L_1583)


	//   ....[0]....
.L_1583:
        /*00b0*/ 	.word	0x00000060


	//   ....[1]....
        /*00b4*/ 	.word	0x00000190


	//   ....[2]....
        /*00b8*/ 	.word	0x00000220


	//   ....[3]....
        /*00bc*/ 	.word	0x000003a0


	//   ....[4]....
        /*00c0*/ 	.word	0x00000600


	//   ....[5]....
        /*00c4*/ 	.word	0x000015c0


	//   ....[6]....
        /*00c8*/ 	.word	0x000068e0


	//   ....[7]....
        /*00cc*/ 	.word	0x00007690


	//   ....[8]....
        /*00d0*/ 	.word	0x00007b50


	//   ....[9]....
        /*00d4*/ 	.word	0x00007f50


	//   ....[10]....
        /*00d8*/ 	.word	0x00008340


	//   ....[11]....
        /*00dc*/ 	.word	0x000085f0


	//   ....[12]....
        /*00e0*/ 	.word	0x000089a0


	//   ....[13]....
        /*00e4*/ 	.word	0x0000b890


	//   ....[14]....
        /*00e8*/ 	.word	0x0000b9e0


	//   ....[15]....
        /*00ec*/ 	.word	0x0000ba50


	//   ....[16]....
        /*00f0*/ 	.word	0x0000bac0


	//----- nvinfo : EIATTR_REG_RECONFIG
	.align		4
.L_1584:
        /*00f4*/ 	.byte	0x01, 0x54
	.zero		2


	//----- nvinfo : EIATTR_SYSCALL_OFFSETS
	.align		4
        /*00f8*/ 	.byte	0x04, 0x46
        /*00fa*/ 	.short	(.L_1586 - .L_1585)


	//   ....[0]....
.L_1585:
        /*00fc*/ 	.word	0x00001220


	//   ....[1]....
        /*0100*/ 	.word	0x00001310


	//   ....[2]....
        /*0104*/ 	.word	0x00001450


	//   ....[3]....
        /*0108*/ 	.word	0x00001540


	//----- nvinfo : EIATTR_MBARRIER_INSTR_OFFSETS
	.align		4
.L_1586:
        /*010c*/ 	.byte	0x04, 0x39
        /*010e*/ 	.short	(.L_1588 - .L_1587)


	//   ....[0]....
.L_1587:
        /*0110*/ 	.word	0x00000260
        /*0114*/ 	.word	0x000000ff
        /*0118*/ 	.word	0x00036400
        /*011c*/ 	.short	0x0100
        /*011e*/ 	.byte	0x06
	.zero		1


	//   ....[1]....
        /*0120*/ 	.word	0x00000350
        /*0124*/ 	.word	0x000000ff
        /*0128*/ 	.word	0x00036410
        /*012c*/ 	.short	0x0100
        /*012e*/ 	.byte	0x08
	.zero		1


	//   ....[2]....
        /*0130*/ 	.word	0x00000360
        /*0134*/ 	.word	0x000000ff
        /*0138*/ 	.word	0x00036420
        /*013c*/ 	.short	0x0100
        /*013e*/ 	.byte	0x08
	.zero		1


	//   ....[3]....
        /*0140*/ 	.word	0x00000370
        /*0144*/ 	.word	0x000000ff
        /*0148*/ 	.word	0x00036418
        /*014c*/ 	.short	0x0100
        /*014e*/ 	.byte	0x08
	.zero		1


	//   ....[4]....
        /*0150*/ 	.word	0x00000380
        /*0154*/ 	.word	0x000000ff
        /*0158*/ 	.word	0x00036428
        /*015c*/ 	.short	0x0100
        /*015e*/ 	.byte	0x08
	.zero		1


	//   ....[5]....
        /*0160*/ 	.word	0x000004b0
        /*0164*/ 	.word	0x000000ff
        /*0168*/ 	.word	0x00036430
        /*016c*/ 	.short	0x0100
        /*016e*/ 	.byte	0x08
	.zero		1


	//   ....[6]....
        /*0170*/ 	.word	0x000004c0
        /*0174*/ 	.word	0x000000ff
        /*0178*/ 	.word	0x00036438
        /*017c*/ 	.short	0x0100
        /*017e*/ 	.byte	0x08
	.zero		1


	//   ....[7]....
        /*0180*/ 	.word	0x00001600
        /*0184*/ 	.word	0x000000ff
        /*0188*/ 	.word	0x00036400
        /*018c*/ 	.short	0x010a
        /*018e*/ 	.byte	0x24
	.zero		1


	//   ....[8]....
        /*0190*/ 	.word	0x00001700
        /*0194*/ 	.word	0x000000ff
        /*0198*/ 	.word	0x00036400
        /*019c*/ 	.short	0x010a
        /*019e*/ 	.byte	0x24
	.zero		1


	//   ....[9]....
        /*01a0*/ 	.word	0x00001de0
        /*01a4*/ 	.word	0x00000003
        /*01a8*/ 	.word	0x00036410
        /*01ac*/ 	.short	0x010a
        /*01ae*/ 	.byte	0x3f
	.zero		1


	//   ....[10]....
        /*01b0*/ 	.word	0x00001e20
        /*01b4*/ 	.word	0x00000003
        /*01b8*/ 	.word	0x00036410
        /*01bc*/ 	.short	0x010a
        /*01be*/ 	.byte	0x3f
	.zero		1


	//   ....[11]....
        /*01c0*/ 	.word	0x000024c0
        /*01c4*/ 	.word	0x000000ff
        /*01c8*/ 	.word	0x00036430
        /*01cc*/ 	.short	0x010a
        /*01ce*/ 	.byte	0x24
	.zero		1


	//   ....[12]....
        /*01d0*/ 	.word	0x00002500
        /*01d4*/ 	.word	0x000000ff
        /*01d8*/ 	.word	0x00036430
        /*01dc*/ 	.short	0x010a
        /*01de*/ 	.byte	0x24
	.zero		1


	//   ....[13]....
        /*01e0*/ 	.word	0x00003980
        /*01e4*/ 	.word	0x000000ff
        /*01e8*/ 	.word	0x00000000
        /*01ec*/ 	.short	0x0101
        /*01ee*/ 	.byte	0x04
	.zero		1


	//   ....[14]....
        /*01f0*/ 	.word	0x00003d10
        /*01f4*/ 	.word	0x00000003
        /*01f8*/ 	.word	0x00000000
        /*01fc*/ 	.short	0x0101
        /*01fe*/ 	.byte	0x3f
	.zero		1


	//   ....[15]....
        /*0200*/ 	.word	0x00009790
        /*0204*/ 	.word	0x00000000
        /*0208*/ 	.word	0x00036420
        /*020c*/ 	.short	0x010a
        /*020e*/ 	.byte	0x3f
	.zero		1


	//   ....[16]....
        /*0210*/ 	.word	0x00009f80
        /*0214*/ 	.word	0x00000000
        /*0218*/ 	.word	0x00036438
        /*021c*/ 	.short	0x010a
        /*021e*/ 	.byte	0x3f
	.zero		1


	//   ....[17]....
        /*0220*/ 	.word	0x0000a2e0
        /*0224*/ 	.word	0x00000000
        /*0228*/ 	.word	0x00036428
        /*022c*/ 	.short	0x010a
        /*022e*/ 	.byte	0x3f
	.zero		1


	//   ....[18]....
        /*0230*/ 	.word	0x0000a610
        /*0234*/ 	.word	0x00000000
        /*0238*/ 	.word	0x00036438
        /*023c*/ 	.short	0x010a
        /*023e*/ 	.byte	0x3f
	.zero		1


	//   ....[19]....
        /*0240*/ 	.word	0x0000a900
        /*0244*/ 	.word	0x00000000
        /*0248*/ 	.word	0x00036420
        /*024c*/ 	.short	0x010a
        /*024e*/ 	.byte	0x3f
	.zero		1


	//   ....[20]....
        /*0250*/ 	.word	0x0000ac80
        /*0254*/ 	.word	0x00000000
        /*0258*/ 	.word	0x00036438
        /*025c*/ 	.short	0x010a
        /*025e*/ 	.byte	0x3f
	.zero		1


	//   ....[21]....
        /*0260*/ 	.word	0x0000af80
        /*0264*/ 	.word	0x00000000
        /*0268*/ 	.word	0x00036428
        /*026c*/ 	.short	0x010a
        /*026e*/ 	.byte	0x3f
	.zero		1


	//   ....[22]....
        /*0270*/ 	.word	0x0000b2c0
        /*0274*/ 	.word	0x00000000
        /*0278*/ 	.word	0x00036438
        /*027c*/ 	.short	0x010a
        /*027e*/ 	.byte	0x3f
	.zero		1


	//   ....[23]....
        /*0280*/ 	.word	0x0000b720
        /*0284*/ 	.word	0x00000007
        /*0288*/ 	.word	0x00000000
        /*028c*/ 	.short	0x010a
        /*028e*/ 	.byte	0x3f
	.zero		1


	//   ....[24]....
        /*0290*/ 	.word	0x0000b7a0
        /*0294*/ 	.word	0x00000003
        /*0298*/ 	.word	0x00000000
        /*029c*/ 	.short	0x010a
        /*029e*/ 	.byte	0x3f
	.zero		1


	//   ....[25]....
        /*02a0*/ 	.word	0x0000b7f0
        /*02a4*/ 	.word	0x00000009
        /*02a8*/ 	.word	0x00036438
        /*02ac*/ 	.short	0x010a
        /*02ae*/ 	.byte	0x3f
	.zero		1


	//   ....[26]....
        /*02b0*/ 	.word	0x0000b8c0
        /*02b4*/ 	.word	0x0000009c
        /*02b8*/ 	.word	0x00036400
        /*02bc*/ 	.short	0x010a
        /*02be*/ 	.byte	0x3f
	.zero		1


	//   ....[27]....
        /*02c0*/ 	.word	0x0000b910
        /*02c4*/ 	.word	0x00000003
        /*02c8*/ 	.word	0x00036410
        /*02cc*/ 	.short	0x010a
        /*02ce*/ 	.byte	0x3f
	.zero		1


	//   ....[28]....
        /*02d0*/ 	.word	0x0000b960
        /*02d4*/ 	.word	0x0000009c
        /*02d8*/ 	.word	0x00036430
        /*02dc*/ 	.short	0x010a
        /*02de*/ 	.byte	0x3f
	.zero		1


	//   ....[29]....
        /*02e0*/ 	.word	0x0000bb00
        /*02e4*/ 	.word	0x00000000
        /*02e8*/ 	.word	0x00036420
        /*02ec*/ 	.short	0x010a
        /*02ee*/ 	.byte	0x3f
	.zero		1


	//   ....[30]....
        /*02f0*/ 	.word	0x0000bb50
        /*02f4*/ 	.word	0x00000000
        /*02f8*/ 	.word	0x00036438
        /*02fc*/ 	.short	0x010a
        /*02fe*/ 	.byte	0x3f
	.zero		1


	//   ....[31]....
        /*0300*/ 	.word	0x0000bba0
        /*0304*/ 	.word	0x00000000
        /*0308*/ 	.word	0x00036428
        /*030c*/ 	.short	0x010a
        /*030e*/ 	.byte	0x3f
	.zero		1


	//   ....[32]....
        /*0310*/ 	.word	0x0000bc00
        /*0314*/ 	.word	0x00000000
        /*0318*/ 	.word	0x00036438
        /*031c*/ 	.short	0x010a
        /*031e*/ 	.byte	0x3f
	.zero		1


	//   ....[33]....
        /*0320*/ 	.word	0x0000bc80
        /*0324*/ 	.word	0x00000000
        /*0328*/ 	.word	0x00036420
        /*032c*/ 	.short	0x010a
        /*032e*/ 	.byte	0x3f
	.zero		1


	//   ....[34]....
        /*0330*/ 	.word	0x0000bcd0
        /*0334*/ 	.word	0x00000000
        /*0338*/ 	.word	0x00036438
        /*033c*/ 	.short	0x010a
        /*033e*/ 	.byte	0x3f
	.zero		1


	//   ....[35]....
        /*0340*/ 	.word	0x0000bd20
        /*0344*/ 	.word	0x00000000
        /*0348*/ 	.word	0x00036428
        /*034c*/ 	.short	0x010a
        /*034e*/ 	.byte	0x3f
	.zero		1


	//   ....[36]....
        /*0350*/ 	.word	0x0000bd70
        /*0354*/ 	.word	0x00000000
        /*0358*/ 	.word	0x00036438
        /*035c*/ 	.short	0x010a
        /*035e*/ 	.byte	0x3f
	.zero		1


	//   ....[37]....
        /*0360*/ 	.word	0x0000be40
        /*0364*/ 	.word	0x00000007
        /*0368*/ 	.word	0x00000000
        /*036c*/ 	.short	0x010a
        /*036e*/ 	.byte	0x3f
	.zero		1


	//   ....[38]....
        /*0370*/ 	.word	0x0000be90
        /*0374*/ 	.word	0x00000003
        /*0378*/ 	.word	0x00000000
        /*037c*/ 	.short	0x010a
        /*037e*/ 	.byte	0x3f
	.zero		1


	//----- nvinfo : EIATTR_NUM_MBARRIERS
	.align		4
.L_1588:
        /*0380*/ 	.byte	0x03, 0x38
        /*0382*/ 	.short	0x0007


	//----- nvinfo : EIATTR_EXIT_INSTR_OFFSETS
	.align		4
        /*0384*/ 	.byte	0x04, 0x1c
        /*0386*/ 	.short	(.L_1590 - .L_1589)


	//   ....[0]....
.L_1589:
        /*0388*/ 	.word	0x0000b840


	//----- nvinfo : EIATTR_MAX_THREADS
	.align		4
.L_1590:
        /*038c*/ 	.byte	0x04, 0x05
        /*038e*/ 	.short	(.L_1592 - .L_1591)
.L_1591:
        /*0390*/ 	.word	0x00000200
        /*0394*/ 	.word	0x00000001
        /*0398*/ 	.word	0x00000001


	//----- nvinfo : EIATTR_CRS_STACK_SIZE
	.align		4
.L_1592:
        /*039c*/ 	.byte	0x04, 0x1e
        /*039e*/ 	.short	(.L_1594 - .L_1593)
.L_1593:
        /*03a0*/ 	.word	0x00000000


	//----- nvinfo : EIATTR_CBANK_PARAM_SIZE
	.align		4
.L_1594:
        /*03a4*/ 	.byte	0x03, 0x19
        /*03a6*/ 	.short	0x06f0


	//----- nvinfo : EIATTR_PARAM_CBANK
	.align		4
        /*03a8*/ 	.byte	0x04, 0x0a
        /*03aa*/ 	.short	(.L_1596 - .L_1595)
	.align		4
.L_1595:
        /*03ac*/ 	.word	index@(.nv.constant0._ZN7cutlass13device_kernelIN5flash11enable_sm90INS1_16FlashAttnBwdSm90INS1_25CollectiveMainloopBwdSm90ILi2ELi1ELi1EN4cute5tupleIJNS5_1CILi1EEES8_S8_EEENS6_IJNS7_ILi64EEENS7_ILi96EEENS7_ILi192EEEEEENS_6half_tEfNS_4arch4Sm90ELb1ELb0ELb0ELb1ELb1ELb0ELb1ELb0ELi3ELi1ELi1ELi1ELb0EEENS1_21CollectiveEpilogueBwdISD_SE_SG_Li384ELb1ELb1ELi3EEENS1_25SingleTileBwdLPTSchedulerILb1ELi96ELb1EEEEEEEEEvNT_6ParamsE)
        /*03b0*/ 	.short	0x0210
        /*03b2*/ 	.short	0x06f0


	//----- nvinfo : EIATTR_SW_WAR
	.align		4
.L_1596:
        /*03b4*/ 	.byte	0x04, 0x36
        /*03b6*/ 	.short	(.L_1598 - .L_1597)
.L_1597:
        /*03b8*/ 	.word	0x00000008
.L_1598:


//--------------------- .nv.info._ZN7cutlass13device_kernelIN5flash11enable_sm90INS1_16FlashAttnBwdSm90INS1_25CollectiveMainloopBwdSm90ILi2ELi1ELi1EN4cute5tupleIJNS5_1CILi1EEES8_S8_EEENS6_IJNS7_ILi64EEENS7_ILi96EEENS7_ILi192EEEEEENS_6half_tEfNS_4arch4Sm90ELb1ELb0ELb0ELb1ELb0ELb0ELb1ELb0ELi3ELi1ELi1ELi1ELb0EEENS1_24CollectiveEpilogueBwdGQAISD_fSG_Li384ELb1ELb0EEENS1_25SingleTileBwdLPTSchedulerILb1ELi96ELb0EEEEEEEEEvNT_6ParamsE --------------------------
	.section	.nv.info._ZN7cutlass13device_kernelIN5flash11enable_sm90INS1_16FlashAttnBwdSm90INS1_25CollectiveMainloopBwdSm90ILi2ELi1ELi1EN4cute5tupleIJNS5_1CILi1EEES8_S8_EEENS6_IJNS7_ILi64EEENS7_ILi96EEENS7_ILi192EEEEEENS_6half_tEfNS_4arch4Sm90ELb1ELb0ELb0ELb1ELb0ELb0ELb1ELb0ELi3ELi1ELi1ELi1ELb0EEENS1_24CollectiveEpilogueBwdGQAISD_fSG_Li384ELb1ELb0EEENS1_25SingleTileBwdLPTSchedulerILb1ELi96ELb0EEEEEEEEEvNT_6ParamsE,"",@"SHT_CUDA_INFO"
	.sectionflags	@""
	.align	4


	//----- nvinfo : EIATTR_CUDA_API_VERSION
	.align		4
        /*0000*/ 	.byte	0x04, 0x37
        /*0002*/ 	.short	(.L_1600 - .L_1599)
.L_1599:
        /*0004*/ 	.word	0x00000082


	//----- nvinfo : EIATTR_KPARAM_INFO
	.align		4
.L_1600:
        /*0008*/ 	.byte	0x04, 0x17
        /*000a*/ 	.short	(.L_1602 - .L_1601)
.L_1601:
        /*000c*/ 	.word	0x00000000
        /*0010*/ 	.short	0x0000
        /*0012*/ 	.short	0x0070
        /*0014*/ 	.byte	0x00, 0xf0, 0x01, 0x1c


	//----- nvinfo : EIATTR_SPARSE_MMA_MASK
	.align		4
.L_1602:
        /*0018*/ 	.byte	0x03, 0x50
        /*001a*/ 	.short	0x0000


	//----- nvinfo : EIATTR_MAXREG_COUNT
	.align		4
        /*001c*/ 	.byte	0x03, 0x1b
        /*001e*/ 	.short	0x0080


	//----- nvinfo : EIATTR_NUM_BARRIERS
	.align		4
        /*0020*/ 	.byte	0x02, 0x4c
        /*0022*/ 	.byte	0x10
	.zero		1


	//----- nvinfo : EIATTR_EXTERNS
	.align		4
        /*0024*/ 	.byte	0x04, 0x0f
        /*0026*/ 	.short	(.L_1604 - .L_1603)


	//   ....[0]....
	.align		4
.L_1603:
        /*0028*/ 	.word	index@(__assertfail)


	//----- nvinfo : EIATTR_ANNOTATIONS
	.align		4
.L_1604:
        /*002c*/ 	.byte	0x04, 0x55
        /*002e*/ 	.short	(.L_1606 - .L_1605)


	//   ....[0]....
.L_1605:
        /*0030*/ 	.word	0x00000001
        /*0034*/ 	.byte	0x40, 0x05, 0x00, 0x00, 0x01, 0x00, 0x00, 0x00, 0xf0, 0x16, 0x00, 0x00, 0x01, 0x00, 0x00, 0x00
        /*0044*/ 	.byte	0x70, 0x8d, 0x00, 0x00


	//----- nvinfo : EIATTR_MERCURY_ISA_VERSION
	.align		4
.L_1606:
        /*0048*/ 	.byte	0x03, 0x5f
        /*004a*/ 	.short	0x0101


	//----- nvinfo : EIATTR_INT_WARP_WIDE_INSTR_OFFSETS
	.align		4
        /*004c*/ 	.byte	0x04, 0x31
        /*004e*/ 	.short	(.L_1608 - .L_1607)


	//   ....[0]....
.L_1607:
        /*0050*/ 	.word	0x00000180


	//   ....[1]....
        /*0054*/ 	.word	0x00000240


	//----- nvinfo : EIATTR_COOP_GROUP_MASK_REGIDS
	.align		4
.L_1608:
        /*0058*/ 	.byte	0x04, 0x29
        /*005a*/ 	.short	(.L_1610 - .L_1609)


	//   ....[0]....
.L_1609:
        /*005c*/ 	.word	0xffffffff


	//   ....[1]....
        /*0060*/ 	.word	0xffffffff


	//   ....[2]....
        /*0064*/ 	.word	0xffffffff


	//   ....[3]....
        /*0068*/ 	.word	0xffffffff


	//   ....[4]....
        /*006c*/ 	.word	0xffffffff


	//   ....[5]....
        /*0070*/ 	.word	0xffffffff


	//   ....[6]....
        /*0074*/ 	.word	0xffffffff


	//   ....[7]....
        /*0078*/ 	.word	0x0500000f


	//----- nvinfo : EIATTR_COOP_GROUP_INSTR_OFFSETS
	.align		4
.L_1610:
        /*007c*/ 	.byte	0x04, 0x28
        /*007e*/ 	.short	(.L_1612 - .L_1611)


	//   ....[0]....
.L_1611:
        /*0080*/ 	.word	0x00000060


	//   ....[1]....
        /*0084*/ 	.word	0x00000190


	//   ....[2]....
        /*0088*/ 	.word	0x00000220


	//   ....[3]....
        /*008c*/ 	.word	0x000003a0


	//   ....[4]....
        /*0090*/ 	.word	0x00000600


	//   ....[5]....
        /*0094*/ 	.word	0x00001590


	//   ....[6]....
        /*0098*/ 	.word	0x00004920


	//   ....[7]....
        /*009c*/ 	.word	0x00008fa0


	//----- nvinfo : EIATTR_REG_RECONFIG
	.align		4
.L_1612:
        /*00a0*/ 	.byte	0x01, 0x54
	.zero		2


	//----- nvinfo : EIATTR_SYSCALL_OFFSETS
	.align		4
        /*00a4*/ 	.byte	0x04, 0x46
        /*00a6*/ 	.short	(.L_1614 - .L_1613)


	//   ....[0]....
.L_1613:
        /*00a8*/ 	.word	0x000011f0


	//   ....[1]....
        /*00ac*/ 	.word	0x000012e0


	//   ....[2]....
        /*00b0*/ 	.word	0x00001420


	//   ....[3]....
        /*00b4*/ 	.word	0x00001510


	//----- nvinfo : EIATTR_MBARRIER_INSTR_OFFSETS
	.align		4
.L_1614:
        /*00b8*/ 	.byte	0x04, 0x39
        /*00ba*/ 	.short	(.L_1616 - .L_1615)


	//   ....[0]....
.L_1615:
        /*00bc*/ 	.word	0x00000260
        /*00c0*/ 	.word	0x000000ff
        /*00c4*/ 	.word	0x00036400
        /*00c8*/ 	.short	0x0100
        /*00ca*/ 	.byte	0x06
	.zero		1


	//   ....[1]....
        /*00cc*/ 	.word	0x00000350
        /*00d0*/ 	.word	0x000000ff
        /*00d4*/ 	.word	0x00036410
        /*00d8*/ 	.short	0x0100
        /*00da*/ 	.byte	0x08
	.zero		1


	//   ....[2]....
        /*00dc*/ 	.word	0x00000360
        /*00e0*/ 	.word	0x000000ff
        /*00e4*/ 	.word	0x00036420
        /*00e8*/ 	.short	0x0100
        /*00ea*/ 	.byte	0x08
	.zero		1


	//   ....[3]....
        /*00ec*/ 	.word	0x00000370
        /*00f0*/ 	.word	0x000000ff
        /*00f4*/ 	.word	0x00036418
        /*00f8*/ 	.short	0x0100
        /*00fa*/ 	.byte	0x08
	.zero		1


	//   ....[4]....
        /*00fc*/ 	.word	0x00000380
        /*0100*/ 	.word	0x000000ff
        /*0104*/ 	.word	0x00036428
        /*0108*/ 	.short	0x0100
        /*010a*/ 	.byte	0x08
	.zero		1


	//   ....[5]....
        /*010c*/ 	.word	0x000004b0
        /*0110*/ 	.word	0x000000ff
        /*0114*/ 	.word	0x00036430
        /*0118*/ 	.short	0x0100
        /*011a*/ 	.byte	0x08
	.zero		1


	//   ....[6]....
        /*011c*/ 	.word	0x000004c0
        /*0120*/ 	.word	0x000000ff
        /*0124*/ 	.word	0x00036438
        /*0128*/ 	.short	0x0100
        /*012a*/ 	.byte	0x08
	.zero		1


	//   ....[7]....
        /*012c*/ 	.word	0x000015d0
        /*0130*/ 	.word	0x000000ff
        /*0134*/ 	.word	0x00036400
        /*0138*/ 	.short	0x010a
        /*013a*/ 	.byte	0x24
	.zero		1


	//   ....[8]....
        /*013c*/ 	.word	0x000016d0
        /*0140*/ 	.word	0x000000ff
        /*0144*/ 	.word	0x00036400
        /*0148*/ 	.short	0x010a
        /*014a*/ 	.byte	0x24
	.zero		1


	//   ....[9]....
        /*014c*/ 	.word	0x00001db0
        /*0150*/ 	.word	0x00000003
        /*0154*/ 	.word	0x00036410
        /*0158*/ 	.short	0x010a
        /*015a*/ 	.byte	0x3f
	.zero		1


	//   ....[10]....
        /*015c*/ 	.word	0x00001df0
        /*0160*/ 	.word	0x00000003
        /*0164*/ 	.word	0x00036410
        /*0168*/ 	.short	0x010a
        /*016a*/ 	.byte	0x3f
	.zero		1


	//   ....[11]....
        /*016c*/ 	.word	0x00002490
        /*0170*/ 	.word	0x000000ff
        /*0174*/ 	.word	0x00036430
        /*0178*/ 	.short	0x010a
        /*017a*/ 	.byte	0x24
	.zero		1


	//   ....[12]....
        /*017c*/ 	.word	0x000024d0
        /*0180*/ 	.word	0x000000ff
        /*0184*/ 	.word	0x00036430
        /*0188*/ 	.short	0x010a
        /*018a*/ 	.byte	0x24
	.zero		1


	//   ....[13]....
        /*018c*/ 	.word	0x00003950
        /*0190*/ 	.word	0x000000ff
        /*0194*/ 	.word	0x00000000
        /*0198*/ 	.short	0x0101
        /*019a*/ 	.byte	0x04
	.zero		1


	//   ....[14]....
        /*019c*/ 	.word	0x00003ce0
        /*01a0*/ 	.word	0x00000003
        /*01a4*/ 	.word	0x00000000
        /*01a8*/ 	.short	0x0101
        /*01aa*/ 	.byte	0x3f
	.zero		1


	//   ....[15]....
        /*01ac*/ 	.word	0x00006ea0
        /*01b0*/ 	.word	0x00000000
        /*01b4*/ 	.word	0x00036420
        /*01b8*/ 	.short	0x010a
        /*01ba*/ 	.byte	0x3f
	.zero		1


	//   ....[16]....
        /*01bc*/ 	.word	0x00007690
        /*01c0*/ 	.word	0x00000000
        /*01c4*/ 	.word	0x00036438
        /*01c8*/ 	.short	0x010a
        /*01ca*/ 	.byte	0x3f
	.zero		1


	//   ....[17]....
        /*01cc*/ 	.word	0x000079f0
        /*01d0*/ 	.word	0x00000000
        /*01d4*/ 	.word	0x00036428
        /*01d8*/ 	.short	0x010a
        /*01da*/ 	.byte	0x3f
	.zero		1


	//   ....[18]....
        /*01dc*/ 	.word	0x00007d20
        /*01e0*/ 	.word	0x00000000
        /*01e4*/ 	.word	0x00036438
        /*01e8*/ 	.short	0x010a
        /*01ea*/ 	.byte	0x3f
	.zero		1


	//   ....[19]....
        /*01ec*/ 	.word	0x00008010
        /*01f0*/ 	.word	0x00000000
        /*01f4*/ 	.word	0x00036420
        /*01f8*/ 	.short	0x010a
        /*01fa*/ 	.byte	0x3f
	.zero		1


	//   ....[20]....
        /*01fc*/ 	.word	0x00008390
        /*0200*/ 	.word	0x00000000
        /*0204*/ 	.word	0x00036438
        /*0208*/ 	.short	0x010a
        /*020a*/ 	.byte	0x3f
	.zero		1


	//   ....[21]....
        /*020c*/ 	.word	0x00008690
        /*0210*/ 	.word	0x00000000
        /*0214*/ 	.word	0x00036428
        /*0218*/ 	.short	0x010a
        /*021a*/ 	.byte	0x3f
	.zero		1


	//   ....[22]....
        /*021c*/ 	.word	0x000089d0
        /*0220*/ 	.word	0x00000000
        /*0224*/ 	.word	0x00036438
        /*0228*/ 	.short	0x010a
        /*022a*/ 	.byte	0x3f
	.zero		1


	//   ....[23]....
        /*022c*/ 	.word	0x00008e30
        /*0230*/ 	.word	0x00000007
        /*0234*/ 	.word	0x00000000
        /*0238*/ 	.short	0x010a
        /*023a*/ 	.byte	0x3f
	.zero		1


	//   ....[24]....
        /*023c*/ 	.word	0x00008eb0
        /*0240*/ 	.word	0x00000003
        /*0244*/ 	.word	0x00000000
        /*0248*/ 	.short	0x010a
        /*024a*/ 	.byte	0x3f
	.zero		1


	//   ....[25]....
        /*024c*/ 	.word	0x00008f00
        /*0250*/ 	.word	0x00000009
        /*0254*/ 	.word	0x00036438
        /*0258*/ 	.short	0x010a
        /*025a*/ 	.byte	0x3f
	.zero		1


	//   ....[26]....
        /*025c*/ 	.word	0x00008fd0
        /*0260*/ 	.word	0x0000009b
        /*0264*/ 	.word	0x00036400
        /*0268*/ 	.short	0x010a
        /*026a*/ 	.byte	0x3f
	.zero		1


	//   ....[27]....
        /*026c*/ 	.word	0x00009020
        /*0270*/ 	.word	0x00000003
        /*0274*/ 	.word	0x00036410
        /*0278*/ 	.short	0x010a
        /*027a*/ 	.byte	0x3f
	.zero		1


	//   ....[28]....
        /*027c*/ 	.word	0x00009070
        /*0280*/ 	.word	0x0000009b
        /*0284*/ 	.word	0x00036430
        /*0288*/ 	.short	0x010a
        /*028a*/ 	.byte	0x3f
	.zero		1


	//   ....[29]....
        /*028c*/ 	.word	0x000090c0
        /*0290*/ 	.word	0x00000000
        /*0294*/ 	.word	0x00036420
        /*0298*/ 	.short	0x010a
        /*029a*/ 	.byte	0x3f
	.zero		1


	//   ....[30]....
        /*029c*/ 	.word	0x00009110
        /*02a0*/ 	.word	0x00000000
        /*02a4*/ 	.word	0x00036438
        /*02a8*/ 	.short	0x010a
        /*02aa*/ 	.byte	0x3f
	.zero		1


	//   ....[31]....
        /*02ac*/ 	.word	0x00009160
        /*02b0*/ 	.word	0x00000000
        /*02b4*/ 	.word	0x00036428
        /*02b8*/ 	.short	0x010a
        /*02ba*/ 	.byte	0x3f
	.zero		1


	//   ....[32]....
        /*02bc*/ 	.word	0x000091c0
        /*02c0*/ 	.word	0x00000000
        /*02c4*/ 	.word	0x00036438
        /*02c8*/ 	.short	0x010a
        /*02ca*/ 	.byte	0x3f
	.zero		1


	//   ....[33]....
        /*02cc*/ 	.word	0x00009240
        /*02d0*/ 	.word	0x00000000
        /*02d4*/ 	.word	0x00036420
        /*02d8*/ 	.short	0x010a
        /*02da*/ 	.byte	0x3f
	.zero		1


	//   ....[34]....
        /*02dc*/ 	.word	0x00009290
        /*02e0*/ 	.word	0x00000000
        /*02e4*/ 	.word	0x00036438
        /*02e8*/ 	.short	0x010a
        /*02ea*/ 	.byte	0x3f
	.zero		1


	//   ....[35]....
        /*02ec*/ 	.word	0x000092e0
        /*02f0*/ 	.word	0x00000000
        /*02f4*/ 	.word	0x00036428
        /*02f8*/ 	.short	0x010a
        /*02fa*/ 	.byte	0x3f
	.zero		1


	//   ....[36]....
        /*02fc*/ 	.word	0x00009330
        /*0300*/ 	.word	0x00000000
        /*0304*/ 	.word	0x00036438
        /*0308*/ 	.short	0x010a
        /*030a*/ 	.byte	0x3f
	.zero		1


	//   ....[37]....
        /*030c*/ 	.word	0x00009400
        /*0310*/ 	.word	0x00000007
        /*0314*/ 	.word	0x00000000
        /*0318*/ 	.short	0x010a
        /*031a*/ 	.byte	0x3f
	.zero		1


	//   ....[38]....
        /*031c*/ 	.word	0x00009450
        /*0320*/ 	.word	0x00000003
        /*0324*/ 	.word	0x00000000
        /*0328*/ 	.short	0x010a
        /*032a*/ 	.byte	0x3f
	.zero		1


	//----- nvinfo : EIATTR_NUM_MBARRIERS
	.align		4
.L_1616:
        /*032c*/ 	.byte	0x03, 0x38
        /*032e*/ 	.short	0x0007


	//----- nvinfo : EIATTR_EXIT_INSTR_OFFSETS
	.align		4
        /*0330*/ 	.byte	0x04, 0x1c
        /*0332*/ 	.short	(.L_1618 - .L_1617)


	//   ....[0]....
.L_1617:
        /*0334*/ 	.word	0x00008f50


	//----- nvinfo : EIATTR_MAX_THREADS
	.align		4
.L_1618:
        /*0338*/ 	.byte	0x04, 0x05
        /*033a*/ 	.short	(.L_1620 - .L_1619)
.L_1619:
        /*033c*/ 	.word	0x00000200
        /*0340*/ 	.word	0x00000001
        /*0344*/ 	.word	0x00000001


	//----- nvinfo : EIATTR_CRS_STACK_SIZE
	.align		4
.L_1620:
        /*0348*/ 	.byte	0x04, 0x1e
        /*034a*/ 	.short	(.L_1622 - .L_1621)
.L_1621:
        /*034c*/ 	.word	0x00000000


	//----- nvinfo : EIATTR_CBANK_PARAM_SIZE
	.align		4
.L_1622:
        /*0350*/ 	.byte	0x03, 0x19
        /*0352*/ 	.short	0x0770


	//----- nvinfo : EIATTR_PARAM_CBANK
	.align		4
        /*0354*/ 	.byte	0x04, 0x0a
        /*0356*/ 	.short	(.L_1624 - .L_1623)
	.align		4
.L_1623:
        /*0358*/ 	.word	index@(.nv.constant0._ZN7cutlass13device_kernelIN5flash11enable_sm90INS1_16FlashAttnBwdSm90INS1_25CollectiveMainloopBwdSm90ILi2ELi1ELi1EN4cute5tupleIJNS5_1CILi1EEES8_S8_EEENS6_IJNS7_ILi64EEENS7_ILi96EEENS7_ILi192EEEEEENS_6half_tEfNS_4arch4Sm90ELb1ELb0ELb0ELb1ELb0ELb0ELb1ELb0ELi3ELi1ELi1ELi1ELb0EEENS1_24CollectiveEpilogueBwdGQAISD_fSG_Li384ELb1ELb0EEENS1_25SingleTileBwdLPTSchedulerILb1ELi96ELb0EEEEEEEEEvNT_6ParamsE)
        /*035c*/ 	.short	0x0210
        /*035e*/ 	.short	0x0770


	//----- nvinfo : EIATTR_SW_WAR
	.align		4
.L_1624:
        /*0360*/ 	.byte	0x04, 0x36
        /*0362*/ 	.short	(.L_1626 - .L_1625)
.L_1625:
        /*0364*/ 	.word	0x00000008
.L_1626:


//--------------------- .nv.info._ZN7cutlass13device_kernelIN5flash32FlashAttnBwdPostprocessConvertdQIN4cute5tupleIJNS3_1CILi96EEENS5_ILi192EEEEEENS_6half_tEfNS_4arch4Sm90ELi384ENS3_8TiledMMAINS3_8MMA_AtomIJNS3_4SM904GMMA25MMA_64x96x16_F32F16F16_SSILNSF_5MajorE1ELSH_1ELNSF_7ScaleInE1ELSI_1EEEEEENS3_6LayoutINS4_IJNS5_ILi3EEENS5_ILi1EEESN_EEENS4_IJSN_NS5_ILi0EEESP_EEEEENS4_IJNS3_10UnderscoreESS_SS_EEEEELb1EEEEEvNT_6ParamsE --------------------------
	.section	.nv.info._ZN7cutlass13device_kernelIN5flash32FlashAttnBwdPostprocessConvertdQIN4cute5tupleIJNS3_1CILi96EEENS5_ILi192EEEEEENS_6half_tEfNS_4arch4Sm90ELi384ENS3_8TiledMMAINS3_8MMA_AtomIJNS3_4SM904GMMA25MMA_64x96x16_F32F16F16_SSILNSF_5MajorE1ELSH_1ELNSF_7ScaleInE1ELSI_1EEEEEENS3_6LayoutINS4_IJNS5_ILi3EEENS5_ILi1EEESN_EEENS4_IJSN_NS5_ILi0EEESP_EEEEENS4_IJNS3_10UnderscoreESS_SS_EEEEELb1EEEEEvNT_6ParamsE,"",@"SHT_CUDA_INFO"
	.sectionflags	@""
	.align	4


	//----- nvinfo : EIATTR_CUDA_API_VERSION
	.align		4
        /*0000*/ 	.byte	0x04, 0x37
        /*0002*/ 	.short	(.L_1628 - .L_1627)
.L_1627:
        /*0004*/ 	.word	0x00000082


	//----- nvinfo : EIATTR_KPARAM_INFO
	.align		4
.L_1628:
        /*0008*/ 	.byte	0x04, 0x17
        /*000a*/ 	.short	(.L_1630 - .L_1629)
.L_1629:
        /*000c*/ 	.word	0x00000000
        /*0010*/ 	.short	0x0000
        /*0012*/ 	.short	0x0000
        /*0014*/ 	.byte	0x00, 0xf0, 0xc1, 0x01


	//----- nvinfo : EIATTR_SPARSE_MMA_MASK
	.align		4
.L_1630:
        /*0018*/ 	.byte	0x03, 0x50
        /*001a*/ 	.short	0x0000


	//----- nvinfo : EIATTR_MAXREG_COUNT
	.align		4
        /*001c*/ 	.byte	0x03, 0x1b
        /*001e*/ 	.short	0x0050


	//----- nvinfo : EIATTR_NUM_BARRIERS
	.align		4
        /*0020*/ 	.byte	0x02, 0x4c
        /*0022*/ 	.byte	0x01
	.zero		1


	//----- nvinfo : EIATTR_MERCURY_ISA_VERSION
	.align		4
        /*0024*/ 	.byte	0x03, 0x5f
        /*0026*/ 	.short	0x0101


	//----- nvinfo : EIATTR_MBARRIER_INSTR_OFFSETS
	.align		4
        /*0028*/ 	.byte	0x04, 0x39
        /*002a*/ 	.short	(.L_1632 - .L_1631)


	//   ....[0]....
.L_1631:
        /*002c*/ 	.word	0x00000490
        /*0030*/ 	.word	0x000000ff
        /*0034*/ 	.word	0x0001b000
        /*0038*/ 	.short	0x0100
        /*003a*/ 	.byte	0x06
	.zero		1


	//   ....[1]....
        /*003c*/ 	.word	0x000005a0
        /*0040*/ 	.word	0x00000002
        /*0044*/ 	.word	0x0001b000
        /*0048*/ 	.short	0x010a
        /*004a*/ 	.byte	0x3f
	.zero		1


	//----- nvinfo : EIATTR_NUM_MBARRIERS
	.align		4
.L_1632:
        /*004c*/ 	.byte	0x03, 0x38
        /*004e*/ 	.short	0x0001


	//----- nvinfo : EIATTR_EXIT_INSTR_OFFSETS
	.align		4
        /*0050*/ 	.byte	0x04, 0x1c
        /*0052*/ 	.short	(.L_1634 - .L_1633)


	//   ....[0]....
.L_1633:
        /*0054*/ 	.word	0x000001a0


	//   ....[1]....
        /*0058*/ 	.word	0x00001630


	//   ....[2]....
        /*005c*/ 	.word	0x00001710


	//----- nvinfo : EIATTR_MAX_THREADS
	.align		4
.L_1634:
        /*0060*/ 	.byte	0x04, 0x05
        /*0062*/ 	.short	(.L_1636 - .L_1635)
.L_1635:
        /*0064*/ 	.word	0x00000180
        /*0068*/ 	.word	0x00000001
        /*006c*/ 	.word	0x00000001


	//----- nvinfo : EIATTR_CRS_STACK_SIZE
	.align		4
.L_1636:
        /*0070*/ 	.byte	0x04, 0x1e
        /*0072*/ 	.short	(.L_1638 - .L_1637)
.L_1637:
        /*0074*/ 	.word	0x00000000


	//----- nvinfo : EIATTR_CBANK_PARAM_SIZE
	.align		4
.L_1638:
        /*0078*/ 	.byte	0x03, 0x19
        /*007a*/ 	.short	0x0070


	//----- nvinfo : EIATTR_PARAM_CBANK
	.align		4
        /*007c*/ 	.byte	0x04, 0x0a
        /*007e*/ 	.short	(.L_1640 - .L_1639)
	.align		4
.L_1639:
        /*0080*/ 	.word	index@(.nv.constant0._ZN7cutlass13device_kernelIN5flash32FlashAttnBwdPostprocessConvertdQIN4cute5tupleIJNS3_1CILi96EEENS5_ILi192EEEEEENS_6half_tEfNS_4arch4Sm90ELi384ENS3_8TiledMMAINS3_8MMA_AtomIJNS3_4SM904GMMA25MMA_64x96x16_F32F16F16_SSILNSF_5MajorE1ELSH_1ELNSF_7ScaleInE1ELSI_1EEEEEENS3_6LayoutINS4_IJNS5_ILi3EEENS5_ILi1EEESN_EEENS4_IJSN_NS5_ILi0EEESP_EEEEENS4_IJNS3_10UnderscoreESS_SS_EEEEELb1EEEEEvNT_6ParamsE)
        /*0084*/ 	.short	0x0210
        /*0086*/ 	.short	0x0070


	//----- nvinfo : EIATTR_SW_WAR
	.align		4
.L_1640:
        /*0088*/ 	.byte	0x04, 0x36
        /*008a*/ 	.short	(.L_1642 - .L_1641)
.L_1641:
        /*008c*/ 	.word	0x00000008
.L_1642:


//--------------------- .nv.info._ZN7cutlass13device_kernelIN5flash32FlashAttnBwdPostprocessConvertdQIN4cute5tupleIJNS3_1CILi64EEENS5_ILi192EEEEEENS_6half_tEfNS_4arch4Sm90ELi384ENS3_8TiledMMAINS3_8MMA_AtomIJNS3_4SM904GMMA25MMA_64x64x16_F32F16F16_SSILNSF_5MajorE0ELSH_1ELNSF_7ScaleInE1ELSI_1EEEEEENS3_6LayoutINS4_IJNS5_ILi1EEENS5_ILi3EEESM_EEENS4_IJNS5_ILi0EEESM_SP_EEEEENS4_IJNS3_10UnderscoreESS_SS_EEEEELb0EEEEEvNT_6ParamsE --------------------------
	.section	.nv.info._ZN7cutlass13device_kernelIN5flash32FlashAttnBwdPostprocessConvertdQIN4cute5tupleIJNS3_1CILi64EEENS5_ILi192EEEEEENS_6half_tEfNS_4arch4Sm90ELi384ENS3_8TiledMMAINS3_8MMA_AtomIJNS3_4SM904GMMA25MMA_64x64x16_F32F16F16_SSILNSF_5MajorE0ELSH_1ELNSF_7ScaleInE1ELSI_1EEEEEENS3_6LayoutINS4_IJNS5_ILi1EEENS5_ILi3EEESM_EEENS4_IJNS5_ILi0EEESM_SP_EEEEENS4_IJNS3_10UnderscoreESS_SS_EEEEELb0EEEEEvNT_6ParamsE,"",@"SHT_CUDA_INFO"
	.sectionflags	@""
	.align	4


	//----- nvinfo : EIATTR_CUDA_API_VERSION
	.align		4
        /*0000*/ 	.byte	0x04, 0x37
        /*0002*/ 	.short	(.L_1644 - .L_1643)
.L_1643:
        /*0004*/ 	.word	0x00000082


	//----- nvinfo : EIATTR_KPARAM_INFO
	.align		4
.L_1644:
        /*0008*/ 	.byte	0x04, 0x17
        /*000a*/ 	.short	(.L_1646 - .L_1645)
.L_1645:
        /*000c*/ 	.word	0x00000000
        /*0010*/ 	.short	0x0000
        /*0012*/ 	.short	0x0000
        /*0014*/ 	.byte	0x00, 0xf0, 0xc1, 0x01


	//----- nvinfo : EIATTR_SPARSE_MMA_MASK
	.align		4
.L_1646:
        /*0018*/ 	.byte	0x03, 0x50
        /*001a*/ 	.short	0x0000


	//----- nvinfo : EIATTR_MAXREG_COUNT
	.align		4
        /*001c*/ 	.byte	0x03, 0x1b
        /*001e*/ 	.short	0x0050


	//----- nvinfo : EIATTR_NUM_BARRIERS
	.align		4
        /*0020*/ 	.byte	0x02, 0x4c
        /*0022*/ 	.byte	0x01
	.zero		1


	//----- nvinfo : EIATTR_MERCURY_ISA_VERSION
	.align		4
        /*0024*/ 	.byte	0x03, 0x5f
        /*0026*/ 	.short	0x0101


	//----- nvinfo : EIATTR_MBARRIER_INSTR_OFFSETS
	.align		4
        /*0028*/ 	.byte	0x04, 0x39
        /*002a*/ 	.short	(.L_1648 - .L_1647)


	//   ....[0]....
.L_1647:
        /*002c*/ 	.word	0x000004a0
        /*0030*/ 	.word	0x000000ff
        /*0034*/ 	.word	0x00012000
        /*0038*/ 	.short	0x0100
        /*003a*/ 	.byte	0x06
	.zero		1


	//   ....[1]....
        /*003c*/ 	.word	0x000005b0
        /*0040*/ 	.word	0x00000029
        /*0044*/ 	.word	0x00012000
        /*0048*/ 	.short	0x010a
        /*004a*/ 	.byte	0x3f
	.zero		1


	//----- nvinfo : EIATTR_NUM_MBARRIERS
	.align		4
.L_1648:
        /*004c*/ 	.byte	0x03, 0x38
        /*004e*/ 	.short	0x0001


	//----- nvinfo : EIATTR_EXIT_INSTR_OFFSETS
	.align		4
        /*0050*/ 	.byte	0x04, 0x1c
        /*0052*/ 	.short	(.L_1650 - .L_1649)


	//   ....[0]....
.L_1649:
        /*0054*/ 	.word	0x000001b0


	//   ....[1]....
        /*0058*/ 	.word	0x00001220


	//   ....[2]....
        /*005c*/ 	.word	0x000012f0


	//----- nvinfo : EIATTR_MAX_THREADS
	.align		4
.L_1650:
        /*0060*/ 	.byte	0x04, 0x05
        /*0062*/ 	.short	(.L_1652 - .L_1651)
.L_1651:
        /*0064*/ 	.word	0x00000180
        /*0068*/ 	.word	0x00000001
        /*006c*/ 	.word	0x00000001


	//----- nvinfo : EIATTR_CRS_STACK_SIZE
	.align		4
.L_1652:
        /*0070*/ 	.byte	0x04, 0x1e
        /*0072*/ 	.short	(.L_1654 - .L_1653)
.L_1653:
        /*0074*/ 	.word	0x00000000


	//----- nvinfo : EIATTR_CBANK_PARAM_SIZE
	.align		4
.L_1654:
        /*0078*/ 	.byte	0x03, 0x19
        /*007a*/ 	.short	0x0070


	//----- nvinfo : EIATTR_PARAM_CBANK
	.align		4
        /*007c*/ 	.byte	0x04, 0x0a
        /*007e*/ 	.short	(.L_1656 - .L_1655)
	.align		4
.L_1655:
        /*0080*/ 	.word	index@(.nv.constant0._ZN7cutlass13device_kernelIN5flash32FlashAttnBwdPostprocessConvertdQIN4cute5tupleIJNS3_1CILi64EEENS5_ILi192EEEEEENS_6half_tEfNS_4arch4Sm90ELi384ENS3_8TiledMMAINS3_8MMA_AtomIJNS3_4SM904GMMA25MMA_64x64x16_F32F16F16_SSILNSF_5MajorE0ELSH_1ELNSF_7ScaleInE1ELSI_1EEEEEENS3_6LayoutINS4_IJNS5_ILi1EEENS5_ILi3EEESM_EEENS4_IJNS5_ILi0EEESM_SP_EEEEENS4_IJNS3_10UnderscoreESS_SS_EEEEELb0EEEEEvNT_6ParamsE)
        /*0084*/ 	.short	0x0210
        /*0086*/ 	.short	0x0070


	//----- nvinfo : EIATTR_SW_WAR
	.align		4
.L_1656:
        /*0088*/ 	.byte	0x04, 0x36
        /*008a*/ 	.short	(.L_1658 - .L_1657)
.L_1657:
        /*008c*/ 	.word	0x00000008
.L_1658:


//--------------------- .nv.info._ZN7cutlass13device_kernelIN5flash11enable_sm90INS1_16FlashAttnBwdSm90INS1_25CollectiveMainloopBwdSm90ILi2ELi1ELi1EN4cute5tupleIJNS5_1CILi1EEES8_S8_EEENS6_IJNS7_ILi64EEENS7_ILi96EEENS7_ILi192EEEEEENS_6half_tEfNS_4arch4Sm90ELb1ELb0ELb0ELb1ELb1ELb0ELb1ELb0ELi3ELi1ELi1ELi1ELb0EEENS1_24CollectiveEpilogueBwdGQAISD_fSG_Li384ELb1ELb1EEENS1_25SingleTileBwdLPTSchedulerILb1ELi96ELb1EEEEEEEEEvNT_6ParamsE --------------------------
	.section	.nv.info._ZN7cutlass13device_kernelIN5flash11enable_sm90INS1_16FlashAttnBwdSm90INS1_25CollectiveMainloopBwdSm90ILi2ELi1ELi1EN4cute5tupleIJNS5_1CILi1EEES8_S8_EEENS6_IJNS7_ILi64EEENS7_ILi96EEENS7_ILi192EEEEEENS_6half_tEfNS_4arch4Sm90ELb1ELb0ELb0ELb1ELb1ELb0ELb1ELb0ELi3ELi1ELi1ELi1ELb0EEENS1_24CollectiveEpilogueBwdGQAISD_fSG_Li384ELb1ELb1EEENS1_25SingleTileBwdLPTSchedulerILb1ELi96ELb1EEEEEEEEEvNT_6ParamsE,"",@"SHT_CUDA_INFO"
	.sectionflags	@""
	.align	4


	//----- nvinfo : EIATTR_CUDA_API_VERSION
	.align		4
        /*0000*/ 	.byte	0x04, 0x37
        /*0002*/ 	.short	(.L_1660 - .L_1659)
.L_1659:
        /*0004*/ 	.word	0x00000082


	//----- nvinfo : EIATTR_KPARAM_INFO
	.align		4
.L_1660:
        /*0008*/ 	.byte	0x04, 0x17
        /*000a*/ 	.short	(.L_1662 - .L_1661)
.L_1661:
        /*000c*/ 	.word	0x00000000
        /*0010*/ 	.short	0x0000
        /*0012*/ 	.short	0x0070
        /*0014*/ 	.byte	0x00, 0xf0, 0x01, 0x1c


	//----- nvinfo : EIATTR_SPARSE_MMA_MASK
	.align		4
.L_1662:
        /*0018*/ 	.byte	0x03, 0x50
        /*001a*/ 	.short	0x0000


	//----- nvinfo : EIATTR_MAXREG_COUNT
	.align		4
        /*001c*/ 	.byte	0x03, 0x1b
        /*001e*/ 	.short	0x0080


	//----- nvinfo : EIATTR_NUM_BARRIERS
	.align		4
        /*0020*/ 	.byte	0x02, 0x4c
        /*0022*/ 	.byte	0x10
	.zero		1


	//----- nvinfo : EIATTR_EXTERNS
	.align		4
        /*0024*/ 	.byte	0x04, 0x0f
        /*0026*/ 	.short	(.L_1664 - .L_1663)


	//   ....[0]....
	.align		4
.L_1663:
        /*0028*/ 	.word	index@(__assertfail)


	//----- nvinfo : EIATTR_ANNOTATIONS
	.align		4
.L_1664:
        /*002c*/ 	.byte	0x04, 0x55
        /*002e*/ 	.short	(.L_1666 - .L_1665)


	//   ....[0]....
.L_1665:
        /*0030*/ 	.word	0x00000001
        /*0034*/ 	.byte	0x40, 0x05, 0x00, 0x00, 0x01, 0x00, 0x00, 0x00, 0x10, 0x17, 0x00, 0x00, 0x01, 0x00, 0x00, 0x00
        /*0044*/ 	.byte	0x60, 0x9b, 0x00, 0x00


	//----- nvinfo : EIATTR_MERCURY_ISA_VERSION
	.align		4
.L_1666:
        /*0048*/ 	.byte	0x03, 0x5f
        /*004a*/ 	.short	0x0101


	//----- nvinfo : EIATTR_INT_WARP_WIDE_INSTR_OFFSETS
	.align		4
        /*004c*/ 	.byte	0x04, 0x31
        /*004e*/ 	.short	(.L_1668 - .L_1667)


	//   ....[0]....
.L_1667:
        /*0050*/ 	.word	0x00000180


	//   ....[1]....
        /*0054*/ 	.word	0x00000240


	//   ....[2]....
        /*0058*/ 	.word	0x00006120


	//   ....[3]....
        /*005c*/ 	.word	0x00006910


	//   ....[4]....
        /*0060*/ 	.word	0x00006f70


	//----- nvinfo : EIATTR_COOP_GROUP_MASK_REGIDS
	.align		4
.L_1668:
        /*0064*/ 	.byte	0x04, 0x29
        /*0066*/ 	.short	(.L_1670 - .L_1669)


	//   ....[0]....
.L_1669:
        /*0068*/ 	.word	0xffffffff


	//   ....[1]....
        /*006c*/ 	.word	0xffffffff


	//   ....[2]....
        /*0070*/ 	.word	0xffffffff


	//   ....[3]....
        /*0074*/ 	.word	0xffffffff


	//   ....[4]....
        /*0078*/ 	.word	0xffffffff


	//   ....[5]....
        /*007c*/ 	.word	0xffffffff


	//   ....[6]....
        /*0080*/ 	.word	0xffffffff


	//   ....[7]....
        /*0084*/ 	.word	0xffffffff


	//   ....[8]....
        /*0088*/ 	.word	0xffffffff


	//   ....[9]....
        /*008c*/ 	.word	0xffffffff


	//   ....[10]....
        /*0090*/ 	.word	0xffffffff


	//   ....[11]....
        /*0094*/ 	.word	0xffffffff


	//   ....[12]....
        /*0098*/ 	.word	0xffffffff


	//   ....[13]....
        /*009c*/ 	.word	0xffffffff


	//   ....[14]....
        /*00a0*/ 	.word	0xffffffff


	//   ....[15]....
        /*00a4*/ 	.word	0xffffffff


	//   ....[16]....
        /*00a8*/ 	.word	0xffffffff


	//   ....[17]....
        /*00ac*/ 	.word	0x0500000f


	//   ....[18]....
        /*00b0*/ 	.word	0x0500000f


	//   ....[19]....
        /*00b4*/ 	.word	0x0500000f


	//   ....[20]....
        /*00b8*/ 	.word	0x0500000f


	//   ....[21]....
        /*00bc*/ 	.word	0x0500000f


	//   ....[22]....
        /*00c0*/ 	.word	0x0500000f


	//----- nvinfo : EIATTR_COOP_GROUP_INSTR_OFFSETS
	.align		4
.L_1670:
        /*00c4*/ 	.byte	0x04, 0x28
        /*00c6*/ 	.short	(.L_1672 - .L_1671)


	//   ....[0]....
.L_1671:
        /*00c8*/ 	.word	0x00000060


	//   ....[1]....
        /*00cc*/ 	.word	0x00000190


	//   ....[2]....
        /*00d0*/ 	.word	0x00000220


	//   ....[3]....
        /*00d4*/ 	.word	0x000003a0


	//   ....[4]....
        /*00d8*/ 	.word	0x00000600


	//   ....[5]....
        /*00dc*/ 	.word	0x000015b0


	//   ....[6]....
        /*00e0*/ 	.word	0x00004720


	//   ....[7]....
        /*00e4*/ 	.word	0x000048b0


	//   ....[8]....
        /*00e8*/ 	.word	0x00004b40


	//   ....[9]....
        /*00ec*/ 	.word	0x00004cd0


	//   ....[10]....
        /*00f0*/ 	.word	0x00004de0


	//   ....[11]....
        /*00f4*/ 	.word	0x00005b90


	//   ....[12]....
        /*00f8*/ 	.word	0x00006050


	//   ....[13]....
        /*00fc*/ 	.word	0x00006450


	//   ....[14]....
        /*0100*/ 	.word	0x00006840


	//   ....[15]....
        /*0104*/ 	.word	0x00006af0


	//   ....[16]....
        /*0108*/ 	.word	0x00006ea0


	//   ....[17]....
        /*010c*/ 	.word	0x00009d90


	//   ....[18]....
        /*0110*/ 	.word	0x00009ee0


	//   ....[19]....
        /*0114*/ 	.word	0x00009f50


	//   ....[20]....
        /*0118*/ 	.word	0x00009fc0


	//   ....[21]....
        /*011c*/ 	.word	0x0000a030


	//   ....[22]....
        /*0120*/ 	.word	0x0000a0a0


	//----- nvinfo : EIATTR_REG_RECONFIG
	.align		4
.L_1672:
        /*0124*/ 	.byte	0x01, 0x54
	.zero		2


	//----- nvinfo : EIATTR_SYSCALL_OFFSETS
	.align		4
        /*0128*/ 	.byte	0x04, 0x46
        /*012a*/ 	.short	(.L_1674 - .L_1673)


	//   ....[0]....
.L_1673:
        /*012c*/ 	.word	0x00001210


	//   ....[1]....
        /*0130*/ 	.word	0x00001300


	//   ....[2]....
        /*0134*/ 	.word	0x00001440


	//   ....[3]....
        /*0138*/ 	.word	0x00001530


	//----- nvinfo : EIATTR_MBARRIER_INSTR_OFFSETS
	.align		4
.L_1674:
        /*013c*/ 	.byte	0x04, 0x39
        /*013e*/ 	.short	(.L_1676 - .L_1675)


	//   ....[0]....
.L_1675:
        /*0140*/ 	.word	0x00000260
        /*0144*/ 	.word	0x000000ff
        /*0148*/ 	.word	0x00036400
        /*014c*/ 	.short	0x0100
        /*014e*/ 	.byte	0x06
	.zero		1


	//   ....[1]....
        /*0150*/ 	.word	0x00000350
        /*0154*/ 	.word	0x000000ff
        /*0158*/ 	.word	0x00036410
        /*015c*/ 	.short	0x0100
        /*015e*/ 	.byte	0x08
	.zero		1


	//   ....[2]....
        /*0160*/ 	.word	0x00000360
        /*0164*/ 	.word	0x000000ff
        /*0168*/ 	.word	0x00036420
        /*016c*/ 	.short	0x0100
        /*016e*/ 	.byte	0x08
	.zero		1


	//   ....[3]....
        /*0170*/ 	.word	0x00000370
        /*0174*/ 	.word	0x000000ff
        /*0178*/ 	.word	0x00036418
        /*017c*/ 	.short	0x0100
        /*017e*/ 	.byte	0x08
	.zero		1


	//   ....[4]....
        /*0180*/ 	.word	0x00000380
        /*0184*/ 	.word	0x000000ff
        /*0188*/ 	.word	0x00036428
        /*018c*/ 	.short	0x0100
        /*018e*/ 	.byte	0x08
	.zero		1


	//   ....[5]....
        /*0190*/ 	.word	0x000004b0
        /*0194*/ 	.word	0x000000ff
        /*0198*/ 	.word	0x00036430
        /*019c*/ 	.short	0x0100
        /*019e*/ 	.byte	0x08
	.zero		1


	//   ....[6]....
        /*01a0*/ 	.word	0x000004c0
        /*01a4*/ 	.word	0x000000ff
        /*01a8*/ 	.word	0x00036438
        /*01ac*/ 	.short	0x0100
        /*01ae*/ 	.byte	0x08
	.zero		1


	//   ....[7]....
        /*01b0*/ 	.word	0x000015f0
        /*01b4*/ 	.word	0x000000ff
        /*01b8*/ 	.word	0x00036400
        /*01bc*/ 	.short	0x010a
        /*01be*/ 	.byte	0x24
	.zero		1


	//   ....[8]....
        /*01c0*/ 	.word	0x000016f0
        /*01c4*/ 	.word	0x000000ff
        /*01c8*/ 	.word	0x00036400
        /*01cc*/ 	.short	0x010a
        /*01ce*/ 	.byte	0x24
	.zero		1


	//   ....[9]....
        /*01d0*/ 	.word	0x00001dd0
        /*01d4*/ 	.word	0x00000003
        /*01d8*/ 	.word	0x00036410
        /*01dc*/ 	.short	0x010a
        /*01de*/ 	.byte	0x3f
	.zero		1


	//   ....[10]....
        /*01e0*/ 	.word	0x00001e10
        /*01e4*/ 	.word	0x00000003
        /*01e8*/ 	.word	0x00036410
        /*01ec*/ 	.short	0x010a
        /*01ee*/ 	.byte	0x3f
	.zero		1


	//   ....[11]....
        /*01f0*/ 	.word	0x000024b0
        /*01f4*/ 	.word	0x000000ff
        /*01f8*/ 	.word	0x00036430
        /*01fc*/ 	.short	0x010a
        /*01fe*/ 	.byte	0x24
	.zero		1


	//   ....[12]....
        /*0200*/ 	.word	0x000024f0
        /*0204*/ 	.word	0x000000ff
        /*0208*/ 	.word	0x00036430
        /*020c*/ 	.short	0x010a
        /*020e*/ 	.byte	0x24
	.zero		1


	//   ....[13]....
        /*0210*/ 	.word	0x00003970
        /*0214*/ 	.word	0x000000ff
        /*0218*/ 	.word	0x00000000
        /*021c*/ 	.short	0x0101
        /*021e*/ 	.byte	0x04
	.zero		1


	//   ....[14]....
        /*0220*/ 	.word	0x00003d00
        /*0224*/ 	.word	0x00000003
        /*0228*/ 	.word	0x00000000
        /*022c*/ 	.short	0x0101
        /*022e*/ 	.byte	0x3f
	.zero		1


	//   ....[15]....
        /*0230*/ 	.word	0x00007c90
        /*0234*/ 	.word	0x00000000
        /*0238*/ 	.word	0x00036420
        /*023c*/ 	.short	0x010a
        /*023e*/ 	.byte	0x3f
	.zero		1


	//   ....[16]....
        /*0240*/ 	.word	0x00008480
        /*0244*/ 	.word	0x00000000
        /*0248*/ 	.word	0x00036438
        /*024c*/ 	.short	0x010a
        /*024e*/ 	.byte	0x3f
	.zero		1


	//   ....[17]....
        /*0250*/ 	.word	0x000087e0
        /*0254*/ 	.word	0x00000000
        /*0258*/ 	.word	0x00036428
        /*025c*/ 	.short	0x010a
        /*025e*/ 	.byte	0x3f
	.zero		1


	//   ....[18]....
        /*0260*/ 	.word	0x00008b10
        /*0264*/ 	.word	0x00000000
        /*0268*/ 	.word	0x00036438
        /*026c*/ 	.short	0x010a
        /*026e*/ 	.byte	0x3f
	.zero		1


	//   ....[19]....
        /*0270*/ 	.word	0x00008e00
        /*0274*/ 	.word	0x00000000
        /*0278*/ 	.word	0x00036420
        /*027c*/ 	.short	0x010a
        /*027e*/ 	.byte	0x3f
	.zero		1


	//   ....[20]....
        /*0280*/ 	.word	0x00009180
        /*0284*/ 	.word	0x00000000
        /*0288*/ 	.word	0x00036438
        /*028c*/ 	.short	0x010a
        /*028e*/ 	.byte	0x3f
	.zero		1


	//   ....[21]....
        /*0290*/ 	.word	0x00009480
        /*0294*/ 	.word	0x00000000
        /*0298*/ 	.word	0x00036428
        /*029c*/ 	.short	0x010a
        /*029e*/ 	.byte	0x3f
	.zero		1


	//   ....[22]....
        /*02a0*/ 	.word	0x000097c0
        /*02a4*/ 	.word	0x00000000
        /*02a8*/ 	.word	0x00036438
        /*02ac*/ 	.short	0x010a
        /*02ae*/ 	.byte	0x3f
	.zero		1


	//   ....[23]....
        /*02b0*/ 	.word	0x00009c20
        /*02b4*/ 	.word	0x00000007
        /*02b8*/ 	.word	0x00000000
        /*02bc*/ 	.short	0x010a
        /*02be*/ 	.byte	0x3f
	.zero		1


	//   ....[24]....
        /*02c0*/ 	.word	0x00009ca0
        /*02c4*/ 	.word	0x00000003
        /*02c8*/ 	.word	0x00000000
        /*02cc*/ 	.short	0x010a
        /*02ce*/ 	.byte	0x3f
	.zero		1


	//   ....[25]....
        /*02d0*/ 	.word	0x00009cf0
        /*02d4*/ 	.word	0x00000009
        /*02d8*/ 	.word	0x00036438
        /*02dc*/ 	.short	0x010a
        /*02de*/ 	.byte	0x3f
	.zero		1


	//   ....[26]....
        /*02e0*/ 	.word	0x00009dc0
        /*02e4*/ 	.word	0x0000009b
        /*02e8*/ 	.word	0x00036400
        /*02ec*/ 	.short	0x010a
        /*02ee*/ 	.byte	0x3f
	.zero		1


	//   ....[27]....
        /*02f0*/ 	.word	0x00009e10
        /*02f4*/ 	.word	0x00000003
        /*02f8*/ 	.word	0x00036410
        /*02fc*/ 	.short	0x010a
        /*02fe*/ 	.byte	0x3f
	.zero		1


	//   ....[28]....
        /*0300*/ 	.word	0x00009e60
        /*0304*/ 	.word	0x0000009b
        /*0308*/ 	.word	0x00036430
        /*030c*/ 	.short	0x010a
        /*030e*/ 	.byte	0x3f
	.zero		1


	//   ....[29]....
        /*0310*/ 	.word	0x0000a0e0
        /*0314*/ 	.word	0x00000000
        /*0318*/ 	.word	0x00036420
        /*031c*/ 	.short	0x010a
        /*031e*/ 	.byte	0x3f
	.zero		1


	//   ....[30]....
        /*0320*/ 	.word	0x0000a130
        /*0324*/ 	.word	0x00000000
        /*0328*/ 	.word	0x00036438
        /*032c*/ 	.short	0x010a
        /*032e*/ 	.byte	0x3f
	.zero		1


	//   ....[31]....
        /*0330*/ 	.word	0x0000a180
        /*0334*/ 	.word	0x00000000
        /*0338*/ 	.word	0x00036428
        /*033c*/ 	.short	0x010a
        /*033e*/ 	.byte	0x3f
	.zero		1


	//   ....[32]....
        /*0340*/ 	.word	0x0000a1e0
        /*0344*/ 	.word	0x00000000
        /*0348*/ 	.word	0x00036438
        /*034c*/ 	.short	0x010a
        /*034e*/ 	.byte	0x3f
	.zero		1


	//   ....[33]....
        /*0350*/ 	.word	0x0000a260
        /*0354*/ 	.word	0x00000000
        /*0358*/ 	.word	0x00036420
        /*035c*/ 	.short	0x010a
        /*035e*/ 	.byte	0x3f
	.zero		1


	//   ....[34]....
        /*0360*/ 	.word	0x0000a2b0
        /*0364*/ 	.word	0x00000000
        /*0368*/ 	.word	0x00036438
        /*036c*/ 	.short	0x010a
        /*036e*/ 	.byte	0x3f
	.zero		1


	//   ....[35]....
        /*0370*/ 	.word	0x0000a300
        /*0374*/ 	.word	0x00000000
        /*0378*/ 	.word	0x00036428
        /*037c*/ 	.short	0x010a
        /*037e*/ 	.byte	0x3f
	.zero		1


	//   ....[36]....
        /*0380*/ 	.word	0x0000a350
        /*0384*/ 	.word	0x00000000
        /*0388*/ 	.word	0x00036438
        /*038c*/ 	.short	0x010a
        /*038e*/ 	.byte	0x3f
	.zero		1


	//   ....[37]....
        /*0390*/ 	.word	0x0000a420
        /*0394*/ 	.word	0x00000007
        /*0398*/ 	.word	0x00000000
        /*039c*/ 	.short	0x010a
        /*039e*/ 	.byte	0x3f
	.zero		1


	//   ....[38]....
        /*03a0*/ 	.word	0x0000a470
        /*03a4*/ 	.word	0x00000003
        /*03a8*/ 	.word	0x00000000
        /*03ac*/ 	.short	0x010a
        /*03ae*/ 	.byte	0x3f
	.zero		1


	//----- nvinfo : EIATTR_NUM_MBARRIERS
	.align		4
.L_1676:
        /*03b0*/ 	.byte	0x03, 0x38
        /*03b2*/ 	.short	0x0007


	//----- nvinfo : EIATTR_EXIT_INSTR_OFFSETS
	.align		4
        /*03b4*/ 	.byte	0x04, 0x1c
        /*03b6*/ 	.short	(.L_1678 - .L_1677)


	//   ....[0]....
.L_1677:
        /*03b8*/ 	.word	0x00009d40


	//----- nvinfo : EIATTR_MAX_THREADS
	.align		4
.L_1678:
        /*03bc*/ 	.byte	0x04, 0x05
        /*03be*/ 	.short	(.L_1680 - .L_1679)
.L_1679:
        /*03c0*/ 	.word	0x00000200
        /*03c4*/ 	.word	0x00000001
        /*03c8*/ 	.word	0x00000001


	//----- nvinfo : EIATTR_CRS_STACK_SIZE
	.align		4
.L_1680:
        /*03cc*/ 	.byte	0x04, 0x1e
        /*03ce*/ 	.short	(.L_1682 - .L_1681)
.L_1681:
        /*03d0*/ 	.word	0x00000000


	//----- nvinfo : EIATTR_CBANK_PARAM_SIZE
	.align		4
.L_1682:
        /*03d4*/ 	.byte	0x03, 0x19
        /*03d6*/ 	.short	0x0770


	//----- nvinfo : EIATTR_PARAM_CBANK
	.align		4
        /*03d8*/ 	.byte	0x04, 0x0a
        /*03da*/ 	.short	(.L_1684 - .L_1683)
	.align		4
.L_1683:
        /*03dc*/ 	.word	index@(.nv.constant0._ZN7cutlass13device_kernelIN5flash11enable_sm90INS1_16FlashAttnBwdSm90INS1_25CollectiveMainloopBwdSm90ILi2ELi1ELi1EN4cute5tupleIJNS5_1CILi1EEES8_S8_EEENS6_IJNS7_ILi64EEENS7_ILi96EEENS7_ILi192EEEEEENS_6half_tEfNS_4arch4Sm90ELb1ELb0ELb0ELb1ELb1ELb0ELb1ELb0ELi3ELi1ELi1ELi1ELb0EEENS1_24CollectiveEpilogueBwdGQAISD_fSG_Li384ELb1ELb1EEENS1_25SingleTileBwdLPTSchedulerILb1ELi96ELb1EEEEEEEEEvNT_6ParamsE)
        /*03e0*/ 	.short	0x0210
        /*03e2*/ 	.short	0x0770


	//----- nvinfo : EIATTR_SW_WAR
	.align		4
.L_1684:
        /*03e4*/ 	.byte	0x04, 0x36
        /*03e6*/ 	.short	(.L_1686 - .L_1685)
.L_1685:
        /*03e8*/ 	.word	0x00000008
.L_1686:


//--------------------- .nv.info._ZN7cutlass13device_kernelIN5flash22FlashAttnBwdPreprocessIN4cute5tupleIJNS3_1CILi64EEENS5_ILi192EEEEEENS_6half_tEfNS_4arch4Sm90ELb1ELb1EEEEEvNT_6ParamsE --------------------------
	.section	.nv.info._ZN7cutlass13device_kernelIN5flash22FlashAttnBwdPreprocessIN4cute5tupleIJNS3_1CILi64EEENS5_ILi192EEEEEENS_6half_tEfNS_4arch4Sm90ELb1ELb1EEEEEvNT_6ParamsE,"",@"SHT_CUDA_INFO"
	.sectionflags	@""
	.align	4


	//----- nvinfo : EIATTR_CUDA_API_VERSION
	.align		4
        /*0000*/ 	.byte	0x04, 0x37
        /*0002*/ 	.short	(.L_1688 - .L_1687)
.L_1687:
        /*0004*/ 	.word	0x00000082


	//----- nvinfo : EIATTR_KPARAM_INFO
	.align		4
.L_1688:
        /*0008*/ 	.byte	0x04, 0x17
        /*000a*/ 	.short	(.L_1690 - .L_1689)
.L_1689:
        /*000c*/ 	.word	0x00000000
        /*0010*/ 	.short	0x0000
        /*0012*/ 	.short	0x0000
        /*0014*/ 	.byte	0x00, 0xf0, 0xc1, 0x03


	//----- nvinfo : EIATTR_SPARSE_MMA_MASK
	.align		4
.L_1690:
        /*0018*/ 	.byte	0x03, 0x50
        /*001a*/ 	.short	0x0000


	//----- nvinfo : EIATTR_MAXREG_COUNT
	.align		4
        /*001c*/ 	.byte	0x03, 0x1b
        /*001e*/ 	.short	0x0080


	//----- nvinfo : EIATTR_MERCURY_ISA_VERSION
	.align		4
        /*0020*/ 	.byte	0x03, 0x5f
        /*0022*/ 	.short	0x0101


	//----- nvinfo : EIATTR_COOP_GROUP_MASK_REGIDS
	.align		4
        /*0024*/ 	.byte	0x04, 0x29
        /*0026*/ 	.short	(.L_1692 - .L_1691)


	//   ....[0]....
.L_1691:
        /*0028*/ 	.word	0xffffffff


	//   ....[1]....
        /*002c*/ 	.word	0xffffffff


	//   ....[2]....
        /*0030*/ 	.word	0xffffffff


	//   ....[3]....
        /*0034*/ 	.word	0xffffffff


	//   ....[4]....
        /*0038*/ 	.word	0xffffffff


	//   ....[5]....
        /*003c*/ 	.word	0xffffffff


	//----- nvinfo : EIATTR_COOP_GROUP_INSTR_OFFSETS
	.align		4
.L_1692:
        /*0040*/ 	.byte	0x04, 0x28
        /*0042*/ 	.short	(.L_1694 - .L_1693)


	//   ....[0]....
.L_1693:
        /*0044*/ 	.word	0x00001ca0


	//   ....[1]....
        /*0048*/ 	.word	0x00001cd0


	//   ....[2]....
        /*004c*/ 	.word	0x00001d10


	//   ....[3]....
        /*0050*/ 	.word	0x00001d40


	//   ....[4]....
        /*0054*/ 	.word	0x00001db0


	//   ....[5]....
        /*0058*/ 	.word	0x00001de0


	//----- nvinfo : EIATTR_EXIT_INSTR_OFFSETS
	.align		4
.L_1694:
        /*005c*/ 	.byte	0x04, 0x1c
        /*005e*/ 	.short	(.L_1696 - .L_1695)


	//   ....[0]....
.L_1695:
        /*0060*/ 	.word	0x000001c0


	//   ....[1]....
        /*0064*/ 	.word	0x00002330


	//   ....[2]....
        /*0068*/ 	.word	0x000023b0


	//----- nvinfo : EIATTR_MAX_THREADS
	.align		4
.L_1696:
        /*006c*/ 	.byte	0x04, 0x05
        /*006e*/ 	.short	(.L_1698 - .L_1697)
.L_1697:
        /*0070*/ 	.word	0x00000100
        /*0074*/ 	.word	0x00000001
        /*0078*/ 	.word	0x00000001


	//----- nvinfo : EIATTR_CRS_STACK_SIZE
	.align		4
.L_1698:
        /*007c*/ 	.byte	0x04, 0x1e
        /*007e*/ 	.short	(.L_1700 - .L_1699)
.L_1699:
        /*0080*/ 	.word	0x00000000


	//----- nvinfo : EIATTR_CBANK_PARAM_SIZE
	.align		4
.L_1700:
        /*0084*/ 	.byte	0x03, 0x19
        /*0086*/ 	.short	0x00f0


	//----- nvinfo : EIATTR_PARAM_CBANK
	.align		4
        /*0088*/ 	.byte	0x04, 0x0a
        /*008a*/ 	.short	(.L_1702 - .L_1701)
	.align		4
.L_1701:
        /*008c*/ 	.word	index@(.nv.constant0._ZN7cutlass13device_kernelIN5flash22FlashAttnBwdPreprocessIN4cute5tupleIJNS3_1CILi64EEENS5_ILi192EEEEEENS_6half_tEfNS_4arch4Sm90ELb1ELb1EEEEEvNT_6ParamsE)
        /*0090*/ 	.short	0x0210
        /*0092*/ 	.short	0x00f0


	//----- nvinfo : EIATTR_SW_WAR
	.align		4
.L_1702:
        /*0094*/ 	.byte	0x04, 0x36
        /*0096*/ 	.short	(.L_1704 - .L_1703)
.L_1703:
        /*0098*/ 	.word	0x00000008
.L_1704:


//--------------------- .nv.callgraph             --------------------------
	.section	.nv.callgraph,"",@"SHT_CUDA_CALLGRAPH"
	.align	4
	.sectionentsize	8
	.align		4
        /*0000*/ 	.word	0x00000000
	.align		4
        /*0004*/ 	.word	0xffffffff
	.align		4
        /*0008*/ 	.word	index@(_ZN7cutlass13device_kernelIN5flash11enable_sm90INS1_16FlashAttnBwdSm90INS1_25CollectiveMainloopBwdSm90ILi2ELi1ELi1EN4cute5tupleIJNS5_1CILi1EEES8_S8_EEENS6_IJNS7_ILi64EEENS7_ILi96EEENS7_ILi192EEEEEENS_6half_tEfNS_4arch4Sm90ELb0ELb0ELb1ELb0ELb0ELb0ELb1ELb0ELi3ELi1ELi1ELi1ELb0EEENS1_21CollectiveEpilogueBwdISD_SE_SG_Li384ELb0ELb1ELi3EEENS1_19SingleTileSchedulerILb0ELb0ELb0ELi96EEEEEEEEEvNT_6ParamsE)
	.align		4
        /*000c*/ 	.word	index@(__assertfail)
	.align		4
        /*0010*/ 	.word	index@(_ZN7cutlass13device_kernelIN5flash11enable_sm90INS1_16FlashAttnBwdSm90INS1_25CollectiveMainloopBwdSm90ILi2ELi1ELi1EN4cute5tupleIJNS5_1CILi1EEES8_S8_EEENS6_IJNS7_ILi64EEENS7_ILi96EEENS7_ILi192EEEEEENS_6half_tEfNS_4arch4Sm90ELb0ELb0ELb1ELb0ELb1ELb0ELb1ELb0ELi3ELi1ELi1ELi1ELb0EEENS1_21CollectiveEpilogueBwdISD_SE_SG_Li384ELb0ELb1ELi3EEENS1_19SingleTileSchedulerILb0ELb0ELb0ELi96EEEEEEEEEvNT_6ParamsE)
	.align		4
        /*0014*/ 	.word	index@(__assertfail)
	.align		4
        /*0018*/ 	.word	index@(_ZN7cutlass13device_kernelIN5flash11enable_sm90INS1_16FlashAttnBwdSm90INS1_25CollectiveMainloopBwdSm90ILi2ELi1ELi1EN4cute5tupleIJNS5_1CILi1EEES8_S8_EEENS6_IJNS7_ILi64EEENS7_ILi96EEENS7_ILi192EEEEEENS_6half_tEfNS_4arch4Sm90ELb0ELb0ELb1ELb0ELb0ELb0ELb1ELb0ELi3ELi1ELi1ELi1ELb0EEENS1_24CollectiveEpilogueBwdGQAISD_fSG_Li384ELb0ELb0EEENS1_19SingleTileSchedulerILb0ELb0ELb0ELi96EEEEEEEEEvNT_6ParamsE)
	.align		4
        /*001c*/ 	.word	index@(__assertfail)
	.align		4
        /*0020*/ 	.word	index@(_ZN7cutlass13device_kernelIN5flash11enable_sm90INS1_16FlashAttnBwdSm90INS1_25CollectiveMainloopBwdSm90ILi2ELi1ELi1EN4cute5tupleIJNS5_1CILi1EEES8_S8_EEENS6_IJNS7_ILi64EEENS7_ILi96EEENS7_ILi192EEEEEENS_6half_tEfNS_4arch4Sm90ELb0ELb0ELb1ELb0ELb1ELb0ELb1ELb0ELi3ELi1ELi1ELi1ELb0EEENS1_24CollectiveEpilogueBwdGQAISD_fSG_Li384ELb0ELb1EEENS1_19SingleTileSchedulerILb0ELb0ELb0ELi96EEEEEEEEEvNT_6ParamsE)
	.align		4
        /*0024*/ 	.word	index@(__assertfail)
	.align		4
        /*0028*/ 	.word	index@(_ZN7cutlass13device_kernelIN5flash11enable_sm90INS1_16FlashAttnBwdSm90INS1_25CollectiveMainloopBwdSm90ILi2ELi1ELi1EN4cute5tupleIJNS5_1CILi1EEES8_S8_EEENS6_IJNS7_ILi64EEENS7_ILi96EEENS7_ILi192EEEEEENS_6half_tEfNS_4arch4Sm90ELb0ELb0ELb1ELb1ELb0ELb0ELb1ELb0ELi3ELi1ELi1ELi1ELb0EEENS1_21CollectiveEpilogueBwdISD_SE_SG_Li384ELb1ELb1ELi3EEENS1_19SingleTileSchedulerILb1ELb0ELb0ELi96EEEEEEEEEvNT_6ParamsE)
	.align		4
        /*002c*/ 	.word	index@(__assertfail)
	.align		4
        /*0030*/ 	.word	index@(_ZN7cutlass13device_kernelIN5flash11enable_sm90INS1_16FlashAttnBwdSm90INS1_25CollectiveMainloopBwdSm90ILi2ELi1ELi1EN4cute5tupleIJNS5_1CILi1EEES8_S8_EEENS6_IJNS7_ILi64EEENS7_ILi96EEENS7_ILi192EEEEEENS_6half_tEfNS_4arch4Sm90ELb0ELb0ELb1ELb1ELb1ELb0ELb1ELb0ELi3ELi1ELi1ELi1ELb0EEENS1_21CollectiveEpilogueBwdISD_SE_SG_Li384ELb1ELb1ELi3EEENS1_19SingleTileSchedulerILb1ELb0ELb0ELi96EEEEEEEEEvNT_6ParamsE)
	.align		4
        /*0034*/ 	.word	index@(__assertfail)
	.align		4
        /*0038*/ 	.word	index@(_ZN7cutlass13device_kernelIN5flash11enable_sm90INS1_16FlashAttnBwdSm90INS1_25CollectiveMainloopBwdSm90ILi2ELi1ELi1EN4cute5tupleIJNS5_1CILi1EEES8_S8_EEENS6_IJNS7_ILi64EEENS7_ILi96EEENS7_ILi192EEEEEENS_6half_tEfNS_4arch4Sm90ELb0ELb0ELb1ELb1ELb0ELb0ELb1ELb0ELi3ELi1ELi1ELi1ELb0EEENS1_24CollectiveEpilogueBwdGQAISD_fSG_Li384ELb1ELb0EEENS1_19SingleTileSchedulerILb1ELb0ELb0ELi96EEEEEEEEEvNT_6ParamsE)
	.align		4
        /*003c*/ 	.word	index@(__assertfail)
	.align		4
        /*0040*/ 	.word	index@(_ZN7cutlass13device_kernelIN5flash11enable_sm90INS1_16FlashAttnBwdSm90INS1_25CollectiveMainloopBwdSm90ILi2ELi1ELi1EN4cute5tupleIJNS5_1CILi1EEES8_S8_EEENS6_IJNS7_ILi64EEENS7_ILi96EEENS7_ILi192EEEEEENS_6half_tEfNS_4arch4Sm90ELb0ELb0ELb1ELb1ELb1ELb0ELb1ELb0ELi3ELi1ELi1ELi1ELb0EEENS1_24CollectiveEpilogueBwdGQAISD_fSG_Li384ELb1ELb1EEENS1_19SingleTileSchedulerILb1ELb0ELb0ELi96EEEEEEEEEvNT_6ParamsE)
	.align		4
        /*0044*/ 	.word	index@(__assertfail)
	.align		4
        /*0048*/ 	.word	index@(_ZN7cutlass13device_kernelIN5flash11enable_sm90INS1_16FlashAttnBwdSm90INS1_25CollectiveMainloopBwdSm90ILi2ELi1ELi1EN4cute5tupleIJNS5_1CILi1EEES8_S8_EEENS6_IJNS7_ILi64EEENS7_ILi96EEENS7_ILi192EEEEEENS_6half_tEfNS_4arch4Sm90ELb0ELb1ELb1ELb0ELb0ELb0ELb1ELb0ELi3ELi1ELi1ELi1ELb0EEENS1_21CollectiveEpilogueBwdISD_SE_SG_Li384ELb0ELb1ELi3EEENS1_19SingleTileSchedulerILb0ELb0ELb0ELi96EEEEEEEEEvNT_6ParamsE)
	.align		4
        /*004c*/ 	.word	index@(__assertfail)
	.align		4
        /*0050*/ 	.word	index@(_ZN7cutlass13device_kernelIN5flash11enable_sm90INS1_16FlashAttnBwdSm90INS1_25CollectiveMainloopBwdSm90ILi2ELi1ELi1EN4cute5tupleIJNS5_1CILi1EEES8_S8_EEENS6_IJNS7_ILi64EEENS7_ILi96EEENS7_ILi192EEEEEENS_6half_tEfNS_4arch4Sm90ELb0ELb1ELb1ELb0ELb1ELb0ELb1ELb0ELi3ELi1ELi1ELi1ELb0EEENS1_21CollectiveEpilogueBwdISD_SE_SG_Li384ELb0ELb1ELi3EEENS1_19SingleTileSchedulerILb0ELb0ELb0ELi96EEEEEEEEEvNT_6ParamsE)
	.align		4
        /*0054*/ 	.word	index@(__assertfail)
	.align		4
        /*0058*/ 	.word	index@(_ZN7cutlass13device_kernelIN5flash11enable_sm90INS1_16FlashAttnBwdSm90INS1_25CollectiveMainloopBwdSm90ILi2ELi1ELi1EN4cute5tupleIJNS5_1CILi1EEES8_S8_EEENS6_IJNS7_ILi64EEENS7_ILi96EEENS7_ILi192EEEEEENS_6half_tEfNS_4arch4Sm90ELb0ELb1ELb1ELb0ELb0ELb0ELb1ELb0ELi3ELi1ELi1ELi1ELb0EEENS1_24CollectiveEpilogueBwdGQAISD_fSG_Li384ELb0ELb0EEENS1_19SingleTileSchedulerILb0ELb0ELb0ELi96EEEEEEEEEvNT_6ParamsE)
	.align		4
        /*005c*/ 	.word	index@(__assertfail)
	.align		4
        /*0060*/ 	.word	index@(_ZN7cutlass13device_kernelIN5flash11enable_sm90INS1_16FlashAttnBwdSm90INS1_25CollectiveMainloopBwdSm90ILi2ELi1ELi1EN4cute5tupleIJNS5_1CILi1EEES8_S8_EEENS6_IJNS7_ILi64EEENS7_ILi96EEENS7_ILi192EEEEEENS_6half_tEfNS_4arch4Sm90ELb0ELb1ELb1ELb0ELb1ELb0ELb1ELb0ELi3ELi1ELi1ELi1ELb0EEENS1_24CollectiveEpilogueBwdGQAISD_fSG_Li384ELb0ELb1EEENS1_19SingleTileSchedulerILb0ELb0ELb0ELi96EEEEEEEEEvNT_6ParamsE)
	.align		4
        /*0064*/ 	.word	index@(__assertfail)
	.align		4
        /*0068*/ 	.word	index@(_ZN7cutlass13device_kernelIN5flash11enable_sm90INS1_16FlashAttnBwdSm90INS1_25CollectiveMainloopBwdSm90ILi2ELi1ELi1EN4cute5tupleIJNS5_1CILi1EEES8_S8_EEENS6_IJNS7_ILi64EEENS7_ILi96EEENS7_ILi192EEEEEENS_6half_tEfNS_4arch4Sm90ELb0ELb1ELb1ELb1ELb0ELb0ELb1ELb0ELi3ELi1ELi1ELi1ELb0EEENS1_21CollectiveEpilogueBwdISD_SE_SG_Li384ELb1ELb1ELi3EEENS1_19SingleTileSchedulerILb1ELb0ELb0ELi96EEEEEEEEEvNT_6ParamsE)
	.align		4
        /*006c*/ 	.word	index@(__assertfail)
	.align		4
        /*0070*/ 	.word	index@(_ZN7cutlass13device_kernelIN5flash11enable_sm90INS1_16FlashAttnBwdSm90INS1_25CollectiveMainloopBwdSm90ILi2ELi1ELi1EN4cute5tupleIJNS5_1CILi1EEES8_S8_EEENS6_IJNS7_ILi64EEENS7_ILi96EEENS7_ILi192EEEEEENS_6half_tEfNS_4arch4Sm90ELb0ELb1ELb1ELb1ELb1ELb0ELb1ELb0ELi3ELi1ELi1ELi1ELb0EEENS1_21CollectiveEpilogueBwdISD_SE_SG_Li384ELb1ELb1ELi3EEENS1_19SingleTileSchedulerILb1ELb0ELb0ELi96EEEEEEEEEvNT_6ParamsE)
	.align		4
        /*0074*/ 	.word	index@(__assertfail)
	.align		4
        /*0078*/ 	.word	index@(_ZN7cutlass13device_kernelIN5flash11enable_sm90INS1_16FlashAttnBwdSm90INS1_25CollectiveMainloopBwdSm90ILi2ELi1ELi1EN4cute5tupleIJNS5_1CILi1EEES8_S8_EEENS6_IJNS7_ILi64EEENS7_ILi96EEENS7_ILi192EEEEEENS_6half_tEfNS_4arch4Sm90ELb0ELb1ELb1ELb1ELb0ELb0ELb1ELb0ELi3ELi1ELi1ELi1ELb0EEENS1_24CollectiveEpilogueBwdGQAISD_fSG_Li384ELb1ELb0EEENS1_19SingleTileSchedulerILb1ELb0ELb0ELi96EEEEEEEEEvNT_6ParamsE)
	.align		4
        /*007c*/ 	.word	index@(__assertfail)
	.align		4
        /*0080*/ 	.word	index@(_ZN7cutlass13device_kernelIN5flash11enable_sm90INS1_16FlashAttnBwdSm90INS1_25CollectiveMainloopBwdSm90ILi2ELi1ELi1EN4cute5tupleIJNS5_1CILi1EEES8_S8_EEENS6_IJNS7_ILi64EEENS7_ILi96EEENS7_ILi192EEEEEENS_6half_tEfNS_4arch4Sm90ELb0ELb1ELb1ELb1ELb1ELb0ELb1ELb0ELi3ELi1ELi1ELi1ELb0EEENS1_24CollectiveEpilogueBwdGQAISD_fSG_Li384ELb1ELb1EEENS1_19SingleTileSchedulerILb1ELb0ELb0ELi96EEEEEEEEEvNT_6ParamsE)
	.align		4
        /*0084*/ 	.word	index@(__assertfail)
	.align		4
        /*0088*/ 	.word	index@(_ZN7cutlass13device_kernelIN5flash11enable_sm90INS1_16FlashAttnBwdSm90INS1_25CollectiveMainloopBwdSm90ILi2ELi1ELi1EN4cute5tupleIJNS5_1CILi1EEES8_S8_EEENS6_IJNS7_ILi64EEENS7_ILi96EEENS7_ILi192EEEEEENS_6half_tEfNS_4arch4Sm90ELb1ELb0ELb1ELb0ELb0ELb0ELb1ELb0ELi3ELi1ELi1ELi1ELb0EEENS1_21CollectiveEpilogueBwdISD_SE_SG_Li384ELb0ELb1ELi3EEENS1_25SingleTileBwdLPTSchedulerILb0ELi96ELb0EEEEEEEEEvNT_6ParamsE)
	.align		4
        /*008c*/ 	.word	index@(__assertfail)
	.align		4
        /*0090*/ 	.word	index@(_ZN7cutlass13device_kernelIN5flash11enable_sm90INS1_16FlashAttnBwdSm90INS1_25CollectiveMainloopBwdSm90ILi2ELi1ELi1EN4cute5tupleIJNS5_1CILi1EEES8_S8_EEENS6_IJNS7_ILi64EEENS7_ILi96EEENS7_ILi192EEEEEENS_6half_tEfNS_4arch4Sm90ELb1ELb0ELb1ELb0ELb1ELb0ELb1ELb0ELi3ELi1ELi1ELi1ELb0EEENS1_21CollectiveEpilogueBwdISD_SE_SG_Li384ELb0ELb1ELi3EEENS1_25SingleTileBwdLPTSchedulerILb0ELi96ELb1EEEEEEEEEvNT_6ParamsE)
	.align		4
        /*0094*/ 	.word	index@(__assertfail)
	.align		4
        /*0098*/ 	.word	index@(_ZN7cutlass13device_kernelIN5flash11enable_sm90INS1_16FlashAttnBwdSm90INS1_25CollectiveMainloopBwdSm90ILi2ELi1ELi1EN4cute5tupleIJNS5_1CILi1EEES8_S8_EEENS6_IJNS7_ILi64EEENS7_ILi96EEENS7_ILi192EEEEEENS_6half_tEfNS_4arch4Sm90ELb1ELb0ELb1ELb0ELb0ELb0ELb1ELb0ELi3ELi1ELi1ELi1ELb0EEENS1_24CollectiveEpilogueBwdGQAISD_fSG_Li384ELb0ELb0EEENS1_25SingleTileBwdLPTSchedulerILb0ELi96ELb0EEEEEEEEEvNT_6ParamsE)
	.align		4
        /*009c*/ 	.word	index@(__assertfail)
	.align		4
        /*00a0*/ 	.word	index@(_ZN7cutlass13device_kernelIN5flash11enable_sm90INS1_16FlashAttnBwdSm90INS1_25CollectiveMainloopBwdSm90ILi2ELi1ELi1EN4cute5tupleIJNS5_1CILi1EEES8_S8_EEENS6_IJNS7_ILi64EEENS7_ILi96EEENS7_ILi192EEEEEENS_6half_tEfNS_4arch4Sm90ELb1ELb0ELb1ELb0ELb1ELb0ELb1ELb0ELi3ELi1ELi1ELi1ELb0EEENS1_24CollectiveEpilogueBwdGQAISD_fSG_Li384ELb0ELb1EEENS1_25SingleTileBwdLPTSchedulerILb0ELi96ELb1EEEEEEEEEvNT_6ParamsE)
	.align		4
        /*00a4*/ 	.word	index@(__assertfail)
	.align		4
        /*00a8*/ 	.word	index@(_ZN7cutlass13device_kernelIN5flash11enable_sm90INS1_16FlashAttnBwdSm90INS1_25CollectiveMainloopBwdSm90ILi2ELi1ELi1EN4cute5tupleIJNS5_1CILi1EEES8_S8_EEENS6_IJNS7_ILi64EEENS7_ILi96EEENS7_ILi192EEEEEENS_6half_tEfNS_4arch4Sm90ELb1ELb0ELb1ELb1ELb0ELb0ELb1ELb0ELi3ELi1ELi1ELi1ELb0EEENS1_21CollectiveEpilogueBwdISD_SE_SG_Li384ELb1ELb1ELi3EEENS1_25SingleTileBwdLPTSchedulerILb1ELi96ELb0EEEEEEEEEvNT_6ParamsE)
	.align		4
        /*00ac*/ 	.word	index@(__assertfail)
	.align		4
        /*00b0*/ 	.word	index@(_ZN7cutlass13device_kernelIN5flash11enable_sm90INS1_16FlashAttnBwdSm90INS1_25CollectiveMainloopBwdSm90ILi2ELi1ELi1EN4cute5tupleIJNS5_1CILi1EEES8_S8_EEENS6_IJNS7_ILi64EEENS7_ILi96EEENS7_ILi192EEEEEENS_6half_tEfNS_4arch4Sm90ELb1ELb0ELb1ELb1ELb1ELb0ELb1ELb0ELi3ELi1ELi1ELi1ELb0EEENS1_21CollectiveEpilogueBwdISD_SE_SG_Li384ELb1ELb1ELi3EEENS1_25SingleTileBwdLPTSchedulerILb1ELi96ELb1EEEEEEEEEvNT_6ParamsE)
	.align		4
        /*00b4*/ 	.word	index@(__assertfail)
	.align		4
        /*00b8*/ 	.word	index@(_ZN7cutlass13device_kernelIN5flash11enable_sm90INS1_16FlashAttnBwdSm90INS1_25CollectiveMainloopBwdSm90ILi2ELi1ELi1EN4cute5tupleIJNS5_1CILi1EEES8_S8_EEENS6_IJNS7_ILi64EEENS7_ILi96EEENS7_ILi192EEEEEENS_6half_tEfNS_4arch4Sm90ELb1ELb0ELb1ELb1ELb0ELb0ELb1ELb0ELi3ELi1ELi1ELi1ELb0EEENS1_24CollectiveEpilogueBwdGQAISD_fSG_Li384ELb1ELb0EEENS1_25SingleTileBwdLPTSchedulerILb1ELi96ELb0EEEEEEEEEvNT_6ParamsE)
	.align		4
        /*00bc*/ 	.word	index@(__assertfail)
	.align		4
        /*00c0*/ 	.word	index@(_ZN7cutlass13device_kernelIN5flash11enable_sm90INS1_16FlashAttnBwdSm90INS1_25CollectiveMainloopBwdSm90ILi2ELi1ELi1EN4cute5tupleIJNS5_1CILi1EEES8_S8_EEENS6_IJNS7_ILi64EEENS7_ILi96EEENS7_ILi192EEEEEENS_6half_tEfNS_4arch4Sm90ELb1ELb0ELb1ELb1ELb1ELb0ELb1ELb0ELi3ELi1ELi1ELi1ELb0EEENS1_24CollectiveEpilogueBwdGQAISD_fSG_Li384ELb1ELb1EEENS1_25SingleTileBwdLPTSchedulerILb1ELi96ELb1EEEEEEEEEvNT_6ParamsE)
	.align		4
        /*00c4*/ 	.word	index@(__assertfail)
	.align		4
        /*00c8*/ 	.word	index@(_ZN7cutlass13device_kernelIN5flash11enable_sm90INS1_16FlashAttnBwdSm90INS1_25CollectiveMainloopBwdSm90ILi2ELi1ELi1EN4cute5tupleIJNS5_1CILi1EEES8_S8_EEENS6_IJNS7_ILi64EEENS7_ILi96EEENS7_ILi192EEEEEENS_6half_tEfNS_4arch4Sm90ELb0ELb0ELb0ELb0ELb0ELb0ELb1ELb0ELi3ELi1ELi1ELi1ELb0EEENS1_21CollectiveEpilogueBwdISD_SE_SG_Li384ELb0ELb1ELi3EEENS1_19SingleTileSchedulerILb0ELb0ELb0ELi96EEEEEEEEEvNT_6ParamsE)
	.align		4
        /*00cc*/ 	.word	index@(__assertfail)
	.align		4
        /*00d0*/ 	.word	index@(_ZN7cutlass13device_kernelIN5flash11enable_sm90INS1_16FlashAttnBwdSm90INS1_25CollectiveMainloopBwdSm90ILi2ELi1ELi1EN4cute5tupleIJNS5_1CILi1EEES8_S8_EEENS6_IJNS7_ILi64EEENS7_ILi96EEENS7_ILi192EEEEEENS_6half_tEfNS_4arch4Sm90ELb0ELb0ELb0ELb0ELb1ELb0ELb1ELb0ELi3ELi1ELi1ELi1ELb0EEENS1_21CollectiveEpilogueBwdISD_SE_SG_Li384ELb0ELb1ELi3EEENS1_19SingleTileSchedulerILb0ELb0ELb0ELi96EEEEEEEEEvNT_6ParamsE)
	.align		4
        /*00d4*/ 	.word	index@(__assertfail)
	.align		4
        /*00d8*/ 	.word	index@(_ZN7cutlass13device_kernelIN5flash11enable_sm90INS1_16FlashAttnBwdSm90INS1_25CollectiveMainloopBwdSm90ILi2ELi1ELi1EN4cute5tupleIJNS5_1CILi1EEES8_S8_EEENS6_IJNS7_ILi64EEENS7_ILi96EEENS7_ILi192EEEEEENS_6half_tEfNS_4arch4Sm90ELb0ELb0ELb0ELb0ELb0ELb0ELb1ELb0ELi3ELi1ELi1ELi1ELb0EEENS1_24CollectiveEpilogueBwdGQAISD_fSG_Li384ELb0ELb0EEENS1_19SingleTileSchedulerILb0ELb0ELb0ELi96EEEEEEEEEvNT_6ParamsE)
	.align		4
        /*00dc*/ 	.word	index@(__assertfail)
	.align		4
        /*00e0*/ 	.word	index@(_ZN7cutlass13device_kernelIN5flash11enable_sm90INS1_16FlashAttnBwdSm90INS1_25CollectiveMainloopBwdSm90ILi2ELi1ELi1EN4cute5tupleIJNS5_1CILi1EEES8_S8_EEENS6_IJNS7_ILi64EEENS7_ILi96EEENS7_ILi192EEEEEENS_6half_tEfNS_4arch4Sm90ELb0ELb0ELb0ELb0ELb1ELb0ELb1ELb0ELi3ELi1ELi1ELi1ELb0EEENS1_24CollectiveEpilogueBwdGQAISD_fSG_Li384ELb0ELb1EEENS1_19SingleTileSchedulerILb0ELb0ELb0ELi96EEEEEEEEEvNT_6ParamsE)
	.align		4
        /*00e4*/ 	.word	index@(__assertfail)
	.align		4
        /*00e8*/ 	.word	index@(_ZN7cutlass13device_kernelIN5flash11enable_sm90INS1_16FlashAttnBwdSm90INS1_25CollectiveMainloopBwdSm90ILi2ELi1ELi1EN4cute5tupleIJNS5_1CILi1EEES8_S8_EEENS6_IJNS7_ILi64EEENS7_ILi96EEENS7_ILi192EEEEEENS_6half_tEfNS_4arch4Sm90ELb0ELb0ELb0ELb1ELb0ELb0ELb1ELb0ELi3ELi1ELi1ELi1ELb0EEENS1_21CollectiveEpilogueBwdISD_SE_SG_Li384ELb1ELb1ELi3EEENS1_19SingleTileSchedulerILb1ELb0ELb0ELi96EEEEEEEEEvNT_6ParamsE)
	.align		4
        /*00ec*/ 	.word	index@(__assertfail)
	.align		4
        /*00f0*/ 	.word	index@(_ZN7cutlass13device_kernelIN5flash11enable_sm90INS1_16FlashAttnBwdSm90INS1_25CollectiveMainloopBwdSm90ILi2ELi1ELi1EN4cute5tupleIJNS5_1CILi1EEES8_S8_EEENS6_IJNS7_ILi64EEENS7_ILi96EEENS7_ILi192EEEEEENS_6half_tEfNS_4arch4Sm90ELb0ELb0ELb0ELb1ELb1ELb0ELb1ELb0ELi3ELi1ELi1ELi1ELb0EEENS1_21CollectiveEpilogueBwdISD_SE_SG_Li384ELb1ELb1ELi3EEENS1_19SingleTileSchedulerILb1ELb0ELb0ELi96EEEEEEEEEvNT_6ParamsE)
	.align		4
        /*00f4*/ 	.word	index@(__assertfail)
	.align		4
        /*00f8*/ 	.word	index@(_ZN7cutlass13device_kernelIN5flash11enable_sm90INS1_16FlashAttnBwdSm90INS1_25CollectiveMainloopBwdSm90ILi2ELi1ELi1EN4cute5tupleIJNS5_1CILi1EEES8_S8_EEENS6_IJNS7_ILi64EEENS7_ILi96EEENS7_ILi192EEEEEENS_6half_tEfNS_4arch4Sm90ELb0ELb0ELb0ELb1ELb0ELb0ELb1ELb0ELi3ELi1ELi1ELi1ELb0EEENS1_24CollectiveEpilogueBwdGQAISD_fSG_Li384ELb1ELb0EEENS1_19SingleTileSchedulerILb1ELb0ELb0ELi96EEEEEEEEEvNT_6ParamsE)
	.align		4
        /*00fc*/ 	.word	index@(__assertfail)
	.align		4
        /*0100*/ 	.word	index@(_ZN7cutlass13device_kernelIN5flash11enable_sm90INS1_16FlashAttnBwdSm90INS1_25CollectiveMainloopBwdSm90ILi2ELi1ELi1EN4cute5tupleIJNS5_1CILi1EEES8_S8_EEENS6_IJNS7_ILi64EEENS7_ILi96EEENS7_ILi192EEEEEENS_6half_tEfNS_4arch4Sm90ELb0ELb0ELb0ELb1ELb1ELb0ELb1ELb0ELi3ELi1ELi1ELi1ELb0EEENS1_24CollectiveEpilogueBwdGQAISD_fSG_Li384ELb1ELb1EEENS1_19SingleTileSchedulerILb1ELb0ELb0ELi96EEEEEEEEEvNT_6ParamsE)
	.align		4
        /*0104*/ 	.word	index@(__assertfail)
	.align		4
        /*0108*/ 	.word	index@(_ZN7cutlass13device_kernelIN5flash11enable_sm90INS1_16FlashAttnBwdSm90INS1_25CollectiveMainloopBwdSm90ILi2ELi1ELi1EN4cute5tupleIJNS5_1CILi1EEES8_S8_EEENS6_IJNS7_ILi64EEENS7_ILi96EEENS7_ILi192EEEEEENS_6half_tEfNS_4arch4Sm90ELb0ELb1ELb0ELb0ELb0ELb0ELb1ELb0ELi3ELi1ELi1ELi1ELb0EEENS1_21CollectiveEpilogueBwdISD_SE_SG_Li384ELb0ELb1ELi3EEENS1_19SingleTileSchedulerILb0ELb0ELb0ELi96EEEEEEEEEvNT_6ParamsE)
	.align		4
        /*010c*/ 	.word	index@(__assertfail)
	.align		4
        /*0110*/ 	.word	index@(_ZN7cutlass13device_kernelIN5flash11enable_sm90INS1_16FlashAttnBwdSm90INS1_25CollectiveMainloopBwdSm90ILi2ELi1ELi1EN4cute5tupleIJNS5_1CILi1EEES8_S8_EEENS6_IJNS7_ILi64EEENS7_ILi96EEENS7_ILi192EEEEEENS_6half_tEfNS_4arch4Sm90ELb0ELb1ELb0ELb0ELb1ELb0ELb1ELb0ELi3ELi1ELi1ELi1ELb0EEENS1_21CollectiveEpilogueBwdISD_SE_SG_Li384ELb0ELb1ELi3EEENS1_19SingleTileSchedulerILb0ELb0ELb0ELi96EEEEEEEEEvNT_6ParamsE)
	.align		4
        /*0114*/ 	.word	index@(__assertfail)
	.align		4
        /*0118*/ 	.word	index@(_ZN7cutlass13device_kernelIN5flash11enable_sm90INS1_16FlashAttnBwdSm90INS1_25CollectiveMainloopBwdSm90ILi2ELi1ELi1EN4cute5tupleIJNS5_1CILi1EEES8_S8_EEENS6_IJNS7_ILi64EEENS7_ILi96EEENS7_ILi192EEEEEENS_6half_tEfNS_4arch4Sm90ELb0ELb1ELb0ELb0ELb0ELb0ELb1ELb0ELi3ELi1ELi1ELi1ELb0EEENS1_24CollectiveEpilogueBwdGQAISD_fSG_Li384ELb0ELb0EEENS1_19SingleTileSchedulerILb0ELb0ELb0ELi96EEEEEEEEEvNT_6ParamsE)
	.align		4
        /*011c*/ 	.word	index@(__assertfail)
	.align		4
        /*0120*/ 	.word	index@(_ZN7cutlass13device_kernelIN5flash11enable_sm90INS1_16FlashAttnBwdSm90INS1_25CollectiveMainloopBwdSm90ILi2ELi1ELi1EN4cute5tupleIJNS5_1CILi1EEES8_S8_EEENS6_IJNS7_ILi64EEENS7_ILi96EEENS7_ILi192EEEEEENS_6half_tEfNS_4arch4Sm90ELb0ELb1ELb0ELb0ELb1ELb0ELb1ELb0ELi3ELi1ELi1ELi1ELb0EEENS1_24CollectiveEpilogueBwdGQAISD_fSG_Li384ELb0ELb1EEENS1_19SingleTileSchedulerILb0ELb0ELb0ELi96EEEEEEEEEvNT_6ParamsE)
	.align		4
        /*0124*/ 	.word	index@(__assertfail)
	.align		4
        /*0128*/ 	.word	index@(_ZN7cutlass13device_kernelIN5flash11enable_sm90INS1_16FlashAttnBwdSm90INS1_25CollectiveMainloopBwdSm90ILi2ELi1ELi1EN4cute5tupleIJNS5_1CILi1EEES8_S8_EEENS6_IJNS7_ILi64EEENS7_ILi96EEENS7_ILi192EEEEEENS_6half_tEfNS_4arch4Sm90ELb0ELb1ELb0ELb1ELb0ELb0ELb1ELb0ELi3ELi1ELi1ELi1ELb0EEENS1_21CollectiveEpilogueBwdISD_SE_SG_Li384ELb1ELb1ELi3EEENS1_19SingleTileSchedulerILb1ELb0ELb0ELi96EEEEEEEEEvNT_6ParamsE)
	.align		4
        /*012c*/ 	.word	index@(__assertfail)
	.align		4
        /*0130*/ 	.word	index@(_ZN7cutlass13device_kernelIN5flash11enable_sm90INS1_16FlashAttnBwdSm90INS1_25CollectiveMainloopBwdSm90ILi2ELi1ELi1EN4cute5tupleIJNS5_1CILi1EEES8_S8_EEENS6_IJNS7_ILi64EEENS7_ILi96EEENS7_ILi192EEEEEENS_6half_tEfNS_4arch4Sm90ELb0ELb1ELb0ELb1ELb1ELb0ELb1ELb0ELi3ELi1ELi1ELi1ELb0EEENS1_21CollectiveEpilogueBwdISD_SE_SG_Li384ELb1ELb1ELi3EEENS1_19SingleTileSchedulerILb1ELb0ELb0ELi96EEEEEEEEEvNT_6ParamsE)
	.align		4
        /*0134*/ 	.word	index@(__assertfail)
	.align		4
        /*0138*/ 	.word	index@(_ZN7cutlass13device_kernelIN5flash11enable_sm90INS1_16FlashAttnBwdSm90INS1_25CollectiveMainloopBwdSm90ILi2ELi1ELi1EN4cute5tupleIJNS5_1CILi1EEES8_S8_EEENS6_IJNS7_ILi64EEENS7_ILi96EEENS7_ILi192EEEEEENS_6half_tEfNS_4arch4Sm90ELb0ELb1ELb0ELb1ELb0ELb0ELb1ELb0ELi3ELi1ELi1ELi1ELb0EEENS1_24CollectiveEpilogueBwdGQAISD_fSG_Li384ELb1ELb0EEENS1_19SingleTileSchedulerILb1ELb0ELb0ELi96EEEEEEEEEvNT_6ParamsE)
	.align		4
        /*013c*/ 	.word	index@(__assertfail)
	.align		4
        /*0140*/ 	.word	index@(_ZN7cutlass13device_kernelIN5flash11enable_sm90INS1_16FlashAttnBwdSm90INS1_25CollectiveMainloopBwdSm90ILi2ELi1ELi1EN4cute5tupleIJNS5_1CILi1EEES8_S8_EEENS6_IJNS7_ILi64EEENS7_ILi96EEENS7_ILi192EEEEEENS_6half_tEfNS_4arch4Sm90ELb0ELb1ELb0ELb1ELb1ELb0ELb1ELb0ELi3ELi1ELi1ELi1ELb0EEENS1_24CollectiveEpilogueBwdGQAISD_fSG_Li384ELb1ELb1EEENS1_19SingleTileSchedulerILb1ELb0ELb0ELi96EEEEEEEEEvNT_6ParamsE)
	.align		4
        /*0144*/ 	.word	index@(__assertfail)
	.align		4
        /*0148*/ 	.word	index@(_ZN7cutlass13device_kernelIN5flash11enable_sm90INS1_16FlashAttnBwdSm90INS1_25CollectiveMainloopBwdSm90ILi2ELi1ELi1EN4cute5tupleIJNS5_1CILi1EEES8_S8_EEENS6_IJNS7_ILi64EEENS7_ILi96EEENS7_ILi192EEEEEENS_6half_tEfNS_4arch4Sm90ELb1ELb0ELb0ELb0ELb0ELb0ELb1ELb0ELi3ELi1ELi1ELi1ELb0EEENS1_21CollectiveEpilogueBwdISD_SE_SG_Li384ELb0ELb1ELi3EEENS1_25SingleTileBwdLPTSchedulerILb0ELi96ELb0EEEEEEEEEvNT_6ParamsE)
	.align		4
        /*014c*/ 	.word	index@(__assertfail)
	.align		4
        /*0150*/ 	.word	index@(_ZN7cutlass13device_kernelIN5flash11enable_sm90INS1_16FlashAttnBwdSm90INS1_25CollectiveMainloopBwdSm90ILi2ELi1ELi1EN4cute5tupleIJNS5_1CILi1EEES8_S8_EEENS6_IJNS7_ILi64EEENS7_ILi96EEENS7_ILi192EEEEEENS_6half_tEfNS_4arch4Sm90ELb1ELb0ELb0ELb0ELb1ELb0ELb1ELb0ELi3ELi1ELi1ELi1ELb0EEENS1_21CollectiveEpilogueBwdISD_SE_SG_Li384ELb0ELb1ELi3EEENS1_25SingleTileBwdLPTSchedulerILb0ELi96ELb1EEEEEEEEEvNT_6ParamsE)
	.align		4
        /*0154*/ 	.word	index@(__assertfail)
	.align		4
        /*0158*/ 	.word	index@(_ZN7cutlass13device_kernelIN5flash11enable_sm90INS1_16FlashAttnBwdSm90INS1_25CollectiveMainloopBwdSm90ILi2ELi1ELi1EN4cute5tupleIJNS5_1CILi1EEES8_S8_EEENS6_IJNS7_ILi64EEENS7_ILi96EEENS7_ILi192EEEEEENS_6half_tEfNS_4arch4Sm90ELb1ELb0ELb0ELb0ELb0ELb0ELb1ELb0ELi3ELi1ELi1ELi1ELb0EEENS1_24CollectiveEpilogueBwdGQAISD_fSG_Li384ELb0ELb0EEENS1_25SingleTileBwdLPTSchedulerILb0ELi96ELb0EEEEEEEEEvNT_6ParamsE)
	.align		4
        /*015c*/ 	.word	index@(__assertfail)
	.align		4
        /*0160*/ 	.word	index@(_ZN7cutlass13device_kernelIN5flash11enable_sm90INS1_16FlashAttnBwdSm90INS1_25CollectiveMainloopBwdSm90ILi2ELi1ELi1EN4cute5tupleIJNS5_1CILi1EEES8_S8_EEENS6_IJNS7_ILi64EEENS7_ILi96EEENS7_ILi192EEEEEENS_6half_tEfNS_4arch4Sm90ELb1ELb0ELb0ELb0ELb1ELb0ELb1ELb0ELi3ELi1ELi1ELi1ELb0EEENS1_24CollectiveEpilogueBwdGQAISD_fSG_Li384ELb0ELb1EEENS1_25SingleTileBwdLPTSchedulerILb0ELi96ELb1EEEEEEEEEvNT_6ParamsE)
	.align		4
        /*0164*/ 	.word	index@(__assertfail)
	.align		4
        /*0168*/ 	.word	index@(_ZN7cutlass13device_kernelIN5flash11enable_sm90INS1_16FlashAttnBwdSm90INS1_25CollectiveMainloopBwdSm90ILi2ELi1ELi1EN4cute5tupleIJNS5_1CILi1EEES8_S8_EEENS6_IJNS7_ILi64EEENS7_ILi96EEENS7_ILi192EEEEEENS_6half_tEfNS_4arch4Sm90ELb1ELb0ELb0ELb1ELb0ELb0ELb1ELb0ELi3ELi1ELi1ELi1ELb0EEENS1_21CollectiveEpilogueBwdISD_SE_SG_Li384ELb1ELb1ELi3EEENS1_25SingleTileBwdLPTSchedulerILb1ELi96ELb0EEEEEEEEEvNT_6ParamsE)
	.align		4
        /*016c*/ 	.word	index@(__assertfail)
	.align		4
        /*0170*/ 	.word	index@(_ZN7cutlass13device_kernelIN5flash11enable_sm90INS1_16FlashAttnBwdSm90INS1_25CollectiveMainloopBwdSm90ILi2ELi1ELi1EN4cute5tupleIJNS5_1CILi1EEES8_S8_EEENS6_IJNS7_ILi64EEENS7_ILi96EEENS7_ILi192EEEEEENS_6half_tEfNS_4arch4Sm90ELb1ELb0ELb0ELb1ELb1ELb0ELb1ELb0ELi3ELi1ELi1ELi1ELb0EEENS1_21CollectiveEpilogueBwdISD_SE_SG_Li384ELb1ELb1ELi3EEENS1_25SingleTileBwdLPTSchedulerILb1ELi96ELb1EEEEEEEEEvNT_6ParamsE)
	.align		4
        /*0174*/ 	.word	index@(__assertfail)
	.align		4
        /*0178*/ 	.word	index@(_ZN7cutlass13device_kernelIN5flash11enable_sm90INS1_16FlashAttnBwdSm90INS1_25CollectiveMainloopBwdSm90ILi2ELi1ELi1EN4cute5tupleIJNS5_1CILi1EEES8_S8_EEENS6_IJNS7_ILi64EEENS7_ILi96EEENS7_ILi192EEEEEENS_6half_tEfNS_4arch4Sm90ELb1ELb0ELb0ELb1ELb0ELb0ELb1ELb0ELi3ELi1ELi1ELi1ELb0EEENS1_24CollectiveEpilogueBwdGQAISD_fSG_Li384ELb1ELb0EEENS1_25SingleTileBwdLPTSchedulerILb1ELi96ELb0EEEEEEEEEvNT_6ParamsE)
	.align		4
        /*017c*/ 	.word	index@(__assertfail)
	.align		4
        /*0180*/ 	.word	index@(_ZN7cutlass13device_kernelIN5flash11enable_sm90INS1_16FlashAttnBwdSm90INS1_25CollectiveMainloopBwdSm90ILi2ELi1ELi1EN4cute5tupleIJNS5_1CILi1EEES8_S8_EEENS6_IJNS7_ILi64EEENS7_ILi96EEENS7_ILi192EEEEEENS_6half_tEfNS_4arch4Sm90ELb1ELb0ELb0ELb1ELb1ELb0ELb1ELb0ELi3ELi1ELi1ELi1ELb0EEENS1_24CollectiveEpilogueBwdGQAISD_fSG_Li384ELb1ELb1EEENS1_25SingleTileBwdLPTSchedulerILb1ELi96ELb1EEEEEEEEEvNT_6ParamsE)
	.align		4
        /*0184*/ 	.word	index@(__assertfail)
	.align		4
        /*0188*/ 	.word	0x00000000
	.align		4
        /*018c*/ 	.word	0xfffffffe
	.align		4
        /*0190*/ 	.word	0x00000000
	.align		4
        /*0194*/ 	.word	0xfffffffd
	.align		4
        /*0198*/ 	.word	0x00000000
	.align		4
        /*019c*/ 	.word	0xfffffffc


//--------------------- .nv.constant4             --------------------------
	.section	.nv.constant4,"a",@progbits
	.align	8
	.align		8
.nv.constant4:
        /*0000*/ 	.dword	__assertfail
	.align		8
        /*0008*/ 	.dword	__unnamed_1
	.align		8
        /*0010*/ 	.dword	__unnamed_2
	.align		8
        /*0018*/ 	.dword	__unnamed_3
	.align		8
        /*0020*/ 	.dword	__unnamed_4
	.align		8
        /*0028*/ 	.dword	_ZN77_INTERNAL_37bbc30b_41_flash_bwd_hdim192_fp16_softcapall_sm90_cu_ef95aea4_35124cuda3std3__45__cpo5beginE
	.align		8
        /*0030*/ 	.dword	_ZN77_INTERNAL_37bbc30b_41_flash_bwd_hdim192_fp16_softcapall_sm90_cu_ef95aea4_35124cuda3std3__45__cpo3endE
	.align		8
        /*0038*/ 	.dword	_ZN77_INTERNAL_37bbc30b_41_flash_bwd_hdim192_fp16_softcapall_sm90_cu_ef95aea4_35124cuda3std3__45__cpo6cbeginE
	.align		8
        /*0040*/ 	.dword	_ZN77_INTERNAL_37bbc30b_41_flash_bwd_hdim192_fp16_softcapall_sm90_cu_ef95aea4_35124cuda3std3__45__cpo4cendE
	.align		8
        /*0048*/ 	.dword	_ZN77_INTERNAL_37bbc30b_41_flash_bwd_hdim192_fp16_softcapall_sm90_cu_ef95aea4_35124cuda3std3__479_GLOBAL__N__37bbc30b_41_flash_bwd_hdim192_fp16_softcapall_sm90_cu_ef95aea4_35126ignoreE
	.align		8
        /*0050*/ 	.dword	_ZN77_INTERNAL_37bbc30b_41_flash_bwd_hdim192_fp16_softcapall_sm90_cu_ef95aea4_35124cuda3std3__419piecewise_constructE
	.align		8
        /*0058*/ 	.dword	_ZN77_INTERNAL_37bbc30b_41_flash_bwd_hdim192_fp16_softcapall_sm90_cu_ef95aea4_35124cuda3std3__48in_placeE
	.align		8
        /*0060*/ 	.dword	_ZN77_INTERNAL_37bbc30b_41_flash_bwd_hdim192_fp16_softcapall_sm90_cu_ef95aea4_35124cuda3std6ranges3__45__cpo4swapE
	.align		8
        /*0068*/ 	.dword	_ZN77_INTERNAL_37bbc30b_41_flash_bwd_hdim192_fp16_softcapall_sm90_cu_ef95aea4_35124cuda3std6ranges3__45__cpo9iter_moveE
	.align		8
        /*0070*/ 	.dword	_ZN77_INTERNAL_37bbc30b_41_flash_bwd_hdim192_fp16_softcapall_sm90_cu_ef95aea4_35124cute7productE
	.align		8
        /*0078*/ 	.dword	_ZN77_INTERNAL_37bbc30b_41_flash_bwd_hdim192_fp16_softcapall_sm90_cu_ef95aea4_35124cute1_E
	.align		8
        /*0080*/ 	.dword	$str$23
	.align		8
        /*0088*/ 	.dword	$str$24


//--------------------- .text._ZN7cutlass13device_kernelIN5flash11enable_sm90INS1_16FlashAttnBwdSm90INS1_25CollectiveMainloopBwdSm90ILi2ELi1ELi1EN4cute5tupleIJNS5_1CILi1EEES8_S8_EEENS6_IJNS7_ILi64EEENS7_ILi96EEENS7_ILi192EEEEEENS_6half_tEfNS_4arch4Sm90ELb0ELb0ELb1ELb0ELb0ELb0ELb1ELb0ELi3ELi1ELi1ELi1ELb0EEENS1_21CollectiveEpilogueBwdISD_SE_SG_Li384ELb0ELb1ELi3EEENS1_19SingleTileSchedulerILb0ELb0ELb0ELi96EEEEEEEEEvNT_6ParamsE --------------------------
	.section	.text._ZN7cutlass13device_kernelIN5flash11enable_sm90INS1_16FlashAttnBwdSm90INS1_25CollectiveMainloopBwdSm90ILi2ELi1ELi1EN4cute5tupleIJNS5_1CILi1EEES8_S8_EEENS6_IJNS7_ILi64EEENS7_ILi96EEENS7_ILi192EEEEEENS_6half_tEfNS_4arch4Sm90ELb0ELb0ELb1ELb0ELb0ELb0ELb1ELb0ELi3ELi1ELi1ELi1ELb0EEENS1_21CollectiveEpilogueBwdISD_SE_SG_Li384ELb0ELb1ELi3EEENS1_19SingleTileSchedulerILb0ELb0ELb0ELi96EEEEEEEEEvNT_6ParamsE,"ax",@progbits
	.align	128
.text._ZN7cutlass13device_kernelIN5flash11enable_sm90INS1_16FlashAttnBwdSm90INS1_25CollectiveMainloopBwdSm90ILi2ELi1ELi1EN4cute5tupleIJNS5_1CILi1EEES8_S8_EEENS6_IJNS7_ILi64EEENS7_ILi96EEENS7_ILi192EEEEEENS_6half_tEfNS_4arch4Sm90ELb0ELb0ELb1ELb0ELb0ELb0ELb1ELb0ELi3ELi1ELi1ELi1ELb0EEENS1_21CollectiveEpilogueBwdISD_SE_SG_Li384ELb0ELb1ELi3EEENS1_19SingleTileSchedulerILb0ELb0ELb0ELi96EEEEEEEEEvNT_6ParamsE:
        .type           _ZN7cutlass13device_kernelIN5flash11enable_sm90INS1_16FlashAttnBwdSm90INS1_25CollectiveMainloopBwdSm90ILi2ELi1ELi1EN4cute5tupleIJNS5_1CILi1EEES8_S8_EEENS6_IJNS7_ILi64EEENS7_ILi96EEENS7_ILi192EEEEEENS_6half_tEfNS_4arch4Sm90ELb0ELb0ELb1ELb0ELb0ELb0ELb1ELb0ELi3ELi1ELi1ELi1ELb0EEENS1_21CollectiveEpilogueBwdISD_SE_SG_Li384ELb0ELb1ELi3EEENS1_19SingleTileSchedulerILb0ELb0ELb0ELi96EEEEEEEEEvNT_6ParamsE,@function
        .size           _ZN7cutlass13device_kernelIN5flash11enable_sm90INS1_16FlashAttnBwdSm90INS1_25CollectiveMainloopBwdSm90ILi2ELi1ELi1EN4cute5tupleIJNS5_1CILi1EEES8_S8_EEENS6_IJNS7_ILi64EEENS7_ILi96EEENS7_ILi192EEEEEENS_6half_tEfNS_4arch4Sm90ELb0ELb0ELb1ELb0ELb0ELb0ELb1ELb0ELi3ELi1ELi1ELi1ELb0EEENS1_21CollectiveEpilogueBwdISD_SE_SG_Li384ELb0ELb1ELi3EEENS1_19SingleTileSchedulerILb0ELb0ELb0ELi96EEEEEEEEEvNT_6ParamsE,(.L_x_7649 - _ZN7cutlass13device_kernelIN5flash11enable_sm90INS1_16FlashAttnBwdSm90INS1_25CollectiveMainloopBwdSm90ILi2ELi1ELi1EN4cute5tupleIJNS5_1CILi1EEES8_S8_EEENS6_IJNS7_ILi64EEENS7_ILi96EEENS7_ILi192EEEEEENS_6half_tEfNS_4arch4Sm90ELb0ELb0ELb1ELb0ELb0ELb0ELb1ELb0ELi3ELi1ELi1ELi1ELb0EEENS1_21CollectiveEpilogueBwdISD_SE_SG_Li384ELb0ELb1ELi3EEENS1_19SingleTileSchedulerILb0ELb0ELb0ELi96EEEEEEEEEvNT_6ParamsE)
        .other          _ZN7cutlass13device_kernelIN5flash11enable_sm90INS1_16FlashAttnBwdSm90INS1_25CollectiveMainloopBwdSm90ILi2ELi1ELi1EN4cute5tupleIJNS5_1CILi1EEES8_S8_EEENS6_IJNS7_ILi64EEENS7_ILi96EEENS7_ILi192EEEEEENS_6half_tEfNS_4arch4Sm90ELb0ELb0ELb1ELb0ELb0ELb0ELb1ELb0ELi3ELi1ELi1ELi1ELb0EEENS1_21CollectiveEpilogueBwdISD_SE_SG_Li384ELb0ELb1ELi3EEENS1_19SingleTileSchedulerILb0ELb0ELb0ELi96EEEEEEEEEvNT_6ParamsE,@"STO_CUDA_ENTRY STV_DEFAULT"
_ZN7cutlass13device_kernelIN5flash11enable_sm90INS1_16FlashAttnBwdSm90INS1_25CollectiveMainloopBwdSm90ILi2ELi1ELi1EN4cute5tupleIJNS5_1CILi1EEES8_S8_EEENS6_IJNS7_ILi64EEENS7_ILi96EEENS7_ILi192EEEEEENS_6half_tEfNS_4arch4Sm90ELb0ELb0ELb1ELb0ELb0ELb0ELb1ELb0ELi3ELi1ELi1ELi1ELb0EEENS1_21CollectiveEpilogueBwdISD_SE_SG_Li384ELb0ELb1ELi3EEENS1_19SingleTileSchedulerILb0ELb0ELb0ELi96EEEEEEEEEvNT_6ParamsE:
[----:B------:R-:W1:Y:S02]  /*0000*/  LDC R1, c[0x0][0x28] ;  /* 0x00000a00ff017b82 */ /* 0x000e640000000800 */
[----:B-1----:R-:W-:Y:S01]  /*0010*/  VIADD R1, R1, 0xfffffff8 ;  /* 0xfffffff801017836 */ /* 0x002fe20000000000 */
[----:B------:R-:W1:Y:S01]  /*0020*/  S2R R3, SR_TID.X ;  /* 0x0000000000037919 */ /* 0x000e620000002100 */
[----:B------:R-:W-:Y:S01]  /*0030*/  ELECT P0, URZ, PT ;  /* 0x00000000003f782f */ /* 0x000fe20003800000 */
[----:B------:R-:W-:Y:S01]  /*0040*/  BSSY B0, `(.L_x_0) ;  /* 0x0000019000007945 */ /* 0x000fe20003800000 */
[----:B-1----:R-:W-:-:S05]  /*0050*/  SHF.R.U32.HI R0, RZ, 0x5, R3 ;  /* 0x00000005ff007819 */ /* 0x002fca0000011603 */
[----:B------:R-:W1:Y:S02]  /*0060*/  SHFL.IDX PT, R2, R0, RZ, 0x1f ;  /* 0x00001fff00027589 */ /* 0x000e6400000e0000 */
[----:B-1----:R-:W-:-:S13]  /*0070*/  ISETP.EQ.AND P0, PT, R2, RZ, P0 ;  /* 0x000000ff0200720c */ /* 0x002fda0000702270 */
[----:B------:R-:W-:Y:S05]  /*0080*/  @!P0 BRA `(.L_x_1) ;  /* 0x0000000000508947 */ /* 0x000fea0003800000 */
[----:B------:R-:W-:Y:S02]  /*0090*/  ULDC.64 UR4, c[0x0][0x198] ;  /* 0x0000660000047ab9 */ /* 0x000fe40000000a00 */
[----:B------:R-:W-:Y:S02]  /*00a0*/  UIADD3 UR6, UP0, UR4, 0xf0, URZ ;  /* 0x000000f004067890 */ /* 0x000fe4000ff1e03f */
[----:B------:R-:W-:Y:S02]  /*00b0*/  UIADD3 UR8, UP1, UR4, 0x1f0, URZ ;  /* 0x000001f004087890 */ /* 0x000fe4000ff3e03f */
[----:B------:R-:W-:Y:S02]  /*00c0*/  UIADD3 UR10, UP2, UR4, 0x2f0, URZ ;  /* 0x000002f0040a7890 */ /* 0x000fe4000ff5e03f */
[----:B------:R-:W-:Y:S02]  /*00d0*/  UIADD3 UR12, UP3, UR4, 0x3f0, URZ ;  /* 0x000003f0040c7890 */ /* 0x000fe4000ff7e03f */
[----:B------:R-:W-:-:S02]  /*00e0*/  UIADD3 UR14, UP4, UR4, 0x670, URZ ;  /* 0x00000670040e7890 */ /* 0x000fc4000ff9e03f */
[----:B------:R-:W-:Y:S02]  /*00f0*/  UIADD3.X UR7, URZ, UR5, URZ, UP0, !UPT ;  /* 0x000000053f077290 */ /* 0x000fe400087fe43f */
[----:B------:R-:W-:Y:S02]  /*0100*/  UIADD3 UR4, UP5, UR4, 0x770, URZ ;  /* 0x0000077004047890 */ /* 0x000fe4000ffbe03f */
[----:B------:R-:W-:Y:S02]  /*0110*/  UIADD3.X UR9, URZ, UR5, URZ, UP1, !UPT ;  /* 0x000000053f097290 */ /* 0x000fe40008ffe43f */
[----:B------:R-:W-:Y:S02]  /*0120*/  UIADD3.X UR11, URZ, UR5, URZ, UP2, !UPT ;  /* 0x000000053f0b7290 */ /* 0x000fe400097fe43f */
[----:B------:R-:W-:Y:S01]  /*0130*/  UIADD3.X UR13, URZ, UR5, URZ, UP3, !UPT ;  /* 0x000000053f0d7290 */ /* 0x000fe20009ffe43f */
[----:B------:R1:W-:Y:S01]  /*0140*/  UTMACCTL.PF [UR6] ;  /* 0x00000000060079b9 */ /* 0x0003e20008040000 */
[----:B------:R-:W-:-:S03]  /*0150*/  UIADD3.X UR15, URZ, UR5, URZ, UP4, !UPT ;  /* 0x000000053f0f7290 */ /* 0x000fc6000a7fe43f */
[----:B------:R1:W-:Y:S01]  /*0160*/  UTMACCTL.PF [UR8] ;  /* 0x00000000080079b9 */ /* 0x0003e20008040000 */
[----:B------:R-:W-:Y:S01]  /*0170*/  UIADD3.X UR5, URZ, UR5, URZ, UP5, !UPT ;  /* 0x000000053f057290 */ /* 0x000fe2000affe43f */
[----:B------:R1:W-:Y:S02]  /*0180*/  UTMACCTL.PF [UR10] ;  /* 0x000000000a0079b9 */ /* 0x0003e40008040000 */
[----:B------:R1:W-:Y:S02]  /*0190*/  UTMACCTL.PF [UR12] ;  /* 0x000000000c0079b9 */ /* 0x0003e40008040000 */
[----:B------:R1:W-:Y:S04]  /*01a0*/  UTMACCTL.PF [UR14] ;  /* 0x000000000e0079b9 */ /* 0x0003e80008040000 */
[----:B------:R1:W-:Y:S02]  /*01b0*/  UTMACCTL.PF [UR4] ;  /* 0x00000000040079b9 */ /* 0x0003e40008040000 */
[----:B-1----:R-:W-:Y:S01]  /*01c0*/  NOP ;  /* 0x0000000000007918 */ /* 0x002fe20000000000 */
.L_x_1:
[----:B------:R-:W-:Y:S05]  /*01d0*/  BSYNC B0 ;  /* 0x0000000000007941 */ /* 0x000fea0003800000 */
.L_x_0:
[----:B------:R-:W-:Y:S01]  /*01e0*/  VOTEU.ANY UP0, P0 ;  /* 0x00000000003f7886 */ /* 0x000fe20000000100 */
[----:B------:R-:W1:Y:S01]  /*01f0*/  SHFL.IDX PT, R2, R0, RZ, 0x1f ;  /* 0x00001fff00027589 */ /* 0x000e6200000e0000 */
[----:B------:R-:W-:Y:S01]  /*0200*/  UMOV UR4, 0x1 ;  /* 0x0000000100047882 */ /* 0x000fe20000000000 */
[----:B------:R-:W-:Y:S02]  /*0210*/  SHF.R.U32.HI R3, RZ, 0x7, R3 ;  /* 0x00000007ff037819 */ /* 0x000fe40000011603 */
[----:B------:R-:W2:Y:S01]  /*0220*/  @UP0 S2UR UR7, SR_CgaCtaId ;  /* 0x00000000000709c3 */ /* 0x000ea20000008800 */
[----:B------:R-:W-:Y:S01]  /*0230*/  @UP0 UMOV UR6, 0x400 ;  /* 0x0000040000060882 */ /* 0x000fe20000000000 */
[----:B------:R-:W-:-:S04]  /*0240*/  @UP0 UIADD3 UR4, -UR4, 0x100000, URZ ;  /* 0x0010000004040890 */ /* 0x000fc8000fffe13f */
[----:B------:R-:W-:Y:S02]  /*0250*/  @UP0 USHF.L.U32 UR5, UR4, 0xb, URZ ;  /* 0x0000000b04050899 */ /* 0x000fe4000800063f */
[----:B------:R-:W-:Y:S01]  /*0260*/  @UP0 USHF.L.U32 UR4, UR4, 0x1, URZ ;  /* 0x0000000104040899 */ /* 0x000fe2000800063f */
[----:B-1----:R-:W-:Y:S02]  /*0270*/  ISETP.NE.AND P1, PT, R2, RZ, PT ;  /* 0x000000ff0200720c */ /* 0x002fe40003f25270 */
[----:B------:R1:W3:Y:S01]  /*0280*/  SHFL.IDX PT, R2, R3, RZ, 0x1f ;  /* 0x00001fff03027589 */ /* 0x0002e200000e0000 */
[----:B--2---:R-:W-:Y:S01]  /*0290*/  @UP0 ULEA UR6, UR7, UR6, 0x18 ;  /* 0x0000000607060291 */ /* 0x004fe2000f8ec03f */
[----:B------:R-:W-:Y:S02]  /*02a0*/  VOTEU.ANY UP0, P0 ;  /* 0x00000000003f7886 */ /* 0x000fe40000000100 */
[----:B------:R-:W2:Y:S09]  /*02b0*/  FENCE.VIEW.ASYNC.S ;  /* 0x00000000000073c6 */ /* 0x000eb20000000000 */
[----:B--2---:R1:W2:Y:S02]  /*02c0*/  @UP0 SYNCS.EXCH.64 URZ, [UR6+0x36400], UR4 ;  /* 0x03640004063f05b2 */ /* 0x0042a40008000100 */
[----:B-1----:R-:W-:Y:S05]  /*02d0*/  @P1 BRA `(.L_x_2) ;  /* 0x0000000000481947 */ /* 0x002fea0003800000 */
[----:B------:R-:W1:Y:S01]  /*02e0*/  S2UR UR5, SR_CgaCtaId ;  /* 0x00000000000579c3 */ /* 0x000e620000008800 */
[----:B------:R-:W-:Y:S01]  /*02f0*/  UMOV UR4, 0x400 ;  /* 0x0000040000047882 */ /* 0x000fe20000000000 */
[----:B------:R-:W-:Y:S01]  /*0300*/  UMOV UR6, 0x1 ;  /* 0x0000000100067882 */ /* 0x000fe20000000000 */
[----:B------:R-:W-:Y:S01]  /*0310*/  UMOV UR9, 0x180 ;  /* 0x0000018000097882 */ /* 0x000fe20000000000 */
[----:B------:R-:W-:-:S04]  /*0320*/  UIADD3 UR6, -UR6, 0x100000, URZ ;  /* 0x0010000006067890 */ /* 0x000fc8000fffe13f */
[----:B------:R-:W-:Y:S02]  /*0330*/  USHF.L.U32 UR7, UR6, 0xb, URZ ;  /* 0x0000000b06077899 */ /* 0x000fe4000800063f */
[----:B------:R-:W-:Y:S01]  /*0340*/  USHF.L.U32 UR6, UR6, 0x1, URZ ;  /* 0x0000000106067899 */ /* 0x000fe2000800063f */
[----:B------:R-:W-:Y:S01]  /*0350*/  ELECT P0, URZ, PT ;  /* 0x00000000003f782f */ /* 0x000fe20003800000 */
[----:B-1----:R-:W-:Y:S02]  /*0360*/  ULEA UR8, UR5, UR4, 0x18 ;  /* 0x0000000405087291 */ /* 0x002fe4000f8ec03f */
[----:B------:R-:W-:-:S04]  /*0370*/  UIADD3 UR4, -UR9, 0x100000, URZ ;  /* 0x0010000009047890 */ /* 0x000fc8000fffe13f */
[----:B------:R-:W-:Y:S02]  /*0380*/  USHF.L.U32 UR5, UR4, 0xb, URZ ;  /* 0x0000000b04057899 */ /* 0x000fe4000800063f */
[----:B------:R-:W-:Y:S01]  /*0390*/  USHF.L.U32 UR4, UR4, 0x1, URZ ;  /* 0x0000000104047899 */ /* 0x000fe2000800063f */
[----:B------:R-:W1:Y:S03]  /*03a0*/  FENCE.VIEW.ASYNC.S ;  /* 0x00000000000073c6 */ /* 0x000e660000000000 */
[----:B-1----:R1:W4:Y:S08]  /*03b0*/  SYNCS.EXCH.64 URZ, [UR8+0x36410], UR6 ;  /* 0x03641006083f75b2 */ /* 0x0023300008000100 */
[----:B------:R1:W1:Y:S01]  /*03c0*/  SYNCS.EXCH.64 URZ, [UR8+0x36420], UR4 ;  /* 0x03642004083f75b2 */ /* 0x0002620008000100 */
[----:B------:R1:W1:Y:S01]  /*03d0*/  SYNCS.EXCH.64 URZ, [UR8+0x36418], UR6 ;  /* 0x03641806083f75b2 */ /* 0x0002620008000100 */
[----:B------:R1:W1:Y:S01]  /*03e0*/  SYNCS.EXCH.64 URZ, [UR8+0x36428], UR4 ;  /* 0x03642804083f75b2 */ /* 0x0002620008000100 */
[----:B------:R-:W-:Y:S01]  /*03f0*/  NOP ;  /* 0x0000000000007918 */ /* 0x000fe20000000000 */
.L_x_2:
[----:B------:R-:W5:Y:S01]  /*0400*/  SHFL.IDX PT, R3, R0, RZ, 0x1f ;  /* 0x00001fff00037589 */ /* 0x000f6200000e0000 */
[----:B------:R-:W-:Y:S01]  /*0410*/  NOP ;  /* 0x0000000000007918 */ /* 0x000fe20000000000 */
[----:B-----5:R-:W-:-:S13]  /*0420*/  ISETP.NE.AND P0, PT, R3, RZ, PT ;  /* 0x000000ff0300720c */ /* 0x020fda0003f05270 */
[----:B------:R-:W-:Y:S05]  /*0430*/  @P0 BRA `(.L_x_3) ;  /* 0x0000000000400947 */ /* 0x000fea0003800000 */
[----:B-1----:R-:W1:Y:S01]  /*0440*/  S2UR UR5, SR_CgaCtaId ;  /* 0x00000000000579c3 */ /* 0x002e620000008800 */
[----:B------:R-:W-:Y:S01]  /*0450*/  UMOV UR4, 0x400 ;  /* 0x0000040000047882 */ /* 0x000fe20000000000 */
[----:B------:R-:W-:Y:S01]  /*0460*/  UMOV UR6, 0x1 ;  /* 0x0000000100067882 */ /* 0x000fe20000000000 */
[----:B------:R-:W-:Y:S01]  /*0470*/  UMOV UR7, 0x180 ;  /* 0x0000018000077882 */ /* 0x000fe20000000000 */
[----:B------:R-:W-:Y:S01]  /*0480*/  ELECT P0, URZ, PT ;  /* 0x00000000003f782f */ /* 0x000fe20003800000 */
[----:B-1----:R-:W-:Y:S02]  /*0490*/  ULEA UR8, UR5, UR4, 0x18 ;  /* 0x0000000405087291 */ /* 0x002fe4000f8ec03f */
[----:B------:R-:W-:-:S04]  /*04a0*/  UIADD3 UR4, -UR6, 0x100000, URZ ;  /* 0x0010000006047890 */ /* 0x000fc8000fffe13f */
[----:B------:R-:W-:Y:S02]  /*04b0*/  USHF.L.U32 UR5, UR4, 0xb, URZ ;  /* 0x0000000b04057899 */ /* 0x000fe4000800063f */
[----:B------:R-:W-:Y:S02]  /*04c0*/  USHF.L.U32 UR4, UR4, 0x1, URZ ;  /* 0x0000000104047899 */ /* 0x000fe4000800063f */
[----:B------:R-:W-:-:S04]  /*04d0*/  UIADD3 UR6, -UR7, 0x100000, URZ ;  /* 0x0010000007067890 */ /* 0x000fc8000fffe13f */
[----:B------:R-:W-:Y:S02]  /*04e0*/  USHF.L.U32 UR7, UR6, 0xb, URZ ;  /* 0x0000000b06077899 */ /* 0x000fe4000800063f */
[----:B------:R-:W-:Y:S01]  /*04f0*/  USHF.L.U32 UR6, UR6, 0x1, URZ ;  /* 0x0000000106067899 */ /* 0x000fe2000800063f */
[----:B------:R-:W1:Y:S03]  /*0500*/  FENCE.VIEW.ASYNC.S ;  /* 0x00000000000073c6 */ /* 0x000e660000000000 */
[----:B-1----:R1:W1:Y:S08]  /*0510*/  SYNCS.EXCH.64 URZ, [UR8+0x36430], UR4 ;  /* 0x03643004083f75b2 */ /* 0x0022700008000100 */
[----:B------:R1:W1:Y:S01]  /*0520*/  SYNCS.EXCH.64 URZ, [UR8+0x36438], UR6 ;  /* 0x03643806083f75b2 */ /* 0x0002620008000100 */
[----:B------:R-:W-:Y:S01]  /*0530*/  NOP ;  /* 0x0000000000007918 */ /* 0x000fe20000000000 */
.L_x_3:
[----:B---3--:R-:W-:Y:S01]  /*0540*/  ISETP.NE.AND P0, PT, R2, RZ, PT ;  /* 0x000000ff0200720c */ /* 0x008fe20003f05270 */
[----:B------:R-:W-:Y:S01]  /*0550*/  IMAD.MOV.U32 R17, RZ, RZ, 0x1 ;  /* 0x00000001ff117424 */ /* 0x000fe200078e00ff */
[----:B------:R-:W-:-:S04]  /*0560*/  NOP ;  /* 0x0000000000007918 */ /* 0x000fc80000000000 */
[----:B------:R-:W-:Y:S01]  /*0570*/  SEL R17, R17, 0x2, !P0 ;  /* 0x0000000211117807 */ /* 0x000fe20004000000 */
[----:B-12-4-:R-:W-:Y:S06]  /*0580*/  BAR.SYNC.DEFER_BLOCKING 0x0 ;  /* 0x0000000000007b1d */ /* 0x016fec0000010000 */
[----:B------:R-:W-:Y:S05]  /*0590*/  @!P0 BRA `(.L_x_4) ;  /* 0x0000004000848947 */ /* 0x000fea0003800000 */
.L_x_5:
[----:B------:R-:W-:-:S08]  /*05a0*/  NOP ;  /* 0x0000000000007918 */ /* 0x000fd00000000000 */
[----:B------:R-:W1:Y:S02]  /*05b0*/  USETMAXREG.TRY_ALLOC.CTAPOOL UP0, 0xa0 ;  /* 0x000000a0000079c8 */ /* 0x000e640008000600 */
[----:B-1----:R-:W-:-:S13]  /*05c0*/  PLOP3.LUT P0, PT, PT, PT, UP0, 0x80, 0x0 ;  /* 0x000000000000781c */ /* 0x002fda0003f0f008 */
[----:B------:R-:W-:Y:S05]  /*05d0*/  @!P0 BRA `(.L_x_5) ;  /* 0xfffffffc00f08947 */ /* 0x000fea000383ffff */
[----:B------:R-:W-:Y:S01]  /*05e0*/  LOP3.LUT R0, R0, 0x3, RZ, 0xc0, !PT ;  /* 0x0000000300007812 */ /* 0x000fe200078ec0ff */
[----:B------:R-:W1:Y:S01]  /*05f0*/  S2R R2, SR_TID.X ;  /* 0x0000000000027919 */ /* 0x000e620000002100 */
[----:B------:R-:W2:Y:S04]  /*0600*/  S2UR UR4, SR_CTAID.Z ;  /* 0x00000000000479c3 */ /* 0x000ea80000002700 */
[----:B------:R-:W3:Y:S02]  /*0610*/  SHFL.IDX PT, R0, R0, RZ, 0x1f ;  /* 0x00001fff00007589 */ /* 0x000ee400000e0000 */
[----:B---3--:R-:W-:Y:S02]  /*0620*/  ISETP.NE.AND P0, PT, R0, RZ, PT ;  /* 0x000000ff0000720c */ /* 0x008fe40003f05270 */
[----:B-1----:R-:W-:-:S11]  /*0630*/  SHF.R.U32.HI R2, RZ, 0x7, R2 ;  /* 0x00000007ff027819 */ /* 0x002fd60000011602 */
[----:B------:R-:W-:-:S05]  /*0640*/  @!P0 VIADD R2, R2, 0x9 ;  /* 0x0000000902028836 */ /* 0x000fca0000000000 */
[----:B------:R1:W-:Y:S06]  /*0650*/  @!P0 BAR.ARV R2, 0xa0 ;  /* 0x000280020000851d */ /* 0x0003ec0000002000 */
[----:B--2---:R-:W-:-:S13]  /*0660*/  ISETP.LE.AND P0, PT, RZ, UR4, PT ;  /* 0x00000004ff007c0c */ /* 0x004fda000bf03270 */
[----:B-1----:R-:W-:Y:S05]  /*0670*/  @!P0 EXIT ;  /* 0x000000000000894d */ /* 0x002fea0003800000 */
[----:B------:R-:W1:Y:S01]  /*0680*/  S2UR UR4, SR_CgaCtaId ;  /* 0x00000000000479c3 */ /* 0x000e620000008800 */
[----:B------:R-:W-:Y:S02]  /*0690*/  UMOV UR37, 0x400 ;  /* 0x0000040000257882 */ /* 0x000fe40000000000 */
[----:B-1----:R-:W-:-:S04]  /*06a0*/  ULEA UR37, UR4, UR37, 0x18 ;  /* 0x0000002504257291 */ /* 0x002fc8000f8ec03f */
[----:B------:R-:W-:-:S04]  /*06b0*/  UIADD3 UR36, UR37, 0x30400, URZ ;  /* 0x0003040025247890 */ /* 0x000fc8000fffe03f */
[----:B------:R-:W-:-:S06]  /*06c0*/  ULOP3.LUT UP0, URZ, UR36, 0x1bf, URZ, 0xc0, !UPT ;  /* 0x000001bf243f7892 */ /* 0x000fcc000f80c03f */
[----:B------:R-:W-:-:S13]  /*06d0*/  PLOP3.LUT P0, PT, PT, PT, UP0, 0x80, 0x0 ;  /* 0x000000000000781c */ /* 0x000fda0003f0f008 */
[----:B------:R-:W-:Y:S05]  /*06e0*/  @!P0 BRA `(.L_x_6) ;  /* 0x00000000007c8947 */ /* 0x000fea0003800000 */
[----:B------:R-:W-:Y:S01]  /*06f0*/  MOV R2, 0x0 ;  /* 0x0000000000027802 */ /* 0x000fe20000000f00 */
[----:B------:R-:W-:Y:S01]  /*0700*/  ULDC.64 UR4, c[0x4][0x80] ;  /* 0x0100200000047ab9 */ /* 0x000fe20000000a00 */
[----:B------:R-:W-:Y:S01]  /*0710*/  ULDC.64 UR6, c[0x4][0x8] ;  /* 0x0100020000067ab9 */ /* 0x000fe20000000a00 */
[----:B------:R-:W-:Y:S01]  /*0720*/  IMAD.U32 R4, RZ, RZ, UR4 ;  /* 0x00000004ff047e24 */ /* 0x000fe2000f8e00ff */
[----:B------:R1:W2:Y:S01]  /*0730*/  LDC.64 R14, c[0x4][R2] ;  /* 0x01000000020e7b82 */ /* 0x0002a20000000a00 */
[----:B------:R-:W-:Y:S01]  /*0740*/  IMAD.U32 R5, RZ, RZ, UR5 ;  /* 0x00000005ff057e24 */ /* 0x000fe2000f8e00ff */
[----:B------:R-:W-:Y:S01]  /*0750*/  ULDC.64 UR4, c[0x4][0x88] ;  /* 0x0100220000047ab9 */ /* 0x000fe20000000a00 */
[----:B------:R-:W-:Y:S02]  /*0760*/  IMAD.U32 R10, RZ, RZ, UR6 ;  /* 0x00000006ff0a7e24 */ /* 0x000fe4000f8e00ff */
[----:B------:R-:W-:Y:S02]  /*0770*/  IMAD.U32 R6, RZ, RZ, UR4 ;  /* 0x00000004ff067e24 */ /* 0x000fe4000f8e00ff */
[----:B------:R-:W-:-:S02]  /*0780*/  IMAD.U32 R7, RZ, RZ, UR5 ;  /* 0x00000005ff077e24 */ /* 0x000fc4000f8e00ff */
[----:B------:R-:W-:Y:S02]  /*0790*/  IMAD.U32 R11, RZ, RZ, UR7 ;  /* 0x00000007ff0b7e24 */ /* 0x000fe4000f8e00ff */
[----:B------:R-:W-:Y:S02]  /*07a0*/  IMAD.MOV.U32 R8, RZ, RZ, 0x70 ;  /* 0x00000070ff087424 */ /* 0x000fe400078e00ff */
[----:B------:R-:W-:Y:S02]  /*07b0*/  IMAD.MOV.U32 R12, RZ, RZ, 0x1 ;  /* 0x00000001ff0c7424 */ /* 0x000fe400078e00ff */
[----:B-1----:R-:W-:-:S07]  /*07c0*/  IMAD.MOV.U32 R13, RZ, RZ, RZ ;  /* 0x000000ffff0d7224 */ /* 0x002fce00078e00ff */
[----:B------:R-:W-:-:S07]  /*07d0*/  LEPC R20, `(.L_x_7) ;  /* 0x000000001014794e */ /* 0x000fce0000000000 */
[----:B--2---:R-:W-:Y:S05]  /*07e0*/  CALL.ABS.NOINC R14 ;  /* 0x000000000e007343 */ /* 0x004fea0003c00000 */
.L_x_7:
[----:B------:R-:W1:Y:S01]  /*07f0*/  LDC.64 R2, c[0x4][R2] ;  /* 0x0100000002027b82 */ /* 0x000e620000000a00 */
[----:B------:R-:W-:Y:S01]  /*0800*/  ULDC.64 UR4, c[0x4][0x80] ;  /* 0x0100200000047ab9 */ /* 0x000fe20000000a00 */
[----:B------:R-:W-:Y:S01]  /*0810*/  ULDC.64 UR6, c[0x4][0x88] ;  /* 0x0100220000067ab9 */ /* 0x000fe20000000a00 */
[----:B------:R-:W-:Y:S02]  /*0820*/  IMAD.U32 R4, RZ, RZ, UR4 ;  /* 0x00000004ff047e24 */ /* 0x000fe4000f8e00ff */
        /* <DEDUP_REMOVED lines=8> */
[----:B------:R-:W-:-:S07]  /*08b0*/  IMAD.MOV.U32 R13, RZ, RZ, RZ ;  /* 0x000000ffff0d7224 */ /* 0x000fce00078e00ff */
[----:B------:R-:W-:-:S07]  /*08c0*/  LEPC R20, `(.L_x_6) ;  /* 0x000000001014794e */ /* 0x000fce0000000000 */
[----:B-1----:R-:W-:Y:S05]  /*08d0*/  CALL.ABS.NOINC R2 ;  /* 0x0000000002007343 */ /* 0x002fea0003c00000 */
.L_x_6:
[----:B------:R-:W-:-:S04]  /*08e0*/  IMAD.U32 R157, RZ, RZ, UR37 ;  /* 0x00000025ff9d7e24 */ /* 0x000fc8000f8e00ff */
[----:B------:R-:W-:-:S05]  /*08f0*/  VIADD R156, R157, 0x33400 ;  /* 0x000334009d9c7836 */ /* 0x000fca0000000000 */
[----:B------:R-:W-:-:S13]  /*0900*/  LOP3.LUT P0, RZ, R156, 0x1bf, RZ, 0xc0, !PT ;  /* 0x000001bf9cff7812 */ /* 0x000fda000780c0ff */
        /* <DEDUP_REMOVED lines=17> */
.L_x_9:
        /* <DEDUP_REMOVED lines=15> */
.L_x_8:
[----:B------:R-:W1:Y:S01]  /*0b10*/  S2R R2, SR_TID.X ;  /* 0x0000000000027919 */ /* 0x000e620000002100 */
[----:B------:R-:W-:Y:S01]  /*0b20*/  UMOV UR4, 0xffffffff ;  /* 0xffffffff00047882 */ /* 0x000fe20000000000 */
[----:B-1----:R-:W-:-:S05]  /*0b30*/  VIADD R0, R2, 0xffffff80 ;  /* 0xffffff8002007836 */ /* 0x002fca0000000000 */
[----:B------:R-:W-:-:S04]  /*0b40*/  SHF.R.S32.HI R3, RZ, 0x1f, R0 ;  /* 0x0000001fff037819 */ /* 0x000fc80000011400 */
[----:B------:R-:W-:-:S04]  /*0b50*/  LEA.HI R2, R3, R0, RZ, 0x7 ;  /* 0x0000000003027211 */ /* 0x000fc800078f38ff */
[----:B------:R-:W-:Y:S01]  /*0b60*/  SHF.R.S32.HI R13, RZ, 0x7, R2 ;  /* 0x00000007ff0d7819 */ /* 0x000fe20000011402 */
[----:B------:R-:W-:Y:S06]  /*0b70*/  BRA.DIV UR4, `(.L_x_10) ;  /* 0x0000006e043c7947 */ /* 0x000fec000b800000 */
[----:B------:R1:W2:Y:S02]  /*0b80*/  SHFL.IDX PT, R14, R13, RZ, 0x1f ;  /* 0x00001fff0d0e7589 */ /* 0x0002a400000e0000 */
.L_x_94:
[----:B------:R-:W-:Y:S02]  /*0b90*/  SHF.L.U32 R18, RZ, 0x1f, RZ ;  /* 0x0000001fff127819 */ /* 0x000fe400000006ff */
[----:B------:R-:W-:Y:S01]  /*0ba0*/  LOP3.LUT R5, R2, 0xffffff80, RZ, 0xc0, !PT ;  /* 0xffffff8002057812 */ /* 0x000fe200078ec0ff */
[----:B--2---:R-:W-:Y:S01]  /*0bb0*/  IMAD.HI R2, R14, 0x55555556, RZ ;  /* 0x555555560e027827 */ /* 0x004fe200078e02ff */
[CC--:B------:R-:W-:Y:S01]  /*0bc0*/  LEA.HI R6, R3.reuse, R0.reuse, RZ, 0x5 ;  /* 0x0000000003067211 */ /* 0x0c0fe200078f28ff */
[----:B------:R-:W2:Y:S01]  /*0bd0*/  SYNCS.PHASECHK.TRANS64.TRYWAIT P0, [UR37+0x36400], R18 ;  /* 0x03640012ff0075a7 */ /* 0x000ea20008000165 */
[----:B------:R-:W-:Y:S01]  /*0be0*/  LEA.HI R3, R3, R0, RZ, 0x4 ;  /* 0x0000000003037211 */ /* 0x000fe200078f20ff */
[----:B------:R-:W-:Y:S01]  /*0bf0*/  IMAD.IADD R4, R0, 0x1, -R5 ;  /* 0x0000000100047824 */ /* 0x000fe200078e0a05 */
[----:B------:R-:W-:Y:S02]  /*0c00*/  LEA.HI R5, R2, R2, RZ, 0x1 ;  /* 0x0000000202057211 */ /* 0x000fe400078f08ff */
[----:B------:R-:W-:-:S02]  /*0c10*/  SHF.R.S32.HI R2, RZ, 0x4, R3 ;  /* 0x00000004ff027819 */ /* 0x000fc40000011403 */
[----:B------:R-:W-:Y:S01]  /*0c20*/  SHF.R.S32.HI R8, RZ, 0x5, R6 ;  /* 0x00000005ff087819 */ /* 0x000fe20000011406 */
[----:B------:R-:W-:Y:S01]  /*0c30*/  IMAD R5, R5, -0x3, R14 ;  /* 0xfffffffd05057824 */ /* 0x000fe200078e020e */
[----:B------:R-:W-:Y:S02]  /*0c40*/  SHF.R.S32.HI R7, RZ, 0x1f, R6 ;  /* 0x0000001fff077819 */ /* 0x000fe40000011406 */
[----:B------:R-:W-:Y:S02]  /*0c50*/  LEA.HI R6, R3, R2, RZ, 0x1 ;  /* 0x0000000203067211 */ /* 0x000fe400078f08ff */
[----:B------:R-:W-:Y:S02]  /*0c60*/  LEA.HI R9, R7, R8, RZ, 0x2 ;  /* 0x0000000807097211 */ /* 0x000fe400078f10ff */
[----:B------:R-:W-:Y:S02]  /*0c70*/  LOP3.LUT R7, R6, 0xfffffffe, RZ, 0xc0, !PT ;  /* 0xfffffffe06077812 */ /* 0x000fe400078ec0ff */
[----:B------:R-:W-:-:S02]  /*0c80*/  LOP3.LUT R9, R9, 0xfffffffc, RZ, 0xc0, !PT ;  /* 0xfffffffc09097812 */ /* 0x000fc400078ec0ff */
[----:B------:R-:W-:Y:S01]  /*0c90*/  SHF.R.S32.HI R11, RZ, 0x1f, R4 ;  /* 0x0000001fff0b7819 */ /* 0x000fe20000011404 */
[----:B------:R-:W-:Y:S02]  /*0ca0*/  IMAD.IADD R6, R2, 0x1, -R7 ;  /* 0x0000000102067824 */ /* 0x000fe400078e0a07 */
[----:B------:R-:W-:Y:S01]  /*0cb0*/  IMAD.IADD R2, R8, 0x1, -R9 ;  /* 0x0000000108027824 */ /* 0x000fe200078e0a09 */
[CC--:B------:R-:W-:Y:S02]  /*0cc0*/  LEA.HI R10, R11.reuse, R4.reuse, RZ, 0x2 ;  /* 0x000000040b0a7211 */ /* 0x0c0fe400078f10ff */
[----:B------:R3:W-:Y:S01]  /*0cd0*/  STL [R1+0x4], R6 ;  /* 0x0000040601007387 */ /* 0x0007e20000100800 */
[----:B------:R-:W-:Y:S02]  /*0ce0*/  LEA.HI R11, R11, R4, RZ, 0x5 ;  /* 0x000000040b0b7211 */ /* 0x000fe400078f28ff */
[--C-:B------:R-:W-:Y:S01]  /*0cf0*/  SHF.R.S32.HI R12, RZ, 0x2, R10.reuse ;  /* 0x00000002ff0c7819 */ /* 0x100fe2000001140a */
[----:B------:R3:W-:Y:S01]  /*0d00*/  STL [R1], R2 ;  /* 0x0000000201007387 */ /* 0x0007e20000100800 */
[----:B------:R-:W-:-:S02]  /*0d10*/  SHF.R.S32.HI R15, RZ, 0x1f, R10 ;  /* 0x0000001fff0f7819 */ /* 0x000fc4000001140a */
[----:B------:R-:W-:Y:S02]  /*0d20*/  SHF.R.S32.HI R11, RZ, 0x5, R11 ;  /* 0x00000005ff0b7819 */ /* 0x000fe4000001140b */
[----:B------:R-:W-:-:S04]  /*0d30*/  LEA.HI R15, R15, R12, RZ, 0x3 ;  /* 0x0000000c0f0f7211 */ /* 0x000fc800078f18ff */
[----:B------:R-:W-:-:S05]  /*0d40*/  LOP3.LUT R15, R15, 0xfffffff8, RZ, 0xc0, !PT ;  /* 0xfffffff80f0f7812 */ /* 0x000fca00078ec0ff */
[----:B------:R-:W-:Y:S01]  /*0d50*/  IMAD.IADD R16, R12, 0x1, -R15 ;  /* 0x000000010c107824 */ /* 0x000fe200078e0a0f */
[----:B--23--:R-:W-:Y:S06]  /*0d60*/  @P0 BRA `(.L_x_11) ;  /* 0x0000000000080947 */ /* 0x00cfec0003800000 */
[----:B------:R-:W2:Y:S02]  /*0d70*/  SYNCS.PHASECHK.TRANS64.TRYWAIT P0, [UR37+0x36400], R18 ;  /* 0x03640012ff0075a7 */ /* 0x000ea40008000165 */
[----:B--2---:R-:W-:Y:S05]  /*0d80*/  @!P0 BRA `(.L_x_12) ;  /* 0x0000006800d48947 */ /* 0x004fea0003800000 */
.L_x_11:
[----:B------:R-:W3:Y:S01]  /*0d90*/  LDC R12, c[0x0][0x280] ;  /* 0x0000a000ff0c7b82 */ /* 0x000ee20000000800 */
[----:B------:R-:W-:Y:S01]  /*0da0*/  IMAD R16, R11, 0x10, R16 ;  /* 0x000000100b107824 */ /* 0x000fe200078e0210 */
[----:B------:R-:W-:Y:S02]  /*0db0*/  CS2R R118, SRZ ;  /* 0x0000000000767805 */ /* 0x000fe4000001ff00 */
[----:B------:R-:W-:Y:S02]  /*0dc0*/  CS2R R116, SRZ ;  /* 0x0000000000747805 */ /* 0x000fe4000001ff00 */
[----:B------:R-:W-:Y:S02]  /*0dd0*/  CS2R R114, SRZ ;  /* 0x0000000000727805 */ /* 0x000fe4000001ff00 */
[----:B------:R-:W-:Y:S02]  /*0de0*/  CS2R R112, SRZ ;  /* 0x0000000000707805 */ /* 0x000fe4000001ff00 */
[----:B------:R-:W-:-:S02]  /*0df0*/  CS2R R110, SRZ ;  /* 0x00000000006e7805 */ /* 0x000fc4000001ff00 */
[----:B------:R-:W-:Y:S02]  /*0e00*/  CS2R R108, SRZ ;  /* 0x00000000006c7805 */ /* 0x000fe4000001ff00 */
        /* <DEDUP_REMOVED lines=16> */
[----:B---3--:R-:W-:-:S02]  /*0f10*/  ISETP.GE.AND P0, PT, R12, 0x1, PT ;  /* 0x000000010c00780c */ /* 0x008fc40003f06270 */
        /* <DEDUP_REMOVED lines=25> */
[----:B------:R-:W-:Y:S01]  /*10b0*/  CS2R R24, SRZ ;  /* 0x0000000000187805 */ /* 0x000fe2000001ff00 */
[----:B------:R-:W-:Y:S06]  /*10c0*/  @!P0 BRA `(.L_x_13) ;  /* 0x0000002400a08947 */ /* 0x000fec0003800000 */
[----:B------:R-:W3:Y:S04]  /*10d0*/  LDL R19, [R1+0x4] ;  /* 0x0000040001137983 */ /* 0x000ee80000100800 */
[----:B------:R-:W4:Y:S01]  /*10e0*/  LDL R15, [R1] ;  /* 0x00000000010f7983 */ /* 0x000f220000100800 */
[----:B------:R-:W-:Y:S01]  /*10f0*/  LOP3.LUT R3, R3, 0xfffffff0, RZ, 0xc0, !PT ;  /* 0xfffffff003037812 */ /* 0x000fe200078ec0ff */
[----:B--2---:R-:W2:Y:S01]  /*1100*/  LDC R18, c[0x0][0x290] ;  /* 0x0000a400ff127b82 */ /* 0x004ea20000000800 */
[----:B------:R-:W-:Y:S01]  /*1110*/  LOP3.LUT R9, R10, 0xfffffffc, RZ, 0xc0, !PT ;  /* 0xfffffffc0a097812 */ /* 0x000fe200078ec0ff */
[----:B------:R-:W2:Y:S01]  /*1120*/  S2R R11, SR_CTAID.X ;  /* 0x00000000000b7919 */ /* 0x000ea20000002500 */
[----:B------:R-:W-:-:S04]  /*1130*/  IMAD.HI R10, R13, 0x55555556, RZ ;  /* 0x555555560d0a7827 */ /* 0x000fc800078e02ff */
[----:B------:R-:W-:Y:S01]  /*1140*/  IMAD.IADD R3, R0, 0x1, -R3 ;  /* 0x0000000100037824 */ /* 0x000fe200078e0a03 */
[----:B------:R-:W-:Y:S01]  /*1150*/  LEA.HI R10, R10, R10, RZ, 0x1 ;  /* 0x0000000a0a0a7211 */ /* 0x000fe200078f08ff */
[----:B------:R-:W-:Y:S02]  /*1160*/  IMAD R14, R13, 0x400, R4 ;  /* 0x000004000d0e7824 */ /* 0x000fe400078e0204 */
[----:B------:R-:W-:Y:S01]  /*1170*/  IMAD.MOV.U32 R119, RZ, RZ, RZ ;  /* 0x000000ffff777224 */ /* 0x000fe200078e00ff */
[----:B------:R-:W-:Y:S01]  /*1180*/  LEA.HI R0, R3, R3, RZ, 0x1 ;  /* 0x0000000303007211 */ /* 0x000fe200078f08ff */
[----:B------:R-:W-:Y:S01]  /*1190*/  IMAD R10, R10, -0x3, R13 ;  /* 0xfffffffd0a0a7824 */ /* 0x000fe200078e020d */
[----:B------:R-:W-:Y:S02]  /*11a0*/  SHF.R.S32.HI R6, RZ, 0x1f, R3 ;  /* 0x0000001fff067819 */ /* 0x000fe40000011403 */
[--C-:B------:R-:W-:Y:S02]  /*11b0*/  SHF.R.S32.HI R2, RZ, 0x1, R0.reuse ;  /* 0x00000001ff027819 */ /* 0x100fe40000011400 */
[----:B------:R-:W-:-:S02]  /*11c0*/  SHF.R.S32.HI R7, RZ, 0x1f, R0 ;  /* 0x0000001fff077819 */ /* 0x000fc40000011400 */
[----:B------:R-:W-:Y:S02]  /*11d0*/  LEA.HI R8, R6, R3, RZ, 0x3 ;  /* 0x0000000306087211 */ /* 0x000fe400078f18ff */
[----:B------:R-:W-:Y:S02]  /*11e0*/  LEA.HI R7, R7, R2, RZ, 0x2 ;  /* 0x0000000207077211 */ /* 0x000fe400078f10ff */
[----:B------:R-:W-:Y:S01]  /*11f0*/  LOP3.LUT R0, R0, 0x7fffffe, RZ, 0xc0, !PT ;  /* 0x07fffffe00007812 */ /* 0x000fe200078ec0ff */
[----:B------:R-:W-:Y:S01]  /*1200*/  IMAD.SHL.U32 R8, R8, 0x20, RZ ;  /* 0x0000002008087824 */ /* 0x000fe200078e00ff */
[----:B------:R-:W-:-:S03]  /*1210*/  LOP3.LUT R7, R7, 0xfffffffc, RZ, 0xc0, !PT ;  /* 0xfffffffc07077812 */ /* 0x000fc600078ec0ff */
[----:B------:R-:W-:Y:S01]  /*1220*/  IMAD.IADD R6, R3, 0x1, -R0 ;  /* 0x0000000103067824 */ /* 0x000fe200078e0a00 */
[----:B------:R-:W-:Y:S01]  /*1230*/  LOP3.LUT R8, R8, 0x7fffff00, RZ, 0xc0, !PT ;  /* 0x7fffff0008087812 */ /* 0x000fe200078ec0ff */
[----:B------:R-:W-:Y:S02]  /*1240*/  IMAD.IADD R7, R2, 0x1, -R7 ;  /* 0x0000000102077824 */ /* 0x000fe400078e0a07 */
[----:B------:R-:W-:Y:S02]  /*1250*/  IMAD.IADD R2, R4, 0x1, -R9 ;  /* 0x0000000104027824 */ /* 0x000fe400078e0a09 */
[C---:B------:R-:W-:Y:S01]  /*1260*/  IMAD.SHL.U32 R0, R7.reuse, 0x40, RZ ;  /* 0x0000004007007824 */ /* 0x040fe200078e00ff */
[----:B------:R-:W-:Y:S01]  /*1270*/  LOP3.LUT P0, RZ, R7, 0x2, RZ, 0xc0, !PT ;  /* 0x0000000207ff7812 */ /* 0x000fe2000780c0ff */
[----:B-1----:R-:W-:Y:S02]  /*1280*/  IMAD R13, R13, 0x800, R8 ;  /* 0x000008000d0d7824 */ /* 0x002fe400078e0208 */
[----:B------:R-:W-:Y:S01]  /*1290*/  VIADD R4, R12, 0x3f ;  /* 0x0000003f0c047836 */ /* 0x000fe20000000000 */
[----:B------:R-:W-:Y:S01]  /*12a0*/  LOP3.LUT R0, R0, 0xc0, RZ, 0xc0, !PT ;  /* 0x000000c000007812 */ /* 0x000fe200078ec0ff */
[----:B------:R-:W-:-:S02]  /*12b0*/  IMAD R6, R6, 0x20, R13 ;  /* 0x0000002006067824 */ /* 0x000fc400078e020d */
[----:B--2---:R-:W-:Y:S01]  /*12c0*/  IMAD R9, R11, -0x60, R18 ;  /* 0xffffffa00b097824 */ /* 0x004fe200078e0212 */
[----:B------:R-:W-:Y:S01]  /*12d0*/  SHF.R.S32.HI R11, RZ, 0x1f, R4 ;  /* 0x0000001fff0b7819 */ /* 0x000fe20000011404 */
[----:B------:R-:W-:Y:S02]  /*12e0*/  IMAD.MOV.U32 R8, RZ, RZ, RZ ;  /* 0x000000ffff087224 */ /* 0x000fe400078e00ff */
[----:B------:R-:W-:Y:S01]  /*12f0*/  IMAD R9, R10, -0x20, R9 ;  /* 0xffffffe00a097824 */ /* 0x000fe200078e0209 */
[----:B------:R-:W-:Y:S01]  /*1300*/  LEA.HI R12, R11, R4, RZ, 0x6 ;  /* 0x000000040b0c7211 */ /* 0x000fe200078f30ff */
[----:B------:R-:W-:Y:S02]  /*1310*/  IMAD.MOV.U32 R11, RZ, RZ, 0x20 ;  /* 0x00000020ff0b7424 */ /* 0x000fe400078e00ff */
[----:B------:R-:W-:Y:S02]  /*1320*/  IMAD.SHL.U32 R4, R14, 0x4, RZ ;  /* 0x000000040e047824 */ /* 0x000fe400078e00ff */
[----:B------:R-:W-:Y:S01]  /*1330*/  IMAD R2, R2, -0x2, R9 ;  /* 0xfffffffe02027824 */ /* 0x000fe200078e0209 */
[----:B------:R-:W-:-:S02]  /*1340*/  SEL R11, R11, 0xffffffe0, !P0 ;  /* 0xffffffe00b0b7807 */ /* 0x000fc40004000000 */
[----:B------:R-:W-:Y:S02]  /*1350*/  LOP3.LUT R9, R17, 0x1, RZ, 0xfc, !PT ;  /* 0x0000000111097812 */ /* 0x000fe400078efcff */
[----:B------:R-:W-:Y:S01]  /*1360*/  SHF.R.S32.HI R17, RZ, 0x6, R12 ;  /* 0x00000006ff117819 */ /* 0x000fe2000001140c */
[----:B---3--:R-:W-:-:S05]  /*1370*/  IMAD.SHL.U32 R3, R19, 0x8, RZ ;  /* 0x0000000813037824 */ /* 0x008fca00078e00ff */
[----:B------:R-:W-:Y:S02]  /*1380*/  LOP3.LUT R3, R0, 0x8, R3, 0xf8, !PT ;  /* 0x0000000800037812 */ /* 0x000fe400078ef803 */
[----:B------:R-:W-:-:S04]  /*1390*/  SHF.R.U32.HI R0, RZ, 0x3, R0 ;  /* 0x00000003ff007819 */ /* 0x000fc80000011600 */
[----:B------:R-:W-:Y:S01]  /*13a0*/  LOP3.LUT R0, R3, R0, RZ, 0x3c, !PT ;  /* 0x0000000003007212 */ /* 0x000fe200078e3cff */
[----:B----4-:R-:W-:Y:S01]  /*13b0*/  IMAD R3, R15, 0x200, R6 ;  /* 0x000002000f037824 */ /* 0x010fe200078e0206 */
[----:B------:R-:W-:-:S03]  /*13c0*/  CS2R R6, SRZ ;  /* 0x0000000000067805 */ /* 0x000fc6000001ff00 */
[----:B------:R-:W-:Y:S02]  /*13d0*/  IMAD.IADD R0, R0, 0x1, R3 ;  /* 0x0000000100007824 */ /* 0x000fe400078e0203 */
[----:B------:R-:W-:-:S03]  /*13e0*/  IMAD.MOV.U32 R3, RZ, RZ, RZ ;  /* 0x000000ffff037224 */ /* 0x000fc600078e00ff */
[----:B------:R-:W-:Y:S02]  /*13f0*/  LEA R10, R0, UR37, 0x1 ;  /* 0x00000025000a7c11 */ /* 0x000fe4000f8e08ff */
[----:B------:R-:W-:Y:S02]  /*1400*/  LEA R0, R4, UR37, 0x2 ;  /* 0x0000002504007c11 */ /* 0x000fe4000f8e10ff */
[----:B------:R-:W-:-:S07]  /*1410*/  IADD3 R11, R11, 0x30400, R10 ;  /* 0x000304000b0b7810 */ /* 0x000fce0007ffe00a */
.L_x_24:
[----:B------:R-:W-:Y:S01]  /*1420*/  ISETP.NE.AND P0, PT, R9, 0x3, PT ;  /* 0x000000030900780c */ /* 0x000fe20003f05270 */
[----:B------:R-:W-:-:S12]  /*1430*/  YIELD ;  /* 0x0000000000007946 */ /* 0x000fd80003800000 */
[----:B---3--:R-:W-:Y:S05]  /*1440*/  @!P0 BRA `(.L_x_14) ;  /* 0x0000000000048947 */ /* 0x008fea0003800000 */
[----:B------:R-:W-:Y:S01]  /*1450*/  BPT.TRAP 0x1 ;  /* 0x000000040000795c */ /* 0x000fe20000300000 */
.L_x_14:
[----:B------:R-:W-:Y:S02]  /*1460*/  LEA R4, R3, UR37, 0x3 ;  /* 0x0000002503047c11 */ /* 0x000fe4000f8e18ff */
[----:B------:R-:W-:-:S04]  /*1470*/  SHF.L.U32 R13, R8, 0x1f, RZ ;  /* 0x0000001f080d7819 */ /* 0x000fc800000006ff */
[----:B------:R1:W2:Y:S01]  /*1480*/  SYNCS.PHASECHK.TRANS64.TRYWAIT P1, [R4+URZ+0x36410], R13 ;  /* 0x0364100d040075a7 */ /* 0x0002a2000802017f */
[----:B------:R-:W-:Y:S05]  /*1490*/  @!P0 BRA `(.L_x_15) ;  /* 0x0000000000048947 */ /* 0x000fea0003800000 */
[----:B------:R-:W-:Y:S01]  /*14a0*/  BPT.TRAP 0x1 ;  /* 0x000000040000795c */ /* 0x000fe20000300000 */
.L_x_15:
[----:B--2---:R-:W-:Y:S05]  /*14b0*/  @P1 BRA `(.L_x_16) ;  /* 0x0000000000081947 */ /* 0x004fea0003800000 */
[----:B------:R-:W2:Y:S02]  /*14c0*/  SYNCS.PHASECHK.TRANS64.TRYWAIT P1, [R4+URZ+0x36410], R13 ;  /* 0x0364100d040075a7 */ /* 0x000ea4000802017f */
[----:B--2---:R-:W-:Y:S05]  /*14d0*/  @!P1 BRA `(.L_x_17) ;  /* 0x0000006400149947 */ /* 0x004fea0003800000 */
.L_x_16:
[----:B------:R-:W-:Y:S05]  /*14e0*/  WARPSYNC.ALL ;  /* 0x0000000000007948 */ /* 0x000fea0003800000 */
[----:B------:R-:W-:Y:S01]  /*14f0*/  R2UR UR6, R5 ;  /* 0x00000000050672ca */ /* 0x000fe200000e0000 */
[----:B------:R-:W-:Y:S01]  /*1500*/  UIADD3 UR4, UR37, 0x1e000, URZ ;  /* 0x0001e00025047890 */ /* 0x000fe2000fffe03f */
[C---:B------:R-:W-:Y:S01]  /*1510*/  R2UR UR7, R3.reuse ;  /* 0x00000000030772ca */ /* 0x040fe200000e0000 */
[----:B------:R-:W-:Y:S01]  /*1520*/  WARPGROUP.ARRIVE ;  /* 0x00000000000079c5 */ /* 0x000fe20000000000 */
[----:B------:R-:W-:Y:S01]  /*1530*/  UMOV UR13, 0x40000040 ;  /* 0x40000040000d7882 */ /* 0x000fe20000000000 */
[----:B------:R-:W-:Y:S01]  /*1540*/  USHF.R.U32.HI UR5, URZ, 0x4, UR4 ;  /* 0x000000043f057899 */ /* 0x000fe20008011604 */
[----:B------:R-:W-:Y:S01]  /*1550*/  IMAD R12, R3, 0x40, R16 ;  /* 0x00000040030c7824 */ /* 0x000fe200078e0210 */
[----:B------:R-:W-:Y:S01]  /*1560*/  UMOV UR15, 0x40000040 ;  /* 0x40000040000f7882 */ /* 0x000fe20000000000 */
[----:B------:R-:W-:Y:S01]  /*1570*/  UMOV UR9, 0x40000040 ;  /* 0x4000004000097882 */ /* 0x000fe20000000000 */
[----:B------:R-:W-:Y:S01]  /*1580*/  ULOP3.LUT UR5, UR5, 0x3fff, URZ, 0xc0, !UPT ;  /* 0x00003fff05057892 */ /* 0x000fe2000f8ec03f */
[----:B------:R-:W-:Y:S01]  /*1590*/  UMOV UR11, 0x40000040 ;  /* 0x40000040000b7882 */ /* 0x000fe20000000000 */
[----:B------:R-:W-:-:S02]  /*15a0*/  LEA R14, R12, UR37, 0x2 ;  /* 0x000000250c0e7c11 */ /* 0x000fc4000f8e10ff */
[----:B------:R-:W-:Y:S02]  /*15b0*/  ULEA UR4, UR6, UR37, 0xc ;  /* 0x0000002506047291 */ /* 0x000fe4000f8e603f */
[----:B------:R-:W-:Y:S02]  /*15c0*/  ULOP3.LUT UR5, UR5, 0x10000, URZ, 0xfc, !UPT ;  /* 0x0001000005057892 */ /* 0x000fe4000f8efc3f */
[----:B------:R-:W-:-:S04]  /*15d0*/  USHF.R.U32.HI UR6, URZ, 0x4, UR4 ;  /* 0x000000043f067899 */ /* 0x000fc80008011604 */
[----:B------:R-:W-:Y:S02]  /*15e0*/  ULOP3.LUT UR8, UR6, 0x3fff, URZ, 0xc0, !UPT ;  /* 0x00003fff06087892 */ /* 0x000fe4000f8ec03f */
[----:B------:R-:W-:Y:S02]  /*15f0*/  UIMAD UR6, UR7, 0x600, UR5 ;  /* 0x00000600070678a4 */ /* 0x000fe4000f8e0205 */
[----:B------:R-:W-:-:S04]  /*1600*/  ULOP3.LUT UR8, UR8, 0x10000, URZ, 0xfc, !UPT ;  /* 0x0001000008087892 */ /* 0x000fc8000f8efc3f */
[----:B------:R-:W-:Y:S01]  /*1610*/  UIADD3 UR10, UR8, 0x606, URZ ;  /* 0x00000606080a7890 */ /* 0x000fe2000fffe03f */
[----:B------:R-:W-:Y:S02]  /*1620*/  UMOV UR12, UR6 ;  /* 0x00000006000c7c82 */ /* 0x000fe40008000000 */
[----:B------:R-:W-:Y:S02]  /*1630*/  UMOV UR14, UR8 ;  /* 0x00000008000e7c82 */ /* 0x000fe40008000000 */
[----:B------:R-:W-:Y:S01]  /*1640*/  HGMMA.64x32x16.F32 R136, gdesc[UR12], RZ, !UPT, gsb0 ;  /* 0x006000000c8879f0 */ /* 0x000fe2000c0008ff */
[----:B------:R-:W-:Y:S02]  /*1650*/  UIADD3 UR12, UR6, 0x2, URZ ;  /* 0x00000002060c7890 */ /* 0x000fe4000fffe03f */
[----:B------:R-:W-:Y:S01]  /*1660*/  UIADD3 UR14, UR8, 0x2, URZ ;  /* 0x00000002080e7890 */ /* 0x000fe2000fffe03f */
[----:B------:R-:W-:Y:S01]  /*1670*/  UMOV UR13, 0x40000040 ;  /* 0x40000040000d7882 */ /* 0x000fe20000000000 */
[----:B------:R-:W-:Y:S01]  /*1680*/  UMOV UR15, 0x40000040 ;  /* 0x40000040000f7882 */ /* 0x000fe20000000000 */
[----:B------:R-:W-:-:S02]  /*1690*/  WARPGROUP.DEPBAR.LE gsb0, 0x0 ;  /* 0x00008000000079c5 */ /* 0x000fc40000010000 */
[----:B------:R-:W-:-:S06]  /*16a0*/  WARPGROUP.ARRIVE ;  /* 0x00000000000079c5 */ /* 0x000fcc0000000000 */
[----:B------:R-:W-:Y:S01]  /*16b0*/  HGMMA.64x32x16.F32 R136, gdesc[UR12], R136, gsb0 ;  /* 0x006000000c8879f0 */ /* 0x000fe20008000888 */
[----:B------:R-:W-:Y:S02]  /*16c0*/  UIADD3 UR12, UR6, 0x4, URZ ;  /* 0x00000004060c7890 */ /* 0x000fe4000fffe03f */
[----:B------:R-:W-:Y:S01]  /*16d0*/  UIADD3 UR14, UR8, 0x4, URZ ;  /* 0x00000004080e7890 */ /* 0x000fe2000fffe03f */
[----:B------:R-:W-:Y:S01]  /*16e0*/  UMOV UR13, 0x40000040 ;  /* 0x40000040000d7882 */ /* 0x000fe20000000000 */
[----:B------:R-:W-:Y:S01]  /*16f0*/  UMOV UR15, 0x40000040 ;  /* 0x40000040000f7882 */ /* 0x000fe20000000000 */
[----:B------:R-:W-:Y:S02]  /*1700*/  WARPGROUP.DEPBAR.LE gsb0, 0x0 ;  /* 0x00008000000079c5 */ /* 0x000fe40000010000 */
        /* <DEDUP_REMOVED lines=55> */
[----:B------:R-:W-:-:S07]  /*1a80*/  UIADD3 UR6, UR6, 0x406, URZ ;  /* 0x0000040606067890 */ /* 0x000fce000fffe03f */
[----:B------:R-:W-:Y:S01]  /*1a90*/  UMOV UR8, UR6 ;  /* 0x0000000600087c82 */ /* 0x000fe20008000000 */
[----:B------:R-:W-:Y:S02]  /*1aa0*/  WARPGROUP.DEPBAR.LE gsb0, 0x0 ;  /* 0x00008000000079c5 */ /* 0x000fe40000010000 */
[----:B------:R-:W-:-:S06]  /*1ab0*/  WARPGROUP.ARRIVE ;  /* 0x00000000000079c5 */ /* 0x000fcc0000000000 */
[----:B------:R-:W-:Y:S03]  /*1ac0*/  HGMMA.64x32x16.F32 R136, gdesc[UR12], R136, gsb0 ;  /* 0x006000000c8879f0 */ /* 0x000fe60008000888 */
[----:B------:R-:W-:Y:S02]  /*1ad0*/  WARPGROUP.DEPBAR.LE gsb0, 0x0 ;  /* 0x00008000000079c5 */ /* 0x000fe40000010000 */
[----:B------:R-:W-:-:S06]  /*1ae0*/  WARPGROUP.ARRIVE ;  /* 0x00000000000079c5 */ /* 0x000fcc0000000000 */
[----:B------:R-:W-:Y:S03]  /*1af0*/  HGMMA.64x32x16.F32 R136, gdesc[UR8], R136, gsb0 ;  /* 0x00600000088879f0 */ /* 0x000fe60008000888 */
[----:B------:R-:W-:Y:S02]  /*1b00*/  WARPGROUP.DEPBAR.LE gsb0, 0x0 ;  /* 0x00008000000079c5 */ /* 0x000fe40000010000 */
[----:B------:R3:W4:Y:S04]  /*1b10*/  LDS R12, [R14+0x30000] ;  /* 0x030000000e0c7984 */ /* 0x0007280000000800 */
[----:B-12---:R3:W1:Y:S01]  /*1b20*/  LDS R13, [R14+0x30020] ;  /* 0x030020000e0d7984 */ /* 0x0066620000000800 */
[----:B------:R-:W-:Y:S05]  /*1b30*/  @!P0 BRA `(.L_x_18) ;  /* 0x0000000000048947 */ /* 0x000fea0003800000 */
[----:B------:R-:W-:Y:S01]  /*1b40*/  BPT.TRAP 0x1 ;  /* 0x000000040000795c */ /* 0x000fe20000300000 */
.L_x_18:
[----:B---3--:R-:W-:-:S04]  /*1b50*/  SHF.L.U32 R14, R7, 0x1f, RZ ;  /* 0x0000001f070e7819 */ /* 0x008fc800000006ff */
[----:B------:R2:W3:Y:S01]  /*1b60*/  SYNCS.PHASECHK.TRANS64.TRYWAIT P1, [UR37+0x36430], R14 ;  /* 0x0364300eff0075a7 */ /* 0x0004e20008020165 */
[----:B------:R-:W-:Y:S05]  /*1b70*/  @!P0 BRA `(.L_x_19) ;  /* 0x0000000000048947 */ /* 0x000fea0003800000 */
[----:B------:R-:W-:Y:S01]  /*1b80*/  BPT.TRAP 0x1 ;  /* 0x000000040000795c */ /* 0x000fe20000300000 */
.L_x_19:
[----:B---3--:R-:W-:Y:S05]  /*1b90*/  @P1 BRA `(.L_x_20) ;  /* 0x0000000000081947 */ /* 0x008fea0003800000 */
[----:B------:R-:W3:Y:S02]  /*1ba0*/  SYNCS.PHASECHK.TRANS64.TRYWAIT P1, [UR37+0x36430], R14 ;  /* 0x0364300eff0075a7 */ /* 0x000ee40008020165 */
[----:B---3--:R-:W-:Y:S05]  /*1bb0*/  @!P1 BRA `(.L_x_21) ;  /* 0x0000005c00709947 */ /* 0x008fea0003800000 */
.L_x_20:
[----:B------:R-:W-:Y:S01]  /*1bc0*/  UIADD3 UR5, UR37, 0x2a000, URZ ;  /* 0x0002a00025057890 */ /* 0x000fe2000fffe03f */
[----:B------:R-:W-:Y:S01]  /*1bd0*/  WARPGROUP.ARRIVE ;  /* 0x00000000000079c5 */ /* 0x000fe20000000000 */
[----:B------:R-:W-:Y:S01]  /*1be0*/  UIADD3 UR4, UR4, 0x9000, URZ ;  /* 0x0000900004047890 */ /* 0x000fe2000fffe03f */
[C---:B------:R-:W-:Y:S01]  /*1bf0*/  ISETP.GT.AND P3, PT, R2.reuse, RZ, PT ;  /* 0x000000ff0200720c */ /* 0x040fe20003f64270 */
[----:B------:R-:W-:Y:S01]  /*1c00*/  USHF.R.U32.HI UR6, URZ, 0x4, UR5 ;  /* 0x000000043f067899 */ /* 0x000fe20008011605 */
[C---:B------:R-:W-:Y:S01]  /*1c10*/  ISETP.GT.AND P4, PT, R2.reuse, 0x1, PT ;  /* 0x000000010200780c */ /* 0x040fe20003f84270 */
[----:B------:R-:W-:Y:S01]  /*1c20*/  USHF.R.U32.HI UR4, URZ, 0x4, UR4 ;  /* 0x000000043f047899 */ /* 0x000fe20008011604 */
[C---:B------:R-:W-:Y:S01]  /*1c30*/  ISETP.GT.AND P5, PT, R2.reuse, 0x8, PT ;  /* 0x000000080200780c */ /* 0x040fe20003fa4270 */
[----:B------:R-:W-:Y:S01]  /*1c40*/  ULOP3.LUT UR7, UR6, 0x3fff, URZ, 0xc0, !UPT ;  /* 0x00003fff06077892 */ /* 0x000fe2000f8ec03f */
[C---:B------:R-:W-:Y:S01]  /*1c50*/  ISETP.GT.AND P2, PT, R2.reuse, 0x10, PT ;  /* 0x000000100200780c */ /* 0x040fe20003f44270 */
[----:B------:R-:W-:Y:S01]  /*1c60*/  ULOP3.LUT UR6, UR4, 0x3fff, URZ, 0xc0, !UPT ;  /* 0x00003fff04067892 */ /* 0x000fe2000f8ec03f */
[----:B------:R-:W-:Y:S01]  /*1c70*/  ISETP.GT.AND P1, PT, R2, 0x9, PT ;  /* 0x000000090200780c */ /* 0x000fe20003f24270 */
[----:B------:R-:W-:-:S02]  /*1c80*/  ULOP3.LUT UR4, UR7, 0x10000, URZ, 0xfc, !UPT ;  /* 0x0001000007047892 */ /* 0x000fc4000f8efc3f */
[----:B------:R-:W-:Y:S01]  /*1c90*/  ULOP3.LUT UR6, UR6, 0x10000, URZ, 0xfc, !UPT ;  /* 0x0001000006067892 */ /* 0x000fe2000f8efc3f */
[----:B------:R-:W-:Y:S01]  /*1ca0*/  UMOV UR9, 0x40000040 ;  /* 0x4000004000097882 */ /* 0x000fe20000000000 */
[----:B------:R-:W-:Y:S01]  /*1cb0*/  UMOV UR11, 0x40000040 ;  /* 0x40000040000b7882 */ /* 0x000fe20000000000 */
[----:B------:R-:W-:Y:S02]  /*1cc0*/  ULDC UR7, c[0x0][0x75c] ;  /* 0x0001d70000077ab9 */ /* 0x000fe40000000800 */
[----:B------:R-:W-:Y:S01]  /*1cd0*/  UMOV UR8, UR4 ;  /* 0x0000000400087c82 */ /* 0x000fe20008000000 */
[----:B--23--:R-:W-:Y:S01]  /*1ce0*/  FMUL.FTZ R14, R136, UR7 ;  /* 0x00000007880e7c20 */ /* 0x00cfe20008410000 */
[----:B------:R-:W-:Y:S01]  /*1cf0*/  UMOV UR10, UR6 ;  /* 0x00000006000a7c82 */ /* 0x000fe20008000000 */
[----:B------:R-:W-:Y:S01]  /*1d00*/  FMUL.FTZ R15, R137, UR7 ;  /* 0x00000007890f7c20 */ /* 0x000fe20008410000 */
[----:B------:R-:W-:Y:S01]  /*1d10*/  HGMMA.64x32x16.F32 R120, gdesc[UR8], RZ, !UPT, gsb0 ;  /* 0x00600000087879f0 */ /* 0x000fe2000c0008ff */
[----:B------:R-:W-:Y:S01]  /*1d20*/  UIADD3 UR10, UR6, 0x2, URZ ;  /* 0x00000002060a7890 */ /* 0x000fe2000fffe03f */
[----:B------:R-:W-:Y:S01]  /*1d30*/  FMUL.FTZ R137, R141, UR7 ;  /* 0x000000078d897c20 */ /* 0x000fe20008410000 */
[----:B------:R-:W-:Y:S01]  /*1d40*/  UIADD3 UR8, UR4, 0x2, URZ ;  /* 0x0000000204087890 */ /* 0x000fe2000fffe03f */
[----:B------:R-:W2:Y:S01]  /*1d50*/  MUFU.TANH R14, R14 ;  /* 0x0000000e000e7308 */ /* 0x000ea20000002400 */
[----:B------:R-:W-:Y:S01]  /*1d60*/  UMOV UR11, 0x40000040 ;  /* 0x40000040000b7882 */ /* 0x000fe20000000000 */
[----:B------:R-:W-:Y:S01]  /*1d70*/  UMOV UR9, 0x40000040 ;  /* 0x4000004000097882 */ /* 0x000fe20000000000 */
[----:B------:R-:W-:Y:S01]  /*1d80*/  LEA R141, R16, UR37, 0x2 ;  /* 0x00000025108d7c11 */ /* 0x000fe2000f8e10ff */
[----:B------:R-:W-:Y:S01]  /*1d90*/  FMUL.FTZ R21, R143, UR7 ;  /* 0x000000078f157c20 */ /* 0x000fe20008410000 */
[----:B------:R-:W-:Y:S01]  /*1da0*/  FMUL.FTZ R19, R139, UR7 ;  /* 0x000000078b137c20 */ /* 0x000fe20008410000 */
[----:B------:R-:W-:Y:S01]  /*1db0*/  FMUL.FTZ R22, R146, UR7 ;  /* 0x0000000792167c20 */ /* 0x000fe20008410000 */
[----:B------:R-:W-:Y:S01]  /*1dc0*/  FMUL.FTZ R136, R140, UR7 ;  /* 0x000000078c887c20 */ /* 0x000fe20008410000 */
[----:B------:R-:W-:Y:S01]  /*1dd0*/  MUFU.TANH R15, R15 ;  /* 0x0000000f000f7308 */ /* 0x000fe20000002400 */
[----:B------:R-:W-:Y:S01]  /*1de0*/  FMUL.FTZ R23, R147, UR7 ;  /* 0x0000000793177c20 */ /* 0x000fe20008410000 */
[----:B------:R-:W-:Y:S01]  /*1df0*/  FMUL.FTZ R18, R138, UR7 ;  /* 0x000000078a127c20 */ /* 0x000fe20008410000 */
[----:B------:R-:W-:Y:S01]  /*1e00*/  FMUL.FTZ R138, R144, UR7 ;  /* 0x00000007908a7c20 */ /* 0x000fe20008410000 */
[----:B------:R-:W-:Y:S01]  /*1e10*/  FMUL.FTZ R20, R142, UR7 ;  /* 0x000000078e147c20 */ /* 0x000fe20008410000 */
[----:B------:R-:W-:Y:S01]  /*1e20*/  FMUL.FTZ R142, R145, UR7 ;  /* 0x00000007918e7c20 */ /* 0x000fe20008410000 */
[----:B------:R-:W-:Y:S01]  /*1e30*/  FMUL.FTZ R145, R149, UR7 ;  /* 0x0000000795917c20 */ /* 0x000fe20008410000 */
[----:B------:R-:W-:Y:S01]  /*1e40*/  FMUL.FTZ R140, R148, UR7 ;  /* 0x00000007948c7c20 */ /* 0x000fe20008410000 */
[----:B------:R-:W3:Y:S01]  /*1e50*/  MUFU.TANH R136, R136 ;  /* 0x0000008800887308 */ /* 0x000ee20000002400 */
[----:B--2---:R-:W-:-:S07]  /*1e60*/  FSEL R139, R14, -INF , P3 ;  /* 0xff8000000e8b7808 */ /* 0x004fce0001800000 */
[----:B------:R-:W-:Y:S08]  /*1e70*/  MUFU.TANH R138, R138 ;  /* 0x0000008a008a7308 */ /* 0x000ff00000002400 */
[----:B------:R-:W-:Y:S01]  /*1e80*/  MUFU.TANH R137, R137 ;  /* 0x0000008900897308 */ /* 0x000fe20000002400 */
[----:B---3--:R-:W-:-:S07]  /*1e90*/  FSEL R149, R136, -INF , P5 ;  /* 0xff80000088957808 */ /* 0x008fce0002800000 */
[----:B------:R-:W2:Y:S08]  /*1ea0*/  MUFU.TANH R18, R18 ;  /* 0x0000001200127308 */ /* 0x000eb00000002400 */
[----:B------:R-:W-:Y:S01]  /*1eb0*/  MUFU.TANH R19, R19 ;  /* 0x0000001300137308 */ /* 0x000fe20000002400 */
[----:B------:R-:W-:Y:S02]  /*1ec0*/  WARPGROUP.DEPBAR.LE gsb0, 0x0 ;  /* 0x00008000000079c5 */ /* 0x000fe40000010000 */
[----:B------:R-:W-:-:S05]  /*1ed0*/  WARPGROUP.ARRIVE ;  /* 0x00000000000079c5 */ /* 0x000fca0000000000 */
[----:B------:R-:W-:Y:S01]  /*1ee0*/  MUFU.TANH R20, R20 ;  /* 0x0000001400147308 */ /* 0x000fe20000002400 */
[----:B--2---:R-:W-:Y:S02]  /*1ef0*/  FSEL R148, R18, -INF , P3 ;  /* 0xff80000012947808 */ /* 0x004fe40001800000 */
[----:B------:R-:W-:Y:S01]  /*1f00*/  ISETP.GT.AND P3, PT, R2, 0x11, PT ;  /* 0x000000110200780c */ /* 0x000fe20003f64270 */
[----:B------:R-:W-:Y:S01]  /*1f10*/  HGMMA.64x32x16.F32 R120, gdesc[UR8], R120, gsb0 ;  /* 0x00600000087879f0 */ /* 0x000fe20008000878 */
[----:B------:R-:W-:Y:S02]  /*1f20*/  UIADD3 UR10, UR6, 0x4, URZ ;  /* 0x00000004060a7890 */ /* 0x000fe4000fffe03f */
[----:B------:R-:W-:Y:S01]  /*1f30*/  UIADD3 UR8, UR4, 0x4, URZ ;  /* 0x0000000404087890 */ /* 0x000fe2000fffe03f */
[----:B------:R-:W-:Y:S01]  /*1f40*/  MUFU.TANH R142, R142 ;  /* 0x0000008e008e7308 */ /* 0x000fe20000002400 */
[----:B------:R-:W-:Y:S01]  /*1f50*/  UMOV UR11, 0x40000040 ;  /* 0x40000040000b7882 */ /* 0x000fe20000000000 */
[----:B------:R-:W-:-:S06]  /*1f60*/  UMOV UR9, 0x40000040 ;  /* 0x4000004000097882 */ /* 0x000fcc0000000000 */
[----:B------:R-:W-:Y:S08]  /*1f70*/  MUFU.TANH R140, R140 ;  /* 0x0000008c008c7308 */ /* 0x000ff00000002400 */
[----:B------:R-:W-:Y:S08]  /*1f80*/  MUFU.TANH R145, R145 ;  /* 0x0000009100917308 */ /* 0x000ff00000002400 */
[----:B------:R-:W-:Y:S08]  /*1f90*/  MUFU.TANH R21, R21 ;  /* 0x0000001500157308 */ /* 0x000ff00000002400 */
[----:B------:R-:W-:Y:S08]  /*1fa0*/  MUFU.TANH R22, R22 ;  /* 0x0000001600167308 */ /* 0x000ff00000002400 */
[----:B------:R-:W-:Y:S01]  /*1fb0*/  MUFU.TANH R23, R23 ;  /* 0x0000001700177308 */ /* 0x000fe20000002400 */
        /* <DEDUP_REMOVED lines=63> */
[----:B------:R-:W-:Y:S02]  /*23b0*/  ULDC UR4, c[0x0][0x744] ;  /* 0x0001d10000047ab9 */ /* 0x000fe40000000800 */
[----:B----4-:R-:W-:Y:S01]  /*23c0*/  FFMA.FTZ R146, R139, UR4, -R12 ;  /* 0x000000048b927c23 */ /* 0x010fe2000801080c */
[----:B------:R-:W-:-:S05]  /*23d0*/  FSEL R139, R15, -INF , P4 ;  /* 0xff8000000f8b7808 */ /* 0x000fca0002000000 */
[----:B------:R-:W-:Y:S01]  /*23e0*/  FFMA.FTZ R147, R139, UR4, -R12 ;  /* 0x000000048b937c23 */ /* 0x000fe2000801080c */
[----:B------:R-:W-:Y:S08]  /*23f0*/  MUFU.EX2 R146, R146 ;  /* 0x0000009200927308 */ /* 0x000ff00000000800 */
[----:B------:R-:W2:Y:S01]  /*2400*/  MUFU.EX2 R147, R147 ;  /* 0x0000009300937308 */ /* 0x000ea20000000800 */
[----:B------:R-:W-:-:S02]  /*2410*/  WARPGROUP.DEPBAR.LE gsb0, 0x0 ;  /* 0x00008000000079c5 */ /* 0x000fc40000010000 */
[----:B------:R-:W-:-:S06]  /*2420*/  WARPGROUP.ARRIVE ;  /* 0x00000000000079c5 */ /* 0x000fcc0000000000 */
[----:B------:R-:W-:Y:S01]  /*2430*/  HGMMA.64x32x16.F32 R120, gdesc[UR8], R120, gsb0 ;  /* 0x00600000087879f0 */ /* 0x000fe20008000878 */
[----:B------:R-:W-:Y:S01]  /*2440*/  R2UR UR10, R5 ;  /* 0x00000000050a72ca */ /* 0x000fe200000e0000 */
[----:B------:R-:W-:-:S12]  /*2450*/  UMOV UR11, 0x40000040 ;  /* 0x40000040000b7882 */ /* 0x000fd80000000000 */
[----:B------:R-:W-:-:S04]  /*2460*/  ULEA UR5, UR10, UR5, 0xd ;  /* 0x000000050a057291 */ /* 0x000fc8000f8e683f */
[----:B------:R-:W-:-:S04]  /*2470*/  USHF.R.U32.HI UR5, URZ, 0x4, UR5 ;  /* 0x000000043f057899 */ /* 0x000fc80008011605 */
[----:B------:R-:W-:-:S03]  /*2480*/  ULOP3.LUT UR8, UR5, 0x3fff, URZ, 0xc0, !UPT ;  /* 0x00003fff05087892 */ /* 0x000fc6000f8ec03f */
[----:B------:R-:W-:Y:S01]  /*2490*/  UMOV UR5, 0x40000040 ;  /* 0x4000004000057882 */ /* 0x000fe20000000000 */
[----:B------:R-:W-:Y:S02]  /*24a0*/  WARPGROUP.DEPBAR.LE gsb0, 0x0 ;  /* 0x00008000000079c5 */ /* 0x000fe40000010000 */
[----:B------:R-:W3:Y:S04]  /*24b0*/  LDS R143, [R141+0x30200] ;  /* 0x030200008d8f7984 */ /* 0x000ee80000000800 */
[----:B------:R-:W4:Y:S01]  /*24c0*/  LDS R141, [R141+0x30220] ;  /* 0x030220008d8d7984 */ /* 0x000f220000000800 */
[--C-:B---3--:R-:W-:Y:S01]  /*24d0*/  FADD.FTZ R144, R121, -R143.reuse ;  /* 0x8000008f79907221 */ /* 0x108fe20000010000 */
[--C-:B------:R-:W-:Y:S01]  /*24e0*/  FADD.FTZ R139, R120, -R143.reuse ;  /* 0x8000008f788b7221 */ /* 0x100fe20000010000 */
[----:B------:R-:W-:Y:S01]  /*24f0*/  FFMA.FTZ R121, -R15, R15, 1 ;  /* 0x3f8000000f797423 */ /* 0x000fe2000001010f */
[----:B------:R-:W-:Y:S01]  /*2500*/  FFMA.FTZ R120, -R14, R14, 1 ;  /* 0x3f8000000e787423 */ /* 0x000fe2000001010e */
[----:B--2---:R-:W-:Y:S01]  /*2510*/  FMUL.FTZ R144, R147, R144 ;  /* 0x0000009093907220 */ /* 0x004fe20000410000 */
[--C-:B------:R-:W-:Y:S01]  /*2520*/  FFMA.FTZ R14, R149, UR4, -R12.reuse ;  /* 0x00000004950e7c23 */ /* 0x100fe2000801080c */
[----:B------:R-:W-:Y:S01]  /*2530*/  FSEL R149, R138, -INF , P2 ;  /* 0xff8000008a957808 */ /* 0x000fe20001000000 */
[----:B------:R-:W-:Y:S01]  /*2540*/  FMUL.FTZ R139, R146, R139 ;  /* 0x0000008b928b7220 */ /* 0x000fe20000410000 */
[----:B------:R-:W-:Y:S01]  /*2550*/  FMUL.FTZ R121, R121, R144 ;  /* 0x0000009079797220 */ /* 0x000fe20000410000 */
[----:B------:R-:W-:Y:S01]  /*2560*/  FMUL.FTZ R144, R151, UR7 ;  /* 0x0000000797907c20 */ /* 0x000fe20008410000 */
[--C-:B------:R-:W-:Y:S01]  /*2570*/  FADD.FTZ R151, R124, -R143.reuse ;  /* 0x8000008f7c977221 */ /* 0x100fe20000010000 */
[----:B------:R-:W-:Y:S01]  /*2580*/  FFMA.FTZ R124, -R136, R136, 1 ;  /* 0x3f800000887c7423 */ /* 0x000fe20000010188 */
[--C-:B------:R-:W-:Y:S01]  /*2590*/  FFMA.FTZ R136, R149, UR4, -R12.reuse ;  /* 0x0000000495887c23 */ /* 0x100fe2000801080c */
[----:B------:R-:W2:Y:S01]  /*25a0*/  MUFU.EX2 R14, R14 ;  /* 0x0000000e000e7308 */ /* 0x000ea20000000800 */
[----:B------:R-:W-:Y:S01]  /*25b0*/  FSEL R15, R137, -INF , P1 ;  /* 0xff800000890f7808 */ /* 0x000fe20000800000 */
[--C-:B------:R-:W-:Y:S01]  /*25c0*/  FADD.FTZ R149, R128, -R143.reuse ;  /* 0x8000008f80957221 */ /* 0x100fe20000010000 */
[----:B------:R-:W-:Y:S01]  /*25d0*/  FMUL.FTZ R120, R120, R139 ;  /* 0x0000008b78787220 */ /* 0x000fe20000410000 */
[----:B------:R-:W-:Y:S01]  /*25e0*/  FMUL.FTZ R139, R150, UR7 ;  /* 0x00000007968b7c20 */ /* 0x000fe20008410000 */
[----:B------:R-:W-:Y:S01]  /*25f0*/  FADD.FTZ R150, R125, -R143 ;  /* 0x8000008f7d967221 */ /* 0x000fe20000010000 */
[--C-:B------:R-:W-:Y:S01]  /*2600*/  FFMA.FTZ R15, R15, UR4, -R12.reuse ;  /* 0x000000040f0f7c23 */ /* 0x100fe2000801080c */
[----:B------:R-:W-:Y:S01]  /*2610*/  FFMA.FTZ R128, -R138, R138, 1 ;  /* 0x3f8000008a807423 */ /* 0x000fe2000001018a */
[----:B------:R-:W3:Y:S01]  /*2620*/  MUFU.EX2 R136, R136 ;  /* 0x0000008800887308 */ /* 0x000ee20000000800 */
[----:B------:R-:W-:Y:S01]  /*2630*/  FFMA.FTZ R125, -R137, R137, 1 ;  /* 0x3f800000897d7423 */ /* 0x000fe20000010189 */
[----:B-1----:R-:W-:Y:S01]  /*2640*/  FFMA.FTZ R137, R148, UR4, -R13 ;  /* 0x0000000494897c23 */ /* 0x002fe2000801080d */
[----:B------:R-:W-:Y:S01]  /*2650*/  FSEL R148, R19, -INF , P4 ;  /* 0xff80000013947808 */ /* 0x000fe20002000000 */
[--C-:B------:R-:W-:Y:S01]  /*2660*/  FADD.FTZ R132, R132, -R143.reuse ;  /* 0x8000008f84847221 */ /* 0x100fe20000010000 */
[----:B------:R-:W-:Y:S01]  /*2670*/  FSEL R138, R20, -INF , P5 ;  /* 0xff800000148a7808 */ /* 0x000fe20002800000 */
[--C-:B------:R-:W-:Y:S01]  /*2680*/  FADD.FTZ R129, R129, -R143.reuse ;  /* 0x8000008f81817221 */ /* 0x100fe20000010000 */
[----:B------:R-:W-:Y:S01]  /*2690*/  ISETP.GT.AND P4, PT, R2, 0x18, PT ;  /* 0x000000180200780c */ /* 0x000fe20003f84270 */
[----:B------:R-:W1:Y:S01]  /*26a0*/  MUFU.EX2 R15, R15 ;  /* 0x0000000f000f7308 */ /* 0x000e620000000800 */
[----:B--2---:R-:W-:Y:S01]  /*26b0*/  FMUL.FTZ R151, R14, R151 ;  /* 0x000000970e977220 */ /* 0x004fe20000410000 */
[----:B------:R-:W-:Y:S01]  /*26c0*/  ISETP.GT.AND P5, PT, R2, 0x19, PT ;  /* 0x000000190200780c */ /* 0x000fe20003fa4270 */
[----:B------:R-:W-:Y:S01]  /*26d0*/  FADD.FTZ R133, R133, -R143 ;  /* 0x8000008f85857221 */ /* 0x000fe20000010000 */
[----:B------:R-:W-:Y:S01]  /*26e0*/  FSEL R153, R140, -INF , P4 ;  /* 0xff8000008c997808 */ /* 0x000fe20002000000 */
[----:B------:R-:W-:Y:S01]  /*26f0*/  FMUL.FTZ R124, R124, R151 ;  /* 0x000000977c7c7220 */ /* 0x000fe20000410000 */
[----:B------:R-:W-:Y:S01]  /*2700*/  FFMA.FTZ R140, -R140, R140, 1 ;  /* 0x3f8000008c8c7423 */ /* 0x000fe2000001018c */
[----:B----4-:R-:W-:Y:S01]  /*2710*/  FADD.FTZ R122, R122, -R141 ;  /* 0x8000008d7a7a7221 */ /* 0x010fe20000010000 */
[----:B------:R-:W2:Y:S01]  /*2720*/  MUFU.TANH R139, R139 ;  /* 0x0000008b008b7308 */ /* 0x000ea20000002400 */
[----:B---3--:R-:W-:Y:S01]  /*2730*/  FMUL.FTZ R151, R136, R149 ;  /* 0x0000009588977220 */ /* 0x008fe20000410000 */
[--C-:B------:R-:W-:Y:S01]  /*2740*/  FFMA.FTZ R149, R148, UR4, -R13.reuse ;  /* 0x0000000494957c23 */ /* 0x100fe2000801080d */
[----:B------:R-:W-:Y:S01]  /*2750*/  FFMA.FTZ R148, R138, UR4, -R13 ;  /* 0x000000048a947c23 */ /* 0x000fe2000801080d */
[--C-:B------:R-:W-:Y:S01]  /*2760*/  FFMA.FTZ R152, R153, UR4, -R12.reuse ;  /* 0x0000000499987c23 */ /* 0x100fe2000801080c */
[----:B------:R-:W-:Y:S01]  /*2770*/  FMUL.FTZ R128, R128, R151 ;  /* 0x0000009780807220 */ /* 0x000fe20000410000 */
[----:B------:R-:W-:Y:S01]  /*2780*/  FSEL R151, R142, -INF , P3 ;  /* 0xff8000008e977808 */ /* 0x000fe20001800000 */
[--C-:B------:R-:W-:Y:S01]  /*2790*/  FADD.FTZ R127, R127, -R141.reuse ;  /* 0x8000008d7f7f7221 */ /* 0x100fe20000010000 */
[----:B------:R-:W3:Y:S01]  /*27a0*/  MUFU.TANH R144, R144 ;  /* 0x0000009000907308 */ /* 0x000ee20000002400 */
[C---:B-1----:R-:W-:Y:S01]  /*27b0*/  FMUL.FTZ R150, R15.reuse, R150 ;  /* 0x000000960f967220 */ /* 0x042fe20000410000 */
[----:B------:R-:W-:Y:S01]  /*27c0*/  F2FP.F16.F32.PACK_AB R14, R15, R14 ;  /* 0x0000000e0f0e723e */ /* 0x000fe200000000ff */
[--C-:B------:R-:W-:Y:S01]  /*27d0*/  FFMA.FTZ R138, R151, UR4, -R12.reuse ;  /* 0x00000004978a7c23 */ /* 0x100fe2000801080c */
[----:B------:R-:W-:Y:S01]  /*27e0*/  FSEL R151, R145, -INF , P5 ;  /* 0xff80000091977808 */ /* 0x000fe20002800000 */
[----:B------:R-:W-:Y:S01]  /*27f0*/  FMUL.FTZ R125, R125, R150 ;  /* 0x000000967d7d7220 */ /* 0x000fe20000410000 */
[----:B------:R-:W-:Y:S01]  /*2800*/  FSEL R150, R21, -INF , P1 ;  /* 0xff80000015967808 */ /* 0x000fe20000800000 */
[----:B------:R-:W-:Y:S01]  /*2810*/  FADD.FTZ R130, R130, -R141 ;  /* 0x8000008d82827221 */ /* 0x000fe20000010000 */
[----:B------:R-:W1:Y:S01]  /*2820*/  MUFU.EX2 R137, R137 ;  /* 0x0000008900897308 */ /* 0x000e620000000800 */
[----:B------:R-:W-:Y:S01]  /*2830*/  FFMA.FTZ R154, R151, UR4, -R12 ;  /* 0x00000004979a7c23 */ /* 0x000fe2000801080c */
[----:B------:R-:W-:Y:S01]  /*2840*/  FFMA.FTZ R12, -R142, R142, 1 ;  /* 0x3f8000008e0c7423 */ /* 0x000fe2000001018e */
[----:B------:R-:W-:Y:S01]  /*2850*/  FFMA.FTZ R150, R150, UR4, -R13 ;  /* 0x0000000496967c23 */ /* 0x000fe2000801080d */
[----:B------:R-:W-:Y:S01]  /*2860*/  FSEL R151, R22, -INF , P2 ;  /* 0xff80000016977808 */ /* 0x000fe20001000000 */
[--C-:B------:R-:W-:Y:S01]  /*2870*/  FADD.FTZ R131, R131, -R141.reuse ;  /* 0x8000008d83837221 */ /* 0x100fe20000010000 */
[----:B--2---:R-:W-:Y:S01]  /*2880*/  FSEL R153, R139, -INF , P4 ;  /* 0xff8000008b997808 */ /* 0x004fe20002000000 */
[----:B------:R-:W-:Y:S01]  /*2890*/  FADD.FTZ R134, R134, -R141 ;  /* 0x8000008d86867221 */ /* 0x000fe20000010000 */
[----:B------:R2:W4:Y:S01]  /*28a0*/  MUFU.EX2 R142, R152 ;  /* 0x00000098008e7308 */ /* 0x0005220000000800 */
[C---:B---3--:R-:W-:Y:S01]  /*28b0*/  FSEL R155, R144.reuse, -INF , P5 ;  /* 0xff800000909b7808 */ /* 0x048fe20002800000 */
[--C-:B------:R-:W-:Y:S01]  /*28c0*/  FFMA.FTZ R151, R151, UR4, -R13.reuse ;  /* 0x0000000497977c23 */ /* 0x100fe2000801080d */
[----:B------:R-:W-:Y:S01]  /*28d0*/  FFMA.FTZ R153, R153, UR4, -R13 ;  /* 0x0000000499997c23 */ /* 0x000fe2000801080d */
[----:B------:R-:W-:Y:S01]  /*28e0*/  FADD.FTZ R135, R135, -R141 ;  /* 0x8000008d87877221 */ /* 0x000fe20000010000 */
[----:B------:R-:W-:Y:S01]  /*28f0*/  FFMA.FTZ R145, -R145, R145, 1 ;  /* 0x3f80000091917423 */ /* 0x000fe20000010191 */
[----:B------:R-:W-:Y:S01]  /*2900*/  FFMA.FTZ R155, R155, UR4, -R13 ;  /* 0x000000049b9b7c23 */ /* 0x000fe2000801080d */
[----:B------:R-:W-:Y:S01]  /*2910*/  FFMA.FTZ R139, -R139, R139, 1 ;  /* 0x3f8000008b8b7423 */ /* 0x000fe2000001018b */
[----:B------:R-:W3:Y:S01]  /*2920*/  MUFU.EX2 R138, R138 ;  /* 0x0000008a008a7308 */ /* 0x000ee20000000800 */
[----:B--2---:R-:W-:Y:S01]  /*2930*/  FSEL R152, R23, -INF , P3 ;  /* 0xff80000017987808 */ /* 0x004fe20001800000 */
[----:B-1----:R-:W-:Y:S01]  /*2940*/  FMUL.FTZ R122, R137, R122 ;  /* 0x0000007a897a7220 */ /* 0x002fe20000410000 */
[----:B------:R-:W-:Y:S01]  /*2950*/  FFMA.FTZ R144, -R144, R144, 1 ;  /* 0x3f80000090907423 */ /* 0x000fe20000010190 */
[----:B------:R-:W-:-:S02]  /*2960*/  UMOV UR7, 0x80000020 ;  /* 0x8000002000077882 */ /* 0x000fc40000000000 */
[----:B------:R-:W-:Y:S01]  /*2970*/  FFMA.FTZ R152, R152, UR4, -R13 ;  /* 0x0000000498987c23 */ /* 0x000fe2000801080d */
[----:B------:R-:W-:Y:S01]  /*2980*/  USHF.R.U32.HI UR4, URZ, 0x4, UR36 ;  /* 0x000000043f047899 */ /* 0x000fe20008011624 */
[----:B------:R-:W1:Y:S01]  /*2990*/  MUFU.EX2 R149, R149 ;  /* 0x0000009500957308 */ /* 0x000e620000000800 */
[----:B----4-:R-:W-:Y:S02]  /*29a0*/  FMUL.FTZ R143, R142, R132 ;  /* 0x000000848e8f7220 */ /* 0x010fe40000410000 */
[----:B------:R-:W-:Y:S02]  /*29b0*/  ULOP3.LUT UR4, UR4, 0x3fff, URZ, 0xc0, !UPT ;  /* 0x00003fff04047892 */ /* 0x000fe4000f8ec03f */
[----:B------:R-:W-:Y:S02]  /*29c0*/  FMUL.FTZ R132, R140, R143 ;  /* 0x0000008f8c847220 */ /* 0x000fe40000410000 */
[----:B------:R-:W-:Y:S01]  /*29d0*/  ULOP3.LUT UR9, UR4, 0x1000000, URZ, 0xfc, !UPT ;  /* 0x0100000004097892 */ /* 0x000fe2000f8efc3f */
[----:B------:R-:W-:Y:S01]  /*29e0*/  MUFU.EX2 R148, R148 ;  /* 0x0000009400947308 */ /* 0x000fe20000000800 */
[----:B---3--:R-:W-:Y:S01]  /*29f0*/  FMUL.FTZ R129, R138, R129 ;  /* 0x000000818a817220 */ /* 0x008fe20000410000 */
[----:B------:R-:W-:-:S03]  /*2a00*/  UMOV UR4, UR8 ;  /* 0x0000000800047c82 */ /* 0x000fc60008000000 */
[----:B------:R-:W-:Y:S01]  /*2a10*/  FMUL.FTZ R129, R12, R129 ;  /* 0x000000810c817220 */ /* 0x000fe20000410000 */
[----:B------:R-:W-:Y:S01]  /*2a20*/  F2FP.F16.F32.PACK_AB R12, R147, R146 ;  /* 0x00000092930c723e */ /* 0x000fe200000000ff */
[----:B------:R-:W-:Y:S01]  /*2a30*/  UMOV UR6, UR9 ;  /* 0x0000000900067c82 */ /* 0x000fe20008000000 */
[----:B------:R-:W2:Y:S01]  /*2a40*/  MUFU.EX2 R150, R150 ;  /* 0x0000009600967308 */ /* 0x000ea20000000800 */
[----:B-1----:R-:W-:-:S07]  /*2a50*/  F2FP.F16.F32.PACK_AB R13, R149, R137 ;  /* 0x00000089950d723e */ /* 0x002fce00000000ff */
[----:B------:R-:W1:Y:S08]  /*2a60*/  MUFU.EX2 R154, R154 ;  /* 0x0000009a009a7308 */ /* 0x000e700000000800 */
[----:B------:R-:W3:Y:S01]  /*2a70*/  MUFU.EX2 R151, R151 ;  /* 0x0000009700977308 */ /* 0x000ee20000000800 */
[C---:B--2---:R-:W-:Y:S01]  /*2a80*/  F2FP.F16.F32.PACK_AB R15, R150.reuse, R148 ;  /* 0x00000094960f723e */ /* 0x044fe200000000ff */
[----:B------:R-:W-:Y:S01]  /*2a90*/  BAR.SYNC.DEFER_BLOCKING 0x9, 0x180 ;  /* 0x0246000000007b1d */ /* 0x000fe20000010000 */
[----:B------:R-:W-:-:S05]  /*2aa0*/  FMUL.FTZ R127, R150, R127 ;  /* 0x0000007f967f7220 */ /* 0x000fca0000410000 */
[----:B------:R-:W2:Y:S01]  /*2ab0*/  MUFU.EX2 R152, R152 ;  /* 0x0000009800987308 */ /* 0x000ea20000000800 */
[----:B-1----:R-:W-:-:S04]  /*2ac0*/  FMUL.FTZ R146, R154, R133 ;  /* 0x000000859a927220 */ /* 0x002fc80000410000 */
[----:B------:R-:W-:-:S03]  /*2ad0*/  FMUL.FTZ R133, R145, R146 ;  /* 0x0000009291857220 */ /* 0x000fc60000410000 */
[----:B------:R-:W1:Y:S01]  /*2ae0*/  MUFU.EX2 R153, R153 ;  /* 0x0000009900997308 */ /* 0x000e620000000800 */
[----:B---3--:R-:W-:-:S07]  /*2af0*/  FMUL.FTZ R130, R151, R130 ;  /* 0x0000008297827220 */ /* 0x008fce0000410000 */
[----:B------:R-:W3:Y:S01]  /*2b00*/  MUFU.EX2 R140, R155 ;  /* 0x0000009b008c7308 */ /* 0x000ee20000000800 */
[----:B--2---:R-:W-:Y:S01]  /*2b10*/  FMUL.FTZ R131, R152, R131 ;  /* 0x0000008398837220 */ /* 0x004fe20000410000 */
[----:B------:R2:W-:Y:S01]  /*2b20*/  STSM.16.M88.4 [R10+0x30400], R12 ;  /* 0x0304000c0a007844 */ /* 0x0005e20000000200 */
[----:B-1----:R-:W-:Y:S01]  /*2b30*/  FMUL.FTZ R134, R153, R134 ;  /* 0x0000008699867220 */ /* 0x002fe20000410000 */
[----:B---3--:R-:W-:Y:S01]  /*2b40*/  FMUL.FTZ R135, R140, R135 ;  /* 0x000000878c877220 */ /* 0x008fe20000410000 */
[--C-:B--2---:R-:W-:Y:S01]  /*2b50*/  FADD.FTZ R12, R123, -R141.reuse ;  /* 0x8000008d7b0c7221 */ /* 0x104fe20000010000 */
[----:B------:R-:W-:Y:S01]  /*2b60*/  FADD.FTZ R13, R126, -R141 ;  /* 0x8000008d7e0d7221 */ /* 0x000fe20000010000 */
[----:B------:R-:W-:Y:S01]  /*2b70*/  F2FP.F16.F32.PACK_AB R14, R154, R142 ;  /* 0x0000008e9a0e723e */ /* 0x000fe200000000ff */
[----:B------:R-:W-:Y:S01]  /*2b80*/  FFMA.FTZ R123, -R18, R18, 1 ;  /* 0x3f800000127b7423 */ /* 0x000fe20000010112 */
[----:B------:R-:W-:Y:S01]  /*2b90*/  FMUL.FTZ R149, R149, R12 ;  /* 0x0000000c95957220 */ /* 0x000fe20000410000 */
[----:B------:R-:W-:Y:S01]  /*2ba0*/  FMUL.FTZ R148, R148, R13 ;  /* 0x0000000d94947220 */ /* 0x000fe20000410000 */
[----:B------:R-:W-:Y:S01]  /*2bb0*/  F2FP.F16.F32.PACK_AB R12, R138, R136 ;  /* 0x000000888a0c723e */ /* 0x000fe200000000ff */
[----:B------:R-:W-:Y:S01]  /*2bc0*/  FFMA.FTZ R18, -R19, R19, 1 ;  /* 0x3f80000013127423 */ /* 0x000fe20000010113 */
[----:B------:R-:W-:Y:S01]  /*2bd0*/  F2FP.F16.F32.PACK_AB R13, R152, R151 ;  /* 0x00000097980d723e */ /* 0x000fe200000000ff */
[----:B------:R-:W-:Y:S01]  /*2be0*/  FFMA.FTZ R19, -R20, R20, 1 ;  /* 0x3f80000014137423 */ /* 0x000fe20000010114 */
[----:B------:R-:W-:Y:S01]  /*2bf0*/  F2FP.F16.F32.PACK_AB R15, R140, R153 ;  /* 0x000000998c0f723e */ /* 0x000fe200000000ff */
[----:B------:R-:W-:Y:S01]  /*2c00*/  FFMA.FTZ R20, -R21, R21, 1 ;  /* 0x3f80000015147423 */ /* 0x000fe20000010115 */
[----:B------:R-:W-:Y:S01]  /*2c10*/  FMUL.FTZ R122, R123, R122 ;  /* 0x0000007a7b7a7220 */ /* 0x000fe20000410000 */
[----:B------:R-:W-:Y:S01]  /*2c20*/  FMUL.FTZ R148, R19, R148 ;  /* 0x0000009413947220 */ /* 0x000fe20000410000 */
[----:B------:R-:W-:Y:S01]  /*2c30*/  FFMA.FTZ R19, -R22, R22, 1 ;  /* 0x3f80000016137423 */ /* 0x000fe20000010116 */
[----:B------:R1:W-:Y:S01]  /*2c40*/  STSM.16.M88.4 [R11], R12 ;  /* 0x0000000c0b007844 */ /* 0x0003e20000000200 */
[----:B------:R-:W-:Y:S01]  /*2c50*/  FMUL.FTZ R149, R18, R149 ;  /* 0x0000009512957220 */ /* 0x000fe20000410000 */
[----:B------:R-:W-:Y:S01]  /*2c60*/  FMUL.FTZ R127, R20, R127 ;  /* 0x0000007f147f7220 */ /* 0x000fe20000410000 */
[----:B------:R-:W-:Y:S01]  /*2c70*/  FMUL.FTZ R19, R19, R130 ;  /* 0x0000008213137220 */ /* 0x000fe20000410000 */
[----:B------:R-:W-:Y:S01]  /*2c80*/  @!PT LDS RZ, [RZ] ;  /* 0x00000000fffff984 */ /* 0x000fe20000000800 */
[----:B------:R-:W-:Y:S01]  /*2c90*/  @!PT LDS RZ, [RZ] ;  /* 0x00000000fffff984 */ /* 0x000fe20000000800 */
[----:B------:R-:W-:Y:S01]  /*2ca0*/  @!PT LDS RZ, [RZ] ;  /* 0x00000000fffff984 */ /* 0x000fe20000000800 */
[----:B------:R-:W-:Y:S01]  /*2cb0*/  @!PT LDS RZ, [RZ] ;  /* 0x00000000fffff984 */ /* 0x000fe20000000800 */
[----:B------:R2:W-:Y:S06]  /*2cc0*/  MEMBAR.ALL.CTA ;  /* 0x0000000000007992 */ /* 0x0005ec0000008000 */
[----:B--2---:R-:W2:Y:S01]  /*2cd0*/  FENCE.VIEW.ASYNC.S ;  /* 0x00000000000073c6 */ /* 0x004ea20000000000 */
[----:B------:R-:W-:Y:S01]  /*2ce0*/  FMUL.FTZ R144, R144, R135 ;  /* 0x0000008790907220 */ /* 0x000fe20000410000 */
[----:B------:R-:W-:-:S02]  /*2cf0*/  F2FP.F16.F32.PACK_AB R20, R129, R128 ;  /* 0x000000808114723e */ /* 0x000fc400000000ff */
[----:B------:R-:W-:Y:S01]  /*2d00*/  F2FP.F16.F32.PACK_AB R22, R133, R132 ;  /* 0x000000848516723e */ /* 0x000fe200000000ff */
[----:B-1----:R-:W-:Y:S01]  /*2d10*/  FFMA.FTZ R12, -R23, R23, 1 ;  /* 0x3f800000170c7423 */ /* 0x002fe20000010117 */
[----:B------:R-:W-:Y:S01]  /*2d20*/  FMUL.FTZ R23, R139, R134 ;  /* 0x000000868b177220 */ /* 0x000fe20000410000 */
[----:B------:R-:W-:Y:S02]  /*2d30*/  F2FP.F16.F32.PACK_AB R14, R125, R124 ;  /* 0x0000007c7d0e723e */ /* 0x000fe400000000ff */
[----:B------:R-:W-:Y:S01]  /*2d40*/  FMUL.FTZ R18, R12, R131 ;  /* 0x000000830c127220 */ /* 0x000fe20000410000 */
[----:B------:R-:W-:Y:S02]  /*2d50*/  F2FP.F16.F32.PACK_AB R12, R121, R120 ;  /* 0x00000078790c723e */ /* 0x000fe400000000ff */
[----:B------:R-:W-:Y:S02]  /*2d60*/  F2FP.F16.F32.PACK_AB R13, R149, R122 ;  /* 0x0000007a950d723e */ /* 0x000fe400000000ff */
[----:B------:R-:W-:-:S02]  /*2d70*/  F2FP.F16.F32.PACK_AB R15, R127, R148 ;  /* 0x000000947f0f723e */ /* 0x000fc400000000ff */
[----:B------:R-:W-:Y:S01]  /*2d80*/  F2FP.F16.F32.PACK_AB R21, R18, R19 ;  /* 0x000000131215723e */ /* 0x000fe200000000ff */
[----:B--2---:R-:W-:Y:S01]  /*2d90*/  BAR.SYNC.DEFER_BLOCKING 0x9, 0x180 ;  /* 0x0246000000007b1d */ /* 0x004fe20000010000 */
[----:B------:R-:W-:-:S05]  /*2da0*/  F2FP.F16.F32.PACK_AB R23, R144, R23 ;  /* 0x000000179017723e */ /* 0x000fca00000000ff */
[----:B------:R1:W-:Y:S04]  /*2db0*/  STSM.16.M88.4 [R10+0x33400], R12 ;  /* 0x0334000c0a007844 */ /* 0x0003e80000000200 */
[----:B------:R1:W-:Y:S01]  /*2dc0*/  STSM.16.M88.4 [R11+0x3000], R20 ;  /* 0x003000140b007844 */ /* 0x0003e20000000200 */
[----:B------:R-:W-:-:S06]  /*2dd0*/  WARPGROUP.ARRIVE ;  /* 0x00000000000079c5 */ /* 0x000fcc0000000000 */
[----:B------:R-:W-:Y:S01]  /*2de0*/  HGMMA.64x96x16.F32 R24, gdesc[UR4].tnspA.tnspB, R24, gsb0 ;  /* 0x61600000041879f0 */ /* 0x000fe20008000818 */
[----:B------:R-:W-:Y:S02]  /*2df0*/  UIADD3 UR6, UR9, 0x40, URZ ;  /* 0x0000004009067890 */ /* 0x000fe4000fffe03f */
[----:B------:R-:W-:Y:S01]  /*2e00*/  UIADD3 UR4, UR8, 0x80, URZ ;  /* 0x0000008008047890 */ /* 0x000fe2000fffe03f */
[----:B------:R-:W-:Y:S01]  /*2e10*/  UMOV UR7, 0x80000020 ;  /* 0x8000002000077882 */ /* 0x000fe20000000000 */
[----:B------:R-:W-:Y:S01]  /*2e20*/  UMOV UR5, 0x40000040 ;  /* 0x4000004000057882 */ /* 0x000fe20000000000 */
[----:B------:R-:W-:Y:S02]  /*2e30*/  WARPGROUP.DEPBAR.LE gsb0, 0x0 ;  /* 0x00008000000079c5 */ /* 0x000fe40000010000 */
        /* <DEDUP_REMOVED lines=9> */
[----:B------:R-:W-:Y:S01]  /*2ed0*/  R2UR UR5, R156 ;  /* 0x000000009c0572ca */ /* 0x000fe200000e0000 */
[----:B------:R-:W-:Y:S02]  /*2ee0*/  UIMAD UR4, UR10, 0x3000, UR37 ;  /* 0x000030000a0478a4 */ /* 0x000fe4000f8e0225 */
[----:B------:R-:W-:Y:S01]  /*2ef0*/  UIADD3 UR6, UR9, 0xc0, URZ ;  /* 0x000000c009067890 */ /* 0x000fe2000fffe03f */
[----:B------:R-:W-:Y:S02]  /*2f00*/  UMOV UR7, 0x80000020 ;  /* 0x8000002000077882 */ /* 0x000fe40000000000 */
[----:B------:R-:W-:-:S07]  /*2f10*/  UMOV UR9, 0x80000020 ;  /* 0x8000002000097882 */ /* 0x000fce0000000000 */
[----:B------:R-:W-:-:S04]  /*2f20*/  USHF.R.U32.HI UR5, URZ, 0x4, UR5 ;  /* 0x000000043f057899 */ /* 0x000fc80008011605 */
[----:B------:R-:W-:Y:S02]  /*2f30*/  ULOP3.LUT UR12, UR5, 0x3fff, URZ, 0xc0, !UPT ;  /* 0x00003fff050c7892 */ /* 0x000fe4000f8ec03f */
[----:B------:R-:W-:Y:S02]  /*2f40*/  USHF.R.U32.HI UR5, URZ, 0x4, UR4 ;  /* 0x000000043f057899 */ /* 0x000fe40008011604 */
[----:B------:R-:W-:Y:S02]  /*2f50*/  UIADD3 UR4, UR8, 0x180, URZ ;  /* 0x0000018008047890 */ /* 0x000fe4000fffe03f */
[----:B------:R-:W-:Y:S02]  /*2f60*/  ULOP3.LUT UR10, UR5, 0x3fff, URZ, 0xc0, !UPT ;  /* 0x00003fff050a7892 */ /* 0x000fe4000f8ec03f */
[----:B------:R-:W-:Y:S01]  /*2f70*/  ULOP3.LUT UR13, UR12, 0x10000, URZ, 0xfc, !UPT ;  /* 0x000100000c0d7892 */ /* 0x000fe2000f8efc3f */
[----:B------:R-:W-:-:S06]  /*2f80*/  UMOV UR5, 0x40000040 ;  /* 0x4000004000057882 */ /* 0x000fcc0000000000 */
[----:B------:R-:W-:Y:S01]  /*2f90*/  UMOV UR8, UR13 ;  /* 0x0000000d00087c82 */ /* 0x000fe20008000000 */
        /* <DEDUP_REMOVED lines=8> */
[----:B------:R-:W-:Y:S01]  /*3020*/  @!PT LDS RZ, [RZ] ;  /* 0x00000000fffff984 */ /* 0x000fe20000000800 */
[----:B------:R-:W-:Y:S01]  /*3030*/  @!PT LDS RZ, [RZ] ;  /* 0x00000000fffff984 */ /* 0x000fe20000000800 */
[----:B------:R-:W-:Y:S01]  /*3040*/  @!PT LDS RZ, [RZ] ;  /* 0x00000000fffff984 */ /* 0x000fe20000000800 */
[----:B------:R-:W-:Y:S01]  /*3050*/  @!PT LDS RZ, [RZ] ;  /* 0x00000000fffff984 */ /* 0x000fe20000000800 */
[----:B------:R2:W-:Y:S06]  /*3060*/  MEMBAR.ALL.CTA ;  /* 0x0000000000007992 */ /* 0x0005ec0000008000 */
[----:B--2---:R-:W2:Y:S02]  /*3070*/  FENCE.VIEW.ASYNC.S ;  /* 0x00000000000073c6 */ /* 0x004ea40000000000 */
[----:B--2---:R-:W-:Y:S06]  /*3080*/  BAR.SYNC.DEFER_BLOCKING 0x9, 0x180 ;  /* 0x0246000000007b1d */ /* 0x004fec0000010000 */
[----:B------:R-:W-:-:S06]  /*3090*/  WARPGROUP.ARRIVE ;  /* 0x00000000000079c5 */ /* 0x000fcc0000000000 */
[----:B------:R-:W-:Y:S03]  /*30a0*/  HGMMA.64x64x16.F32 R120, gdesc[UR8].tnspB, RZ, !UPT, gsb0 ;  /* 0x40e00000087879f0 */ /* 0x000fe6000c0008ff */
[----:B------:R-:W-:Y:S02]  /*30b0*/  WARPGROUP.DEPBAR.LE gsb0, 0x0 ;  /* 0x00008000000079c5 */ /* 0x000fe40000010000 */
[----:B------:R-:W-:-:S06]  /*30c0*/  WARPGROUP.ARRIVE ;  /* 0x00000000000079c5 */ /* 0x000fcc0000000000 */
[----:B------:R-:W-:Y:S01]  /*30d0*/  HGMMA.64x64x16.F32 R120, gdesc[UR4].tnspB, R120, gsb0 ;  /* 0x40e00000047879f0 */ /* 0x000fe20008000878 */
[----:B------:R-:W-:Y:S02]  /*30e0*/  UIADD3 UR6, UR10, 0x100, URZ ;  /* 0x000001000a067890 */ /* 0x000fe4000fffe03f */
[----:B------:R-:W-:Y:S01]  /*30f0*/  UIADD3 UR4, UR13, 0x100, URZ ;  /* 0x000001000d047890 */ /* 0x000fe2000fffe03f */
[----:B------:R-:W-:Y:S01]  /*3100*/  UMOV UR7, 0x40000040 ;  /* 0x4000004000077882 */ /* 0x000fe20000000000 */
[----:B------:R-:W-:Y:S01]  /*3110*/  UMOV UR5, 0x80000020 ;  /* 0x8000002000057882 */ /* 0x000fe20000000000 */
        /* <DEDUP_REMOVED lines=23> */
[----:B------:R-:W-:Y:S03]  /*3290*/  HGMMA.64x64x16.F32 R120, gdesc[UR4].tnspB, R120, gsb0 ;  /* 0x40e00000047879f0 */ /* 0x000fe60008000878 */
[----:B------:R-:W-:Y:S02]  /*32a0*/  WARPGROUP.DEPBAR.LE gsb0, 0x0 ;  /* 0x00008000000079c5 */ /* 0x000fe40000010000 */
[----:B-1----:R-:W-:Y:S05]  /*32b0*/  @!P0 BRA `(.L_x_22) ;  /* 0x0000000000048947 */ /* 0x002fea0003800000 */
[----:B------:R-:W-:Y:S01]  /*32c0*/  BPT.TRAP 0x1 ;  /* 0x000000040000795c */ /* 0x000fe20000300000 */
.L_x_22:
[----:B------:R-:W-:Y:S01]  /*32d0*/  LEA R12, R5, UR37, 0xd ;  /* 0x00000025050c7c11 */ /* 0x000fe2000f8e68ff */
[----:B------:R-:W-:Y:S01]  /*32e0*/  UIADD3 UR4, UR37, 0x36438, URZ ;  /* 0x0003643825047890 */ /* 0x000fe2000fffe03f */
[----:B------:R-:W1:Y:S01]  /*32f0*/  S2R R13, SR_TID.X ;  /* 0x00000000000d7919 */ /* 0x000e620000002100 */
[----:B------:R-:W-:Y:S02]  /*3300*/  ULOP3.LUT UR12, UR12, 0x1000000, URZ, 0xfc, !UPT ;  /* 0x010000000c0c7892 */ /* 0x000fe4000f8efc3f */
[----:B------:R-:W-:Y:S01]  /*3310*/  VIADD R12, R12, 0x1e000 ;  /* 0x0001e0000c0c7836 */ /* 0x000fe20000000000 */
[----:B------:R-:W-:Y:S01]  /*3320*/  UPRMT UR4, URZ, 0x654, UR4 ;  /* 0x000006543f047896 */ /* 0x000fe20008000004 */
[----:B------:R-:W-:Y:S01]  /*3330*/  UMOV UR7, 0x80000020 ;  /* 0x8000002000077882 */ /* 0x000fe20000000000 */
[----:B------:R-:W-:Y:S02]  /*3340*/  UMOV UR5, 0x40000040 ;  /* 0x4000004000057882 */ /* 0x000fe40000000000 */
[----:B------:R-:W-:Y:S01]  /*3350*/  SHF.R.U32.HI R12, RZ, 0x4, R12 ;  /* 0x00000004ff0c7819 */ /* 0x000fe2000001160c */
[----:B------:R-:W-:-:S03]  /*3360*/  UMOV UR6, UR12 ;  /* 0x0000000c00067c82 */ /* 0x000fc60008000000 */
[----:B------:R-:W-:Y:S01]  /*3370*/  LOP3.LUT R12, R12, 0x3fff, RZ, 0xc0, !PT ;  /* 0x00003fff0c0c7812 */ /* 0x000fe200078ec0ff */
[----:B------:R-:W-:Y:S01]  /*3380*/  SYNCS.ARRIVE.TRANS64.RED.A1T0 RZ, [UR4], RZ ;  /* 0x000000ffffff79a7 */ /* 0x000fe20008100404 */
[----:B------:R-:W-:-:S03]  /*3390*/  WARPGROUP.ARRIVE ;  /* 0x00000000000079c5 */ /* 0x000fc60000000000 */
[----:B------:R-:W-:-:S05]  /*33a0*/  IMAD R12, R3, 0x600, R12 ;  /* 0x00000600030c7824 */ /* 0x000fca00078e020c */
[----:B------:R-:W-:Y:S02]  /*33b0*/  R2UR UR8, R12 ;  /* 0x000000000c0872ca */ /* 0x000fe400000e0000 */
[----:B-1----:R-:W-:-:S11]  /*33c0*/  SHF.R.U32.HI R14, RZ, 0x7, R13 ;  /* 0x00000007ff0e7819 */ /* 0x002fd6000001160d */
[----:B------:R-:W-:Y:S02]  /*33d0*/  UMOV UR4, UR8 ;  /* 0x0000000800047c82 */ /* 0x000fe40008000000 */
[----:B------:R-:W-:Y:S01]  /*33e0*/  HGMMA.64x96x16.F32 R72, gdesc[UR4].tnspA.tnspB, R72, gsb0 ;  /* 0x61600000044879f0 */ /* 0x000fe20008000848 */
[----:B------:R-:W-:Y:S01]  /*33f0*/  UIADD3 UR6, UR12, 0x40, URZ ;  /* 0x000000400c067890 */ /* 0x000fe2000fffe03f */
[C---:B------:R-:W-:Y:S01]  /*3400*/  VIADD R13, R14.reuse, 0x9 ;  /* 0x000000090e0d7836 */ /* 0x040fe20000000000 */
[----:B------:R-:W-:Y:S01]  /*3410*/  UIADD3 UR4, UR8, 0x80, URZ ;  /* 0x0000008008047890 */ /* 0x000fe2000fffe03f */
[----:B------:R-:W-:Y:S01]  /*3420*/  VIADD R12, R14, 0xc ;  /* 0x0000000c0e0c7836 */ /* 0x000fe20000000000 */
        /* <DEDUP_REMOVED lines=18> */
[----:B------:R-:W-:Y:S03]  /*3550*/  HGMMA.64x96x16.F32 R72, gdesc[UR4].tnspA.tnspB, R72, gsb0 ;  /* 0x61600000044879f0 */ /* 0x000fe60008000848 */
[----:B------:R-:W-:Y:S02]  /*3560*/  WARPGROUP.DEPBAR.LE gsb0, 0x0 ;  /* 0x00008000000079c5 */ /* 0x000fe40000010000 */
[----:B------:R1:W-:Y:S06]  /*3570*/  BAR.SYNC.DEFER_BLOCKING R13, 0xa0 ;  /* 0x0002800d0000751d */ /* 0x0003ec0000010000 */
[----:B------:R1:W-:Y:S04]  /*3580*/  STS.128 [R0+0x12000], R120 ;  /* 0x0120007800007388 */ /* 0x0003e80000000c00 */
[----:B------:R1:W-:Y:S04]  /*3590*/  STS.128 [R0+0x12800], R124 ;  /* 0x0128007c00007388 */ /* 0x0003e80000000c00 */
[----:B------:R1:W-:Y:S04]  /*35a0*/  STS.128 [R0+0x13000], R128 ;  /* 0x0130008000007388 */ /* 0x0003e80000000c00 */
[----:B------:R1:W-:Y:S04]  /*35b0*/  STS.128 [R0+0x13800], R132 ;  /* 0x0138008400007388 */ /* 0x0003e80000000c00 */
[----:B------:R1:W-:Y:S04]  /*35c0*/  STS.128 [R0+0x14000], R136 ;  /* 0x0140008800007388 */ /* 0x0003e80000000c00 */
[----:B------:R1:W-:Y:S04]  /*35d0*/  STS.128 [R0+0x14800], R140 ;  /* 0x0148008c00007388 */ /* 0x0003e80000000c00 */
[----:B------:R1:W-:Y:S04]  /*35e0*/  STS.128 [R0+0x15000], R144 ;  /* 0x0150009000007388 */ /* 0x0003e80000000c00 */
[----:B------:R1:W-:Y:S01]  /*35f0*/  STS.128 [R0+0x15800], R148 ;  /* 0x0158009400007388 */ /* 0x0003e20000000c00 */
[----:B------:R-:W-:Y:S01]  /*3600*/  @!PT LDS RZ, [RZ] ;  /* 0x00000000fffff984 */ /* 0x000fe20000000800 */
[----:B------:R-:W-:Y:S01]  /*3610*/  @!PT LDS RZ, [RZ] ;  /* 0x00000000fffff984 */ /* 0x000fe20000000800 */
[----:B------:R-:W-:Y:S01]  /*3620*/  @!PT LDS RZ, [RZ] ;  /* 0x00000000fffff984 */ /* 0x000fe20000000800 */
[----:B------:R-:W-:Y:S01]  /*3630*/  @!PT LDS RZ, [RZ] ;  /* 0x00000000fffff984 */ /* 0x000fe20000000800 */
[----:B------:R2:W-:Y:S06]  /*3640*/  MEMBAR.ALL.CTA ;  /* 0x0000000000007992 */ /* 0x0005ec0000008000 */
[----:B--2---:R-:W2:Y:S02]  /*3650*/  FENCE.VIEW.ASYNC.S ;  /* 0x00000000000073c6 */ /* 0x004ea40000000000 */
[----:B--2---:R1:W-:Y:S06]  /*3660*/  BAR.ARV R12, 0xa0 ;  /* 0x0002800c0000751d */ /* 0x0043ec0000002000 */
[----:B------:R-:W-:Y:S05]  /*3670*/  @!P0 BRA `(.L_x_23) ;  /* 0x0000000000048947 */ /* 0x000fea0003800000 */
[----:B------:R-:W-:Y:S01]  /*3680*/  BPT.TRAP 0x1 ;  /* 0x000000040000795c */ /* 0x000fe20000300000 */
.L_x_23:
[----:B------:R-:W-:Y:S01]  /*3690*/  VIADD R6, R6, 0x1 ;  /* 0x0000000106067836 */ /* 0x000fe20000000000 */
[----:B------:R-:W-:Y:S01]  /*36a0*/  LOP3.LUT R7, R7, 0x1, RZ, 0x3c, !PT ;  /* 0x0000000107077812 */ /* 0x000fe200078e3cff */
[----:B------:R-:W-:Y:S02]  /*36b0*/  VIADD R3, R3, 0x1 ;  /* 0x0000000103037836 */ /* 0x000fe40000000000 */
[----:B------:R-:W-:Y:S01]  /*36c0*/  VIADD R4, R4, 0x36420 ;  /* 0x0003642004047836 */ /* 0x000fe20000000000 */
[----:B------:R-:W-:Y:S02]  /*36d0*/  ISETP.GE.AND P1, PT, R6, R17, PT ;  /* 0x000000110600720c */ /* 0x000fe40003f26270 */
[----:B------:R-:W-:Y:S02]  /*36e0*/  ISETP.NE.AND P0, PT, R3, 0x2, PT ;  /* 0x000000020300780c */ /* 0x000fe40003f05270 */
[----:B------:R-:W-:Y:S02]  /*36f0*/  PRMT R4, RZ, 0x654, R4 ;  /* 0x00000654ff047816 */ /* 0x000fe40000000004 */
[----:B-1----:R-:W-:-:S02]  /*3700*/  SEL R13, RZ, 0x1, P0 ;  /* 0x00000001ff0d7807 */ /* 0x002fc40000000000 */
[----:B------:R3:W-:Y:S01]  /*3710*/  SYNCS.ARRIVE.TRANS64.RED.A1T0 RZ, [R4+URZ], RZ ;  /* 0x000000ff04ff79a7 */ /* 0x0007e2000810043f */
[----:B------:R-:W-:Y:S02]  /*3720*/  SEL R3, R3, RZ, P0 ;  /* 0x000000ff03037207 */ /* 0x000fe40000000000 */
[----:B------:R-:W-:Y:S02]  /*3730*/  LOP3.LUT R8, R8, R13, RZ, 0x3c, !PT ;  /* 0x0000000d08087212 */ /* 0x000fe400078e3cff */
[----:B------:R-:W-:Y:S05]  /*3740*/  @!P1 BRA `(.L_x_24) ;  /* 0xffffffdc00349947 */ /* 0x000fea000383ffff */
.L_x_13:
[----:B------:R-:W-:Y:S01]  /*3750*/  IMAD.U32 R2, RZ, RZ, UR37 ;  /* 0x00000025ff027e24 */ /* 0x000fe2000f8e00ff */
[----:B------:R-:W-:Y:S02]  /*3760*/  ULDC UR4, c[0x0][0x740] ;  /* 0x0001d00000047ab9 */ /* 0x000fe40000000800 */
[----:B------:R-:W-:Y:S01]  /*3770*/  FMUL.FTZ R72, R72, UR4 ;  /* 0x0000000448487c20 */ /* 0x000fe20008410000 */
[----:B------:R-:W-:Y:S01]  /*3780*/  FMUL.FTZ R73, R73, UR4 ;  /* 0x0000000449497c20 */ /* 0x000fe20008410000 */
[----:B------:R-:W-:Y:S01]  /*3790*/  LOP3.LUT P0, RZ, R2, 0x3ff, RZ, 0xc0, !PT ;  /* 0x000003ff02ff7812 */ /* 0x000fe2000780c0ff */
[----:B------:R-:W-:Y:S01]  /*37a0*/  FMUL.FTZ R74, R74, UR4 ;  /* 0x000000044a4a7c20 */ /* 0x000fe20008410000 */
        /* <DEDUP_REMOVED lines=45> */
[----:B------:R-:W-:Y:S06]  /*3a80*/  @!P0 BRA `(.L_x_25) ;  /* 0x0000000000408947 */ /* 0x000fec0003800000 */
[----:B------:R-:W-:Y:S01]  /*3a90*/  MOV R14, 0x0 ;  /* 0x00000000000e7802 */ /* 0x000fe20000000f00 */
[----:B------:R-:W-:Y:S01]  /*3aa0*/  ULDC.64 UR4, c[0x4][0x80] ;  /* 0x0100200000047ab9 */ /* 0x000fe20000000a00 */
[----:B------:R-:W-:Y:S01]  /*3ab0*/  ULDC.64 UR6, c[0x4][0x88] ;  /* 0x0100220000067ab9 */ /* 0x000fe20000000a00 */
[----:B---3--:R-:W-:Y:S02]  /*3ac0*/  IMAD.U32 R4, RZ, RZ, UR4 ;  /* 0x00000004ff047e24 */ /* 0x008fe4000f8e00ff */
[----:B------:R-:W-:Y:S01]  /*3ad0*/  IMAD.U32 R5, RZ, RZ, UR5 ;  /* 0x00000005ff057e24 */ /* 0x000fe2000f8e00ff */
[----:B------:R-:W3:Y:S01]  /*3ae0*/  LDC.64 R14, c[0x4][R14] ;  /* 0x010000000e0e7b82 */ /* 0x000ee20000000a00 */
[----:B------:R-:W-:Y:S01]  /*3af0*/  ULDC.64 UR4, c[0x4][0x18] ;  /* 0x0100060000047ab9 */ /* 0x000fe20000000a00 */
[----:B------:R-:W-:Y:S02]  /*3b00*/  IMAD.U32 R6, RZ, RZ, UR6 ;  /* 0x00000006ff067e24 */ /* 0x000fe4000f8e00ff */
[----:B------:R-:W-:-:S02]  /*3b10*/  IMAD.U32 R7, RZ, RZ, UR7 ;  /* 0x00000007ff077e24 */ /* 0x000fc4000f8e00ff */
[----:B------:R-:W-:Y:S02]  /*3b20*/  IMAD.U32 R10, RZ, RZ, UR4 ;  /* 0x00000004ff0a7e24 */ /* 0x000fe4000f8e00ff */
[----:B------:R-:W-:Y:S02]  /*3b30*/  IMAD.U32 R11, RZ, RZ, UR5 ;  /* 0x00000005ff0b7e24 */ /* 0x000fe4000f8e00ff */
[----:B------:R-:W-:Y:S02]  /*3b40*/  IMAD.MOV.U32 R8, RZ, RZ, 0x70 ;  /* 0x00000070ff087424 */ /* 0x000fe400078e00ff */
[----:B------:R-:W-:Y:S02]  /*3b50*/  IMAD.MOV.U32 R12, RZ, RZ, 0x1 ;  /* 0x00000001ff0c7424 */ /* 0x000fe400078e00ff */
[----:B-1----:R-:W-:-:S07]  /*3b60*/  IMAD.MOV.U32 R13, RZ, RZ, RZ ;  /* 0x000000ffff0d7224 */ /* 0x002fce00078e00ff */
[----:B------:R-:W-:-:S07]  /*3b70*/  LEPC R20, `(.L_x_25) ;  /* 0x000000001014794e */ /* 0x000fce0000000000 */
[----:B--23--:R-:W-:Y:S05]  /*3b80*/  CALL.ABS.NOINC R14 ;  /* 0x000000000e007343 */ /* 0x00cfea0003c00000 */
.L_x_25:
[----:B------:R-:W-:-:S06]  /*3b90*/  UIADD3 UR4, UR37, 0x9000, URZ ;  /* 0x0000900025047890 */ /* 0x000fcc000fffe03f */
[----:B------:R-:W-:-:S05]  /*3ba0*/  IMAD.U32 R16, RZ, RZ, UR4 ;  /* 0x00000004ff107e24 */ /* 0x000fca000f8e00ff */
[----:B------:R-:W-:-:S13]  /*3bb0*/  LOP3.LUT P0, RZ, R16, 0x3ff, RZ, 0xc0, !PT ;  /* 0x000003ff10ff7812 */ /* 0x000fda000780c0ff */
[----:B------:R-:W-:Y:S05]  /*3bc0*/  @!P0 BRA `(.L_x_26) ;  /* 0x0000000000408947 */ /* 0x000fea0003800000 */
        /* <DEDUP_REMOVED lines=16> */
.L_x_26:
        /* <DEDUP_REMOVED lines=18> */
.L_x_27:
        /* <DEDUP_REMOVED lines=18> */
.L_x_28:
[----:B------:R-:W4:Y:S04]  /*3f10*/  LDL.LU R2, [R1] ;  /* 0x0000000001027983 */ /* 0x000f280000300800 */
[----:B------:R-:W5:Y:S01]  /*3f20*/  LDL.LU R16, [R1+0x4] ;  /* 0x0000040001107983 */ /* 0x000f620000300800 */
[----:B------:R-:W-:Y:S05]  /*3f30*/  WARPSYNC.ALL ;  /* 0x0000000000007948 */ /* 0x000fea0003800000 */
[----:B------:R-:W3:Y:S01]  /*3f40*/  S2R R0, SR_TID.X ;  /* 0x0000000000007919 */ /* 0x000ee20000002100 */
[----:B------:R-:W-:-:S02]  /*3f50*/  F2FP.F16.F32.PACK_AB R24, R25, R24 ;  /* 0x000000181918723e */ /* 0x000fc400000000ff */
[----:B------:R-:W-:Y:S02]  /*3f60*/  F2FP.F16.F32.PACK_AB R25, R27, R26 ;  /* 0x0000001a1b19723e */ /* 0x000fe400000000ff */
[----:B------:R-:W-:Y:S02]  /*3f70*/  F2FP.F16.F32.PACK_AB R32, R33, R32 ;  /* 0x000000202120723e */ /* 0x000fe400000000ff */
[----:B------:R-:W-:Y:S02]  /*3f80*/  F2FP.F16.F32.PACK_AB R26, R29, R28 ;  /* 0x0000001c1d1a723e */ /* 0x000fe400000000ff */
[----:B------:R-:W-:Y:S02]  /*3f90*/  F2FP.F16.F32.PACK_AB R27, R31, R30 ;  /* 0x0000001e1f1b723e */ /* 0x000fe400000000ff */
[----:B------:R-:W-:Y:S02]  /*3fa0*/  F2FP.F16.F32.PACK_AB R33, R35, R34 ;  /* 0x000000222321723e */ /* 0x000fe400000000ff */
        /* <DEDUP_REMOVED lines=9> */
[----:B------:R-:W-:Y:S01]  /*4040*/  F2FP.F16.F32.PACK_AB R50, R53, R52 ;  /* 0x000000343532723e */ /* 0x000fe200000000ff */
[----:B---3--:R-:W-:Y:S01]  /*4050*/  VIADD R4, R0, 0xffffff80 ;  /* 0xffffff8000047836 */ /* 0x008fe20000000000 */
[----:B------:R-:W-:Y:S02]  /*4060*/  F2FP.F16.F32.PACK_AB R51, R55, R54 ;  /* 0x000000363733723e */ /* 0x000fe400000000ff */
[----:B------:R-:W-:Y:S01]  /*4070*/  F2FP.F16.F32.PACK_AB R57, R59, R58 ;  /* 0x0000003a3b39723e */ /* 0x000fe200000000ff */
[----:B------:R-:W-:Y:S01]  /*4080*/  IMAD.SHL.U32 R0, R4, 0x40, RZ ;  /* 0x0000004004007824 */ /* 0x000fe200078e00ff */
[----:B------:R-:W-:-:S02]  /*4090*/  SHF.R.S32.HI R7, RZ, 0x1f, R4 ;  /* 0x0000001fff077819 */ /* 0x000fc40000011404 */
[----:B------:R-:W-:Y:S02]  /*40a0*/  F2FP.F16.F32.PACK_AB R64, R65, R64 ;  /* 0x000000404140723e */ /* 0x000fe400000000ff */
[----:B------:R-:W-:Y:S02]  /*40b0*/  LEA.HI R5, R7, R4, RZ, 0x7 ;  /* 0x0000000407057211 */ /* 0x000fe400078f38ff */
[----:B------:R-:W-:Y:S02]  /*40c0*/  F2FP.F16.F32.PACK_AB R58, R61, R60 ;  /* 0x0000003c3d3a723e */ /* 0x000fe400000000ff */
[----:B------:R-:W-:Y:S02]  /*40d0*/  SHF.R.S32.HI R6, RZ, 0x7, R5 ;  /* 0x00000007ff067819 */ /* 0x000fe40000011405 */
        /* <DEDUP_REMOVED lines=27> */
[----:B------:R-:W-:Y:S01]  /*4290*/  F2FP.F16.F32.PACK_AB R115, R119, R118 ;  /* 0x000000767773723e */ /* 0x000fe200000000ff */
[----:B----4-:R-:W-:Y:S01]  /*42a0*/  IMAD.SHL.U32 R3, R2, 0x10, RZ ;  /* 0x0000001002037824 */ /* 0x010fe200078e00ff */
[----:B------:R-:W-:Y:S02]  /*42b0*/  LOP3.LUT R2, R0, 0x1c0, RZ, 0xc0, !PT ;  /* 0x000001c000027812 */ /* 0x000fe400078ec0ff */
[----:B------:R-:W-:Y:S02]  /*42c0*/  LEA.HI R0, R7, R4, RZ, 0x3 ;  /* 0x0000000407007211 */ /* 0x000fe400078f18ff */
[----:B------:R-:W-:Y:S02]  /*42d0*/  LOP3.LUT R3, R2, 0x30, R3, 0xf8, !PT ;  /* 0x0000003002037812 */ /* 0x000fe400078ef803 */
[----:B------:R-:W-:-:S02]  /*42e0*/  SHF.R.U32.HI R5, RZ, 0x3, R2 ;  /* 0x00000003ff057819 */ /* 0x000fc40000011602 */
[----:B------:R-:W-:Y:S01]  /*42f0*/  LOP3.LUT R0, R3, 0x8, R0, 0xf8, !PT ;  /* 0x0000000803007812 */ /* 0x000fe200078ef800 */
[----:B-----5:R-:W-:Y:S01]  /*4300*/  IMAD R3, R6, 0xc, R16 ;  /* 0x0000000c06037824 */ /* 0x020fe200078e0210 */
[----:B------:R-:W-:Y:S02]  /*4310*/  LEA.HI R4, R7, R4, RZ, 0x5 ;  /* 0x0000000407047211 */ /* 0x000fe400078f28ff */
[----:B------:R-:W-:Y:S02]  /*4320*/  LOP3.LUT R0, R0, R5, RZ, 0x3c, !PT ;  /* 0x0000000500007212 */ /* 0x000fe400078e3cff */
[----:B------:R-:W-:-:S03]  /*4330*/  SHF.R.S32.HI R2, RZ, 0x5, R4 ;  /* 0x00000005ff027819 */ /* 0x000fc60000011404 */
[----:B------:R-:W-:-:S03]  /*4340*/  IMAD.U32 R0, R3, 0x200, R0 ;  /* 0x0000020003007824 */ /* 0x000fc600078e0000 */
[----:B------:R-:W3:Y:S02]  /*4350*/  SHFL.IDX PT, R2, R2, RZ, 0x1f ;  /* 0x00001fff02027589 */ /* 0x000ee400000e0000 */
[----:B------:R-:W-:Y:S01]  /*4360*/  LEA R0, R0, UR37, 0x1 ;  /* 0x0000002500007c11 */ /* 0x000fe2000f8e08ff */
[----:B------:R-:W-:Y:S01]  /*4370*/  BAR.SYNC.DEFER_BLOCKING 0x1, 0x180 ;  /* 0x0046000000007b1d */ /* 0x000fe20000010000 */
[----:B---3--:R-:W-:-:S05]  /*4380*/  ISETP.NE.AND P0, PT, R2, 0xb, PT ;  /* 0x0000000b0200780c */ /* 0x008fca0003f05270 */
[----:B------:R3:W-:Y:S04]  /*4390*/  STSM.16.MT88.4 [R0+0x9000], R24 ;  /* 0x0090001800007844 */ /* 0x0007e80000004200 */
[----:B------:R3:W-:Y:S04]  /*43a0*/  STSM.16.MT88.4 [R0+0x9800], R32 ;  /* 0x0098002000007844 */ /* 0x0007e80000004200 */
[----:B------:R3:W-:Y:S04]  /*43b0*/  STSM.16.MT88.4 [R0+0xa000], R40 ;  /* 0x00a0002800007844 */ /* 0x0007e80000004200 */
[----:B------:R3:W-:Y:S04]  /*43c0*/  STSM.16.MT88.4 [R0+0xa800], R48 ;  /* 0x00a8003000007844 */ /* 0x0007e80000004200 */
[----:B------:R3:W-:Y:S04]  /*43d0*/  STSM.16.MT88.4 [R0+0xb000], R56 ;  /* 0x00b0003800007844 */ /* 0x0007e80000004200 */
[----:B------:R3:W-:Y:S04]  /*43e0*/  STSM.16.MT88.4 [R0+0xb800], R64 ;  /* 0x00b8004000007844 */ /* 0x0007e80000004200 */
[----:B------:R3:W-:Y:S04]  /*43f0*/  STSM.16.MT88.4 [R0], R72 ;  /* 0x0000004800007844 */ /* 0x0007e80000004200 */
[----:B------:R3:W-:Y:S04]  /*4400*/  STSM.16.MT88.4 [R0+0x800], R80 ;  /* 0x0008005000007844 */ /* 0x0007e80000004200 */
[----:B------:R3:W-:Y:S04]  /*4410*/  STSM.16.MT88.4 [R0+0x1000], R88 ;  /* 0x0010005800007844 */ /* 0x0007e80000004200 */
[----:B------:R3:W-:Y:S04]  /*4420*/  STSM.16.MT88.4 [R0+0x1800], R96 ;  /* 0x0018006000007844 */ /* 0x0007e80000004200 */
[----:B------:R3:W-:Y:S04]  /*4430*/  STSM.16.MT88.4 [R0+0x2000], R104 ;  /* 0x0020006800007844 */ /* 0x0007e80000004200 */
[----:B------:R3:W-:Y:S01]  /*4440*/  STSM.16.MT88.4 [R0+0x2800], R112 ;  /* 0x0028007000007844 */ /* 0x0007e20000004200 */
[----:B------:R-:W-:Y:S01]  /*4450*/  @!PT LDS RZ, [RZ] ;  /* 0x00000000fffff984 */ /* 0x000fe20000000800 */
[----:B------:R-:W-:Y:S01]  /*4460*/  @!PT LDS RZ, [RZ] ;  /* 0x00000000fffff984 */ /* 0x000fe20000000800 */
[----:B------:R-:W-:Y:S01]  /*4470*/  @!PT LDS RZ, [RZ] ;  /* 0x00000000fffff984 */ /* 0x000fe20000000800 */
[----:B------:R-:W-:Y:S01]  /*4480*/  @!PT LDS RZ, [RZ] ;  /* 0x00000000fffff984 */ /* 0x000fe20000000800 */
[----:B------:R4:W-:Y:S06]  /*4490*/  MEMBAR.ALL.CTA ;  /* 0x0000000000007992 */ /* 0x0009ec0000008000 */
[----:B----4-:R-:W4:Y:S02]  /*44a0*/  FENCE.VIEW.ASYNC.S ;  /* 0x00000000000073c6 */ /* 0x010f240000000000 */
[----:B----4-:R-:W-:Y:S06]  /*44b0*/  BAR.ARV 0x1, 0x1a0 ;  /* 0x0046800000007b1d */ /* 0x010fec0000002000 */
[----:B------:R-:W-:Y:S05]  /*44c0*/  @P0 BRA `(.L_x_29) ;  /* 0x0000000000b00947 */ /* 0x000fea0003800000 */
[----:B------:R-:W-:Y:S01]  /*44d0*/  BAR.SYNC.DEFER_BLOCKING 0x1, 0x1a0 ;  /* 0x0046800000007b1d */ /* 0x000fe20000010000 */
[----:B------:R-:W-:-:S05]  /*44e0*/  ELECT P0, URZ, PT ;  /* 0x00000000003f782f */ /* 0x000fca0003800000 */
[----:B------:R-:W-:Y:S08]  /*44f0*/  BSSY B0, `(.L_x_29) ;  /* 0x0000029000007945 */ /* 0x000ff00003800000 */
[----:B------:R-:W-:Y:S05]  /*4500*/  @!P0 BRA `(.L_x_30) ;  /* 0x00000000009c8947 */ /* 0x000fea0003800000 */
[----:B------:R-:W4:Y:S01]  /*4510*/  S2UR UR10, SR_CTAID.X ;  /* 0x00000000000a79c3 */ /* 0x000f220000002500 */
[----:B------:R-:W-:Y:S01]  /*4520*/  ULDC.64 UR6, c[0x0][0x198] ;  /* 0x0000660000067ab9 */ /* 0x000fe20000000a00 */
[----:B------:R-:W-:Y:S02]  /*4530*/  UIADD3 UR8, UR37, 0x9000, URZ ;  /* 0x0000900025087890 */ /* 0x000fe4000fffe03f */
[----:B------:R-:W-:Y:S02]  /*4540*/  UIADD3 UR4, UP0, UR6, 0x770, URZ ;  /* 0x0000077006047890 */ /* 0x000fe4000ff1e03f */
[----:B------:R-:W-:Y:S02]  /*4550*/  UIADD3 UR40, UR37, 0xc000, URZ ;  /* 0x0000c00025287890 */ /* 0x000fe4000fffe03f */
[----:B------:R-:W5:Y:S01]  /*4560*/  S2UR UR11, SR_CTAID.Y ;  /* 0x00000000000b79c3 */ /* 0x000f620000002600 */
[----:B------:R-:W-:Y:S02]  /*4570*/  UIADD3.X UR5, URZ, UR7, URZ, UP0, !UPT ;  /* 0x000000073f057290 */ /* 0x000fe400087fe43f */
[----:B------:R-:W-:-:S02]  /*4580*/  UIADD3 UR6, UP0, UR6, 0x670, URZ ;  /* 0x0000067006067890 */ /* 0x000fc4000ff1e03f */
[----:B------:R-:W-:Y:S02]  /*4590*/  UIADD3 UR32, UR37, 0xf000, URZ ;  /* 0x0000f00025207890 */ /* 0x000fe4000fffe03f */
[----:B------:R-:W-:Y:S01]  /*45a0*/  UIADD3.X UR7, URZ, UR7, URZ, UP0, !UPT ;  /* 0x000000073f077290 */ /* 0x000fe200087fe43f */
[----:B------:R-:W1:Y:S01]  /*45b0*/  S2UR UR12, SR_CTAID.Z ;  /* 0x00000000000c79c3 */ /* 0x000e620000002700 */
[----:B------:R-:W-:Y:S02]  /*45c0*/  UIADD3 UR24, UR37, 0x3000, URZ ;  /* 0x0000300025187890 */ /* 0x000fe4000fffe03f */
[----:B------:R-:W-:Y:S01]  /*45d0*/  UIADD3 UR16, UR37, 0x6000, URZ ;  /* 0x0000600025107890 */ /* 0x000fe2000fffe03f */
[----:B------:R-:W-:Y:S01]  /*45e0*/  UMOV UR9, URZ ;  /* 0x0000003f00097c82 */ /* 0x000fe20008000000 */
[----:B------:R-:W-:Y:S01]  /*45f0*/  UMOV UR41, 0x40 ;  /* 0x0000004000297882 */ /* 0x000fe20000000000 */
[----:B------:R-:W-:Y:S01]  /*4600*/  UMOV UR33, 0x80 ;  /* 0x0000008000217882 */ /* 0x000fe20000000000 */
[----:B----4-:R-:W-:Y:S01]  /*4610*/  UIMAD UR10, UR10, 0x60, URZ ;  /* 0x000000600a0a78a4 */ /* 0x010fe2000f8e023f */
[----:B------:R-:W-:Y:S01]  /*4620*/  UMOV UR25, 0x40 ;  /* 0x0000004000197882 */ /* 0x000fe20000000000 */
[----:B------:R-:W-:-:S05]  /*4630*/  UMOV UR17, 0x80 ;  /* 0x0000008000117882 */ /* 0x000fca0000000000 */
[----:B------:R-:W-:Y:S01]  /*4640*/  UMOV UR42, UR10 ;  /* 0x0000000a002a7c82 */ /* 0x000fe20008000000 */
[----:B-----5:R-:W-:Y:S01]  /*4650*/  UMOV UR43, UR11 ;  /* 0x0000000b002b7c82 */ /* 0x020fe20008000000 */
[----:B------:R-:W-:Y:S01]  /*4660*/  UMOV UR35, UR11 ;  /* 0x0000000b00237c82 */ /* 0x000fe20008000000 */
[----:B------:R-:W-:Y:S01]  /*4670*/  UMOV UR34, UR10 ;  /* 0x0000000a00227c82 */ /* 0x000fe20008000000 */
[----:B------:R-:W-:Y:S01]  /*4680*/  UMOV UR27, UR11 ;  /* 0x0000000b001b7c82 */ /* 0x000fe20008000000 */
[----:B------:R-:W-:Y:S01]  /*4690*/  UMOV UR26, UR10 ;  /* 0x0000000a001a7c82 */ /* 0x000fe20008000000 */
[----:B------:R-:W-:Y:S01]  /*46a0*/  UMOV UR19, UR11 ;  /* 0x0000000b00137c82 */ /* 0x000fe20008000000 */
[----:B------:R-:W-:Y:S01]  /*46b0*/  UMOV UR18, UR10 ;  /* 0x0000000a00127c82 */ /* 0x000fe20008000000 */
[----:B-1----:R-:W-:Y:S01]  /*46c0*/  UMOV UR44, UR12 ;  /* 0x0000000c002c7c82 */ /* 0x002fe20008000000 */
[----:B------:R1:W-:Y:S01]  /*46d0*/  UTMASTG.4D [UR8], [UR4] ;  /* 0x00000008040073b5 */ /* 0x0003e20008018000 */
[----:B------:R-:W-:Y:S01]  /*46e0*/  UMOV UR36, UR12 ;  /* 0x0000000c00247c82 */ /* 0x000fe20008000000 */
[----:B------:R-:W-:Y:S01]  /*46f0*/  UMOV UR28, UR12 ;  /* 0x0000000c001c7c82 */ /* 0x000fe20008000000 */
[----:B------:R-:W-:Y:S01]  /*4700*/  UMOV UR20, UR12 ;  /* 0x0000000c00147c82 */ /* 0x000fe20008000000 */
[----:B------:R4:W-:Y:S01]  /*4710*/  UTMASTG.4D [UR40], [UR4] ;  /* 0x00000028040073b5 */ /* 0x0009e20008018000 */
[----:B------:R4:W-:Y:S01]  /*4720*/  UTMASTG.4D [UR32], [UR4] ;  /* 0x00000020040073b5 */ /* 0x0009e20008018000 */
[----:B-1----:R-:W-:-:S02]  /*4730*/  UMOV UR8, UR37 ;  /* 0x0000002500087c82 */ /* 0x002fc40008000000 */
[----:B------:R4:W-:Y:S01]  /*4740*/  UTMASTG.4D [UR8], [UR6] ;  /* 0x00000008060073b5 */ /* 0x0009e20008018000 */
[----:B------:R4:W-:Y:S01]  /*4750*/  UTMASTG.4D [UR24], [UR6] ;  /* 0x00000018060073b5 */ /* 0x0009e20008018000 */
[----:B------:R4:W-:Y:S02]  /*4760*/  UTMASTG.4D [UR16], [UR6] ;  /* 0x00000010060073b5 */ /* 0x0009e40008018000 */
[----:B----4-:R0:W-:Y:S02]  /*4770*/  UTMACMDFLUSH ;  /* 0x00000000000079b7 */ /* 0x0101e40000000000 */
.L_x_30:
[----:B------:R-:W-:Y:S05]  /*4780*/  BSYNC B0 ;  /* 0x0000000000007941 */ /* 0x000fea0003800000 */
.L_x_29:
[----:B------:R-:W-:-:S04]  /*4790*/  DEPBAR.LE SB0, 0x0 ;  /* 0x000080000000791a */ /* 0x000fc80000000000 */
[----:B------:R-:W-:Y:S05]  /*47a0*/  EXIT ;  /* 0x000000000000794d */ /* 0x000fea0003800000 */
.L_x_4:
[----:B------:R-:W-:-:S08]  /*47b0*/  NOP ;  /* 0x0000000000007918 */ /* 0x000fd00000000000 */
[----:B------:R-:W1:-:S00]  /*47c0*/  USETMAXREG.DEALLOC.CTAPOOL 0x20 ;  /* 0x00000020000079c8 */ /* 0x000e4000080e0500 */
[----:B-1----:R-:W-:Y:S01]  /*47d0*/  LOP3.LUT R0, R0, 0x3, RZ, 0xc0, !PT ;  /* 0x0000000300007812 */ /* 0x002fe200078ec0ff */
[----:B------:R-:W-:-:S05]  /*47e0*/  IMAD.MOV.U32 R2, RZ, RZ, RZ ;  /* 0x000000ffff027224 */ /* 0x000fca00078e00ff */
[----:B------:R-:W1:Y:S02]  /*47f0*/  SHFL.IDX PT, R0, R0, RZ, 0x1f ;  /* 0x00001fff00007589 */ /* 0x000e6400000e0000 */
[----:B-1----:R-:W-:-:S13]  /*4800*/  ISETP.NE.AND P0, PT, R0, RZ, PT ;  /* 0x000000ff0000720c */ /* 0x002fda0003f05270 */
[----:B------:R-:W-:Y:S05]  /*4810*/  @!P0 BRA `(.L_x_31) ;  /* 0x0000000c00b88947 */ /* 0x000fea0003800000 */
[----:B------:R-:W-:-:S13]  /*4820*/  ISETP.NE.AND P0, PT, R0, 0x1, PT ;  /* 0x000000010000780c */ /* 0x000fda0003f05270 */
[----:B------:R-:W-:Y:S05]  /*4830*/  @P0 EXIT ;  /* 0x000000000000094d */ /* 0x000fea0003800000 */
[----:B------:R-:W1:Y:S02]  /*4840*/  S2UR UR12, SR_CTAID.Z ;  /* 0x00000000000c79c3 */ /* 0x000e640000002700 */
[----:B-1----:R-:W-:-:S13]  /*4850*/  ISETP.LE.AND P0, PT, RZ, UR12, PT ;  /* 0x0000000cff007c0c */ /* 0x002fda000bf03270 */
[----:B------:R-:W-:Y:S05]  /*4860*/  @!P0 EXIT ;  /* 0x000000000000894d */ /* 0x000fea0003800000 */
[----:B------:R-:W1:Y:S01]  /*4870*/  S2UR UR7, SR_CTAID.Y ;  /* 0x00000000000779c3 */ /* 0x000e620000002600 */
[----:B------:R-:W-:Y:S01]  /*4880*/  ULDC.64 UR8, c[0x0][0x2d8] ;  /* 0x0000b60000087ab9 */ /* 0x000fe20000000a00 */
[----:B------:R-:W-:Y:S01]  /*4890*/  ULDC.64 UR10, c[0x0][0x2e0] ;  /* 0x0000b800000a7ab9 */ /* 0x000fe20000000a00 */
[----:B------:R-:W-:-:S05]  /*48a0*/  ELECT P0, URZ, PT ;  /* 0x00000000003f782f */ /* 0x000fca0003800000 */
[----:B------:R-:W2:Y:S01]  /*48b0*/  LDC R2, c[0x0][0x280] ;  /* 0x0000a000ff027b82 */ /* 0x000ea20000000800 */
[----:B-1----:R-:W-:-:S04]  /*48c0*/  USHF.R.S32.HI UR4, URZ, 0x1f, UR7 ;  /* 0x0000001f3f047899 */ /* 0x002fc80008011407 */
[----:B------:R-:W-:Y:S02]  /*48d0*/  UIMAD UR6, UR4, UR8, URZ ;  /* 0x00000008040672a4 */ /* 0x000fe4000f8e023f */
[----:B------:R-:W-:Y:S01]  /*48e0*/  UIMAD.WIDE.U32 UR4, UR7, UR8, URZ ;  /* 0x00000008070472a5 */ /* 0x000fe2000f8e003f */
[----:B--2---:R-:W-:Y:S01]  /*48f0*/  ISETP.GE.AND P1, PT, R2, 0x1, PT ;  /* 0x000000010200780c */ /* 0x004fe20003f26270 */
[----:B------:R-:W-:Y:S02]  /*4900*/  UIMAD UR7, UR7, UR9, UR6 ;  /* 0x00000009070772a4 */ /* 0x000fe4000f8e0206 */
[----:B------:R-:W-:Y:S02]  /*4910*/  USHF.R.S32.HI UR6, URZ, 0x1f, UR12 ;  /* 0x0000001f3f067899 */ /* 0x000fe4000801140c */
[----:B------:R-:W-:Y:S02]  /*4920*/  UIADD3 UR5, UR5, UR7, URZ ;  /* 0x0000000705057290 */ /* 0x000fe4000fffe03f */
[----:B------:R-:W-:-:S04]  /*4930*/  UIMAD UR6, UR6, UR10, URZ ;  /* 0x0000000a060672a4 */ /* 0x000fc8000f8e023f */
[----:B------:R-:W-:Y:S02]  /*4940*/  UIMAD UR8, UR12, UR11, UR6 ;  /* 0x0000000b0c0872a4 */ /* 0x000fe4000f8e0206 */
[----:B------:R-:W-:Y:S01]  /*4950*/  UIMAD.WIDE.U32 UR6, UR12, UR10, UR4 ;  /* 0x0000000a0c0672a5 */ /* 0x000fe2000f8e0004 */
[----:B------:R-:W-:Y:S11]  /*4960*/  @!P1 EXIT ;  /* 0x000000000000994d */ /* 0x000ff60003800000 */
[C---:B------:R-:W-:Y:S01]  /*4970*/  VIADD R0, R2.reuse, 0x3f ;  /* 0x0000003f02007836 */ /* 0x040fe20000000000 */
[----:B------:R-:W-:Y:S01]  /*4980*/  ISETP.GE.AND P1, PT, R2, 0x41, PT ;  /* 0x000000410200780c */ /* 0x000fe20003f26270 */
[----:B------:R-:W-:Y:S01]  /*4990*/  UIADD3 UR8, UR7, UR8, URZ ;  /* 0x0000000807087290 */ /* 0x000fe2000fffe03f */
[----:B------:R-:W-:Y:S02]  /*49a0*/  UMOV UR4, URZ ;  /* 0x0000003f00047c82 */ /* 0x000fe40008000000 */
[----:B------:R-:W-:-:S04]  /*49b0*/  SHF.R.S32.HI R3, RZ, 0x1f, R0 ;  /* 0x0000001fff037819 */ /* 0x000fc80000011400 */
[----:B------:R-:W-:-:S04]  /*49c0*/  LEA.HI R3, R3, R0, RZ, 0x6 ;  /* 0x0000000003037211 */ /* 0x000fc800078f30ff */
[----:B------:R-:W-:-:S04]  /*49d0*/  SHF.R.S32.HI R0, RZ, 0x6, R3 ;  /* 0x00000006ff007819 */ /* 0x000fc80000011403 */
[----:B------:R-:W-:-:S04]  /*49e0*/  VIMNMX R0, R0, 0x1, !PT ;  /* 0x0000000100007848 */ /* 0x000fc80007fe0100 */
[----:B------:R-:W-:Y:S01]  /*49f0*/  LOP3.LUT R3, R0, 0x1, RZ, 0xc0, !PT ;  /* 0x0000000100037812 */ /* 0x000fe200078ec0ff */
[----:B------:R-:W-:Y:S06]  /*4a00*/  @!P1 BRA `(.L_x_32) ;  /* 0x0000000800209947 */ /* 0x000fec0003800000 */
[----:B------:R-:W-:Y:S01]  /*4a10*/  ULDC.64 UR20, c[0x0][0x2c0] ;  /* 0x0000b00000147ab9 */ /* 0x000fe20000000a00 */
[----:B------:R-:W-:Y:S01]  /*4a20*/  IMAD.IADD R0, R0, 0x1, -R3 ;  /* 0x0000000100007824 */ /* 0x000fe200078e0a03 */
[----:B------:R-:W-:Y:S01]  /*4a30*/  ULEA UR20, UP0, UR6, UR20, 0x2 ;  /* 0x0000001406147291 */ /* 0x000fe2000f80103f */
[----:B------:R-:W-:Y:S01]  /*4a40*/  UMOV UR4, URZ ;  /* 0x0000003f00047c82 */ /* 0x000fe20008000000 */
[----:B------:R-:W-:Y:S02]  /*4a50*/  UMOV UR5, URZ ;  /* 0x0000003f00057c82 */ /* 0x000fe40008000000 */
[----:B------:R-:W-:Y:S02]  /*4a60*/  ULEA.HI.X UR21, UR6, UR21, UR8, 0x2, UP0 ;  /* 0x0000001506157291 */ /* 0x000fe400080f1408 */
[----:B------:R-:W-:Y:S02]  /*4a70*/  UIADD3 UR12, UP0, UR20, 0x4000, URZ ;  /* 0x00004000140c7890 */ /* 0x000fe4000ff1e03f */
[----:B------:R-:W-:-:S02]  /*4a80*/  UIADD3 UR14, UP1, UR20, 0x8000, URZ ;  /* 0x00008000140e7890 */ /* 0x000fc4000ff3e03f */
[----:B------:R-:W-:Y:S02]  /*4a90*/  UIADD3 UR16, UP2, UR20, 0xc000, URZ ;  /* 0x0000c00014107890 */ /* 0x000fe4000ff5e03f */
[----:B------:R-:W-:Y:S02]  /*4aa0*/  UIADD3 UR18, UP3, UR20, 0x10000, URZ ;  /* 0x0001000014127890 */ /* 0x000fe4000ff7e03f */
[----:B------:R-:W-:Y:S02]  /*4ab0*/  UIADD3 UR20, UP4, UR20, 0x14000, URZ ;  /* 0x0001400014147890 */ /* 0x000fe4000ff9e03f */
[----:B------:R-:W-:Y:S02]  /*4ac0*/  UIADD3.X UR13, URZ, UR21, URZ, UP0, !UPT ;  /* 0x000000153f0d7290 */ /* 0x000fe400087fe43f */
[----:B------:R-:W-:Y:S02]  /*4ad0*/  UIADD3.X UR15, URZ, UR21, URZ, UP1, !UPT ;  /* 0x000000153f0f7290 */ /* 0x000fe40008ffe43f */
[----:B------:R-:W-:-:S02]  /*4ae0*/  UIADD3.X UR17, URZ, UR21, URZ, UP2, !UPT ;  /* 0x000000153f117290 */ /* 0x000fc400097fe43f */
[----:B------:R-:W-:Y:S02]  /*4af0*/  UIADD3.X UR19, URZ, UR21, URZ, UP3, !UPT ;  /* 0x000000153f137290 */ /* 0x000fe40009ffe43f */
[----:B------:R-:W-:Y:S01]  /*4b00*/  UIADD3.X UR21, URZ, UR21, URZ, UP4, !UPT ;  /* 0x000000153f157290 */ /* 0x000fe2000a7fe43f */
[----:B------:R-:W-:-:S11]  /*4b10*/  ULDC.64 UR24, c[0x0][0x2c0] ;  /* 0x0000b00000187ab9 */ /* 0x000fd60000000a00 */
.L_x_53:
[----:B------:R-:W-:Y:S01]  /*4b20*/  UIMAD UR10, UR4, 0x6000, URZ ;  /* 0x00006000040a78a4 */ /* 0x000fe2000f8e023f */
[----:B------:R-:W-:Y:S01]  /*4b30*/  BAR.SYNC.DEFER_BLOCKING 0xd, 0xa0 ;  /* 0x0342800000007b1d */ /* 0x000fe20000010000 */
[----:B------:R-:W-:Y:S02]  /*4b40*/  UIMAD UR9, UR5, 0x3000, URZ ;  /* 0x00003000050978a4 */ /* 0x000fe4000f8e023f */
[----:B------:R-:W-:Y:S02]  /*4b50*/  UIMAD.WIDE UR28, UR10, 0x4, UR12 ;  /* 0x000000040a1c78a5 */ /* 0x000fe4000f8e020c */
[----:B------:R-:W-:Y:S01]  /*4b60*/  UIMAD.WIDE UR26, UR10, 0x4, UR14 ;  /* 0x000000040a1a78a5 */ /* 0x000fe2000f8e020e */
[----:B------:R-:W-:Y:S01]  /*4b70*/  BSSY B0, `(.L_x_33) ;  /* 0x0000012000007945 */ /* 0x000fe20003800000 */
[----:B------:R-:W-:Y:S02]  /*4b80*/  UIMAD.WIDE UR30, UR10, 0x4, UR16 ;  /* 0x000000040a1e78a5 */ /* 0x000fe4000f8e0210 */
[----:B------:R-:W-:-:S02]  /*4b90*/  UIMAD.WIDE UR32, UR10, 0x4, UR18 ;  /* 0x000000040a2078a5 */ /* 0x000fc4000f8e0212 */
[----:B------:R-:W-:Y:S01]  /*4ba0*/  UIMAD.WIDE UR10, UR10, 0x4, UR20 ;  /* 0x000000040a0a78a5 */ /* 0x000fe2000f8e0214 */
[----:B------:R-:W-:Y:S11]  /*4bb0*/  @!P0 BRA `(.L_x_34) ;  /* 0x0000000000348947 */ /* 0x000ff60003800000 */
[----:B------:R-:W1:Y:S01]  /*4bc0*/  S2UR UR23, SR_CgaCtaId ;  /* 0x00000000001779c3 */ /* 0x000e620000008800 */
[----:B------:R-:W-:Y:S01]  /*4bd0*/  UIADD3 UR34, UP0, UR9, UR6, URZ ;  /* 0x0000000609227290 */ /* 0x000fe2000ff1e03f */
[----:B------:R-:W-:-:S03]  /*4be0*/  UMOV UR22, 0x400 ;  /* 0x0000040000167882 */ /* 0x000fc60000000000 */
[----:B------:R-:W-:Y:S02]  /*4bf0*/  ULEA.HI.X.SX32 UR35, UR9, UR8, 0x1, UP0 ;  /* 0x0000000809237291 */ /* 0x000fe400080f0e3f */
[----:B------:R-:W-:-:S04]  /*4c00*/  ULEA UR36, UP0, UR34, UR24, 0x2 ;  /* 0x0000001822247291 */ /* 0x000fc8000f80103f */
[----:B------:R-:W-:-:S03]  /*4c10*/  ULEA.HI.X UR37, UR34, UR25, UR35, 0x2, UP0 ;  /* 0x0000001922257291 */ /* 0x000fc600080f1423 */
[----:B------:R-:W-:Y:S01]  /*4c20*/  UMOV UR34, 0x0 ;  /* 0x0000000000227882 */ /* 0x000fe20000000000 */
[----:B------:R-:W-:Y:S01]  /*4c30*/  UMOV UR35, 0x14f00000 ;  /* 0x14f0000000237882 */ /* 0x000fe20000000000 */
[----:B-1----:R-:W-:-:S03]  /*4c40*/  ULEA UR22, UR23, UR22, 0x18 ;  /* 0x0000001617167291 */ /* 0x002fc6000f8ec03f */
[----:B------:R-:W-:Y:S01]  /*4c50*/  UMOV UR23, 0x400 ;  /* 0x0000040000177882 */ /* 0x000fe20000000000 */
[----:B------:R-:W-:-:S09]  /*4c60*/  UIADD3 UR22, UR22, 0x12000, URZ ;  /* 0x0001200016167890 */ /* 0x000fd2000fffe03f */
[----:B------:R1:W-:Y:S02]  /*4c70*/  UBLKRED.G.S.ADD.F32.RN [UR36], [UR22], UR23, desc[UR34] ;  /* 0x00002224160073bb */ /* 0x0003e400080a1417 */
[----:B-1----:R0:W-:Y:S02]  /*4c80*/  UTMACMDFLUSH ;  /* 0x00000000000079b7 */ /* 0x0021e40000000000 */
.L_x_34:
[----:B------:R-:W-:Y:S05]  /*4c90*/  BSYNC B0 ;  /* 0x0000000000007941 */ /* 0x000fea0003800000 */
.L_x_33:
[----:B------:R-:W-:Y:S06]  /*4ca0*/  BAR.SYNC.DEFER_BLOCKING 0xe, 0xa0 ;  /* 0x0382800000007b1d */ /* 0x000fec0000010000 */
[----:B------:R-:W-:Y:S04]  /*4cb0*/  BSSY B0, `(.L_x_35) ;  /* 0x000000b000007945 */ /* 0x000fe80003800000 */
[----:B------:R-:W-:Y:S05]  /*4cc0*/  @!P0 BRA `(.L_x_36) ;  /* 0x0000000000248947 */ /* 0x000fea0003800000 */
[----:B------:R-:W1:Y:S01]  /*4cd0*/  S2UR UR23, SR_CgaCtaId ;  /* 0x00000000001779c3 */ /* 0x000e620000008800 */
[----:B------:R-:W-:Y:S01]  /*4ce0*/  UMOV UR22, 0x400 ;  /* 0x0000040000167882 */ /* 0x000fe20000000000 */
[----:B------:R-:W-:Y:S01]  /*4cf0*/  UMOV UR34, 0x0 ;  /* 0x0000000000227882 */ /* 0x000fe20000000000 */
[----:B------:R-:W-:Y:S01]  /*4d00*/  UMOV UR35, 0x14f00000 ;  /* 0x14f0000000237882 */ /* 0x000fe20000000000 */
[----:B-1----:R-:W-:-:S03]  /*4d10*/  ULEA UR22, UR23, UR22, 0x18 ;  /* 0x0000001617167291 */ /* 0x002fc6000f8ec03f */
[----:B------:R-:W-:Y:S01]  /*4d20*/  UMOV UR23, 0x400 ;  /* 0x0000040000177882 */ /* 0x000fe20000000000 */
[----:B------:R-:W-:-:S09]  /*4d30*/  UIADD3 UR22, UR22, 0x16000, URZ ;  /* 0x0001600016167890 */ /* 0x000fd2000fffe03f */
[----:B------:R1:W-:Y:S02]  /*4d40*/  UBLKRED.G.S.ADD.F32.RN [UR28], [UR22], UR23, desc[UR34] ;  /* 0x0000221c160073bb */ /* 0x0003e400080a1417 */
[----:B-1----:R0:W-:Y:S02]  /*4d50*/  UTMACMDFLUSH ;  /* 0x00000000000079b7 */ /* 0x0021e40000000000 */
.L_x_36:
[----:B------:R-:W-:Y:S05]  /*4d60*/  BSYNC B0 ;  /* 0x0000000000007941 */ /* 0x000fea0003800000 */
.L_x_35:
        /* <DEDUP_REMOVED lines=10> */
[----:B------:R1:W-:Y:S01]  /*4e10*/  UBLKRED.G.S.ADD.F32.RN [UR26], [UR22], UR23, desc[UR28] ;  /* 0x00001c1a160073bb */ /* 0x0003e200080a1417 */
[----:B------:R0:W-:Y:S01]  /*4e20*/  UTMACMDFLUSH ;  /* 0x00000000000079b7 */ /* 0x0001e20000000000 */
[----:B-1----:R-:W-:-:S04]  /*4e30*/  DEPBAR.LE SB0, 0x2 ;  /* 0x000080800000791a */ /* 0x002fc80000000000 */
.L_x_38:
[----:B------:R-:W-:Y:S05]  /*4e40*/  BSYNC B0 ;  /* 0x0000000000007941 */ /* 0x000fea0003800000 */
.L_x_37:
[----:B------:R-:W-:Y:S06]  /*4e50*/  BAR.ARV 0xa, 0xa0 ;  /* 0x0282800000007b1d */ /* 0x000fec0000002000 */
[----:B------:R-:W-:Y:S04]  /*4e60*/  BSSY B0, `(.L_x_39) ;  /* 0x0000003000007945 */ /* 0x000fe80003800000 */
[----:B------:R-:W-:Y:S05]  /*4e70*/  @!P0 BRA `(.L_x_40) ;  /* 0x0000000000048947 */ /* 0x000fea0003800000 */
[----:B------:R-:W-:-:S04]  /*4e80*/  DEPBAR.LE SB0, 0x1 ;  /* 0x000080400000791a */ /* 0x000fc80000000000 */
.L_x_40:
[----:B------:R-:W-:Y:S05]  /*4e90*/  BSYNC B0 ;  /* 0x0000000000007941 */ /* 0x000fea0003800000 */
.L_x_39:
[----:B------:R-:W-:Y:S06]  /*4ea0*/  BAR.ARV 0xb, 0xa0 ;  /* 0x02c2800000007b1d */ /* 0x000fec0000002000 */
[----:B------:R-:W-:Y:S04]  /*4eb0*/  BSSY B0, `(.L_x_41) ;  /* 0x0000003000007945 */ /* 0x000fe80003800000 */
[----:B------:R-:W-:Y:S05]  /*4ec0*/  @!P0 BRA `(.L_x_42) ;  /* 0x0000000000048947 */ /* 0x000fea0003800000 */
[----:B------:R-:W-:-:S04]  /*4ed0*/  DEPBAR.LE SB0, 0x0 ;  /* 0x000080000000791a */ /* 0x000fc80000000000 */
.L_x_42:
[----:B------:R-:W-:Y:S05]  /*4ee0*/  BSYNC B0 ;  /* 0x0000000000007941 */ /* 0x000fea0003800000 */
.L_x_41:
[----:B------:R-:W-:Y:S06]  /*4ef0*/  BAR.ARV 0xc, 0xa0 ;  /* 0x0302800000007b1d */ /* 0x000fec0000002000 */
[----:B------:R-:W-:Y:S02]  /*4f00*/  BSSY B0, `(.L_x_43) ;  /* 0x000000c000007945 */ /* 0x000fe40003800000 */
[----:B------:R-:W-:Y:S06]  /*4f10*/  BAR.SYNC.DEFER_BLOCKING 0xd, 0xa0 ;  /* 0x0342800000007b1d */ /* 0x000fec0000010000 */
        /* <DEDUP_REMOVED lines=10> */
.L_x_44:
[----:B------:R-:W-:Y:S05]  /*4fc0*/  BSYNC B0 ;  /* 0x0000000000007941 */ /* 0x000fea0003800000 */
.L_x_43:
        /* <DEDUP_REMOVED lines=12> */
.L_x_46:
[----:B------:R-:W-:Y:S05]  /*5090*/  BSYNC B0 ;  /* 0x0000000000007941 */ /* 0x000fea0003800000 */
.L_x_45:
        /* <DEDUP_REMOVED lines=13> */
.L_x_48:
[----:B------:R-:W-:Y:S05]  /*5170*/  BSYNC B0 ;  /* 0x0000000000007941 */ /* 0x000fea0003800000 */
.L_x_47:
[----:B------:R-:W-:Y:S06]  /*5180*/  BAR.ARV 0xa, 0xa0 ;  /* 0x0282800000007b1d */ /* 0x000fec0000002000 */
[----:B------:R-:W-:Y:S04]  /*5190*/  BSSY B0, `(.L_x_49) ;  /* 0x0000003000007945 */ /* 0x000fe80003800000 */
[----:B------:R-:W-:Y:S05]  /*51a0*/  @!P0 BRA `(.L_x_50) ;  /* 0x0000000000048947 */ /* 0x000fea0003800000 */
[----:B------:R-:W-:-:S04]  /*51b0*/  DEPBAR.LE SB0, 0x1 ;  /* 0x000080400000791a */ /* 0x000fc80000000000 */
.L_x_50:
[----:B------:R-:W-:Y:S05]  /*51c0*/  BSYNC B0 ;  /* 0x0000000000007941 */ /* 0x000fea0003800000 */
.L_x_49:
[----:B------:R-:W-:Y:S01]  /*51d0*/  VIADD R0, R0, 0xfffffffe ;  /* 0xfffffffe00007836 */ /* 0x000fe20000000000 */
[----:B------:R-:W-:Y:S06]  /*51e0*/  BAR.ARV 0xb, 0xa0 ;  /* 0x02c2800000007b1d */ /* 0x000fec0000002000 */
[----:B------:R-:W-:Y:S01]  /*51f0*/  BSSY B0, `(.L_x_51) ;  /* 0x0000004000007945 */ /* 0x000fe20003800000 */
[----:B------:R-:W-:-:S03]  /*5200*/  ISETP.NE.AND P1, PT, R0, RZ, PT ;  /* 0x000000ff0000720c */ /* 0x000fc60003f25270 */
[----:B------:R-:W-:Y:S10]  /*5210*/  @!P0 BRA `(.L_x_52) ;  /* 0x0000000000048947 */ /* 0x000ff40003800000 */
[----:B------:R-:W-:-:S04]  /*5220*/  DEPBAR.LE SB0, 0x0 ;  /* 0x000080000000791a */ /* 0x000fc80000000000 */
.L_x_52:
[----:B------:R-:W-:Y:S05]  /*5230*/  BSYNC B0 ;  /* 0x0000000000007941 */ /* 0x000fea0003800000 */
.L_x_51:
[----:B------:R-:W-:Y:S06]  /*5240*/  BAR.ARV 0xc, 0xa0 ;  /* 0x0302800000007b1d */ /* 0x000fec0000002000 */
[----:B------:R-:W-:Y:S02]  /*5250*/  UIADD3 UR5, UR5, 0x2, URZ ;  /* 0x0000000205057890 */ /* 0x000fe4000fffe03f */
[----:B------:R-:W-:Y:S01]  /*5260*/  UIADD3 UR4, UR4, 0x1, URZ ;  /* 0x0000000104047890 */ /* 0x000fe2000fffe03f */
[----:B------:R-:W-:Y:S11]  /*5270*/  @P1 BRA `(.L_x_53) ;  /* 0xfffffff800281947 */ /* 0x000ff6000383ffff */
[----:B------:R-:W-:-:S12]  /*5280*/  UIADD3 UR4, UR9, 0x6000, URZ ;  /* 0x0000600009047890 */ /* 0x000fd8000fffe03f */
.L_x_32:
[----:B------:R-:W-:-:S13]  /*5290*/  ISETP.NE.AND P1, PT, R3, RZ, PT ;  /* 0x000000ff0300720c */ /* 0x000fda0003f25270 */
[----:B------:R-:W-:Y:S05]  /*52a0*/  @!P1 EXIT ;  /* 0x000000000000994d */ /* 0x000fea0003800000 */
[----:B------:R-:W-:Y:S06]  /*52b0*/  BAR.SYNC.DEFER_BLOCKING 0xd, 0xa0 ;  /* 0x0342800000007b1d */ /* 0x000fec0000010000 */
[----:B------:R-:W-:Y:S04]  /*52c0*/  BSSY B0, `(.L_x_54) ;  /* 0x0000010000007945 */ /* 0x000fe80003800000 */
[----:B------:R-:W-:Y:S05]  /*52d0*/  @!P0 BRA `(.L_x_55) ;  /* 0x0000000000388947 */ /* 0x000fea0003800000 */
[----:B------:R-:W1:Y:S01]  /*52e0*/  S2UR UR9, SR_CgaCtaId ;  /* 0x00000000000979c3 */ /* 0x000e620000008800 */
[----:B------:R-:W-:Y:S01]  /*52f0*/  UIADD3 UR12, UP0, UR4, UR6, URZ ;  /* 0x00000006040c7290 */ /* 0x000fe2000ff1e03f */
[----:B------:R-:W-:Y:S01]  /*5300*/  UMOV UR5, 0x400 ;  /* 0x0000040000057882 */ /* 0x000fe20000000000 */
[----:B------:R-:W-:Y:S02]  /*5310*/  ULDC.64 UR10, c[0x0][0x2c0] ;  /* 0x0000b000000a7ab9 */ /* 0x000fe40000000a00 */
        /* <DEDUP_REMOVED lines=10> */
.L_x_55:
[----:B------:R-:W-:Y:S05]  /*53c0*/  BSYNC B0 ;  /* 0x0000000000007941 */ /* 0x000fea0003800000 */
.L_x_54:
[----:B------:R-:W-:Y:S06]  /*53d0*/  BAR.SYNC.DEFER_BLOCKING 0xe, 0xa0 ;  /* 0x0382800000007b1d */ /* 0x000fec0000010000 */
[----:B------:R-:W-:Y:S04]  /*53e0*/  BSSY B0, `(.L_x_56) ;  /* 0x0000011000007945 */ /* 0x000fe80003800000 */
[----:B------:R-:W-:Y:S05]  /*53f0*/  @!P0 BRA `(.L_x_57) ;  /* 0x00000000003c8947 */ /* 0x000fea0003800000 */
[----:B------:R-:W1:Y:S01]  /*5400*/  S2UR UR12, SR_CgaCtaId ;  /* 0x00000000000c79c3 */ /* 0x000e620000008800 */
[----:B------:R-:W-:Y:S01]  /*5410*/  UIADD3 UR5, UR4, 0x1000, URZ ;  /* 0x0000100004057890 */ /* 0x000fe2000fffe03f */
[----:B------:R-:W-:Y:S01]  /*5420*/  UMOV UR9, 0x400 ;  /* 0x0000040000097882 */ /* 0x000fe20000000000 */
[----:B------:R-:W-:Y:S02]  /*5430*/  ULDC.64 UR10, c[0x0][0x2c0] ;  /* 0x0000b000000a7ab9 */ /* 0x000fe40000000a00 */
[----:B------:R-:W-:-:S04]  /*5440*/  UIADD3 UR13, UP0, UR5, UR6, URZ ;  /* 0x00000006050d7290 */ /* 0x000fc8000ff1e03f */
        /* <DEDUP_REMOVED lines=10> */
.L_x_57:
[----:B------:R-:W-:Y:S05]  /*54f0*/  BSYNC B0 ;  /* 0x0000000000007941 */ /* 0x000fea0003800000 */
.L_x_56:
        /* <DEDUP_REMOVED lines=19> */
.L_x_59:
[----:B------:R-:W-:Y:S05]  /*5630*/  BSYNC B0 ;  /* 0x0000000000007941 */ /* 0x000fea0003800000 */
.L_x_58:
[----:B------:R-:W-:Y:S06]  /*5640*/  BAR.ARV 0xa, 0xa0 ;  /* 0x0282800000007b1d */ /* 0x000fec0000002000 */
[----:B------:R-:W-:Y:S04]  /*5650*/  BSSY B0, `(.L_x_60) ;  /* 0x0000003000007945 */ /* 0x000fe80003800000 */
[----:B------:R-:W-:Y:S05]  /*5660*/  @!P0 BRA `(.L_x_61) ;  /* 0x0000000000048947 */ /* 0x000fea0003800000 */
[----:B------:R-:W-:-:S04]  /*5670*/  DEPBAR.LE SB0, 0x1 ;  /* 0x000080400000791a */ /* 0x000fc80000000000 */
.L_x_61:
[----:B------:R-:W-:Y:S05]  /*5680*/  BSYNC B0 ;  /* 0x0000000000007941 */ /* 0x000fea0003800000 */
.L_x_60:
[----:B------:R-:W-:Y:S06]  /*5690*/  BAR.ARV 0xb, 0xa0 ;  /* 0x02c2800000007b1d */ /* 0x000fec0000002000 */
[----:B------:R-:W-:Y:S04]  /*56a0*/  BSSY B0, `(.L_x_62) ;  /* 0x0000003000007945 */ /* 0x000fe80003800000 */
[----:B------:R-:W-:Y:S05]  /*56b0*/  @!P0 BRA `(.L_x_63) ;  /* 0x0000000000048947 */ /* 0x000fea0003800000 */
[----:B------:R-:W-:-:S04]  /*56c0*/  DEPBAR.LE SB0, 0x0 ;  /* 0x000080000000791a */ /* 0x000fc80000000000 */
.L_x_63:
[----:B------:R-:W-:Y:S05]  /*56d0*/  BSYNC B0 ;  /* 0x0000000000007941 */ /* 0x000fea0003800000 */
.L_x_62:
[----:B------:R-:W-:Y:S06]  /*56e0*/  BAR.ARV 0xc, 0xa0 ;  /* 0x0302800000007b1d */ /* 0x000fec0000002000 */
[----:B------:R-:W-:Y:S05]  /*56f0*/  EXIT ;  /* 0x000000000000794d */ /* 0x000fea0003800000 */
.L_x_31:
[----:B------:R-:W1:Y:S01]  /*5700*/  S2UR UR29, SR_CTAID.Z ;  /* 0x00000000001d79c3 */ /* 0x000e620000002700 */
[----:B------:R-:W-:Y:S02]  /*5710*/  IMAD.MOV.U32 R12, RZ, RZ, 0x1 ;  /* 0x00000001ff0c7424 */ /* 0x000fe400078e00ff */
[----:B------:R-:W-:Y:S01]  /*5720*/  IMAD.MOV.U32 R4, RZ, RZ, 0x1 ;  /* 0x00000001ff047424 */ /* 0x000fe200078e00ff */
[----:B-1----:R-:W-:-:S13]  /*5730*/  ISETP.LE.AND P0, PT, RZ, UR29, PT ;  /* 0x0000001dff007c0c */ /* 0x002fda000bf03270 */
[----:B------:R-:W-:Y:S05]  /*5740*/  @!P0 BRA `(.L_x_64) ;  /* 0x0000001c00bc8947 */ /* 0x000fea0003800000 */
[----:B------:R-:W1:Y:S01]  /*5750*/  S2R R13, SR_CTAID.Y ;  /* 0x00000000000d7919 */ /* 0x000e620000002600 */
[----:B------:R-:W2:Y:S01]  /*5760*/  LDC.64 R8, c[0x0][0x718] ;  /* 0x0001c600ff087b82 */ /* 0x000ea20000000a00 */
[----:B------:R-:W-:Y:S01]  /*5770*/  ULDC UR4, c[0x0][0x2e8] ;  /* 0x0000ba0000047ab9 */ /* 0x000fe20000000800 */
[----:B------:R-:W-:Y:S01]  /*5780*/  BSSY B0, `(.L_x_64) ;  /* 0x00001eb000007945 */ /* 0x000fe20003800000 */
[----:B------:R-:W3:Y:S01]  /*5790*/  S2R R11, SR_CTAID.Z ;  /* 0x00000000000b7919 */ /* 0x000ee20000002700 */
[----:B------:R-:W-:-:S04]  /*57a0*/  UISETP.NE.AND UP0, UPT, UR4, 0x1, UPT ;  /* 0x000000010400788c */ /* 0x000fc8000bf05270 */
[----:B------:R-:W2:Y:S07]  /*57b0*/  S2UR UR28, SR_CTAID.Y ;  /* 0x00000000001c79c3 */ /* 0x000eae0000002600 */
[----:B------:R-:W-:Y:S01]  /*57c0*/  @UP0 ULDC UR6, c[0x0][0x2ec] ;  /* 0x0000bb0000060ab9 */ /* 0x000fe20000000800 */
[----:B------:R-:W4:Y:S01]  /*57d0*/  LDC.64 R14, c[0x0][0x720] ;  /* 0x0001c800ff0e7b82 */ /* 0x000f220000000a00 */
[----:B------:R-:W-:-:S07]  /*57e0*/  @UP0 ULDC UR8, c[0x0][0x2f0] ;  /* 0x0000bc0000080ab9 */ /* 0x000fce0000000800 */
[----:B------:R-:W5:Y:S01]  /*57f0*/  LDC.64 R4, c[0x0][0x700] ;  /* 0x0001c000ff047b82 */ /* 0x000f620000000a00 */
[----:B-1----:R-:W-:-:S07]  /*5800*/  SHF.R.S32.HI R13, RZ, 0x1f, R13 ;  /* 0x0000001fff0d7819 */ /* 0x002fce000001140d */
[----:B------:R-:W1:Y:S01]  /*5810*/  LDC.64 R6, c[0x0][0x730] ;  /* 0x0001cc00ff067b82 */ /* 0x000e620000000a00 */
[----:B--2---:R-:W-:Y:S01]  /*5820*/  IMAD.WIDE.U32 R2, R8, UR28, RZ ;  /* 0x0000001c08027c25 */ /* 0x004fe2000f8e00ff */
[----:B------:R-:W-:Y:S01]  /*5830*/  UIMAD.WIDE.U32 UR6, UR28, UR6, URZ ;  /* 0x000000061c0672a5 */ /* 0x000fe2000f8e003f */
[----:B---3--:R-:W-:Y:S01]  /*5840*/  SHF.R.S32.HI R11, RZ, 0x1f, R11 ;  /* 0x0000001fff0b7819 */ /* 0x008fe2000001140b */
[----:B------:R-:W-:Y:S01]  /*5850*/  UMOV UR36, UR28 ;  /* 0x0000001c00247c82 */ /* 0x000fe20008000000 */
[----:B------:R-:W-:Y:S01]  /*5860*/  IMAD R0, R13, R8, RZ ;  /* 0x000000080d007224 */ /* 0x000fe200078e02ff */
[----:B------:R-:W-:-:S03]  /*5870*/  @UP0 USHF.R.U32.HI UR36, URZ, UR8, UR7 ;  /* 0x000000083f240299 */ /* 0x000fc60008011607 */
[----:B------:R-:W-:Y:S02]  /*5880*/  IMAD R9, R9, UR28, R0 ;  /* 0x0000001c09097c24 */ /* 0x000fe4000f8e0200 */
[----:B----4-:R-:W-:Y:S02]  /*5890*/  IMAD R0, R11, R14, RZ ;  /* 0x0000000e0b007224 */ /* 0x010fe400078e02ff */
[----:B------:R-:W-:Y:S02]  /*58a0*/  IMAD.IADD R3, R3, 0x1, R9 ;  /* 0x0000000103037824 */ /* 0x000fe400078e0209 */
[----:B------:R-:W2:Y:S01]  /*58b0*/  LDC.64 R8, c[0x0][0x738] ;  /* 0x0001ce00ff087b82 */ /* 0x000ea20000000a00 */
[----:B------:R-:W-:Y:S02]  /*58c0*/  IMAD R15, R15, UR29, R0 ;  /* 0x0000001d0f0f7c24 */ /* 0x000fe4000f8e0200 */
[----:B------:R-:W-:-:S04]  /*58d0*/  IMAD.WIDE.U32 R2, R14, UR29, R2 ;  /* 0x0000001d0e027c25 */ /* 0x000fc8000f8e0002 */
[----:B------:R-:W-:Y:S01]  /*58e0*/  IMAD.IADD R0, R3, 0x1, R15 ;  /* 0x0000000103007824 */ /* 0x000fe200078e020f */
[----:B-----5:R-:W-:Y:S01]  /*58f0*/  LEA R4, P0, R2, R4, 0x2 ;  /* 0x0000000402047211 */ /* 0x020fe200078010ff */
[----:B-1----:R-:W-:-:S03]  /*5900*/  IMAD R10, R13, R6, RZ ;  /* 0x000000060d0a7224 */ /* 0x002fc600078e02ff */
[----:B------:R-:W-:Y:S02]  /*5910*/  LEA.HI.X R0, R2, R5, R0, 0x2, P0 ;  /* 0x0000000502007211 */ /* 0x000fe400000f1400 */
[----:B------:R-:W-:Y:S01]  /*5920*/  ELECT P0, URZ, PT ;  /* 0x00000000003f782f */ /* 0x000fe20003800000 */
[----:B------:R-:W-:Y:S01]  /*5930*/  IMAD R3, R7, UR28, R10 ;  /* 0x0000001c07037c24 */ /* 0x000fe2000f8e020a */
[----:B------:R-:W-:Y:S01]  /*5940*/  R2UR UR4, R4 ;  /* 0x00000000040472ca */ /* 0x000fe200000e0000 */
[----:B------:R-:W-:Y:S01]  /*5950*/  IMAD.WIDE.U32 R6, R6, UR28, RZ ;  /* 0x0000001c06067c25 */ /* 0x000fe2000f8e00ff */
[----:B------:R-:W-:-:S03]  /*5960*/  R2UR UR5, R0 ;  /* 0x00000000000572ca */ /* 0x000fc600000e0000 */
[----:B------:R-:W-:Y:S02]  /*5970*/  IMAD.IADD R7, R7, 0x1, R3 ;  /* 0x0000000107077824 */ /* 0x000fe400078e0203 */
[----:B------:R-:W-:Y:S02]  /*5980*/  IMAD.MOV.U32 R2, RZ, RZ, RZ ;  /* 0x000000ffff027224 */ /* 0x000fe400078e00ff */
[----:B--2---:R-:W-:Y:S02]  /*5990*/  IMAD R0, R11, R8, RZ ;  /* 0x000000080b007224 */ /* 0x004fe400078e02ff */
[----:B------:R-:W-:-:S04]  /*59a0*/  IMAD.WIDE.U32 R6, R8, UR29, R6 ;  /* 0x0000001d08067c25 */ /* 0x000fc8000f8e0006 */
[----:B------:R-:W-:Y:S02]  /*59b0*/  IMAD R9, R9, UR29, R0 ;  /* 0x0000001d09097c24 */ /* 0x000fe4000f8e0200 */
[----:B------:R-:W-:Y:S01]  /*59c0*/  IMAD.MOV.U32 R4, RZ, RZ, 0x1 ;  /* 0x00000001ff047424 */ /* 0x000fe200078e00ff */
[----:B------:R-:W-:Y:S06]  /*59d0*/  @!P0 BRA `(.L_x_65) ;  /* 0x0000001c00148947 */ /* 0x000fec0003800000 */
[----:B------:R-:W1:Y:S01]  /*59e0*/  S2R R3, SR_CgaCtaId ;  /* 0x0000000000037919 */ /* 0x000e620000008800 */
[----:B------:R-:W-:Y:S01]  /*59f0*/  IMAD.MOV.U32 R10, RZ, RZ, 0x1 ;  /* 0x00000001ff0a7424 */ /* 0x000fe200078e00ff */
[----:B------:R-:W-:Y:S01]  /*5a00*/  MOV R0, 0x400 ;  /* 0x0000040000007802 */ /* 0x000fe20000000f00 */
[----:B------:R-:W-:Y:S01]  /*5a10*/  IMAD.IADD R11, R7, 0x1, R9 ;  /* 0x00000001070b7824 */ /* 0x000fe200078e0209 */
[----:B------:R-:W2:Y:S02]  /*5a20*/  S2R R16, SR_TID.X ;  /* 0x0000000000107919 */ /* 0x000ea40000002100 */
[----:B------:R-:W-:Y:S01]  /*5a30*/  SHF.L.U32 R10, R10, 0x1f, RZ ;  /* 0x0000001f0a0a7819 */ /* 0x000fe200000006ff */
[----:B------:R-:W3:Y:S01]  /*5a40*/  S2R R2, SR_CTAID.X ;  /* 0x0000000000027919 */ /* 0x000ee20000002500 */
[----:B-1----:R-:W-:-:S04]  /*5a50*/  LEA R0, R3, R0, 0x18 ;  /* 0x0000000003007211 */ /* 0x002fc800078ec0ff */
[----:B------:R-:W1:Y:S01]  /*5a60*/  SYNCS.PHASECHK.TRANS64.TRYWAIT P1, [R0+URZ+0x36420], R10 ;  /* 0x0364200a000075a7 */ /* 0x000e62000802017f */
[----:B--2---:R-:W-:Y:S01]  /*5a70*/  LOP3.LUT P0, RZ, R16, 0x7f, RZ, 0xc0, !PT ;  /* 0x0000007f10ff7812 */ /* 0x004fe2000780c0ff */
[----:B-1-3--:R-:W-:-:S12]  /*5a80*/  @!P1 BRA `(.L_x_66) ;  /* 0x0000001c00d09947 */ /* 0x00afd80003800000 */
.L_x_95:
[----:B------:R-:W-:Y:S02]  /*5a90*/  IMAD.MOV.U32 R12, RZ, RZ, 0x1 ;  /* 0x00000001ff0c7424 */ /* 0x000fe400078e00ff */
[----:B------:R-:W-:Y:S01]  /*5aa0*/  IMAD R4, R2, 0x60, RZ ;  /* 0x0000006002047824 */ /* 0x000fe200078e02ff */
[----:B------:R-:W-:Y:S06]  /*5ab0*/  @P0 BRA `(.L_x_67) ;  /* 0x0000000000180947 */ /* 0x000fec0003800000 */
[----:B------:R-:W2:Y:S01]  /*5ac0*/  S2R R5, SR_TID.X ;  /* 0x0000000000057919 */ /* 0x000ea20000002100 */
[----:B------:R-:W-:-:S04]  /*5ad0*/  IMAD.MOV.U32 R3, RZ, RZ, 0x6100 ;  /* 0x00006100ff037424 */ /* 0x000fc800078e00ff */
[----:B------:R3:W-:Y:S01]  /*5ae0*/  SYNCS.ARRIVE.TRANS64 RZ, [R0+URZ+0x36410], R3 ;  /* 0x0364100300ff79a7 */ /* 0x0007e2000800003f */
[----:B--2---:R-:W-:-:S13]  /*5af0*/  LOP3.LUT P1, RZ, R5, 0x1f, RZ, 0xc0, !PT ;  /* 0x0000001f05ff7812 */ /* 0x004fda000782c0ff */
[----:B---3--:R-:W-:Y:S05]  /*5b00*/  @!P1 BRA `(.L_x_67) ;  /* 0x0000000000049947 */ /* 0x008fea0003800000 */
[----:B------:R-:W-:Y:S01]  /*5b10*/  BPT.TRAP 0x1 ;  /* 0x000000040000795c */ /* 0x000fe20000300000 */
.L_x_67:
[----:B------:R-:W2:Y:S01]  /*5b20*/  LDC.64 R8, c[0x0][0x198] ;  /* 0x00006600ff087b82 */ /* 0x000ea20000000a00 */
[----:B------:R-:W-:Y:S01]  /*5b30*/  R2UR UR32, R0 ;  /* 0x00000000002072ca */ /* 0x000fe200000e0000 */
[----:B------:R-:W-:Y:S01]  /*5b40*/  UMOV UR27, URZ ;  /* 0x0000003f001b7c82 */ /* 0x000fe20008000000 */
[----:B------:R-:W-:Y:S01]  /*5b50*/  R2UR UR35, R4 ;  /* 0x00000000042372ca */ /* 0x000fe200000e0000 */
[----:B------:R-:W-:Y:S01]  /*5b60*/  UMOV UR30, 0x0 ;  /* 0x00000000001e7882 */ /* 0x000fe20000000000 */
[----:B------:R-:W-:Y:S01]  /*5b70*/  UMOV UR31, 0x14f00000 ;  /* 0x14f00000001f7882 */ /* 0x000fe20000000000 */
[----:B------:R-:W-:Y:S01]  /*5b80*/  UMOV UR26, URZ ;  /* 0x0000003f001a7c82 */ /* 0x000fe20008000000 */
[----:B------:R-:W-:Y:S01]  /*5b90*/  UMOV UR18, 0x40 ;  /* 0x0000004000127882 */ /* 0x000fe20000000000 */
[----:B------:R-:W3:Y:S01]  /*5ba0*/  LDC R16, c[0x0][0x280] ;  /* 0x0000a000ff107b82 */ /* 0x000ee20000000800 */
[----:B------:R-:W-:Y:S01]  /*5bb0*/  UMOV UR20, UR28 ;  /* 0x0000001c00147c82 */ /* 0x000fe20008000000 */
[----:B------:R-:W-:Y:S01]  /*5bc0*/  UMOV UR21, UR29 ;  /* 0x0000001d00157c82 */ /* 0x000fe20008000000 */
[----:B------:R-:W-:Y:S01]  /*5bd0*/  UMOV UR19, UR27 ;  /* 0x0000001b00137c82 */ /* 0x000fe20008000000 */
[----:B------:R-:W-:Y:S01]  /*5be0*/  UMOV UR10, 0x80 ;  /* 0x00000080000a7882 */ /* 0x000fe20000000000 */
[----:B------:R-:W-:Y:S01]  /*5bf0*/  UMOV UR12, UR28 ;  /* 0x0000001c000c7c82 */ /* 0x000fe20008000000 */
[----:B------:R-:W-:Y:S01]  /*5c00*/  UIADD3 UR24, UR32, 0x1e000, URZ ;  /* 0x0001e00020187890 */ /* 0x000fe2000fffe03f */
[----:B------:R-:W-:Y:S01]  /*5c10*/  IMAD.MOV.U32 R4, RZ, RZ, 0x1 ;  /* 0x00000001ff047424 */ /* 0x000fe200078e00ff */
[----:B------:R-:W-:-:S02]  /*5c20*/  UIADD3 UR25, UR32, 0x36410, URZ ;  /* 0x0003641020197890 */ /* 0x000fc4000fffe03f */
[----:B------:R-:W-:Y:S02]  /*5c30*/  UIADD3 UR16, UR32, 0x20000, URZ ;  /* 0x0002000020107890 */ /* 0x000fe4000fffe03f */
[----:B------:R-:W-:Y:S02]  /*5c40*/  UIADD3 UR8, UR32, 0x22000, URZ ;  /* 0x0002200020087890 */ /* 0x000fe4000fffe03f */
[----:B------:R-:W-:Y:S01]  /*5c50*/  UIADD3 UR40, UR32, 0x30000, URZ ;  /* 0x0003000020287890 */ /* 0x000fe2000fffe03f */
[----:B--2---:R-:W-:Y:S01]  /*5c60*/  IMAD.MOV.U32 R13, RZ, RZ, R8 ;  /* 0x000000ffff0d7224 */ /* 0x004fe200078e0008 */
[----:B------:R-:W-:Y:S01]  /*5c70*/  UIADD3 UR33, UR32, 0x36400, URZ ;  /* 0x0003640020217890 */ /* 0x000fe2000fffe03f */
[----:B------:R-:W-:Y:S01]  /*5c80*/  IMAD.MOV.U32 R14, RZ, RZ, R9 ;  /* 0x000000ffff0e7224 */ /* 0x000fe200078e0009 */
[----:B------:R-:W-:Y:S01]  /*5c90*/  UMOV UR17, UR25 ;  /* 0x0000001900117c82 */ /* 0x000fe20008000000 */
[----:B------:R-:W-:Y:S01]  /*5ca0*/  UMOV UR13, UR29 ;  /* 0x0000001d000d7c82 */ /* 0x000fe20008000000 */
[C---:B------:R-:W-:Y:S01]  /*5cb0*/  IADD3 R2, P2, R13.reuse, 0x2f0, RZ ;  /* 0x000002f00d027810 */ /* 0x040fe20007f5e0ff */
[----:B------:R-:W-:Y:S01]  /*5cc0*/  UMOV UR11, UR27 ;  /* 0x0000001b000b7c82 */ /* 0x000fe20008000000 */
[C---:B------:R-:W-:Y:S01]  /*5cd0*/  IADD3 R5, P3, R13.reuse, 0x3f0, RZ ;  /* 0x000003f00d057810 */ /* 0x040fe20007f7e0ff */
[----:B------:R-:W-:Y:S01]  /*5ce0*/  UMOV UR9, UR25 ;  /* 0x0000001900097c82 */ /* 0x000fe20008000000 */
[----:B------:R-:W-:Y:S01]  /*5cf0*/  R2UR UR14, R2 ;  /* 0x00000000020e72ca */ /* 0x000fe200000e0000 */
[----:B------:R-:W-:Y:S01]  /*5d00*/  UMOV UR42, 0x10 ;  /* 0x00000010002a7882 */ /* 0x000fe20000000000 */
[----:B------:R-:W-:Y:S01]  /*5d10*/  IADD3 R2, P1, R13, 0xf0, RZ ;  /* 0x000000f00d027810 */ /* 0x000fe20007f3e0ff */
[--C-:B------:R-:W-:Y:S01]  /*5d20*/  IMAD.X R15, RZ, RZ, R14.reuse, P3 ;  /* 0x000000ffff0f7224 */ /* 0x100fe200018e060e */
[----:B------:R-:W-:Y:S01]  /*5d30*/  R2UR UR6, R5 ;  /* 0x00000000050672ca */ /* 0x000fe200000e0000 */
[--C-:B------:R-:W-:Y:S01]  /*5d40*/  IMAD.X R5, RZ, RZ, R14.reuse, P2 ;  /* 0x000000ffff057224 */ /* 0x100fe200010e060e */
[----:B------:R-:W-:Y:S01]  /*5d50*/  R2UR UR22, R2 ;  /* 0x00000000021672ca */ /* 0x000fe200000e0000 */
[----:B------:R-:W-:Y:S01]  /*5d60*/  IMAD.X R3, RZ, RZ, R14, P1 ;  /* 0x000000ffff037224 */ /* 0x000fe200008e060e */
[----:B------:R-:W-:Y:S01]  /*5d70*/  R2UR UR7, R15 ;  /* 0x000000000f0772ca */ /* 0x000fe200000e0000 */
[----:B------:R-:W-:Y:S01]  /*5d80*/  UMOV UR41, UR25 ;  /* 0x0000001900297c82 */ /* 0x000fe20008000000 */
[----:B------:R-:W-:Y:S01]  /*5d90*/  R2UR UR15, R5 ;  /* 0x00000000050f72ca */ /* 0x000fe200000e0000 */
[----:B------:R-:W-:Y:S01]  /*5da0*/  IMAD.MOV.U32 R5, RZ, RZ, 0x12000 ;  /* 0x00012000ff057424 */ /* 0x000fe200078e00ff */
[----:B------:R-:W-:Y:S01]  /*5db0*/  R2UR UR23, R3 ;  /* 0x00000000031772ca */ /* 0x000fe200000e0000 */
[----:B------:R-:W-:Y:S01]  /*5dc0*/  UIADD3 UR48, UR32, 0x3000, URZ ;  /* 0x0000300020307890 */ /* 0x000fe2000fffe03f */
[----:B---3--:R-:W-:Y:S01]  /*5dd0*/  ISETP.GE.AND P1, PT, R16, 0x41, PT ;  /* 0x000000411000780c */ /* 0x008fe20003f26270 */
[----:B------:R-:W-:Y:S01]  /*5de0*/  UMOV UR38, 0x0 ;  /* 0x0000000000267882 */ /* 0x000fe20000000000 */
[----:B------:R-:W-:Y:S01]  /*5df0*/  UMOV UR39, 0x10000000 ;  /* 0x1000000000277882 */ /* 0x000fe20000000000 */
[----:B------:R-:W-:Y:S01]  /*5e00*/  UMOV UR37, UR29 ;  /* 0x0000001d00257c82 */ /* 0x000fe20008000000 */
[----:B------:R-:W-:Y:S01]  /*5e10*/  UMOV UR34, UR26 ;  /* 0x0000001a00227c82 */ /* 0x000fe20008000000 */
[----:B------:R-:W-:Y:S01]  /*5e20*/  UMOV UR50, 0x40 ;  /* 0x0000004000327882 */ /* 0x000fe20000000000 */
[----:B------:R-:W-:Y:S01]  /*5e30*/  UMOV UR52, UR36 ;  /* 0x0000002400347c82 */ /* 0x000fe20008000000 */
[----:B------:R-:W-:Y:S01]  /*5e40*/  UMOV UR53, UR29 ;  /* 0x0000001d00357c82 */ /* 0x000fe20008000000 */
[----:B------:R-:W-:Y:S01]  /*5e50*/  UMOV UR51, UR35 ;  /* 0x0000002300337c82 */ /* 0x000fe20008000000 */
[----:B------:R-:W-:Y:S01]  /*5e60*/  UMOV UR49, UR33 ;  /* 0x0000002100317c82 */ /* 0x000fe20008000000 */
[----:B------:R-:W-:Y:S01]  /*5e70*/  UMOV UR44, UR36 ;  /* 0x00000024002c7c82 */ /* 0x000fe20008000000 */
[----:B------:R-:W-:Y:S01]  /*5e80*/  UTMALDG.4D [UR24], [UR22], desc[UR30] ;  /* 0x00001e18160075b4 */ /* 0x000fe20008019000 */
[----:B------:R-:W-:Y:S01]  /*5e90*/  UMOV UR45, UR29 ;  /* 0x0000001d002d7c82 */ /* 0x000fe20008000000 */
[----:B------:R-:W-:Y:S01]  /*5ea0*/  UMOV UR43, UR35 ;  /* 0x00000023002b7c82 */ /* 0x000fe20008000000 */
[----:B------:R-:W-:Y:S01]  /*5eb0*/  IMAD.MOV.U32 R15, RZ, RZ, 0x1 ;  /* 0x00000001ff0f7424 */ /* 0x000fe200078e00ff */
[----:B------:R2:W-:Y:S01]  /*5ec0*/  UTMALDG.4D [UR16], [UR22], desc[UR30] ;  /* 0x00001e10160075b4 */ /* 0x0005e20008019000 */
[----:B------:R-:W-:Y:S01]  /*5ed0*/  UTMALDG.4D [UR8], [UR22], desc[UR30] ;  /* 0x00001e08160075b4 */ /* 0x000fe20008019000 */
[----:B------:R3:W-:Y:S01]  /*5ee0*/  UBLKCP.S.G [UR40], [UR4], UR42 ;  /* 0x00000028040073ba */ /* 0x0007e2000800022a */
[----:B------:R4:W-:Y:S01]  /*5ef0*/  SYNCS.ARRIVE.TRANS64 RZ, [R0+URZ+0x36400], R5 ;  /* 0x0364000500ff79a7 */ /* 0x0009e2000800003f */
[----:B------:R5:W-:Y:S01]  /*5f00*/  UTMALDG.4D [UR32], [UR14], desc[UR38] ;  /* 0x000026200e0075b4 */ /* 0x000be20008019000 */
[----:B--2---:R-:W-:Y:S01]  /*5f10*/  UIADD3 UR16, UR32, 0x9000, URZ ;  /* 0x0000900020107890 */ /* 0x004fe2000fffe03f */
[----:B----4-:R-:W-:Y:S01]  /*5f20*/  IMAD.MOV.U32 R5, RZ, RZ, RZ ;  /* 0x000000ffff057224 */ /* 0x010fe200078e00ff */
[----:B------:R-:W-:Y:S01]  /*5f30*/  UMOV UR20, UR36 ;  /* 0x0000002400147c82 */ /* 0x000fe20008000000 */
[----:B------:R-:W-:Y:S01]  /*5f40*/  UMOV UR18, UR26 ;  /* 0x0000001a00127c82 */ /* 0x000fe20008000000 */
[----:B------:R-:W-:Y:S01]  /*5f50*/  UMOV UR19, UR35 ;  /* 0x0000002300137c82 */ /* 0x000fe20008000000 */
[----:B------:R-:W-:Y:S01]  /*5f60*/  UMOV UR17, UR33 ;  /* 0x0000002100117c82 */ /* 0x000fe20008000000 */
[----:B---3--:R-:W-:Y:S01]  /*5f70*/  UIADD3 UR40, UR32, 0x6000, URZ ;  /* 0x0000600020287890 */ /* 0x008fe2000fffe03f */
[----:B------:R2:W-:Y:S01]  /*5f80*/  UTMALDG.4D [UR48], [UR14], desc[UR38] ;  /* 0x000026300e0075b4 */ /* 0x0005e20008019000 */
[----:B------:R-:W-:Y:S01]  /*5f90*/  UIADD3 UR8, UR32, 0xc000, URZ ;  /* 0x0000c00020087890 */ /* 0x000fe2000fffe03f */
[----:B------:R-:W-:Y:S01]  /*5fa0*/  UMOV UR42, 0x80 ;  /* 0x00000080002a7882 */ /* 0x000fe20000000000 */
[----:B------:R-:W-:Y:S01]  /*5fb0*/  UMOV UR41, UR33 ;  /* 0x0000002100297c82 */ /* 0x000fe20008000000 */
[----:B------:R-:W-:Y:S01]  /*5fc0*/  UMOV UR10, 0x40 ;  /* 0x00000040000a7882 */ /* 0x000fe20000000000 */
[----:B------:R-:W-:Y:S01]  /*5fd0*/  UMOV UR12, UR36 ;  /* 0x00000024000c7c82 */ /* 0x000fe20008000000 */
[----:B------:R-:W-:-:S02]  /*5fe0*/  UMOV UR11, UR35 ;  /* 0x00000023000b7c82 */ /* 0x000fc40008000000 */
[----:B------:R2:W-:Y:S01]  /*5ff0*/  UTMALDG.4D [UR40], [UR14], desc[UR38] ;  /* 0x000026280e0075b4 */ /* 0x0005e20008019000 */
[----:B------:R-:W-:Y:S01]  /*6000*/  UMOV UR9, UR33 ;  /* 0x0000002100097c82 */ /* 0x000fe20008000000 */
[----:B------:R2:W-:Y:S01]  /*6010*/  UTMALDG.4D [UR16], [UR6], desc[UR38] ;  /* 0x00002610060075b4 */ /* 0x0005e20008019000 */
[----:B-----5:R-:W-:Y:S01]  /*6020*/  UIADD3 UR32, UR32, 0xf000, URZ ;  /* 0x0000f00020207890 */ /* 0x020fe2000fffe03f */
[----:B------:R-:W-:Y:S01]  /*6030*/  UMOV UR34, 0x80 ;  /* 0x0000008000227882 */ /* 0x000fe20000000000 */
[----:B------:R2:W-:Y:S07]  /*6040*/  UTMALDG.4D [UR8], [UR6], desc[UR38] ;  /* 0x00002608060075b4 */ /* 0x0005ee0008019000 */
[----:B------:R2:W-:Y:S02]  /*6050*/  UTMALDG.4D [UR32], [UR6], desc[UR38] ;  /* 0x00002620060075b4 */ /* 0x0005e40008019000 */
[----:B--2---:R-:W-:Y:S05]  /*6060*/  @!P1 BRA `(.L_x_68) ;  /* 0x00000010009c9947 */ /* 0x004fea0003800000 */
[----:B------:R-:W2:Y:S01]  /*6070*/  S2R R18, SR_TID.X ;  /* 0x0000000000127919 */ /* 0x000ea20000002100 */
[C---:B------:R-:W-:Y:S01]  /*6080*/  VIADD R4, R16.reuse, 0x3f ;  /* 0x0000003f10047836 */ /* 0x040fe20000000000 */
[----:B------:R-:W-:Y:S01]  /*6090*/  ISETP.GE.AND P1, PT, R16, 0x81, PT ;  /* 0x000000811000780c */ /* 0x000fe20003f26270 */
[----:B------:R-:W-:Y:S02]  /*60a0*/  IMAD.MOV.U32 R15, RZ, RZ, 0x1 ;  /* 0x00000001ff0f7424 */ /* 0x000fe400078e00ff */
[----:B------:R-:W-:Y:S01]  /*60b0*/  IMAD.MOV.U32 R20, RZ, RZ, RZ ;  /* 0x000000ffff147224 */ /* 0x000fe200078e00ff */
[----:B------:R-:W-:Y:S01]  /*60c0*/  SHF.R.S32.HI R5, RZ, 0x1f, R4 ;  /* 0x0000001fff057819 */ /* 0x000fe20000011404 */
[----:B------:R-:W-:-:S03]  /*60d0*/  IMAD.MOV.U32 R12, RZ, RZ, 0x1 ;  /* 0x00000001ff0c7424 */ /* 0x000fc600078e00ff */
[----:B------:R-:W-:Y:S01]  /*60e0*/  LEA.HI R4, R5, R4, RZ, 0x6 ;  /* 0x0000000405047211 */ /* 0x000fe200078f30ff */
[----:B------:R-:W-:-:S03]  /*60f0*/  IMAD.MOV.U32 R5, RZ, RZ, RZ ;  /* 0x000000ffff057224 */ /* 0x000fc600078e00ff */
[----:B------:R-:W-:-:S04]  /*6100*/  LEA.HI.SX32 R4, R4, 0xffffffff, 0x1a ;  /* 0xffffffff04047811 */ /* 0x000fc800078fd2ff */
[----:B------:R-:W-:-:S04]  /*6110*/  VIMNMX R4, R4, 0x1, !PT ;  /* 0x0000000104047848 */ /* 0x000fc80007fe0100 */
[----:B------:R-:W-:Y:S02]  /*6120*/  LOP3.LUT R21, R4, 0x1, RZ, 0xc0, !PT ;  /* 0x0000000104157812 */ /* 0x000fe400078ec0ff */
[----:B--2---:R-:W-:Y:S01]  /*6130*/  LOP3.LUT R16, R18, 0x1f, RZ, 0xc0, !PT ;  /* 0x0000001f12107812 */ /* 0x004fe200078ec0ff */
[----:B------:R-:W-:Y:S06]  /*6140*/  @!P1 BRA `(.L_x_69) ;  /* 0x0000000800f49947 */ /* 0x000fec0003800000 */
[----:B------:R-:W-:Y:S02]  /*6150*/  IMAD.IADD R22, R4, 0x1, -R21 ;  /* 0x0000000104167824 */ /* 0x000fe400078e0a15 */
[----:B------:R-:W-:Y:S02]  /*6160*/  IMAD.MOV.U32 R20, RZ, RZ, RZ ;  /* 0x000000ffff147224 */ /* 0x000fe400078e00ff */
[----:B------:R-:W-:-:S07]  /*6170*/  IMAD.MOV.U32 R12, RZ, RZ, 0x1 ;  /* 0x00000001ff0c7424 */ /* 0x000fce00078e00ff */
.L_x_78:
[----:B-1----:R-:W-:-:S05]  /*6180*/  IMAD.MOV.U32 R10, RZ, RZ, 0x1 ;  /* 0x00000001ff0a7424 */ /* 0x002fca00078e00ff */
[----:B------:R-:W-:-:S04]  /*6190*/  SHF.L.U32 R10, R10, 0x1f, RZ ;  /* 0x0000001f0a0a7819 */ /* 0x000fc800000006ff */
[----:B------:R-:W1:Y:S02]  /*61a0*/  SYNCS.PHASECHK.TRANS64.TRYWAIT P1, [R0+URZ+0x36438], R10 ;  /* 0x0364380a000075a7 */ /* 0x000e64000802017f */
[----:B-123--:R-:W-:Y:S05]  /*61b0*/  @!P1 BRA `(.L_x_70) ;  /* 0x0000001800189947 */ /* 0x00efea0003800000 */
.L_x_96:
[----:B------:R-:W-:Y:S05]  /*61c0*/  @P0 BRA `(.L_x_71) ;  /* 0x0000000000140947 */ /* 0x000fea0003800000 */
[----:B------:R-:W-:Y:S01]  /*61d0*/  ISETP.NE.AND P1, PT, R16, RZ, PT ;  /* 0x000000ff1000720c */ /* 0x000fe20003f25270 */
[----:B------:R-:W-:-:S04]  /*61e0*/  IMAD.MOV.U32 R3, RZ, RZ, 0x6100 ;  /* 0x00006100ff037424 */ /* 0x000fc800078e00ff */
[----:B------:R2:W-:Y:S08]  /*61f0*/  SYNCS.ARRIVE.TRANS64 RZ, [R0+URZ+0x36430], R3 ;  /* 0x0364300300ff79a7 */ /* 0x0005f0000800003f */
[----:B------:R-:W-:Y:S05]  /*6200*/  @!P1 BRA `(.L_x_71) ;  /* 0x0000000000049947 */ /* 0x000fea0003800000 */
[----:B------:R-:W-:Y:S01]  /*6210*/  BPT.TRAP 0x1 ;  /* 0x000000040000795c */ /* 0x000fe20000300000 */
.L_x_71:
[----:B------:R-:W3:Y:S01]  /*6220*/  LDC.64 R18, c[0x0][0x728] ;  /* 0x0001ca00ff127b82 */ /* 0x000ee20000000a00 */
[----:B------:R-:W-:Y:S01]  /*6230*/  IMAD.SHL.U32 R28, R20, 0x40, RZ ;  /* 0x00000040141c7824 */ /* 0x000fe200078e00ff */
[----:B------:R-:W-:Y:S01]  /*6240*/  UMOV UR14, 0x0 ;  /* 0x00000000000e7882 */ /* 0x000fe20000000000 */
[----:B------:R-:W-:Y:S01]  /*6250*/  IMAD.MOV.U32 R13, RZ, RZ, R8 ;  /* 0x000000ffff0d7224 */ /* 0x000fe200078e0008 */
[----:B------:R-:W-:Y:S01]  /*6260*/  UMOV UR15, 0x14f00000 ;  /* 0x14f00000000f7882 */ /* 0x000fe20000000000 */
[----:B------:R-:W-:Y:S01]  /*6270*/  IMAD.MOV.U32 R14, RZ, RZ, R9 ;  /* 0x000000ffff0e7224 */ /* 0x000fe200078e0009 */
[----:B------:R-:W-:Y:S01]  /*6280*/  IADD3 R2, P1, R28, R6, RZ ;  /* 0x000000061c027210 */ /* 0x000fe20007f3e0ff */
[----:B------:R-:W-:Y:S01]  /*6290*/  VIADD R23, R0, 0x36430 ;  /* 0x0003643000177836 */ /* 0x000fe20000000000 */
[----:B------:R-:W-:Y:S01]  /*62a0*/  R2UR UR27, R28 ;  /* 0x000000001c1b72ca */ /* 0x000fe200000e0000 */
[----:B------:R-:W-:Y:S01]  /*62b0*/  VIADD R24, R0, 0x2a000 ;  /* 0x0002a00000187836 */ /* 0x000fe20000000000 */
[----:B--2---:R-:W-:Y:S01]  /*62c0*/  LEA.HI.X.SX32 R3, R28, R11, 0x1, P1 ;  /* 0x0000000b1c037211 */ /* 0x004fe200008f0eff */
[C---:B------:R-:W-:Y:S01]  /*62d0*/  VIADD R25, R0.reuse, 0x2c000 ;  /* 0x0002c00000197836 */ /* 0x040fe20000000000 */
[----:B------:R-:W-:Y:S01]  /*62e0*/  R2UR UR25, R23 ;  /* 0x00000000171972ca */ /* 0x000fe200000e0000 */
[----:B------:R-:W-:Y:S01]  /*62f0*/  VIADD R26, R0, 0x2e000 ;  /* 0x0002e000001a7836 */ /* 0x000fe20000000000 */
[----:B------:R-:W-:Y:S01]  /*6300*/  R2UR UR24, R24 ;  /* 0x00000000181872ca */ /* 0x000fe200000e0000 */
[----:B------:R-:W-:Y:S01]  /*6310*/  VIADD R27, R0, 0x30200 ;  /* 0x00030200001b7836 */ /* 0x000fe20000000000 */
[----:B------:R-:W-:Y:S01]  /*6320*/  R2UR UR16, R25 ;  /* 0x00000000191072ca */ /* 0x000fe200000e0000 */
[----:B------:R-:W-:Y:S01]  /*6330*/  UMOV UR26, URZ ;  /* 0x0000003f001a7c82 */ /* 0x000fe20008000000 */
[----:B------:R-:W-:Y:S01]  /*6340*/  R2UR UR8, R26 ;  /* 0x000000001a0872ca */ /* 0x000fe200000e0000 */
[----:B------:R-:W-:Y:S01]  /*6350*/  UMOV UR18, 0x40 ;  /* 0x0000004000127882 */ /* 0x000fe20000000000 */
[----:B------:R-:W-:Y:S01]  /*6360*/  R2UR UR32, R27 ;  /* 0x000000001b2072ca */ /* 0x000fe200000e0000 */
[----:B------:R-:W-:Y:S01]  /*6370*/  UMOV UR20, UR28 ;  /* 0x0000001c00147c82 */ /* 0x000fe20008000000 */
[----:B------:R-:W-:Y:S01]  /*6380*/  UMOV UR21, UR29 ;  /* 0x0000001d00157c82 */ /* 0x000fe20008000000 */
[----:B------:R-:W-:Y:S01]  /*6390*/  UMOV UR19, UR27 ;  /* 0x0000001b00137c82 */ /* 0x000fe20008000000 */
[C---:B---3--:R-:W-:Y:S01]  /*63a0*/  LEA R4, P1, R2.reuse, R18, 0x2 ;  /* 0x0000001202047211 */ /* 0x048fe200078210ff */
[----:B------:R-:W-:Y:S01]  /*63b0*/  UMOV UR17, UR25 ;  /* 0x0000001900117c82 */ /* 0x000fe20008000000 */
[----:B------:R-:W-:Y:S01]  /*63c0*/  UMOV UR10, 0x80 ;  /* 0x00000080000a7882 */ /* 0x000fe20000000000 */
[----:B------:R-:W-:Y:S01]  /*63d0*/  UMOV UR12, UR28 ;  /* 0x0000001c000c7c82 */ /* 0x000fe20008000000 */
[----:B------:R-:W-:Y:S01]  /*63e0*/  LEA.HI.X R2, R2, R19, R3, 0x2, P1 ;  /* 0x0000001302027211 */ /* 0x000fe200008f1403 */
[----:B------:R-:W-:Y:S01]  /*63f0*/  UMOV UR13, UR29 ;  /* 0x0000001d000d7c82 */ /* 0x000fe20008000000 */
[----:B------:R-:W-:Y:S01]  /*6400*/  R2UR UR30, R4 ;  /* 0x00000000041e72ca */ /* 0x000fe200000e0000 */
[----:B------:R-:W-:Y:S01]  /*6410*/  UMOV UR9, UR25 ;  /* 0x0000001900097c82 */ /* 0x000fe20008000000 */
[----:B------:R-:W-:Y:S01]  /*6420*/  IADD3 R4, P1, R13, 0x1f0, RZ ;  /* 0x000001f00d047810 */ /* 0x000fe20007f3e0ff */
[----:B------:R-:W-:Y:S01]  /*6430*/  UMOV UR11, UR27 ;  /* 0x0000001b000b7c82 */ /* 0x000fe20008000000 */
[----:B------:R-:W-:Y:S01]  /*6440*/  R2UR UR31, R2 ;  /* 0x00000000021f72ca */ /* 0x000fe200000e0000 */
[----:B------:R-:W-:Y:S01]  /*6450*/  UMOV UR22, 0x10 ;  /* 0x0000001000167882 */ /* 0x000fe20000000000 */
[----:B------:R-:W-:Y:S01]  /*6460*/  R2UR UR6, R4 ;  /* 0x00000000040672ca */ /* 0x000fe200000e0000 */
[----:B------:R-:W-:Y:S01]  /*6470*/  IMAD.X R5, RZ, RZ, R14, P1 ;  /* 0x000000ffff057224 */ /* 0x000fe200008e060e */
[----:B------:R-:W-:Y:S01]  /*6480*/  SHF.L.U32 R3, R12, 0x1f, RZ ;  /* 0x0000001f0c037819 */ /* 0x000fe200000006ff */
[----:B------:R-:W-:-:S03]  /*6490*/  UMOV UR33, UR25 ;  /* 0x0000001900217c82 */ /* 0x000fc60008000000 */
[----:B------:R-:W-:-:S13]  /*64a0*/  R2UR UR7, R5 ;  /* 0x00000000050772ca */ /* 0x000fda00000e0000 */
[----:B------:R2:W-:Y:S01]  /*64b0*/  UTMALDG.4D [UR24], [UR6], desc[UR14] ;  /* 0x00000e18060075b4 */ /* 0x0005e20008019000 */
[----:B------:R2:W-:Y:S01]  /*64c0*/  UTMALDG.4D [UR16], [UR6], desc[UR14] ;  /* 0x00000e10060075b4 */ /* 0x0005e20008019000 */
[----:B------:R2:W-:Y:S01]  /*64d0*/  UTMALDG.4D [UR8], [UR6], desc[UR14] ;  /* 0x00000e08060075b4 */ /* 0x0005e20008019000 */
[----:B------:R2:W-:Y:S01]  /*64e0*/  UBLKCP.S.G [UR32], [UR30], UR22 ;  /* 0x000000201e0073ba */ /* 0x0005e20008000216 */
[----:B------:R-:W3:Y:S02]  /*64f0*/  SYNCS.PHASECHK.TRANS64.TRYWAIT P1, [R0+URZ+0x36428], R3 ;  /* 0x03642803000075a7 */ /* 0x000ee4000802017f */
[----:B--23--:R-:W-:Y:S05]  /*6500*/  @!P1 BRA `(.L_x_72) ;  /* 0x0000001400589947 */ /* 0x00cfea0003800000 */
.L_x_97:
[----:B------:R-:W-:Y:S05]  /*6510*/  @P0 BRA `(.L_x_73) ;  /* 0x0000000000140947 */ /* 0x000fea0003800000 */
[----:B------:R-:W-:Y:S01]  /*6520*/  ISETP.NE.AND P1, PT, R16, RZ, PT ;  /* 0x000000ff1000720c */ /* 0x000fe20003f25270 */
[----:B--2---:R-:W-:-:S04]  /*6530*/  IMAD.MOV.U32 R3, RZ, RZ, 0x6100 ;  /* 0x00006100ff037424 */ /* 0x004fc800078e00ff */
[----:B------:R3:W-:Y:S08]  /*6540*/  SYNCS.ARRIVE.TRANS64 RZ, [R0+URZ+0x36418], R3 ;  /* 0x0364180300ff79a7 */ /* 0x0007f0000800003f */
[----:B------:R-:W-:Y:S05]  /*6550*/  @!P1 BRA `(.L_x_73) ;  /* 0x0000000000049947 */ /* 0x000fea0003800000 */
[----:B------:R-:W-:Y:S01]  /*6560*/  BPT.TRAP 0x1 ;  /* 0x000000040000795c */ /* 0x000fe20000300000 */
.L_x_73:
[----:B------:R-:W-:Y:S01]  /*6570*/  VIADD R28, R28, 0x40 ;  /* 0x000000401c1c7836 */ /* 0x000fe20000000000 */
[----:B------:R-:W-:Y:S01]  /*6580*/  IADD3 R2, P1, R13, 0xf0, RZ ;  /* 0x000000f00d027810 */ /* 0x000fe20007f3e0ff */
[----:B------:R-:W-:Y:S01]  /*6590*/  UMOV UR22, 0x0 ;  /* 0x0000000000167882 */ /* 0x000fe20000000000 */
[----:B------:R-:W-:Y:S01]  /*65a0*/  R2UR UR24, R0 ;  /* 0x00000000001872ca */ /* 0x000fe200000e0000 */
[----:B------:R-:W-:Y:S01]  /*65b0*/  UMOV UR23, 0x14f00000 ;  /* 0x14f0000000177882 */ /* 0x000fe20000000000 */
[----:B------:R-:W-:Y:S01]  /*65c0*/  R2UR UR19, R28 ;  /* 0x000000001c1372ca */ /* 0x000fe200000e0000 */
[----:B--23--:R-:W-:Y:S01]  /*65d0*/  IMAD.X R3, RZ, RZ, R14, P1 ;  /* 0x000000ffff037224 */ /* 0x00cfe200008e060e */
[----:B------:R-:W-:Y:S01]  /*65e0*/  R2UR UR14, R2 ;  /* 0x00000000020e72ca */ /* 0x000fe200000e0000 */
[----:B------:R-:W-:Y:S01]  /*65f0*/  UMOV UR18, URZ ;  /* 0x0000003f00127c82 */ /* 0x000fe20008000000 */
[----:B------:R-:W-:Y:S01]  /*6600*/  UMOV UR20, UR28 ;  /* 0x0000001c00147c82 */ /* 0x000fe20008000000 */
[----:B------:R-:W-:Y:S01]  /*6610*/  UMOV UR21, UR29 ;  /* 0x0000001d00157c82 */ /* 0x000fe20008000000 */
[----:B------:R-:W-:Y:S01]  /*6620*/  R2UR UR15, R3 ;  /* 0x00000000030f72ca */ /* 0x000fe200000e0000 */
[----:B------:R-:W-:Y:S01]  /*6630*/  UMOV UR10, 0x40 ;  /* 0x00000040000a7882 */ /* 0x000fe20000000000 */
[----:B------:R-:W-:Y:S01]  /*6640*/  UMOV UR12, UR28 ;  /* 0x0000001c000c7c82 */ /* 0x000fe20008000000 */
[----:B------:R-:W-:Y:S01]  /*6650*/  UMOV UR13, UR29 ;  /* 0x0000001d000d7c82 */ /* 0x000fe20008000000 */
[----:B------:R-:W-:Y:S01]  /*6660*/  UMOV UR26, 0x80 ;  /* 0x00000080001a7882 */ /* 0x000fe20000000000 */
[----:B------:R-:W-:Y:S01]  /*6670*/  UIADD3 UR16, UR24, 0x24000, URZ ;  /* 0x0002400018107890 */ /* 0x000fe2000fffe03f */
[----:B------:R-:W-:Y:S01]  /*6680*/  SHF.L.U32 R29, RZ, 0x1f, RZ ;  /* 0x0000001fff1d7819 */ /* 0x000fe200000006ff */
[----:B------:R-:W-:-:S02]  /*6690*/  UIADD3 UR17, UR24, 0x36418, URZ ;  /* 0x0003641818117890 */ /* 0x000fc4000fffe03f */
[----:B------:R-:W-:Y:S02]  /*66a0*/  UIADD3 UR8, UR24, 0x26000, URZ ;  /* 0x0002600018087890 */ /* 0x000fe4000fffe03f */
[----:B------:R-:W-:Y:S02]  /*66b0*/  UIADD3 UR30, UR24, 0x30100, URZ ;  /* 0x00030100181e7890 */ /* 0x000fe4000fffe03f */
[----:B------:R-:W-:Y:S02]  /*66c0*/  UIADD3 UR24, UR24, 0x28000, URZ ;  /* 0x0002800018187890 */ /* 0x000fe4000fffe03f */
[----:B------:R-:W-:Y:S02]  /*66d0*/  UIMAD.WIDE UR6, UR19, 0x4, UR4 ;  /* 0x00000004130678a5 */ /* 0x000fe4000f8e0204 */
[----:B------:R2:W-:Y:S01]  /*66e0*/  UTMALDG.4D [UR16], [UR14], desc[UR22] ;  /* 0x000016100e0075b4 */ /* 0x0005e20008019000 */
[----:B------:R-:W-:Y:S01]  /*66f0*/  UMOV UR9, UR17 ;  /* 0x0000001100097c82 */ /* 0x000fe20008000000 */
[----:B------:R-:W-:Y:S01]  /*6700*/  UMOV UR11, UR19 ;  /* 0x00000013000b7c82 */ /* 0x000fe20008000000 */
[----:B------:R-:W-:Y:S01]  /*6710*/  UMOV UR25, UR17 ;  /* 0x0000001100197c82 */ /* 0x000fe20008000000 */
[----:B------:R-:W-:Y:S01]  /*6720*/  UMOV UR27, UR19 ;  /* 0x00000013001b7c82 */ /* 0x000fe20008000000 */
[----:B------:R-:W-:Y:S01]  /*6730*/  UMOV UR32, 0x10 ;  /* 0x0000001000207882 */ /* 0x000fe20000000000 */
[----:B------:R-:W-:Y:S01]  /*6740*/  UMOV UR31, UR17 ;  /* 0x00000011001f7c82 */ /* 0x000fe20008000000 */
[----:B------:R2:W-:Y:S01]  /*6750*/  UTMALDG.4D [UR8], [UR14], desc[UR22] ;  /* 0x000016080e0075b4 */ /* 0x0005e20008019000 */
[----:B------:R2:W-:Y:S01]  /*6760*/  UTMALDG.4D [UR24], [UR14], desc[UR22] ;  /* 0x000016180e0075b4 */ /* 0x0005e20008019000 */
[----:B------:R2:W-:Y:S01]  /*6770*/  UBLKCP.S.G [UR30], [UR6], UR32 ;  /* 0x0000001e060073ba */ /* 0x0005e20008000220 */
[----:B------:R-:W3:Y:S02]  /*6780*/  SYNCS.PHASECHK.TRANS64.TRYWAIT P1, [R0+URZ+0x36438], R29 ;  /* 0x0364381d000075a7 */ /* 0x000ee4000802017f */
[----:B--23--:R-:W-:Y:S05]  /*6790*/  @!P1 BRA `(.L_x_74) ;  /* 0x0000001000c89947 */ /* 0x00cfea0003800000 */
.L_x_98:
[----:B--2---:R-:W-:Y:S01]  /*67a0*/  SHF.R.S32.HI R29, RZ, 0x1f, R28 ;  /* 0x0000001fff1d7819 */ /* 0x004fe2000001141c */
[----:B------:R-:W-:Y:S06]  /*67b0*/  @P0 BRA `(.L_x_75) ;  /* 0x00000000001c0947 */ /* 0x000fec0003800000 */
[----:B------:R-:W-:-:S04]  /*67c0*/  IMAD.MOV.U32 R16, RZ, RZ, 0x6100 ;  /* 0x00006100ff107424 */ /* 0x000fc800078e00ff */
[----:B------:R2:W-:Y:S02]  /*67d0*/  SYNCS.ARRIVE.TRANS64 RZ, [R0+URZ+0x36430], R16 ;  /* 0x0364301000ff79a7 */ /* 0x0005e4000800003f */
[----:B--2---:R-:W2:Y:S02]  /*67e0*/  S2R R16, SR_TID.X ;  /* 0x0000000000107919 */ /* 0x004ea40000002100 */
[----:B--2---:R-:W-:-:S04]  /*67f0*/  LOP3.LUT R16, R16, 0x1f, RZ, 0xc0, !PT ;  /* 0x0000001f10107812 */ /* 0x004fc800078ec0ff */
[----:B------:R-:W-:-:S13]  /*6800*/  ISETP.NE.AND P1, PT, R16, RZ, PT ;  /* 0x000000ff1000720c */ /* 0x000fda0003f25270 */
[----:B------:R-:W-:Y:S05]  /*6810*/  @!P1 BRA `(.L_x_75) ;  /* 0x0000000000049947 */ /* 0x000fea0003800000 */
[----:B------:R-:W-:Y:S01]  /*6820*/  BPT.TRAP 0x1 ;  /* 0x000000040000795c */ /* 0x000fe20000300000 */
.L_x_75:
[C---:B------:R-:W-:Y:S01]  /*6830*/  R2UR UR27, R28.reuse ;  /* 0x000000001c1b72ca */ /* 0x040fe200000e0000 */
[----:B------:R-:W-:Y:S01]  /*6840*/  UMOV UR14, 0x0 ;  /* 0x00000000000e7882 */ /* 0x000fe20000000000 */
[----:B------:R-:W-:Y:S01]  /*6850*/  IADD3 R28, P1, R28, R6, RZ ;  /* 0x000000061c1c7210 */ /* 0x000fe20007f3e0ff */
[----:B------:R-:W-:Y:S01]  /*6860*/  UMOV UR15, 0x14f00000 ;  /* 0x14f00000000f7882 */ /* 0x000fe20000000000 */
[----:B------:R-:W-:Y:S01]  /*6870*/  R2UR UR25, R23 ;  /* 0x00000000171972ca */ /* 0x000fe200000e0000 */
[----:B------:R-:W-:Y:S01]  /*6880*/  UMOV UR26, URZ ;  /* 0x0000003f001a7c82 */ /* 0x000fe20008000000 */
[----:B------:R-:W-:Y:S01]  /*6890*/  R2UR UR24, R24 ;  /* 0x00000000181872ca */ /* 0x000fe200000e0000 */
[----:B------:R-:W-:Y:S01]  /*68a0*/  IMAD.X R29, R29, 0x1, R11, P1 ;  /* 0x000000011d1d7824 */ /* 0x000fe200008e060b */
[----:B------:R-:W-:Y:S01]  /*68b0*/  LEA R18, P1, R28, R18, 0x2 ;  /* 0x000000121c127211 */ /* 0x000fe200078210ff */
[----:B------:R-:W-:Y:S01]  /*68c0*/  UMOV UR18, 0x40 ;  /* 0x0000004000127882 */ /* 0x000fe20000000000 */
[----:B------:R-:W-:Y:S01]  /*68d0*/  R2UR UR6, R4 ;  /* 0x00000000040672ca */ /* 0x000fe200000e0000 */
[----:B------:R-:W-:Y:S01]  /*68e0*/  UMOV UR20, UR28 ;  /* 0x0000001c00147c82 */ /* 0x000fe20008000000 */
[----:B------:R-:W-:Y:S01]  /*68f0*/  LEA.HI.X R19, R28, R19, R29, 0x2, P1 ;  /* 0x000000131c137211 */ /* 0x000fe200008f141d */
[----:B------:R-:W-:Y:S01]  /*6900*/  UMOV UR21, UR29 ;  /* 0x0000001d00157c82 */ /* 0x000fe20008000000 */
[----:B------:R-:W-:Y:S01]  /*6910*/  R2UR UR7, R5 ;  /* 0x00000000050772ca */ /* 0x000fe200000e0000 */
[----:B------:R-:W-:Y:S01]  /*6920*/  UMOV UR19, UR27 ;  /* 0x0000001b00137c82 */ /* 0x000fe20008000000 */
[----:B------:R-:W-:Y:S01]  /*6930*/  R2UR UR16, R25 ;  /* 0x00000000191072ca */ /* 0x000fe200000e0000 */
[----:B------:R-:W-:Y:S01]  /*6940*/  UMOV UR17, UR25 ;  /* 0x0000001900117c82 */ /* 0x000fe20008000000 */
[----:B------:R-:W-:Y:S01]  /*6950*/  R2UR UR8, R26 ;  /* 0x000000001a0872ca */ /* 0x000fe200000e0000 */
[----:B------:R-:W-:Y:S01]  /*6960*/  UMOV UR10, 0x80 ;  /* 0x00000080000a7882 */ /* 0x000fe20000000000 */
[----:B------:R-:W-:Y:S01]  /*6970*/  R2UR UR30, R18 ;  /* 0x00000000121e72ca */ /* 0x000fe200000e0000 */
[----:B------:R-:W-:Y:S01]  /*6980*/  UMOV UR12, UR28 ;  /* 0x0000001c000c7c82 */ /* 0x000fe20008000000 */
[----:B------:R-:W-:Y:S01]  /*6990*/  R2UR UR31, R19 ;  /* 0x00000000131f72ca */ /* 0x000fe200000e0000 */
[----:B------:R-:W-:Y:S01]  /*69a0*/  UMOV UR13, UR29 ;  /* 0x0000001d000d7c82 */ /* 0x000fe20008000000 */
[----:B------:R-:W-:Y:S01]  /*69b0*/  R2UR UR32, R27 ;  /* 0x000000001b2072ca */ /* 0x000fe200000e0000 */
[----:B------:R-:W-:Y:S01]  /*69c0*/  UMOV UR9, UR25 ;  /* 0x0000001900097c82 */ /* 0x000fe20008000000 */
[----:B------:R-:W-:Y:S01]  /*69d0*/  LOP3.LUT R12, R12, 0x1, RZ, 0x3c, !PT ;  /* 0x000000010c0c7812 */ /* 0x000fe200078e3cff */
[----:B------:R2:W-:Y:S01]  /*69e0*/  UTMALDG.4D [UR24], [UR6], desc[UR14] ;  /* 0x00000e18060075b4 */ /* 0x0005e20008019000 */
[----:B------:R-:W-:Y:S01]  /*69f0*/  UMOV UR11, UR27 ;  /* 0x0000001b000b7c82 */ /* 0x000fe20008000000 */
[----:B------:R-:W-:Y:S01]  /*6a00*/  UMOV UR33, UR25 ;  /* 0x0000001900217c82 */ /* 0x000fe20008000000 */
[----:B------:R-:W-:Y:S01]  /*6a10*/  SHF.L.U32 R5, R12, 0x1f, RZ ;  /* 0x0000001f0c057819 */ /* 0x000fe200000006ff */
[----:B------:R-:W-:Y:S01]  /*6a20*/  UMOV UR22, 0x10 ;  /* 0x0000001000167882 */ /* 0x000fe20000000000 */
[----:B------:R2:W-:Y:S01]  /*6a30*/  UTMALDG.4D [UR16], [UR6], desc[UR14] ;  /* 0x00000e10060075b4 */ /* 0x0005e20008019000 */
[----:B------:R2:W-:Y:S04]  /*6a40*/  UTMALDG.4D [UR8], [UR6], desc[UR14] ;  /* 0x00000e08060075b4 */ /* 0x0005e80008019000 */
[----:B------:R2:W-:Y:S01]  /*6a50*/  UBLKCP.S.G [UR32], [UR30], UR22 ;  /* 0x000000201e0073ba */ /* 0x0005e20008000216 */
[----:B------:R-:W3:Y:S02]  /*6a60*/  SYNCS.PHASECHK.TRANS64.TRYWAIT P1, [R0+URZ+0x36420], R5 ;  /* 0x03642005000075a7 */ /* 0x000ee4000802017f */
[----:B--23--:R-:W-:Y:S05]  /*6a70*/  @!P1 BRA `(.L_x_76) ;  /* 0x0000001000249947 */ /* 0x00cfea0003800000 */
.L_x_100:
[----:B------:R-:W-:Y:S05]  /*6a80*/  @P0 BRA `(.L_x_77) ;  /* 0x0000000000140947 */ /* 0x000fea0003800000 */
[----:B------:R-:W-:Y:S01]  /*6a90*/  ISETP.NE.AND P1, PT, R16, RZ, PT ;  /* 0x000000ff1000720c */ /* 0x000fe20003f25270 */
[----:B--2---:R-:W-:-:S04]  /*6aa0*/  IMAD.MOV.U32 R5, RZ, RZ, 0x6100 ;  /* 0x00006100ff057424 */ /* 0x004fc800078e00ff */
[----:B------:R3:W-:Y:S08]  /*6ab0*/  SYNCS.ARRIVE.TRANS64 RZ, [R0+URZ+0x36410], R5 ;  /* 0x0364100500ff79a7 */ /* 0x0007f0000800003f */
[----:B------:R-:W-:Y:S05]  /*6ac0*/  @!P1 BRA `(.L_x_77) ;  /* 0x0000000000049947 */ /* 0x000fea0003800000 */
[----:B------:R-:W-:Y:S01]  /*6ad0*/  BPT.TRAP 0x1 ;  /* 0x000000040000795c */ /* 0x000fe20000300000 */
.L_x_77:
[----:B------:R-:W-:Y:S01]  /*6ae0*/  R2UR UR30, R20 ;  /* 0x00000000141e72ca */ /* 0x000fe200000e0000 */
[----:B------:R-:W-:Y:S01]  /*6af0*/  VIADD R22, R22, 0xfffffffe ;  /* 0xfffffffe16167836 */ /* 0x000fe20000000000 */
[----:B------:R-:W-:Y:S01]  /*6b00*/  R2UR UR24, R0 ;  /* 0x00000000001872ca */ /* 0x000fe200000e0000 */
[----:B------:R-:W-:Y:S01]  /*6b10*/  UMOV UR22, 0x0 ;  /* 0x0000000000167882 */ /* 0x000fe20000000000 */
[----:B------:R-:W-:Y:S01]  /*6b20*/  R2UR UR14, R2 ;  /* 0x00000000020e72ca */ /* 0x000fe200000e0000 */
[----:B------:R-:W-:Y:S01]  /*6b30*/  UMOV UR23, 0x14f00000 ;  /* 0x14f0000000177882 */ /* 0x000fe20000000000 */
[----:B------:R-:W-:Y:S01]  /*6b40*/  R2UR UR15, R3 ;  /* 0x00000000030f72ca */ /* 0x000fe200000e0000 */
[----:B------:R-:W-:Y:S01]  /*6b50*/  UMOV UR18, URZ ;  /* 0x0000003f00127c82 */ /* 0x000fe20008000000 */
[----:B------:R-:W-:Y:S01]  /*6b60*/  ISETP.NE.AND P1, PT, R22, RZ, PT ;  /* 0x000000ff1600720c */ /* 0x000fe20003f25270 */
[----:B------:R-:W-:Y:S01]  /*6b70*/  UMOV UR20, UR28 ;  /* 0x0000001c00147c82 */ /* 0x000fe20008000000 */
[----:B------:R-:W-:Y:S01]  /*6b80*/  UMOV UR21, UR29 ;  /* 0x0000001d00157c82 */ /* 0x000fe20008000000 */
[----:B------:R-:W-:Y:S01]  /*6b90*/  UMOV UR10, 0x40 ;  /* 0x00000040000a7882 */ /* 0x000fe20000000000 */
[----:B------:R-:W-:Y:S01]  /*6ba0*/  UMOV UR12, UR28 ;  /* 0x0000001c000c7c82 */ /* 0x000fe20008000000 */
[----:B------:R-:W-:-:S02]  /*6bb0*/  UIADD3 UR30, UR30, 0x2, URZ ;  /* 0x000000021e1e7890 */ /* 0x000fc4000fffe03f */
[----:B------:R-:W-:Y:S02]  /*6bc0*/  UIADD3 UR16, UR24, 0x1e000, URZ ;  /* 0x0001e00018107890 */ /* 0x000fe4000fffe03f */
[----:B------:R-:W-:Y:S02]  /*6bd0*/  USHF.L.U32 UR19, UR30, 0x6, URZ ;  /* 0x000000061e137899 */ /* 0x000fe4000800063f */
[----:B------:R-:W-:Y:S01]  /*6be0*/  UIADD3 UR17, UR24, 0x36410, URZ ;  /* 0x0003641018117890 */ /* 0x000fe2000fffe03f */
[----:B------:R-:W-:Y:S01]  /*6bf0*/  IMAD.U32 R20, RZ, RZ, UR30 ;  /* 0x0000001eff147e24 */ /* 0x000fe2000f8e00ff */
[----:B------:R-:W-:Y:S02]  /*6c00*/  UIADD3 UR8, UR24, 0x20000, URZ ;  /* 0x0002000018087890 */ /* 0x000fe4000fffe03f */
[----:B------:R-:W-:Y:S02]  /*6c10*/  UIADD3 UR32, UR24, 0x30000, URZ ;  /* 0x0003000018207890 */ /* 0x000fe4000fffe03f */
[----:B------:R-:W-:-:S02]  /*6c20*/  UIADD3 UR24, UR24, 0x22000, URZ ;  /* 0x0002200018187890 */ /* 0x000fc4000fffe03f */
[----:B------:R-:W-:Y:S02]  /*6c30*/  UIMAD.WIDE UR6, UR19, 0x4, UR4 ;  /* 0x00000004130678a5 */ /* 0x000fe4000f8e0204 */
[----:B------:R4:W-:Y:S01]  /*6c40*/  UTMALDG.4D [UR16], [UR14], desc[UR22] ;  /* 0x000016100e0075b4 */ /* 0x0009e20008019000 */
[----:B------:R-:W-:Y:S01]  /*6c50*/  UMOV UR13, UR29 ;  /* 0x0000001d000d7c82 */ /* 0x000fe20008000000 */
[----:B------:R-:W-:Y:S01]  /*6c60*/  UMOV UR9, UR17 ;  /* 0x0000001100097c82 */ /* 0x000fe20008000000 */
[----:B------:R-:W-:Y:S01]  /*6c70*/  UMOV UR11, UR19 ;  /* 0x00000013000b7c82 */ /* 0x000fe20008000000 */
[----:B------:R-:W-:Y:S01]  /*6c80*/  UMOV UR26, 0x80 ;  /* 0x00000080001a7882 */ /* 0x000fe20000000000 */
[----:B------:R-:W-:Y:S01]  /*6c90*/  UMOV UR25, UR17 ;  /* 0x0000001100197c82 */ /* 0x000fe20008000000 */
[----:B------:R-:W-:Y:S01]  /*6ca0*/  UMOV UR27, UR19 ;  /* 0x00000013001b7c82 */ /* 0x000fe20008000000 */
[----:B------:R-:W-:Y:S01]  /*6cb0*/  UMOV UR31, 0x10 ;  /* 0x00000010001f7882 */ /* 0x000fe20000000000 */
[----:B------:R4:W-:Y:S01]  /*6cc0*/  UTMALDG.4D [UR8], [UR14], desc[UR22] ;  /* 0x000016080e0075b4 */ /* 0x0009e20008019000 */
[----:B------:R-:W-:Y:S01]  /*6cd0*/  UMOV UR33, UR17 ;  /* 0x0000001100217c82 */ /* 0x000fe20008000000 */
[----:B------:R4:W-:Y:S01]  /*6ce0*/  UTMALDG.4D [UR24], [UR14], desc[UR22] ;  /* 0x000016180e0075b4 */ /* 0x0009e20008019000 */
[----:B------:R4:W-:Y:S02]  /*6cf0*/  UBLKCP.S.G [UR32], [UR6], UR31 ;  /* 0x00000020060073ba */ /* 0x0009e4000800021f */
[----:B----4-:R-:W-:Y:S05]  /*6d00*/  @P1 BRA `(.L_x_78) ;  /* 0xfffffff4001c1947 */ /* 0x010fea000383ffff */
[----:B--23--:R-:W-:-:S07]  /*6d10*/  IMAD.U32 R5, RZ, RZ, UR19 ;  /* 0x00000013ff057e24 */ /* 0x00cfce000f8e00ff */
.L_x_69:
[----:B------:R-:W-:Y:S01]  /*6d20*/  ISETP.NE.AND P1, PT, R21, RZ, PT ;  /* 0x000000ff1500720c */ /* 0x000fe20003f25270 */
[----:B------:R-:W-:-:S12]  /*6d30*/  IMAD.MOV.U32 R4, RZ, RZ, 0x1 ;  /* 0x00000001ff047424 */ /* 0x000fd800078e00ff */
[----:B------:R-:W-:Y:S05]  /*6d40*/  @!P1 BRA `(.L_x_68) ;  /* 0x0000000400649947 */ /* 0x000fea0003800000 */
[----:B------:R-:W2:Y:S02]  /*6d50*/  SYNCS.PHASECHK.TRANS64.TRYWAIT P1, [R0+URZ+0x36438], R10 ;  /* 0x0364380a000075a7 */ /* 0x000ea4000802017f */
[----:B--2---:R-:W-:Y:S05]  /*6d60*/  @!P1 BRA `(.L_x_79) ;  /* 0x0000000c00809947 */ /* 0x004fea0003800000 */
.L_x_101:
[----:B------:R-:W-:Y:S05]  /*6d70*/  @P0 BRA `(.L_x_80) ;  /* 0x0000000000140947 */ /* 0x000fea0003800000 */
[----:B------:R-:W-:Y:S01]  /*6d80*/  ISETP.NE.AND P1, PT, R16, RZ, PT ;  /* 0x000000ff1000720c */ /* 0x000fe20003f25270 */
[----:B------:R-:W-:-:S04]  /*6d90*/  IMAD.MOV.U32 R5, RZ, RZ, 0x6100 ;  /* 0x00006100ff057424 */ /* 0x000fc800078e00ff */
[----:B------:R3:W-:Y:S08]  /*6da0*/  SYNCS.ARRIVE.TRANS64 RZ, [R0+URZ+0x36430], R5 ;  /* 0x0364300500ff79a7 */ /* 0x0007f0000800003f */
[----:B------:R-:W-:Y:S05]  /*6db0*/  @!P1 BRA `(.L_x_80) ;  /* 0x0000000000049947 */ /* 0x000fea0003800000 */
[----:B------:R-:W-:Y:S01]  /*6dc0*/  BPT.TRAP 0x1 ;  /* 0x000000040000795c */ /* 0x000fe20000300000 */
.L_x_80:
[----:B---3--:R-:W3:Y:S01]  /*6dd0*/  LDC.64 R4, c[0x0][0x728] ;  /* 0x0001ca00ff047b82 */ /* 0x008ee20000000a00 */
[----:B------:R-:W-:Y:S01]  /*6de0*/  IMAD.SHL.U32 R20, R20, 0x40, RZ ;  /* 0x0000004014147824 */ /* 0x000fe200078e00ff */
[----:B------:R-:W-:Y:S01]  /*6df0*/  R2UR UR24, R0 ;  /* 0x00000000001872ca */ /* 0x000fe200000e0000 */
[----:B------:R-:W-:Y:S01]  /*6e00*/  UMOV UR14, 0x0 ;  /* 0x00000000000e7882 */ /* 0x000fe20000000000 */
[----:B------:R-:W-:Y:S01]  /*6e10*/  UMOV UR15, 0x14f00000 ;  /* 0x14f00000000f7882 */ /* 0x000fe20000000000 */
[----:B------:R-:W-:Y:S01]  /*6e20*/  UMOV UR18, URZ ;  /* 0x0000003f00127c82 */ /* 0x000fe20008000000 */
[C---:B------:R-:W-:Y:S01]  /*6e30*/  IADD3 R8, P1, R20.reuse, R6, RZ ;  /* 0x0000000614087210 */ /* 0x040fe20007f3e0ff */
[----:B------:R-:W-:Y:S01]  /*6e40*/  UMOV UR20, UR28 ;  /* 0x0000001c00147c82 */ /* 0x000fe20008000000 */
[C---:B------:R-:W-:Y:S01]  /*6e50*/  R2UR UR19, R20.reuse ;  /* 0x00000000141372ca */ /* 0x040fe200000e0000 */
[----:B------:R-:W-:Y:S01]  /*6e60*/  UMOV UR21, UR29 ;  /* 0x0000001d00157c82 */ /* 0x000fe20008000000 */
[----:B------:R-:W-:Y:S01]  /*6e70*/  LEA.HI.X.SX32 R9, R20, R11, 0x1, P1 ;  /* 0x0000000b14097211 */ /* 0x000fe200008f0eff */
[----:B------:R-:W-:Y:S01]  /*6e80*/  UMOV UR10, 0x40 ;  /* 0x00000040000a7882 */ /* 0x000fe20000000000 */
[----:B------:R-:W-:Y:S01]  /*6e90*/  UMOV UR12, UR28 ;  /* 0x0000001c000c7c82 */ /* 0x000fe20008000000 */
[----:B------:R-:W-:Y:S01]  /*6ea0*/  UMOV UR13, UR29 ;  /* 0x0000001d000d7c82 */ /* 0x000fe20008000000 */
[----:B------:R-:W-:Y:S01]  /*6eb0*/  UMOV UR26, 0x80 ;  /* 0x00000080001a7882 */ /* 0x000fe20000000000 */
[----:B------:R-:W-:-:S02]  /*6ec0*/  UIADD3 UR17, UR24, 0x36430, URZ ;  /* 0x0003643018117890 */ /* 0x000fc4000fffe03f */
[----:B------:R-:W-:Y:S02]  /*6ed0*/  UIADD3 UR16, UR24, 0x2a000, URZ ;  /* 0x0002a00018107890 */ /* 0x000fe4000fffe03f */
[----:B------:R-:W-:Y:S02]  /*6ee0*/  UIADD3 UR32, UR24, 0x30200, URZ ;  /* 0x0003020018207890 */ /* 0x000fe4000fffe03f */
[----:B------:R-:W-:Y:S02]  /*6ef0*/  UIADD3 UR8, UR24, 0x2c000, URZ ;  /* 0x0002c00018087890 */ /* 0x000fe4000fffe03f */
[----:B------:R-:W-:Y:S01]  /*6f00*/  UIADD3 UR24, UR24, 0x2e000, URZ ;  /* 0x0002e00018187890 */ /* 0x000fe2000fffe03f */
[C---:B---3--:R-:W-:Y:S01]  /*6f10*/  LEA R4, P2, R8.reuse, R4, 0x2 ;  /* 0x0000000408047211 */ /* 0x048fe200078410ff */
[----:B------:R-:W-:Y:S01]  /*6f20*/  UMOV UR9, UR17 ;  /* 0x0000001100097c82 */ /* 0x000fe20008000000 */
[----:B------:R-:W-:Y:S01]  /*6f30*/  UMOV UR11, UR19 ;  /* 0x00000013000b7c82 */ /* 0x000fe20008000000 */
[----:B------:R-:W-:Y:S01]  /*6f40*/  UMOV UR25, UR17 ;  /* 0x0000001100197c82 */ /* 0x000fe20008000000 */
[----:B------:R-:W-:Y:S01]  /*6f50*/  LEA.HI.X R5, R8, R5, R9, 0x2, P2 ;  /* 0x0000000508057211 */ /* 0x000fe200010f1409 */
[----:B------:R-:W-:Y:S01]  /*6f60*/  UMOV UR27, UR19 ;  /* 0x00000013001b7c82 */ /* 0x000fe20008000000 */
[----:B------:R-:W-:Y:S01]  /*6f70*/  IADD3 R8, P1, R13, 0x1f0, RZ ;  /* 0x000001f00d087810 */ /* 0x000fe20007f3e0ff */
[----:B------:R-:W-:Y:S01]  /*6f80*/  UMOV UR33, UR17 ;  /* 0x0000001100217c82 */ /* 0x000fe20008000000 */
[----:B------:R-:W-:Y:S01]  /*6f90*/  R2UR UR30, R4 ;  /* 0x00000000041e72ca */ /* 0x000fe200000e0000 */
[----:B------:R-:W-:Y:S01]  /*6fa0*/  UMOV UR22, 0x10 ;  /* 0x0000001000167882 */ /* 0x000fe20000000000 */
[----:B------:R-:W-:Y:S01]  /*6fb0*/  R2UR UR6, R8 ;  /* 0x00000000080672ca */ /* 0x000fe200000e0000 */
[----:B------:R-:W-:Y:S01]  /*6fc0*/  IMAD.X R8, RZ, RZ, R14, P1 ;  /* 0x000000ffff087224 */ /* 0x000fe200008e060e */
[----:B------:R-:W-:-:S02]  /*6fd0*/  R2UR UR31, R5 ;  /* 0x00000000051f72ca */ /* 0x000fc400000e0000 */
[----:B------:R-:W-:Y:S02]  /*6fe0*/  SHF.L.U32 R5, R12, 0x1f, RZ ;  /* 0x0000001f0c057819 */ /* 0x000fe400000006ff */
[----:B------:R-:W-:-:S13]  /*6ff0*/  R2UR UR7, R8 ;  /* 0x00000000080772ca */ /* 0x000fda00000e0000 */
[----:B------:R3:W-:Y:S01]  /*7000*/  UTMALDG.4D [UR16], [UR6], desc[UR14] ;  /* 0x00000e10060075b4 */ /* 0x0007e20008019000 */
[----:B------:R3:W-:Y:S01]  /*7010*/  UTMALDG.4D [UR8], [UR6], desc[UR14] ;  /* 0x00000e08060075b4 */ /* 0x0007e20008019000 */
[----:B------:R3:W-:Y:S01]  /*7020*/  UTMALDG.4D [UR24], [UR6], desc[UR14] ;  /* 0x00000e18060075b4 */ /* 0x0007e20008019000 */
[----:B------:R3:W-:Y:S01]  /*7030*/  UBLKCP.S.G [UR32], [UR30], UR22 ;  /* 0x000000201e0073ba */ /* 0x0007e20008000216 */
[----:B------:R-:W4:Y:S02]  /*7040*/  SYNCS.PHASECHK.TRANS64.TRYWAIT P1, [R0+URZ+0x36428], R5 ;  /* 0x03642805000075a7 */ /* 0x000f24000802017f */
[----:B---34-:R-:W-:Y:S05]  /*7050*/  @!P1 BRA `(.L_x_81) ;  /* 0x0000000800d89947 */ /* 0x018fea0003800000 */
.L_x_102:
[----:B------:R-:W-:Y:S01]  /*7060*/  IMAD.MOV.U32 R4, RZ, RZ, RZ ;  /* 0x000000ffff047224 */ /* 0x000fe200078e00ff */
[----:B------:R-:W-:Y:S06]  /*7070*/  @P0 BRA `(.L_x_82) ;  /* 0x0000000000140947 */ /* 0x000fec0003800000 */
[----:B------:R-:W-:Y:S01]  /*7080*/  ISETP.NE.AND P1, PT, R16, RZ, PT ;  /* 0x000000ff1000720c */ /* 0x000fe20003f25270 */
[----:B---3--:R-:W-:-:S04]  /*7090*/  IMAD.MOV.U32 R5, RZ, RZ, 0x6100 ;  /* 0x00006100ff057424 */ /* 0x008fc800078e00ff */
[----:B------:R4:W-:Y:S08]  /*70a0*/  SYNCS.ARRIVE.TRANS64 RZ, [R0+URZ+0x36418], R5 ;  /* 0x0364180500ff79a7 */ /* 0x0009f0000800003f */
[----:B------:R-:W-:Y:S05]  /*70b0*/  @!P1 BRA `(.L_x_82) ;  /* 0x0000000000049947 */ /* 0x000fea0003800000 */
[----:B------:R-:W-:Y:S01]  /*70c0*/  BPT.TRAP 0x1 ;  /* 0x000000040000795c */ /* 0x000fe20000300000 */
.L_x_82:
[----:B------:R-:W-:Y:S01]  /*70d0*/  R2UR UR19, R20 ;  /* 0x00000000141372ca */ /* 0x000fe200000e0000 */
[----:B------:R-:W-:Y:S01]  /*70e0*/  UMOV UR22, 0x0 ;  /* 0x0000000000167882 */ /* 0x000fe20000000000 */
[----:B------:R-:W-:Y:S01]  /*70f0*/  R2UR UR24, R0 ;  /* 0x00000000001872ca */ /* 0x000fe200000e0000 */
[----:B------:R-:W-:Y:S01]  /*7100*/  UMOV UR23, 0x14f00000 ;  /* 0x14f0000000177882 */ /* 0x000fe20000000000 */
[----:B------:R-:W-:Y:S01]  /*7110*/  R2UR UR14, R2 ;  /* 0x00000000020e72ca */ /* 0x000fe200000e0000 */
[----:B------:R-:W-:Y:S01]  /*7120*/  UMOV UR18, URZ ;  /* 0x0000003f00127c82 */ /* 0x000fe20008000000 */
[----:B------:R-:W-:Y:S01]  /*7130*/  R2UR UR15, R3 ;  /* 0x00000000030f72ca */ /* 0x000fe200000e0000 */
[----:B------:R-:W-:Y:S01]  /*7140*/  UMOV UR20, UR28 ;  /* 0x0000001c00147c82 */ /* 0x000fe20008000000 */
[----:B------:R-:W-:Y:S01]  /*7150*/  UMOV UR21, UR29 ;  /* 0x0000001d00157c82 */ /* 0x000fe20008000000 */
[----:B------:R-:W-:Y:S01]  /*7160*/  UMOV UR10, 0x40 ;  /* 0x00000040000a7882 */ /* 0x000fe20000000000 */
[----:B------:R-:W-:Y:S01]  /*7170*/  UMOV UR12, UR28 ;  /* 0x0000001c000c7c82 */ /* 0x000fe20008000000 */
[----:B------:R-:W-:Y:S01]  /*7180*/  UMOV UR13, UR29 ;  /* 0x0000001d000d7c82 */ /* 0x000fe20008000000 */
[----:B------:R-:W-:Y:S01]  /*7190*/  UMOV UR26, 0x80 ;  /* 0x00000080001a7882 */ /* 0x000fe20000000000 */
[----:B------:R-:W-:Y:S01]  /*71a0*/  UIADD3 UR19, UR19, 0x40, URZ ;  /* 0x0000004013137890 */ /* 0x000fe2000fffe03f */
[----:B------:R-:W-:Y:S01]  /*71b0*/  IMAD.MOV.U32 R15, RZ, RZ, 0x2 ;  /* 0x00000002ff0f7424 */ /* 0x000fe200078e00ff */
[----:B------:R-:W-:-:S02]  /*71c0*/  UIADD3 UR16, UR24, 0x24000, URZ ;  /* 0x0002400018107890 */ /* 0x000fc4000fffe03f */
[----:B------:R-:W-:Y:S02]  /*71d0*/  UIADD3 UR17, UR24, 0x36418, URZ ;  /* 0x0003641818117890 */ /* 0x000fe4000fffe03f */
[----:B------:R-:W-:Y:S01]  /*71e0*/  UIADD3 UR8, UR24, 0x26000, URZ ;  /* 0x0002600018087890 */ /* 0x000fe2000fffe03f */
[----:B---34-:R-:W-:Y:S01]  /*71f0*/  IMAD.U32 R5, RZ, RZ, UR19 ;  /* 0x00000013ff057e24 */ /* 0x018fe2000f8e00ff */
        /* <DEDUP_REMOVED lines=12> */
[----:B------:R3:W-:Y:S02]  /*72c0*/  UBLKCP.S.G [UR32], [UR6], UR30 ;  /* 0x00000020060073ba */ /* 0x0007e4000800021e */
[----:B---3--:R-:W-:Y:S01]  /*72d0*/  NOP ;  /* 0x0000000000007918 */ /* 0x008fe20000000000 */
.L_x_68:
[----:B------:R-:W-:-:S04]  /*72e0*/  SHF.L.U32 R3, R4, 0x1f, RZ ;  /* 0x0000001f04037819 */ /* 0x000fc800000006ff */
[----:B------:R-:W3:Y:S02]  /*72f0*/  SYNCS.PHASECHK.TRANS64.TRYWAIT P1, [R0+URZ+0x36438], R3 ;  /* 0x03643803000075a7 */ /* 0x000ee4000802017f */
[----:B---3--:R-:W-:Y:S05]  /*7300*/  @!P1 BRA `(.L_x_83) ;  /* 0x0000000800409947 */ /* 0x008fea0003800000 */
.L_x_103:
[----:B------:R-:W-:Y:S05]  /*7310*/  @P0 BRA `(.L_x_84) ;  /* 0x0000000000180947 */ /* 0x000fea0003800000 */
[----:B------:R-:W4:Y:S01]  /*7320*/  S2R R2, SR_TID.X ;  /* 0x0000000000027919 */ /* 0x000f220000002100 */
[----:B---3--:R-:W-:-:S04]  /*7330*/  IMAD.MOV.U32 R3, RZ, RZ, 0x6100 ;  /* 0x00006100ff037424 */ /* 0x008fc800078e00ff */
[----:B------:R3:W-:Y:S01]  /*7340*/  SYNCS.ARRIVE.TRANS64 RZ, [R0+URZ+0x36430], R3 ;  /* 0x0364300300ff79a7 */ /* 0x0007e2000800003f */
[----:B----4-:R-:W-:-:S13]  /*7350*/  LOP3.LUT P0, RZ, R2, 0x1f, RZ, 0xc0, !PT ;  /* 0x0000001f02ff7812 */ /* 0x010fda000780c0ff */
[----:B---3--:R-:W-:Y:S05]  /*7360*/  @!P0 BRA `(.L_x_84) ;  /* 0x0000000000048947 */ /* 0x008fea0003800000 */
[----:B------:R-:W-:Y:S01]  /*7370*/  BPT.TRAP 0x1 ;  /* 0x000000040000795c */ /* 0x000fe20000300000 */
.L_x_84:
[----:B---3--:R-:W3:Y:S01]  /*7380*/  LDC.64 R2, c[0x0][0x728] ;  /* 0x0001ca00ff027b82 */ /* 0x008ee20000000a00 */
[----:B------:R-:W-:Y:S01]  /*7390*/  IADD3 R13, P1, R13, 0x1f0, RZ ;  /* 0x000001f00d0d7810 */ /* 0x000fe20007f3e0ff */
[----:B------:R-:W-:Y:S01]  /*73a0*/  UMOV UR14, 0x0 ;  /* 0x00000000000e7882 */ /* 0x000fe20000000000 */
[C---:B------:R-:W-:Y:S01]  /*73b0*/  IADD3 R6, P0, R5.reuse, R6, RZ ;  /* 0x0000000605067210 */ /* 0x040fe20007f1e0ff */
[----:B------:R-:W-:Y:S01]  /*73c0*/  UMOV UR15, 0x14f00000 ;  /* 0x14f00000000f7882 */ /* 0x000fe20000000000 */
[----:B------:R-:W-:Y:S01]  /*73d0*/  R2UR UR24, R0 ;  /* 0x00000000001872ca */ /* 0x000fe200000e0000 */
[----:B------:R-:W-:Y:S01]  /*73e0*/  IMAD.X R14, RZ, RZ, R14, P1 ;  /* 0x000000ffff0e7224 */ /* 0x000fe200008e060e */
[C---:B------:R-:W-:Y:S01]  /*73f0*/  LEA.HI.X.SX32 R11, R5.reuse, R11, 0x1, P0 ;  /* 0x0000000b050b7211 */ /* 0x040fe200000f0eff */
[----:B------:R-:W-:Y:S01]  /*7400*/  UMOV UR18, URZ ;  /* 0x0000003f00127c82 */ /* 0x000fe20008000000 */
[----:B------:R-:W-:Y:S01]  /*7410*/  R2UR UR19, R5 ;  /* 0x00000000051372ca */ /* 0x000fe200000e0000 */
[----:B------:R-:W-:Y:S01]  /*7420*/  UMOV UR20, UR28 ;  /* 0x0000001c00147c82 */ /* 0x000fe20008000000 */
[----:B------:R-:W-:Y:S01]  /*7430*/  R2UR UR6, R13 ;  /* 0x000000000d0672ca */ /* 0x000fe200000e0000 */
[----:B------:R-:W-:Y:S01]  /*7440*/  UMOV UR21, UR29 ;  /* 0x0000001d00157c82 */ /* 0x000fe20008000000 */
[----:B------:R-:W-:Y:S01]  /*7450*/  R2UR UR7, R14 ;  /* 0x000000000e0772ca */ /* 0x000fe200000e0000 */
[----:B------:R-:W-:Y:S01]  /*7460*/  UMOV UR10, 0x40 ;  /* 0x00000040000a7882 */ /* 0x000fe20000000000 */
[----:B------:R-:W-:Y:S01]  /*7470*/  UMOV UR12, UR28 ;  /* 0x0000001c000c7c82 */ /* 0x000fe20008000000 */
[----:B------:R-:W-:Y:S01]  /*7480*/  UMOV UR13, UR29 ;  /* 0x0000001d000d7c82 */ /* 0x000fe20008000000 */
[----:B------:R-:W-:Y:S01]  /*7490*/  UMOV UR26, 0x80 ;  /* 0x00000080001a7882 */ /* 0x000fe20000000000 */
[----:B------:R-:W-:Y:S01]  /*74a0*/  UIADD3 UR17, UR24, 0x36430, URZ ;  /* 0x0003643018117890 */ /* 0x000fe2000fffe03f */
[----:B------:R-:W-:Y:S01]  /*74b0*/  LOP3.LUT R4, R4, 0x1, RZ, 0x3c, !PT ;  /* 0x0000000104047812 */ /* 0x000fe200078e3cff */
[----:B------:R-:W-:-:S02]  /*74c0*/  UIADD3 UR16, UR24, 0x2a000, URZ ;  /* 0x0002a00018107890 */ /* 0x000fc4000fffe03f */
[----:B------:R-:W-:Y:S01]  /*74d0*/  UIADD3 UR32, UR24, 0x30200, URZ ;  /* 0x0003020018207890 */ /* 0x000fe2000fffe03f */
[C---:B---3--:R-:W-:Y:S01]  /*74e0*/  LEA R2, P0, R6.reuse, R2, 0x2 ;  /* 0x0000000206027211 */ /* 0x048fe200078010ff */
[----:B------:R-:W-:Y:S02]  /*74f0*/  UIADD3 UR8, UR24, 0x2c000, URZ ;  /* 0x0002c00018087890 */ /* 0x000fe4000fffe03f */
[----:B------:R-:W-:Y:S01]  /*7500*/  UIADD3 UR24, UR24, 0x2e000, URZ ;  /* 0x0002e00018187890 */ /* 0x000fe2000fffe03f */
[----:B------:R-:W-:Y:S01]  /*7510*/  LEA.HI.X R3, R6, R3, R11, 0x2, P0 ;  /* 0x0000000306037211 */ /* 0x000fe200000f140b */
[----:B------:R-:W-:Y:S01]  /*7520*/  UMOV UR11, UR19 ;  /* 0x00000013000b7c82 */ /* 0x000fe20008000000 */
[----:B------:R-:W-:Y:S01]  /*7530*/  R2UR UR30, R2 ;  /* 0x00000000021e72ca */ /* 0x000fe200000e0000 */
[----:B------:R-:W-:Y:S01]  /*7540*/  UMOV UR9, UR17 ;  /* 0x0000001100097c82 */ /* 0x000fe20008000000 */
[----:B------:R-:W-:Y:S01]  /*7550*/  R2UR UR31, R3 ;  /* 0x00000000031f72ca */ /* 0x000fe200000e0000 */
[----:B------:R-:W-:Y:S01]  /*7560*/  UMOV UR27, UR19 ;  /* 0x00000013001b7c82 */ /* 0x000fe20008000000 */
[----:B------:R3:W-:Y:S01]  /*7570*/  UTMALDG.4D [UR16], [UR6], desc[UR14] ;  /* 0x00000e10060075b4 */ /* 0x0007e20008019000 */
[----:B------:R-:W-:Y:S01]  /*7580*/  UMOV UR25, UR17 ;  /* 0x0000001100197c82 */ /* 0x000fe20008000000 */
[----:B------:R-:W-:Y:S01]  /*7590*/  UMOV UR33, UR17 ;  /* 0x0000001100217c82 */ /* 0x000fe20008000000 */
[----:B------:R-:W-:Y:S01]  /*75a0*/  UMOV UR22, 0x10 ;  /* 0x0000001000167882 */ /* 0x000fe20000000000 */
[----:B------:R-:W-:Y:S01]  /*75b0*/  ISETP.NE.AND P0, PT, R15, 0x2, PT ;  /* 0x000000020f00780c */ /* 0x000fe20003f05270 */
[----:B------:R3:W-:Y:S03]  /*75c0*/  UTMALDG.4D [UR8], [UR6], desc[UR14] ;  /* 0x00000e08060075b4 */ /* 0x0007e60008019000 */
[----:B------:R-:W-:-:S02]  /*75d0*/  SEL R3, RZ, 0x1, P0 ;  /* 0x00000001ff037807 */ /* 0x000fc40000000000 */
[----:B------:R-:W-:Y:S02]  /*75e0*/  SEL R2, R15, RZ, P0 ;  /* 0x000000ff0f027207 */ /* 0x000fe40000000000 */
[----:B------:R-:W-:Y:S01]  /*75f0*/  LOP3.LUT R12, R12, R3, RZ, 0x3c, !PT ;  /* 0x000000030c0c7212 */ /* 0x000fe200078e3cff */
[----:B------:R3:W-:Y:S01]  /*7600*/  UTMALDG.4D [UR24], [UR6], desc[UR14] ;  /* 0x00000e18060075b4 */ /* 0x0007e20008019000 */
[----:B------:R3:W-:Y:S02]  /*7610*/  UBLKCP.S.G [UR32], [UR30], UR22 ;  /* 0x000000201e0073ba */ /* 0x0007e40008000216 */
[----:B---3--:R-:W-:-:S03]  /*7620*/  NOP ;  /* 0x0000000000007918 */ /* 0x008fc60000000000 */
.L_x_65:
[----:B------:R-:W-:Y:S05]  /*7630*/  BSYNC B0 ;  /* 0x0000000000007941 */ /* 0x000fea0003800000 */
.L_x_64:
[----:B------:R-:W-:-:S03]  /*7640*/  UMOV UR6, 0xffffffff ;  /* 0xffffffff00067882 */ /* 0x000fc60000000000 */
[----:B------:R-:W-:Y:S05]  /*7650*/  BRA.DIV UR6, `(.L_x_85) ;  /* 0x0000000606807947 */ /* 0x000fea000b800000 */
[----:B------:R-:W-:-:S13]  /*7660*/  ELECT P0, URZ, PT ;  /* 0x00000000003f782f */ /* 0x000fda0003800000 */
.L_x_106:
[----:B------:R-:W-:Y:S04]  /*7670*/  BSSY B0, `(.L_x_86) ;  /* 0x000001e000007945 */ /* 0x000fe80003800000 */
[----:B------:R-:W-:Y:S05]  /*7680*/  @!P0 BRA `(.L_x_87) ;  /* 0x0000000000708947 */ /* 0x000fea0003800000 */
[----:B------:R-:W-:-:S04]  /*7690*/  LOP3.LUT R17, R17, 0x2, RZ, 0xfc, !PT ;  /* 0x0000000211117812 */ /* 0x000fc800078efcff */
[----:B------:R-:W-:-:S13]  /*76a0*/  ISETP.NE.AND P2, PT, R17, 0x3, PT ;  /* 0x000000031100780c */ /* 0x000fda0003f45270 */
[----:B------:R-:W-:Y:S05]  /*76b0*/  @!P2 BRA `(.L_x_88) ;  /* 0x000000000004a947 */ /* 0x000fea0003800000 */
[----:B------:R-:W-:Y:S01]  /*76c0*/  BPT.TRAP 0x1 ;  /* 0x000000040000795c */ /* 0x000fe20000300000 */
.L_x_88:
[----:B------:R-:W3:Y:S01]  /*76d0*/  S2R R3, SR_CgaCtaId ;  /* 0x0000000000037919 */ /* 0x000ee20000008800 */
[----:B-12---:R-:W-:-:S04]  /*76e0*/  MOV R0, 0x400 ;  /* 0x0000040000007802 */ /* 0x006fc80000000f00 */
[----:B---3--:R-:W-:Y:S02]  /*76f0*/  LEA R9, R3, R0, 0x18 ;  /* 0x0000000003097211 */ /* 0x008fe400078ec0ff */
[----:B------:R-:W-:-:S03]  /*7700*/  SHF.L.U32 R0, R12, 0x1f, RZ ;  /* 0x0000001f0c007819 */ /* 0x000fc600000006ff */
[----:B------:R-:W-:-:S04]  /*7710*/  VIADD R3, R9, 0x36420 ;  /* 0x0003642009037836 */ /* 0x000fc80000000000 */
[C---:B------:R-:W-:Y:S02]  /*7720*/  IMAD R7, R2.reuse, 0x8, R3 ;  /* 0x0000000802077824 */ /* 0x040fe400078e0203 */
[----:B------:R-:W-:Y:S02]  /*7730*/  VIADD R2, R2, 0x1 ;  /* 0x0000000102027836 */ /* 0x000fe40000000000 */
[----:B------:R-:W1:Y:S03]  /*7740*/  SYNCS.PHASECHK.TRANS64.TRYWAIT P0, [R7+URZ], R0 ;  /* 0x00000000070075a7 */ /* 0x000e66000800017f */
[----:B------:R-:W-:-:S04]  /*7750*/  ISETP.NE.AND P1, PT, R2, 0x2, PT ;  /* 0x000000020200780c */ /* 0x000fc80003f25270 */
[----:B------:R-:W-:Y:S02]  /*7760*/  SEL R5, RZ, 0x1, P1 ;  /* 0x00000001ff057807 */ /* 0x000fe40000800000 */
[----:B------:R-:W-:Y:S02]  /*7770*/  SEL R2, R2, RZ, P1 ;  /* 0x000000ff02027207 */ /* 0x000fe40000800000 */
[----:B------:R-:W-:-:S03]  /*7780*/  LOP3.LUT R5, R12, R5, RZ, 0x3c, !PT ;  /* 0x000000050c057212 */ /* 0x000fc600078e3cff */
[----:B------:R-:W-:Y:S01]  /*7790*/  IMAD R3, R2, 0x8, R3 ;  /* 0x0000000802037824 */ /* 0x000fe200078e0203 */
[----:B------:R-:W-:Y:S01]  /*77a0*/  SHF.L.U32 R2, R5, 0x1f, RZ ;  /* 0x0000001f05027819 */ /* 0x000fe200000006ff */
[----:B-1----:R-:W-:Y:S06]  /*77b0*/  @!P0 BRA `(.L_x_89) ;  /* 0x00000004004c8947 */ /* 0x002fec0003800000 */
.L_x_107:
[----:B------:R-:W2:Y:S02]  /*77c0*/  SYNCS.PHASECHK.TRANS64.TRYWAIT P0, [R3+URZ], R2 ;  /* 0x00000002030075a7 */ /* 0x000ea4000800017f */
[----:B--2---:R-:W-:Y:S05]  /*77d0*/  @!P0 BRA `(.L_x_90) ;  /* 0x0000000400588947 */ /* 0x004fea0003800000 */
.L_x_108:
[----:B------:R-:W-:Y:S05]  /*77e0*/  @!P2 BRA `(.L_x_91) ;  /* 0x000000000004a947 */ /* 0x000fea0003800000 */
[----:B------:R-:W-:Y:S01]  /*77f0*/  BPT.TRAP 0x1 ;  /* 0x000000040000795c */ /* 0x000fe20000300000 */
.L_x_91:
[----:B------:R-:W-:-:S07]  /*7800*/  SHF.L.U32 R4, R4, 0x1f, RZ ;  /* 0x0000001f04047819 */ /* 0x000fce00000006ff */
.L_x_92:
[----:B---3--:R3:W4:Y:S02]  /*7810*/  SYNCS.PHASECHK.TRANS64.TRYWAIT P0, [R9+URZ+0x36438], R4 ;  /* 0x03643804090075a7 */ /* 0x008724000800017f */
[----:B----4-:R-:W-:Y:S05]  /*7820*/  @!P0 NANOSLEEP.SYNCS 0x989680 ;  /* 0x009896800000895d */ /* 0x010fea0003900000 */
[----:B------:R-:W4:Y:S02]  /*7830*/  @!P0 SYNCS.PHASECHK.TRANS64 P0, [R9+URZ+0x36438], R4 ;  /* 0x03643804090085a7 */ /* 0x000f24000800007f */
[----:B----4-:R-:W-:Y:S05]  /*7840*/  @!P0 BRA `(.L_x_92) ;  /* 0xfffffffc00f08947 */ /* 0x010fea000383ffff */
.L_x_87:
[----:B------:R-:W-:Y:S05]  /*7850*/  BSYNC B0 ;  /* 0x0000000000007941 */ /* 0x000fea0003800000 */
.L_x_86:
[----:B------:R-:W-:Y:S05]  /*7860*/  EXIT ;  /* 0x000000000000794d */ /* 0x000fea0003800000 */
.L_x_10:
[----:B------:R-:W-:Y:S02]  /*7870*/  IMAD.MOV.U32 R12, RZ, RZ, RZ ;  /* 0x000000ffff0c7224 */ /* 0x000fe400078e00ff */
[----:B------:R-:W-:Y:S02]  /*7880*/  IMAD.MOV.U32 R11, RZ, RZ, 0x1f ;  /* 0x0000001fff0b7424 */ /* 0x000fe400078e00ff */
[----:B------:R-:W-:-:S07]  /*7890*/  IMAD.MOV.U32 R15, RZ, RZ, -0x1 ;  /* 0xffffffffff0f7424 */ /* 0x000fce00078e00ff */
[----:B------:R-:W-:Y:S05]  /*78a0*/  WARPSYNC.COLLECTIVE R15, `(.L_x_93) ;  /* 0x000000000f087348 */ /* 0x000fea0003c00000 */
[----:B------:R1:W2:Y:S02]  /*78b0*/  SHFL.IDX P6, R14, R13, R12, R11 ;  /* 0x0000000c0d0e7389 */ /* 0x0002a400000c000b */
[----:B-12---:R-:W-:Y:S01]  /*78c0*/  ENDCOLLECTIVE ;  /* 0x000000000000791b */ /* 0x006fe20003800000 */
.L_x_93:
[----:B------:R-:W-:Y:S05]  /*78d0*/  BRA `(.L_x_94) ;  /* 0xffffff9000ac7947 */ /* 0x000fea000383ffff */
.L_x_12:
[----:B--2---:R2:W3:Y:S02]  /*78e0*/  SYNCS.PHASECHK.TRANS64.TRYWAIT P0, [R157+URZ+0x36400], R18 ;  /* 0x036400129d0075a7 */ /* 0x0044e4000800017f */
[----:B---3--:R-:W-:Y:S05]  /*78f0*/  @!P0 NANOSLEEP.SYNCS 0x989680 ;  /* 0x009896800000895d */ /* 0x008fea0003900000 */
[----:B------:R-:W3:Y:S02]  /*7900*/  @!P0 SYNCS.PHASECHK.TRANS64 P0, [R157+URZ+0x36400], R18 ;  /* 0x036400129d0085a7 */ /* 0x000ee4000800007f */
[----:B---3--:R-:W-:Y:S05]  /*7910*/  @!P0 BRA `(.L_x_12) ;  /* 0xfffffffc00f08947 */ /* 0x008fea000383ffff */
[----:B------:R-:W-:Y:S05]  /*7920*/  BRA `(.L_x_11) ;  /* 0xffffff9400187947 */ /* 0x000fea000383ffff */
.L_x_17:
[----:B--2---:R2:W3:Y:S02]  /*7930*/  SYNCS.PHASECHK.TRANS64.TRYWAIT P1, [R4+URZ+0x36410], R13 ;  /* 0x0364100d040075a7 */ /* 0x0044e4000802017f */
[----:B---3--:R-:W-:Y:S05]  /*7940*/  @!P1 NANOSLEEP.SYNCS 0x989680 ;  /* 0x009896800000995d */ /* 0x008fea0003900000 */
[----:B------:R-:W3:Y:S02]  /*7950*/  @!P1 SYNCS.PHASECHK.TRANS64 P1, [R4+URZ+0x36410], R13 ;  /* 0x0364100d040095a7 */ /* 0x000ee4000802007f */
[----:B---3--:R-:W-:Y:S05]  /*7960*/  @!P1 BRA `(.L_x_17) ;  /* 0xfffffffc00f09947 */ /* 0x008fea000383ffff */
[----:B------:R-:W-:Y:S05]  /*7970*/  BRA `(.L_x_16) ;  /* 0xffffff9800d87947 */ /* 0x000fea000383ffff */
.L_x_21:
[----:B---3--:R3:W1:Y:S02]  /*7980*/  SYNCS.PHASECHK.TRANS64.TRYWAIT P1, [R157+URZ+0x36430], R14 ;  /* 0x0364300e9d0075a7 */ /* 0x008664000802017f */
[----:B-1----:R-:W-:Y:S05]  /*7990*/  @!P1 NANOSLEEP.SYNCS 0x989680 ;  /* 0x009896800000995d */ /* 0x002fea0003900000 */
[----:B------:R-:W1:Y:S02]  /*79a0*/  @!P1 SYNCS.PHASECHK.TRANS64 P1, [R157+URZ+0x36430], R14 ;  /* 0x0364300e9d0095a7 */ /* 0x000e64000802007f */
[----:B-1----:R-:W-:Y:S05]  /*79b0*/  @!P1 BRA `(.L_x_21) ;  /* 0xfffffffc00f09947 */ /* 0x002fea000383ffff */
[----:B------:R-:W-:Y:S05]  /*79c0*/  BRA `(.L_x_20) ;  /* 0xffffffa0007c7947 */ /* 0x000fea000383ffff */
.L_x_66:
[----:B-1----:R1:W2:Y:S02]  /*79d0*/  SYNCS.PHASECHK.TRANS64.TRYWAIT P1, [R0+URZ+0x36420], R10 ;  /* 0x0364200a000075a7 */ /* 0x0022a4000802017f */
[----:B--2---:R-:W-:Y:S05]  /*79e0*/  @!P1 NANOSLEEP.SYNCS 0x989680 ;  /* 0x009896800000995d */ /* 0x004fea0003900000 */
[----:B------:R-:W2:Y:S02]  /*79f0*/  @!P1 SYNCS.PHASECHK.TRANS64 P1, [R0+URZ+0x36420], R10 ;  /* 0x0364200a000095a7 */ /* 0x000ea4000802007f */
[----:B--2---:R-:W-:Y:S05]  /*7a00*/  @!P1 BRA `(.L_x_66) ;  /* 0xfffffffc00f09947 */ /* 0x004fea000383ffff */
[----:B------:R-:W-:Y:S05]  /*7a10*/  BRA `(.L_x_95) ;  /* 0xffffffe0001c7947 */ /* 0x000fea000383ffff */
.L_x_70:
[----:B-1----:R1:W2:Y:S02]  /*7a20*/  SYNCS.PHASECHK.TRANS64.TRYWAIT P1, [R0+URZ+0x36438], R10 ;  /* 0x0364380a000075a7 */ /* 0x0022a4000802017f */
[----:B--2---:R-:W-:Y:S05]  /*7a30*/  @!P1 NANOSLEEP.SYNCS 0x989680 ;  /* 0x009896800000995d */ /* 0x004fea0003900000 */
[----:B------:R-:W2:Y:S02]  /*7a40*/  @!P1 SYNCS.PHASECHK.TRANS64 P1, [R0+URZ+0x36438], R10 ;  /* 0x0364380a000095a7 */ /* 0x000ea4000802007f */
[----:B--2---:R-:W-:Y:S05]  /*7a50*/  @!P1 BRA `(.L_x_70) ;  /* 0xfffffffc00f09947 */ /* 0x004fea000383ffff */
[----:B------:R-:W-:Y:S05]  /*7a60*/  BRA `(.L_x_96) ;  /* 0xffffffe400d47947 */ /* 0x000fea000383ffff */
.L_x_72:
[----:B--2---:R2:W3:Y:S02]  /*7a70*/  SYNCS.PHASECHK.TRANS64.TRYWAIT P1, [R0+URZ+0x36428], R3 ;  /* 0x03642803000075a7 */ /* 0x0044e4000802017f */
[----:B---3--:R-:W-:Y:S05]  /*7a80*/  @!P1 NANOSLEEP.SYNCS 0x989680 ;  /* 0x009896800000995d */ /* 0x008fea0003900000 */
[----:B------:R-:W3:Y:S02]  /*7a90*/  @!P1 SYNCS.PHASECHK.TRANS64 P1, [R0+URZ+0x36428], R3 ;  /* 0x03642803000095a7 */ /* 0x000ee4000802007f */
[----:B---3--:R-:W-:Y:S05]  /*7aa0*/  @!P1 BRA `(.L_x_72) ;  /* 0xfffffffc00f09947 */ /* 0x008fea000383ffff */
[----:B------:R-:W-:Y:S05]  /*7ab0*/  BRA `(.L_x_97) ;  /* 0xffffffe800947947 */ /* 0x000fea000383ffff */
.L_x_74:
[----:B--2---:R2:W3:Y:S02]  /*7ac0*/  SYNCS.PHASECHK.TRANS64.TRYWAIT P1, [R0+URZ+0x36438], R29 ;  /* 0x0364381d000075a7 */ /* 0x0044e4000802017f */
[----:B---3--:R-:W-:Y:S05]  /*7ad0*/  @!P1 NANOSLEEP.SYNCS 0x989680 ;  /* 0x009896800000995d */ /* 0x008fea0003900000 */
[----:B------:R-:W3:Y:S02]  /*7ae0*/  @!P1 SYNCS.PHASECHK.TRANS64 P1, [R0+URZ+0x36438], R29 ;  /* 0x0364381d000095a7 */ /* 0x000ee4000802007f */
[----:B---3--:R-:W-:Y:S05]  /*7af0*/  @!P1 BRA `(.L_x_74) ;  /* 0xfffffffc00f09947 */ /* 0x008fea000383ffff */
[----:B------:R-:W-:Y:S05]  /*7b00*/  BRA `(.L_x_98) ;  /* 0xffffffec00247947 */ /* 0x000fea000383ffff */
.L_x_76:
[----:B------:R-:W-:-:S07]  /*7b10*/  SHF.L.U32 R5, R12, 0x1f, RZ ;  /* 0x0000001f0c057819 */ /* 0x000fce00000006ff */
.L_x_99:
[----:B--2---:R2:W3:Y:S02]  /*7b20*/  SYNCS.PHASECHK.TRANS64.TRYWAIT P1, [R0+URZ+0x36420], R5 ;  /* 0x03642005000075a7 */ /* 0x0044e4000802017f */
[----:B---3--:R-:W-:Y:S05]  /*7b30*/  @!P1 NANOSLEEP.SYNCS 0x989680 ;  /* 0x009896800000995d */ /* 0x008fea0003900000 */
[----:B------:R-:W3:Y:S02]  /*7b40*/  @!P1 SYNCS.PHASECHK.TRANS64 P1, [R0+URZ+0x36420], R5 ;  /* 0x03642005000095a7 */ /* 0x000ee4000802007f */
[----:B---3--:R-:W-:Y:S05]  /*7b50*/  @!P1 BRA `(.L_x_99) ;  /* 0xfffffffc00f09947 */ /* 0x008fea000383ffff */
[----:B------:R-:W-:Y:S05]  /*7b60*/  BRA `(.L_x_100) ;  /* 0xffffffec00c47947 */ /* 0x000fea000383ffff */
.L_x_79:
[----:B--2---:R2:W3:Y:S02]  /*7b70*/  SYNCS.PHASECHK.TRANS64.TRYWAIT P1, [R0+URZ+0x36438], R10 ;  /* 0x0364380a000075a7 */ /* 0x0044e4000802017f */
[----:B---3--:R-:W-:Y:S05]  /*7b80*/  @!P1 NANOSLEEP.SYNCS 0x989680 ;  /* 0x009896800000995d */ /* 0x008fea0003900000 */
[----:B------:R-:W3:Y:S02]  /*7b90*/  @!P1 SYNCS.PHASECHK.TRANS64 P1, [R0+URZ+0x36438], R10 ;  /* 0x0364380a000095a7 */ /* 0x000ee4000802007f */
[----:B---3--:R-:W-:Y:S05]  /*7ba0*/  @!P1 BRA `(.L_x_79) ;  /* 0xfffffffc00f09947 */ /* 0x008fea000383ffff */
[----:B------:R-:W-:Y:S05]  /*7bb0*/  BRA `(.L_x_101) ;  /* 0xfffffff0006c7947 */ /* 0x000fea000383ffff */
.L_x_81:
[----:B---3--:R3:W4:Y:S02]  /*7bc0*/  SYNCS.PHASECHK.TRANS64.TRYWAIT P1, [R0+URZ+0x36428], R5 ;  /* 0x03642805000075a7 */ /* 0x008724000802017f */
[----:B----4-:R-:W-:Y:S05]  /*7bd0*/  @!P1 NANOSLEEP.SYNCS 0x989680 ;  /* 0x009896800000995d */ /* 0x010fea0003900000 */
[----:B------:R-:W4:Y:S02]  /*7be0*/  @!P1 SYNCS.PHASECHK.TRANS64 P1, [R0+URZ+0x36428], R5 ;  /* 0x03642805000095a7 */ /* 0x000f24000802007f */
[----:B----4-:R-:W-:Y:S05]  /*7bf0*/  @!P1 BRA `(.L_x_81) ;  /* 0xfffffffc00f09947 */ /* 0x010fea000383ffff */
[----:B------:R-:W-:Y:S05]  /*7c00*/  BRA `(.L_x_102) ;  /* 0xfffffff400147947 */ /* 0x000fea000383ffff */
.L_x_83:
[----:B---3--:R3:W4:Y:S02]  /*7c10*/  SYNCS.PHASECHK.TRANS64.TRYWAIT P1, [R0+URZ+0x36438], R3 ;  /* 0x03643803000075a7 */ /* 0x008724000802017f */
[----:B----4-:R-:W-:Y:S05]  /*7c20*/  @!P1 NANOSLEEP.SYNCS 0x989680 ;  /* 0x009896800000995d */ /* 0x010fea0003900000 */
[----:B------:R-:W4:Y:S02]  /*7c30*/  @!P1 SYNCS.PHASECHK.TRANS64 P1, [R0+URZ+0x36438], R3 ;  /* 0x03643803000095a7 */ /* 0x000f24000802007f */
[----:B----4-:R-:W-:Y:S05]  /*7c40*/  @!P1 BRA `(.L_x_83) ;  /* 0xfffffffc00f09947 */ /* 0x010fea000383ffff */
[----:B------:R-:W-:Y:S05]  /*7c50*/  BRA `(.L_x_103) ;  /* 0xfffffff400ac7947 */ /* 0x000fea000383ffff */
.L_x_85:
[----:B------:R-:W-:Y:S01]  /*7c60*/  BSSY B0, `(.L_x_104) ;  /* 0x0000006000007945 */ /* 0x000fe20003800000 */
[----:B------:R-:W-:-:S07]  /*7c70*/  IMAD.MOV.U32 R15, RZ, RZ, -0x1 ;  /* 0xffffffffff0f7424 */ /* 0x000fce00078e00ff */
[----:B-12---:R-:W-:Y:S05]  /*7c80*/  WARPSYNC.COLLECTIVE R15, `(.L_x_105) ;  /* 0x000000000f0c7348 */ /* 0x006fea0003c00000 */
[----:B------:R-:W-:Y:S02]  /*7c90*/  ELECT P6, UR62, PT ;  /* 0x00000000003e782f */ /* 0x000fe400038c0000 */
[----:B------:R-:W-:Y:S01]  /*7ca0*/  MOV R14, UR62 ;  /* 0x0000003e000e7c02 */ /* 0x000fe20008000f00 */
[----:B-12---:R-:W-:Y:S10]  /*7cb0*/  ENDCOLLECTIVE ;  /* 0x000000000000791b */ /* 0x006ff40003800000 */
.L_x_105:
[----:B------:R-:W-:Y:S05]  /*7cc0*/  BSYNC B0 ;  /* 0x0000000000007941 */ /* 0x000fea0003800000 */
.L_x_104:
[----:B------:R-:W-:Y:S01]  /*7cd0*/  PLOP3.LUT P0, PT, P6, PT, PT, 0x80, 0x0 ;  /* 0x000000000000781c */ /* 0x000fe2000370f070 */
[----:B------:R-:W-:-:S12]  /*7ce0*/  BRA `(.L_x_106) ;  /* 0xfffffff800607947 */ /* 0x000fd8000383ffff */
.L_x_89:
[----:B-1----:R1:W2:Y:S02]  /*7cf0*/  SYNCS.PHASECHK.TRANS64.TRYWAIT P0, [R7+URZ], R0 ;  /* 0x00000000070075a7 */ /* 0x0022a4000800017f */
[----:B--2---:R-:W-:Y:S05]  /*7d00*/  @!P0 NANOSLEEP.SYNCS 0x989680 ;  /* 0x009896800000895d */ /* 0x004fea0003900000 */
[----:B------:R-:W2:Y:S02]  /*7d10*/  @!P0 SYNCS.PHASECHK.TRANS64 P0, [R7+URZ], R0 ;  /* 0x00000000070085a7 */ /* 0x000ea4000800007f */
[----:B--2---:R-:W-:Y:S05]  /*7d20*/  @!P0 BRA `(.L_x_89) ;  /* 0xfffffffc00f08947 */ /* 0x004fea000383ffff */
[----:B------:R-:W-:Y:S05]  /*7d30*/  BRA `(.L_x_107) ;  /* 0xfffffff800a07947 */ /* 0x000fea000383ffff */
.L_x_90:
[----:B--2---:R2:W3:Y:S02]  /*7d40*/  SYNCS.PHASECHK.TRANS64.TRYWAIT P0, [R3+URZ], R2 ;  /* 0x00000002030075a7 */ /* 0x0044e4000800017f */
[----:B---3--:R-:W-:Y:S05]  /*7d50*/  @!P0 NANOSLEEP.SYNCS 0x989680 ;  /* 0x009896800000895d */ /* 0x008fea0003900000 */
[----:B------:R-:W3:Y:S02]  /*7d60*/  @!P0 SYNCS.PHASECHK.TRANS64 P0, [R3+URZ], R2 ;  /* 0x00000002030085a7 */ /* 0x000ee4000800007f */
[----:B---3--:R-:W-:Y:S05]  /*7d70*/  @!P0 BRA `(.L_x_90) ;  /* 0xfffffffc00f08947 */ /* 0x008fea000383ffff */
[----:B------:R-:W-:Y:S05]  /*7d80*/  BRA `(.L_x_108) ;  /* 0xfffffff800947947 */ /* 0x000fea000383ffff */
.L_x_109:
[----:B------:R-:W-:-:S00]  /*7d90*/  BRA `(.L_x_109) ;  /* 0xfffffffc00fc7947 */ /* 0x000fc0000383ffff */
[----:B------:R-:W-:-:S00]  /*7da0*/  NOP ;  /* 0x0000000000007918 */ /* 0x000fc00000000000 */
        /* <DEDUP_REMOVED lines=13> */
.L_x_7649:


//--------------------- .text._ZN7cutlass13device_kernelIN5flash11enable_sm90INS1_16FlashAttnBwdSm90INS1_25CollectiveMainloopBwdSm90ILi2ELi1ELi1EN4cute5tupleIJNS5_1CILi1EEES8_S8_EEENS6_IJNS7_ILi64EEENS7_ILi96EEENS7_ILi192EEEEEENS_6half_tEfNS_4arch4Sm90ELb0ELb0ELb1ELb0ELb1ELb0ELb1ELb0ELi3ELi1ELi1ELi1ELb0EEENS1_21CollectiveEpilogueBwdISD_SE_SG_Li384ELb0ELb1ELi3EEENS1_19SingleTileSchedulerILb0ELb0ELb0ELi96EEEEEEEEEvNT_6ParamsE --------------------------
	.section	.text._ZN7cutlass13device_kernelIN5flash11enable_sm90INS1_16FlashAttnBwdSm90INS1_25CollectiveMainloopBwdSm90ILi2ELi1ELi1EN4cute5tupleIJNS5_1CILi1EEES8_S8_EEENS6_IJNS7_ILi64EEENS7_ILi96EEENS7_ILi192EEEEEENS_6half_tEfNS_4arch4Sm90ELb0ELb0ELb1ELb0ELb1ELb0ELb1ELb0ELi3ELi1ELi1ELi1ELb0EEENS1_21CollectiveEpilogueBwdISD_SE_SG_Li384ELb0ELb1ELi3EEENS1_19SingleTileSchedulerILb0ELb0ELb0ELi96EEEEEEEEEvNT_6ParamsE,"ax",@progbits
	.align	128
.text._ZN7cutlass13device_kernelIN5flash11enable_sm90INS1_16FlashAttnBwdSm90INS1_25CollectiveMainloopBwdSm90ILi2ELi1ELi1EN4cute5tupleIJNS5_1CILi1EEES8_S8_EEENS6_IJNS7_ILi64EEENS7_ILi96EEENS7_ILi192EEEEEENS_6half_tEfNS_4arch4Sm90ELb0ELb0ELb1ELb0ELb1ELb0ELb1ELb0ELi3ELi1ELi1ELi1ELb0EEENS1_21CollectiveEpilogueBwdISD_SE_SG_Li384ELb0ELb1ELi3EEENS1_19SingleTileSchedulerILb0ELb0ELb0ELi96EEEEEEEEEvNT_6ParamsE:
        .type           _ZN7cutlass13device_kernelIN5flash11enable_sm90INS1_16FlashAttnBwdSm90INS1_25CollectiveMainloopBwdSm90ILi2ELi1ELi1EN4cute5tupleIJNS5_1CILi1EEES8_S8_EEENS6_IJNS7_ILi64EEENS7_ILi96EEENS7_ILi192EEEEEENS_6half_tEfNS_4arch4Sm90ELb0ELb0ELb1ELb0ELb1ELb0ELb1ELb0ELi3ELi1ELi1ELi1ELb0EEENS1_21CollectiveEpilogueBwdISD_SE_SG_Li384ELb0ELb1ELi3EEENS1_19SingleTileSchedulerILb0ELb0ELb0ELi96EEEEEEEEEvNT_6ParamsE,@function
        .size           _ZN7cutlass13device_kernelIN5flash11enable_sm90INS1_16FlashAttnBwdSm90INS1_25CollectiveMainloopBwdSm90ILi2ELi1ELi1EN4cute5tupleIJNS5_1CILi1EEES8_S8_EEENS6_IJNS7_ILi64EEENS7_ILi96EEENS7_ILi192EEEEEENS_6half_tEfNS_4arch4Sm90ELb0ELb0ELb1ELb0ELb1ELb0ELb1ELb0ELi3ELi1ELi1ELi1ELb0EEENS1_21CollectiveEpilogueBwdISD_SE_SG_Li384ELb0ELb1ELi3EEENS1_19SingleTileSchedulerILb0ELb0ELb0ELi96EEEEEEEEEvNT_6ParamsE,(.L_x_7650 - _ZN7cutlass13device_kernelIN5flash11enable_sm90INS1_16FlashAttnBwdSm90INS1_25CollectiveMainloopBwdSm90ILi2ELi1ELi1EN4cute5tupleIJNS5_1CILi1EEES8_S8_EEENS6_IJNS7_ILi64EEENS7_ILi96EEENS7_ILi192EEEEEENS_6half_tEfNS_4arch4Sm90ELb0ELb0ELb1ELb0ELb1ELb0ELb1ELb0ELi3ELi1ELi1ELi1ELb0EEENS1_21CollectiveEpilogueBwdISD_SE_SG_Li384ELb0ELb1ELi3EEENS1_19SingleTileSchedulerILb0ELb0ELb0ELi96EEEEEEEEEvNT_6ParamsE)
        .other          _ZN7cutlass13device_kernelIN5flash11enable_sm90INS1_16FlashAttnBwdSm90INS1_25CollectiveMainloopBwdSm90ILi2ELi1ELi1EN4cute5tupleIJNS5_1CILi1EEES8_S8_EEENS6_IJNS7_ILi64EEENS7_ILi96EEENS7_ILi192EEEEEENS_6half_tEfNS_4arch4Sm90ELb0ELb0ELb1ELb0ELb1ELb0ELb1ELb0ELi3ELi1ELi1ELi1ELb0EEENS1_21CollectiveEpilogueBwdISD_SE_SG_Li384ELb0ELb1ELi3EEENS1_19SingleTileSchedulerILb0ELb0ELb0ELi96EEEEEEEEEvNT_6ParamsE,@"STO_CUDA_ENTRY STV_DEFAULT"
_ZN7cutlass13device_kernelIN5flash11enable_sm90INS1_16FlashAttnBwdSm90INS1_25CollectiveMainloopBwdSm90ILi2ELi1ELi1EN4cute5tupleIJNS5_1CILi1EEES8_S8_EEENS6_IJNS7_ILi64EEENS7_ILi96EEENS7_ILi192EEEEEENS_6half_tEfNS_4arch4Sm90ELb0ELb0ELb1ELb0ELb1ELb0ELb1ELb0ELi3ELi1ELi1ELi1ELb0EEENS1_21CollectiveEpilogueBwdISD_SE_SG_Li384ELb0ELb1ELi3EEENS1_19SingleTileSchedulerILb0ELb0ELb0ELi96EEEEEEEEEvNT_6ParamsE:
        /* <DEDUP_REMOVED lines=29> */
.L_x_111:
[----:B------:R-:W-:Y:S05]  /*01d0*/  BSYNC B0 ;  /* 0x0000000000007941 */ /* 0x000fea0003800000 */
.L_x_110:
        /* <DEDUP_REMOVED lines=34> */
.L_x_112:
        /* <DEDUP_REMOVED lines=20> */
.L_x_113:
[----:B---3--:R-:W-:Y:S01]  /*0540*/  ISETP.NE.AND P0, PT, R2, RZ, PT ;  /* 0x000000ff0200720c */ /* 0x008fe20003f05270 */
[----:B------:R-:W-:Y:S01]  /*0550*/  IMAD.MOV.U32 R17, RZ, RZ, 0x1 ;  /* 0x00000001ff117424 */ /* 0x000fe200078e00ff */
[----:B------:R-:W-:-:S04]  /*0560*/  NOP ;  /* 0x0000000000007918 */ /* 0x000fc80000000000 */
[----:B------:R-:W-:Y:S01]  /*0570*/  SEL R17, R17, 0x2, !P0 ;  /* 0x0000000211117807 */ /* 0x000fe20004000000 */
[----:B-12-4-:R-:W-:Y:S06]  /*0580*/  BAR.SYNC.DEFER_BLOCKING 0x0 ;  /* 0x0000000000007b1d */ /* 0x016fec0000010000 */
[----:B------:R-:W-:Y:S05]  /*0590*/  @!P0 BRA `(.L_x_114) ;  /* 0x0000004000848947 */ /* 0x000fea0003800000 */
.L_x_115:
        /* <DEDUP_REMOVED lines=37> */
.L_x_117:
        /* <DEDUP_REMOVED lines=15> */
.L_x_116:
        /* <DEDUP_REMOVED lines=20> */
.L_x_119:
        /* <DEDUP_REMOVED lines=15> */
.L_x_118:
        /* <DEDUP_REMOVED lines=8> */
.L_x_222:
        /* <DEDUP_REMOVED lines=32> */
.L_x_121:
        /* <DEDUP_REMOVED lines=105> */
.L_x_134:
[----:B------:R-:W-:Y:S01]  /*1420*/  ISETP.NE.AND P0, PT, R9, 0x3, PT ;  /* 0x000000030900780c */ /* 0x000fe20003f05270 */
[----:B------:R-:W-:-:S12]  /*1430*/  YIELD ;  /* 0x0000000000007946 */ /* 0x000fd80003800000 */
[----:B---3--:R-:W-:Y:S05]  /*1440*/  @!P0 BRA `(.L_x_124) ;  /* 0x0000000000048947 */ /* 0x008fea0003800000 */
[----:B------:R-:W-:Y:S01]  /*1450*/  BPT.TRAP 0x1 ;  /* 0x000000040000795c */ /* 0x000fe20000300000 */
.L_x_124:
[----:B------:R-:W-:Y:S02]  /*1460*/  LEA R4, R3, UR37, 0x3 ;  /* 0x0000002503047c11 */ /* 0x000fe4000f8e18ff */
[----:B------:R-:W-:-:S04]  /*1470*/  SHF.L.U32 R13, R8, 0x1f, RZ ;  /* 0x0000001f080d7819 */ /* 0x000fc800000006ff */
[----:B------:R1:W2:Y:S01]  /*1480*/  SYNCS.PHASECHK.TRANS64.TRYWAIT P1, [R4+URZ+0x36410], R13 ;  /* 0x0364100d040075a7 */ /* 0x0002a2000802017f */
[----:B------:R-:W-:Y:S05]  /*1490*/  @!P0 BRA `(.L_x_125) ;  /* 0x0000000000048947 */ /* 0x000fea0003800000 */
[----:B------:R-:W-:Y:S01]  /*14a0*/  BPT.TRAP 0x1 ;  /* 0x000000040000795c */ /* 0x000fe20000300000 */
.L_x_125:
[----:B--2---:R-:W-:Y:S05]  /*14b0*/  @P1 BRA `(.L_x_126) ;  /* 0x0000000000081947 */ /* 0x004fea0003800000 */
[----:B------:R-:W2:Y:S02]  /*14c0*/  SYNCS.PHASECHK.TRANS64.TRYWAIT P1, [R4+URZ+0x36410], R13 ;  /* 0x0364100d040075a7 */ /* 0x000ea4000802017f */
[----:B--2---:R-:W-:Y:S05]  /*14d0*/  @!P1 BRA `(.L_x_127) ;  /* 0x0000006c00189947 */ /* 0x004fea0003800000 */
.L_x_126:
        /* <DEDUP_REMOVED lines=103> */
.L_x_128:
[----:B---3--:R-:W-:-:S04]  /*1b50*/  SHF.L.U32 R14, R7, 0x1f, RZ ;  /* 0x0000001f070e7819 */ /* 0x008fc800000006ff */
[----:B------:R2:W3:Y:S01]  /*1b60*/  SYNCS.PHASECHK.TRANS64.TRYWAIT P1, [UR37+0x36430], R14 ;  /* 0x0364300eff0075a7 */ /* 0x0004e20008020165 */
[----:B------:R-:W-:Y:S05]  /*1b70*/  @!P0 BRA `(.L_x_129) ;  /* 0x0000000000048947 */ /* 0x000fea0003800000 */
[----:B------:R-:W-:Y:S01]  /*1b80*/  BPT.TRAP 0x1 ;  /* 0x000000040000795c */ /* 0x000fe20000300000 */
.L_x_129:
[----:B---3--:R-:W-:Y:S05]  /*1b90*/  @P1 BRA `(.L_x_130) ;  /* 0x0000000000081947 */ /* 0x008fea0003800000 */
[----:B------:R-:W3:Y:S02]  /*1ba0*/  SYNCS.PHASECHK.TRANS64.TRYWAIT P1, [UR37+0x36430], R14 ;  /* 0x0364300eff0075a7 */ /* 0x000ee40008020165 */
[----:B---3--:R-:W-:Y:S05]  /*1bb0*/  @!P1 BRA `(.L_x_131) ;  /* 0x0000006400749947 */ /* 0x008fea0003800000 */
.L_x_130:
        /* <DEDUP_REMOVED lines=369> */
.L_x_132:
        /* <DEDUP_REMOVED lines=60> */
.L_x_133:
        /* <DEDUP_REMOVED lines=12> */
.L_x_123:
        /* <DEDUP_REMOVED lines=68> */
.L_x_135:
        /* <DEDUP_REMOVED lines=20> */
.L_x_136:
        /* <DEDUP_REMOVED lines=18> */
.L_x_137:
        /* <DEDUP_REMOVED lines=18> */
.L_x_138:
        /* <DEDUP_REMOVED lines=135> */
.L_x_140:
[----:B------:R-:W-:Y:S05]  /*4780*/  BSYNC B0 ;  /* 0x0000000000007941 */ /* 0x000fea0003800000 */
.L_x_139:
[----:B------:R-:W-:-:S04]  /*4790*/  DEPBAR.LE SB0, 0x0 ;  /* 0x000080000000791a */ /* 0x000fc80000000000 */
[----:B------:R-:W-:Y:S05]  /*47a0*/  EXIT ;  /* 0x000000000000794d */ /* 0x000fea0003800000 */
.L_x_114:
        /* <DEDUP_REMOVED lines=14> */
[----:B------:R-:W-:Y:S01]  /*4890*/  ULDC UR13, c[0x0][0x288] ;  /* 0x0000a200000d7ab9 */ /* 0x000fe20000000800 */
[----:B------:R-:W-:Y:S01]  /*48a0*/  ULDC.64 UR14, c[0x0][0x2e0] ;  /* 0x0000b800000e7ab9 */ /* 0x000fe20000000a00 */
[----:B------:R-:W-:-:S04]  /*48b0*/  ELECT P0, URZ, PT ;  /* 0x00000000003f782f */ /* 0x000fc80003800000 */
[----:B------:R-:W2:Y:S01]  /*48c0*/  LDC R4, c[0x0][0x280] ;  /* 0x0000a000ff047b82 */ /* 0x000ea20000000800 */
[----:B-1----:R-:W-:Y:S02]  /*48d0*/  USHF.R.S32.HI UR10, URZ, 0x1f, UR16 ;  /* 0x0000001f3f0a7899 */ /* 0x002fe40008011410 */
[----:B------:R-:W-:Y:S02]  /*48e0*/  UIMAD.WIDE.U32 UR4, UR16, UR8, URZ ;  /* 0x00000008100472a5 */ /* 0x000fe4000f8e003f */
[----:B------:R-:W-:Y:S01]  /*48f0*/  UIMAD UR6, UR10, UR8, URZ ;  /* 0x000000080a0672a4 */ /* 0x000fe2000f8e023f */
[----:B--2---:R-:W-:-:S03]  /*4900*/  ISETP.GE.AND P1, PT, R4, 0x1, PT ;  /* 0x000000010400780c */ /* 0x004fc60003f26270 */
[----:B------:R-:W-:Y:S02]  /*4910*/  UIMAD UR7, UR16, UR9, UR6 ;  /* 0x00000009100772a4 */ /* 0x000fe4000f8e0206 */
[----:B------:R-:W-:Y:S02]  /*4920*/  USHF.R.S32.HI UR6, URZ, 0x1f, UR11 ;  /* 0x0000001f3f067899 */ /* 0x000fe4000801140b */
[----:B------:R-:W-:Y:S02]  /*4930*/  UIMAD UR9, UR11, UR13, URZ ;  /* 0x0000000d0b0972a4 */ /* 0x000fe4000f8e023f */
[----:B------:R-:W-:Y:S02]  /*4940*/  UIMAD UR6, UR6, UR14, URZ ;  /* 0x0000000e060672a4 */ /* 0x000fe4000f8e023f */
[----:B------:R-:W-:Y:S02]  /*4950*/  UIADD3 UR5, UR5, UR7, URZ ;  /* 0x0000000705057290 */ /* 0x000fe4000fffe03f */
[----:B------:R-:W-:-:S02]  /*4960*/  UIADD3 UR8, UP0, UR9, UR16, URZ ;  /* 0x0000001009087290 */ /* 0x000fc4000ff1e03f */
[----:B------:R-:W-:Y:S02]  /*4970*/  UIMAD UR12, UR11, UR15, UR6 ;  /* 0x0000000f0b0c72a4 */ /* 0x000fe4000f8e0206 */
[----:B------:R-:W-:Y:S02]  /*4980*/  UIMAD.WIDE.U32 UR6, UR11, UR14, UR4 ;  /* 0x0000000e0b0672a5 */ /* 0x000fe4000f8e0004 */
[----:B------:R-:W-:Y:S01]  /*4990*/  ULEA.HI.X.SX32 UR9, UR9, UR10, 0x1, UP0 ;  /* 0x0000000a09097291 */ /* 0x000fe200080f0e3f */
[----:B------:R-:W-:Y:S11]  /*49a0*/  @!P1 EXIT ;  /* 0x000000000000994d */ /* 0x000ff60003800000 */
[----:B------:R-:W1:Y:S01]  /*49b0*/  S2R R5, SR_TID.X ;  /* 0x0000000000057919 */ /* 0x000e620000002100 */
[C---:B------:R-:W-:Y:S01]  /*49c0*/  VIADD R0, R4.reuse, 0x3f ;  /* 0x0000003f04007836 */ /* 0x040fe20000000000 */
[----:B------:R-:W-:Y:S01]  /*49d0*/  ISETP.GE.AND P1, PT, R4, 0x41, PT ;  /* 0x000000410400780c */ /* 0x000fe20003f26270 */
[----:B------:R-:W-:Y:S01]  /*49e0*/  ULDC UR4, c[0x0][0x760] ;  /* 0x0001d80000047ab9 */ /* 0x000fe20000000800 */
[----:B------:R-:W2:Y:S01]  /*49f0*/  S2UR UR24, SR_CTAID.X ;  /* 0x00000000001879c3 */ /* 0x000ea20000002500 */
[----:B------:R-:W-:Y:S01]  /*4a00*/  UIMAD UR13, UR13, UR4, URZ ;  /* 0x000000040d0d72a4 */ /* 0x000fe2000f8e023f */
[----:B------:R-:W-:Y:S01]  /*4a10*/  SHF.R.S32.HI R3, RZ, 0x1f, R0 ;  /* 0x0000001fff037819 */ /* 0x000fe20000011400 */
[----:B------:R-:W-:Y:S01]  /*4a20*/  UIADD3 UR12, UR7, UR12, URZ ;  /* 0x0000000c070c7290 */ /* 0x000fe2000fffe03f */
[----:B------:R-:W-:Y:S02]  /*4a30*/  UMOV UR4, URZ ;  /* 0x0000003f00047c82 */ /* 0x000fe40008000000 */
[----:B------:R-:W-:Y:S01]  /*4a40*/  LEA.HI R3, R3, R0, RZ, 0x6 ;  /* 0x0000000003037211 */ /* 0x000fe200078f30ff */
[----:B------:R-:W-:-:S03]  /*4a50*/  ULDC.64 UR20, c[0x0][0x208] ;  /* 0x0000820000147ab9 */ /* 0x000fc60000000a00 */
[----:B------:R-:W-:-:S04]  /*4a60*/  SHF.R.S32.HI R2, RZ, 0x6, R3 ;  /* 0x00000006ff027819 */ /* 0x000fc80000011403 */
[----:B------:R-:W-:Y:S02]  /*4a70*/  VIMNMX R2, R2, 0x1, !PT ;  /* 0x0000000102027848 */ /* 0x000fe40007fe0100 */
[----:B-1----:R-:W-:Y:S02]  /*4a80*/  LOP3.LUT R0, R5, 0x1f, RZ, 0xc0, !PT ;  /* 0x0000001f05007812 */ /* 0x002fe400078ec0ff */
[----:B------:R-:W-:Y:S01]  /*4a90*/  LOP3.LUT R5, R2, 0x1, RZ, 0xc0, !PT ;  /* 0x0000000102057812 */ /* 0x000fe200078ec0ff */
[----:B--2---:R-:W-:Y:S06]  /*4aa0*/  @!P1 BRA `(.L_x_142) ;  /* 0x0000000c00449947 */ /* 0x004fec0003800000 */
[----:B------:R-:W-:Y:S01]  /*4ab0*/  ULDC.64 UR16, c[0x0][0x2c0] ;  /* 0x0000b00000107ab9 */ /* 0x000fe20000000a00 */
[----:B------:R-:W-:Y:S01]  /*4ac0*/  IMAD.IADD R4, R2, 0x1, -R5 ;  /* 0x0000000102047824 */ /* 0x000fe200078e0a05 */
[----:B------:R-:W-:Y:S01]  /*4ad0*/  ULEA UR16, UP0, UR6, UR16, 0x2 ;  /* 0x0000001006107291 */ /* 0x000fe2000f80103f */
[----:B------:R-:W-:Y:S01]  /*4ae0*/  UMOV UR5, URZ ;  /* 0x0000003f00057c82 */ /* 0x000fe20008000000 */
[----:B------:R-:W-:Y:S02]  /*4af0*/  UMOV UR4, URZ ;  /* 0x0000003f00047c82 */ /* 0x000fe40008000000 */
[----:B------:R-:W-:Y:S02]  /*4b00*/  ULEA.HI.X UR17, UR6, UR17, UR12, 0x2, UP0 ;  /* 0x0000001106117291 */ /* 0x000fe400080f140c */
[----:B------:R-:W-:-:S04]  /*4b10*/  UIADD3 UR16, UP0, UR16, 0x4000, URZ ;  /* 0x0000400010107890 */ /* 0x000fc8000ff1e03f */
[----:B------:R-:W-:-:S12]  /*4b20*/  UIADD3.X UR17, URZ, UR17, URZ, UP0, !UPT ;  /* 0x000000113f117290 */ /* 0x000fd800087fe43f */
.L_x_175:
[----:B------:R-:W-:Y:S01]  /*4b30*/  UIMAD UR19, UR13, UR4, URZ ;  /* 0x000000040d1372a4 */ /* 0x000fe2000f8e023f */
[----:B------:R-:W-:Y:S01]  /*4b40*/  ISETP.NE.AND P3, PT, R0, RZ, PT ;  /* 0x000000ff0000720c */ /* 0x000fe20003f65270 */
[----:B------:R-:W-:Y:S01]  /*4b50*/  ULDC.64 UR10, c[0x0][0x768] ;  /* 0x0001da00000a7ab9 */ /* 0x000fe20000000a00 */
[----:B------:R-:W-:Y:S01]  /*4b60*/  VIADD R4, R4, 0xfffffffe ;  /* 0xfffffffe04047836 */ /* 0x000fe20000000000 */
[----:B------:R-:W-:Y:S01]  /*4b70*/  UIADD3 UR14, UP0, UR19, UR8, URZ ;  /* 0x00000008130e7290 */ /* 0x000fe2000ff1e03f */
[----:B------:R-:W-:Y:S03]  /*4b80*/  BSSY B0, `(.L_x_143) ;  /* 0x000000d000007945 */ /* 0x000fe60003800000 */
[----:B------:R-:W-:Y:S01]  /*4b90*/  ULEA.HI.X.SX32 UR15, UR19, UR9, 0x1, UP0 ;  /* 0x00000009130f7291 */ /* 0x000fe200080f0e3f */
[----:B------:R-:W-:Y:S01]  /*4ba0*/  ISETP.NE.AND P1, PT, R4, RZ, PT ;  /* 0x000000ff0400720c */ /* 0x000fe20003f25270 */
[----:B------:R-:W-:-:S04]  /*4bb0*/  ULEA UR18, UP0, UR14, UR10, 0x2 ;  /* 0x0000000a0e127291 */ /* 0x000fc8000f80103f */
[----:B------:R-:W-:Y:S02]  /*4bc0*/  ULEA.HI.X UR15, UR14, UR11, UR15, 0x2, UP0 ;  /* 0x0000000b0e0f7291 */ /* 0x000fe400080f140f */
[----:B-1----:R-:W-:-:S04]  /*4bd0*/  IMAD.U32 R2, RZ, RZ, UR18 ;  /* 0x00000012ff027e24 */ /* 0x002fc8000f8e00ff */
[----:B------:R-:W-:Y:S01]  /*4be0*/  IMAD.U32 R3, RZ, RZ, UR15 ;  /* 0x0000000fff037e24 */ /* 0x000fe2000f8e00ff */
[----:B------:R-:W-:Y:S06]  /*4bf0*/  @P3 BRA `(.L_x_144) ;  /* 0x0000000000143947 */ /* 0x000fec0003800000 */
.L_x_145:
[----:B------:R-:W2:Y:S04]  /*4c00*/  LDG.E.STRONG.GPU R6, desc[UR20][R2.64] ;  /* 0x0000001402067981 */ /* 0x000ea8000c1ef900 */
[----:B--2---:R-:W-:Y:S01]  /*4c10*/  CCTL.IVALL ;  /* 0x00000000ff00798f */ /* 0x004fe20002000000 */
[----:B------:R-:W-:Y:S05]  /*4c20*/  YIELD ;  /* 0x0000000000007946 */ /* 0x000fea0003800000 */
[----:B------:R-:W-:-:S13]  /*4c30*/  ISETP.NE.AND P2, PT, R6, UR24, PT ;  /* 0x0000001806007c0c */ /* 0x000fda000bf45270 */
[----:B------:R-:W-:Y:S05]  /*4c40*/  @P2 BRA `(.L_x_145) ;  /* 0xfffffffc00ec2947 */ /* 0x000fea000383ffff */
.L_x_144:
[----:B------:R-:W-:Y:S05]  /*4c50*/  BSYNC B0 ;  /* 0x0000000000007941 */ /* 0x000fea0003800000 */
.L_x_143:
[----:B------:R-:W-:-:S03]  /*4c60*/  UMOV UR14, 0xffffffff ;  /* 0xffffffff000e7882 */ /* 0x000fc60000000000 */
[----:B------:R-:W-:Y:S05]  /*4c70*/  BRA.DIV UR14, `(.L_x_146) ;  /* 0x000000360e587947 */ /* 0x000fea000b800000 */
[----:B------:R-:W-:Y:S01]  /*4c80*/  NOP ;  /* 0x0000000000007918 */ /* 0x000fe20000000000 */
.L_x_225:
[----:B------:R-:W-:Y:S05]  /*4c90*/  WARPSYNC.ALL ;  /* 0x0000000000007948 */ /* 0x000fea0003800000 */
[----:B------:R-:W-:Y:S06]  /*4ca0*/  BAR.SYNC.DEFER_BLOCKING 0xd, 0xa0 ;  /* 0x0342800000007b1d */ /* 0x000fec0000010000 */
[----:B------:R-:W-:Y:S04]  /*4cb0*/  BSSY B0, `(.L_x_147) ;  /* 0x0000011000007945 */ /* 0x000fe80003800000 */
[----:B------:R-:W-:Y:S05]  /*4cc0*/  @!P0 BRA `(.L_x_148) ;  /* 0x00000000003c8947 */ /* 0x000fea0003800000 */
[----:B------:R-:W1:Y:S01]  /*4cd0*/  S2UR UR18, SR_CgaCtaId ;  /* 0x00000000001279c3 */ /* 0x000e620000008800 */
[----:B------:R-:W-:Y:S01]  /*4ce0*/  UIMAD UR14, UR4, 0x3000, URZ ;  /* 0x00003000040e78a4 */ /* 0x000fe2000f8e023f */
[----:B------:R-:W-:Y:S01]  /*4cf0*/  UMOV UR15, 0x400 ;  /* 0x00000400000f7882 */ /* 0x000fe20000000000 */
[----:B------:R-:W-:Y:S02]  /*4d00*/  ULDC.64 UR22, c[0x0][0x2c0] ;  /* 0x0000b00000167ab9 */ /* 0x000fe40000000a00 */
[----:B------:R-:W-:Y:S01]  /*4d10*/  UIADD3 UR25, UP0, UR14, UR6, URZ ;  /* 0x000000060e197290 */ /* 0x000fe2000ff1e03f */
[----:B------:R-:W-:Y:S01]  /*4d20*/  UMOV UR26, 0x0 ;  /* 0x00000000001a7882 */ /* 0x000fe20000000000 */
[----:B------:R-:W-:Y:S01]  /*4d30*/  UMOV UR27, 0x14f00000 ;  /* 0x14f00000001b7882 */ /* 0x000fe20000000000 */
[----:B-1----:R-:W-:Y:S02]  /*4d40*/  ULEA UR18, UR18, UR15, 0x18 ;  /* 0x0000000f12127291 */ /* 0x002fe4000f8ec03f */
[----:B------:R-:W-:-:S02]  /*4d50*/  ULEA.HI.X.SX32 UR15, UR14, UR12, 0x1, UP0 ;  /* 0x0000000c0e0f7291 */ /* 0x000fc400080f0e3f */
[----:B------:R-:W-:Y:S02]  /*4d60*/  ULEA UR14, UP0, UR25, UR22, 0x2 ;  /* 0x00000016190e7291 */ /* 0x000fe4000f80103f */
[----:B------:R-:W-:Y:S02]  /*4d70*/  UIADD3 UR18, UR18, 0x12000, URZ ;  /* 0x0001200012127890 */ /* 0x000fe4000fffe03f */
[----:B------:R-:W-:Y:S01]  /*4d80*/  ULEA.HI.X UR15, UR25, UR23, UR15, 0x2, UP0 ;  /* 0x00000017190f7291 */ /* 0x000fe200080f140f */
[----:B------:R-:W-:-:S08]  /*4d90*/  UMOV UR22, 0x400 ;  /* 0x0000040000167882 */ /* 0x000fd00000000000 */
[----:B------:R1:W-:Y:S02]  /*4da0*/  UBLKRED.G.S.ADD.F32.RN [UR14], [UR18], UR22, desc[UR26] ;  /* 0x00001a0e120073bb */ /* 0x0003e400080a1416 */
[----:B-1----:R0:W-:Y:S02]  /*4db0*/  UTMACMDFLUSH ;  /* 0x00000000000079b7 */ /* 0x0021e40000000000 */
.L_x_148:
[----:B------:R-:W-:Y:S05]  /*4dc0*/  BSYNC B0 ;  /* 0x0000000000007941 */ /* 0x000fea0003800000 */
.L_x_147:
[----:B------:R-:W-:Y:S01]  /*4dd0*/  UIMAD UR14, UR5, 0x6000, URZ ;  /* 0x00006000050e78a4 */ /* 0x000fe2000f8e023f */
[----:B------:R-:W-:Y:S03]  /*4de0*/  BAR.SYNC.DEFER_BLOCKING 0xe, 0xa0 ;  /* 0x0382800000007b1d */ /* 0x000fe60000010000 */
[----:B------:R-:W-:-:S03]  /*4df0*/  UIMAD.WIDE UR14, UR14, 0x4, UR16 ;  /* 0x000000040e0e78a5 */ /* 0x000fc6000f8e0210 */
        /* <DEDUP_REMOVED lines=11> */
.L_x_150:
[----:B------:R-:W-:Y:S05]  /*4eb0*/  BSYNC B0 ;  /* 0x0000000000007941 */ /* 0x000fea0003800000 */
.L_x_149:
[----:B------:R-:W-:Y:S06]  /*4ec0*/  BAR.SYNC.DEFER_BLOCKING 0xf, 0xa0 ;  /* 0x03c2800000007b1d */ /* 0x000fec0000010000 */
[----:B------:R-:W-:Y:S04]  /*4ed0*/  BSSY B0, `(.L_x_151) ;  /* 0x000000e000007945 */ /* 0x000fe80003800000 */
[----:B------:R-:W-:Y:S05]  /*4ee0*/  @!P0 BRA `(.L_x_152) ;  /* 0x0000000000308947 */ /* 0x000fea0003800000 */
[----:B------:R-:W1:Y:S01]  /*4ef0*/  S2UR UR22, SR_CgaCtaId ;  /* 0x00000000001679c3 */ /* 0x000e620000008800 */
[----:B------:R-:W-:Y:S01]  /*4f00*/  UMOV UR18, 0x400 ;  /* 0x0000040000127882 */ /* 0x000fe20000000000 */
[----:B------:R-:W-:Y:S01]  /*4f10*/  UMOV UR25, 0x400 ;  /* 0x0000040000197882 */ /* 0x000fe20000000000 */
[----:B------:R-:W-:Y:S01]  /*4f20*/  UMOV UR26, 0x0 ;  /* 0x00000000001a7882 */ /* 0x000fe20000000000 */
[----:B------:R-:W-:Y:S01]  /*4f30*/  UMOV UR27, 0x14f00000 ;  /* 0x14f00000001b7882 */ /* 0x000fe20000000000 */
[----:B-1----:R-:W-:Y:S02]  /*4f40*/  ULEA UR18, UR22, UR18, 0x18 ;  /* 0x0000001216127291 */ /* 0x002fe4000f8ec03f */
[----:B------:R-:W-:Y:S02]  /*4f50*/  UIADD3 UR22, UP0, UR14, 0x4000, URZ ;  /* 0x000040000e167890 */ /* 0x000fe4000ff1e03f */
[----:B------:R-:W-:Y:S02]  /*4f60*/  UIADD3 UR18, UR18, 0x1a000, URZ ;  /* 0x0001a00012127890 */ /* 0x000fe4000fffe03f */
[----:B------:R-:W-:-:S09]  /*4f70*/  UIADD3.X UR23, URZ, UR15, URZ, UP0, !UPT ;  /* 0x0000000f3f177290 */ /* 0x000fd200087fe43f */
[----:B------:R1:W-:Y:S01]  /*4f80*/  UBLKRED.G.S.ADD.F32.RN [UR22], [UR18], UR25, desc[UR26] ;  /* 0x00001a16120073bb */ /* 0x0003e200080a1419 */
[----:B------:R0:W-:Y:S01]  /*4f90*/  UTMACMDFLUSH ;  /* 0x00000000000079b7 */ /* 0x0001e20000000000 */
[----:B-1----:R-:W-:-:S04]  /*4fa0*/  DEPBAR.LE SB0, 0x2 ;  /* 0x000080800000791a */ /* 0x002fc80000000000 */
.L_x_152:
[----:B------:R-:W-:Y:S05]  /*4fb0*/  BSYNC B0 ;  /* 0x0000000000007941 */ /* 0x000fea0003800000 */
.L_x_151:
[----:B------:R-:W-:Y:S06]  /*4fc0*/  BAR.ARV 0xa, 0xa0 ;  /* 0x0282800000007b1d */ /* 0x000fec0000002000 */
[----:B------:R-:W-:Y:S04]  /*4fd0*/  BSSY B0, `(.L_x_153) ;  /* 0x0000003000007945 */ /* 0x000fe80003800000 */
[----:B------:R-:W-:Y:S05]  /*4fe0*/  @!P0 BRA `(.L_x_154) ;  /* 0x0000000000048947 */ /* 0x000fea0003800000 */
[----:B------:R-:W-:-:S04]  /*4ff0*/  DEPBAR.LE SB0, 0x1 ;  /* 0x000080400000791a */ /* 0x000fc80000000000 */
.L_x_154:
[----:B------:R-:W-:Y:S05]  /*5000*/  BSYNC B0 ;  /* 0x0000000000007941 */ /* 0x000fea0003800000 */
.L_x_153:
[----:B------:R-:W-:Y:S06]  /*5010*/  BAR.ARV 0xb, 0xa0 ;  /* 0x02c2800000007b1d */ /* 0x000fec0000002000 */
[----:B------:R-:W-:Y:S04]  /*5020*/  BSSY B0, `(.L_x_155) ;  /* 0x0000003000007945 */ /* 0x000fe80003800000 */
[----:B------:R-:W-:Y:S05]  /*5030*/  @!P0 BRA `(.L_x_156) ;  /* 0x0000000000048947 */ /* 0x000fea0003800000 */
[----:B------:R-:W-:-:S04]  /*5040*/  DEPBAR.LE SB0, 0x0 ;  /* 0x000080000000791a */ /* 0x000fc80000000000 */
.L_x_156:
[----:B------:R-:W-:Y:S05]  /*5050*/  BSYNC B0 ;  /* 0x0000000000007941 */ /* 0x000fea0003800000 */
.L_x_155:
[----:B------:R-:W-:Y:S06]  /*5060*/  BAR.ARV 0xc, 0xa0 ;  /* 0x0302800000007b1d */ /* 0x000fec0000002000 */
[----:B------:R-:W-:Y:S01]  /*5070*/  NOP ;  /* 0x0000000000007918 */ /* 0x000fe20000000000 */
[----:B------:R-:W-:Y:S04]  /*5080*/  BSSY B0, `(.L_x_157) ;  /* 0x0000011000007945 */ /* 0x000fe80003800000 */
[----:B------:R-:W-:Y:S05]  /*5090*/  @P3 BRA `(.L_x_158) ;  /* 0x00000000003c3947 */ /* 0x000fea0003800000 */
[----:B------:R-:W-:Y:S01]  /*50a0*/  @!PT LDS RZ, [RZ] ;  /* 0x00000000fffff984 */ /* 0x000fe20000000800 */
[----:B------:R-:W-:Y:S01]  /*50b0*/  @!PT LDS RZ, [RZ] ;  /* 0x00000000fffff984 */ /* 0x000fe20000000800 */
[----:B------:R-:W-:Y:S01]  /*50c0*/  @!PT LDS RZ, [RZ] ;  /* 0x00000000fffff984 */ /* 0x000fe20000000800 */
[----:B------:R-:W-:Y:S01]  /*50d0*/  @!PT LDS RZ, [RZ] ;  /* 0x00000000fffff984 */ /* 0x000fe20000000800 */
[----:B------:R1:W-:Y:S06]  /*50e0*/  MEMBAR.ALL.CTA ;  /* 0x0000000000007992 */ /* 0x0003ec0000008000 */
[----:B-1----:R-:W-:Y:S06]  /*50f0*/  MEMBAR.ALL.GPU ;  /* 0x0000000000007992 */ /* 0x002fec000000a000 */
[----:B------:R-:W-:-:S00]  /*5100*/  ERRBAR ;  /* 0x00000000000079ab */ /* 0x000fc00000000000 */
[----:B------:R-:W-:Y:S06]  /*5110*/  CGAERRBAR ;  /* 0x00000000000075ab */ /* 0x000fec0000000000 */
[----:B012345:R-:W-:Y:S01]  /*5120*/  CCTL.IVALL ;  /* 0x00000000ff00798f */ /* 0x03ffe20002000000 */
[----:B------:R-:W1:Y:S01]  /*5130*/  S2R R6, SR_LANEID ;  /* 0x0000000000067919 */ /* 0x000e620000000000 */
[----:B------:R-:W-:Y:S02]  /*5140*/  VOTEU.ANY UR18, UPT, PT ;  /* 0x0000000000127886 */ /* 0x000fe400038e0100 */
[----:B------:R-:W-:-:S02]  /*5150*/  UFLO.U32 UR22, UR18 ;  /* 0x00000012001672bd */ /* 0x000fc400080e0000 */
[----:B------:R-:W2:Y:S04]  /*5160*/  POPC R7, UR18 ;  /* 0x0000001200077d09 */ /* 0x000ea80008000000 */
[----:B-1----:R-:W-:-:S13]  /*5170*/  ISETP.EQ.U32.AND P2, PT, R6, UR22, PT ;  /* 0x0000001606007c0c */ /* 0x002fda000bf42070 */
[----:B--2---:R1:W-:Y:S02]  /*5180*/  @P2 REDG.E.ADD.S32.STRONG.GPU desc[UR20][R2.64], R7 ;  /* 0x000000070200298e */ /* 0x0043e4000c10e394 */
.L_x_158:
[----:B------:R-:W-:Y:S05]  /*5190*/  BSYNC B0 ;  /* 0x0000000000007941 */ /* 0x000fea0003800000 */
.L_x_157:
[----:B------:R-:W-:Y:S01]  /*51a0*/  UIADD3 UR18, UR13, UR19, URZ ;  /* 0x000000130d127290 */ /* 0x000fe2000fffe03f */
[----:B------:R-:W-:Y:S03]  /*51b0*/  BSSY B0, `(.L_x_159) ;  /* 0x000000d000007945 */ /* 0x000fe60003800000 */
[----:B------:R-:W-:-:S04]  /*51c0*/  UIADD3 UR19, UP0, UR18, UR8, URZ ;  /* 0x0000000812137290 */ /* 0x000fc8000ff1e03f */
[----:B------:R-:W-:Y:S02]  /*51d0*/  ULEA.HI.X.SX32 UR18, UR18, UR9, 0x1, UP0 ;  /* 0x0000000912127291 */ /* 0x000fe400080f0e3f */
[----:B------:R-:W-:-:S04]  /*51e0*/  ULEA UR10, UP0, UR19, UR10, 0x2 ;  /* 0x0000000a130a7291 */ /* 0x000fc8000f80103f */
[----:B------:R-:W-:Y:S02]  /*51f0*/  ULEA.HI.X UR18, UR19, UR11, UR18, 0x2, UP0 ;  /* 0x0000000b13127291 */ /* 0x000fe400080f1412 */
[----:B-1----:R-:W-:-:S04]  /*5200*/  IMAD.U32 R2, RZ, RZ, UR10 ;  /* 0x0000000aff027e24 */ /* 0x002fc8000f8e00ff */
[----:B------:R-:W-:Y:S01]  /*5210*/  IMAD.U32 R3, RZ, RZ, UR18 ;  /* 0x00000012ff037e24 */ /* 0x000fe2000f8e00ff */
[----:B------:R-:W-:Y:S06]  /*5220*/  @P3 BRA `(.L_x_160) ;  /* 0x0000000000143947 */ /* 0x000fec0003800000 */
.L_x_161:
[----:B------:R-:W2:Y:S04]  /*5230*/  LDG.E.STRONG.GPU R6, desc[UR20][R2.64] ;  /* 0x0000001402067981 */ /* 0x000ea8000c1ef900 */
[----:B--2---:R-:W-:Y:S01]  /*5240*/  CCTL.IVALL ;  /* 0x00000000ff00798f */ /* 0x004fe20002000000 */
[----:B------:R-:W-:Y:S05]  /*5250*/  YIELD ;  /* 0x0000000000007946 */ /* 0x000fea0003800000 */
[----:B------:R-:W-:-:S13]  /*5260*/  ISETP.NE.AND P2, PT, R6, UR24, PT ;  /* 0x0000001806007c0c */ /* 0x000fda000bf45270 */
[----:B------:R-:W-:Y:S05]  /*5270*/  @P2 BRA `(.L_x_161) ;  /* 0xfffffffc00ec2947 */ /* 0x000fea000383ffff */
.L_x_160:
[----:B------:R-:W-:Y:S05]  /*5280*/  BSYNC B0 ;  /* 0x0000000000007941 */ /* 0x000fea0003800000 */
.L_x_159:
[----:B------:R-:W-:-:S03]  /*5290*/  UMOV UR10, 0xffffffff ;  /* 0xffffffff000a7882 */ /* 0x000fc60000000000 */
[----:B------:R-:W-:Y:S05]  /*52a0*/  BRA.DIV UR10, `(.L_x_162) ;  /* 0x0000002e0ae87947 */ /* 0x000fea000b800000 */
[----:B------:R-:W-:Y:S01]  /*52b0*/  NOP ;  /* 0x0000000000007918 */ /* 0x000fe20000000000 */
.L_x_228:
[----:B------:R-:W-:Y:S05]  /*52c0*/  WARPSYNC.ALL ;  /* 0x0000000000007948 */ /* 0x000fea0003800000 */
[----:B------:R-:W-:Y:S06]  /*52d0*/  BAR.SYNC.DEFER_BLOCKING 0xd, 0xa0 ;  /* 0x0342800000007b1d */ /* 0x000fec0000010000 */
[----:B------:R-:W-:Y:S04]  /*52e0*/  BSSY B0, `(.L_x_163) ;  /* 0x000000d000007945 */ /* 0x000fe80003800000 */
[----:B------:R-:W-:Y:S05]  /*52f0*/  @!P0 BRA `(.L_x_164) ;  /* 0x00000000002c8947 */ /* 0x000fea0003800000 */
[----:B------:R-:W1:Y:S01]  /*5300*/  S2UR UR11, SR_CgaCtaId ;  /* 0x00000000000b79c3 */ /* 0x000e620000008800 */
[----:B------:R-:W-:Y:S01]  /*5310*/  UMOV UR10, 0x400 ;  /* 0x00000400000a7882 */ /* 0x000fe20000000000 */
[----:B------:R-:W-:Y:S01]  /*5320*/  UIADD3 UR18, UP0, UR14, 0x8000, URZ ;  /* 0x000080000e127890 */ /* 0x000fe2000ff1e03f */
[----:B------:R-:W-:Y:S01]  /*5330*/  UMOV UR22, 0x0 ;  /* 0x0000000000167882 */ /* 0x000fe20000000000 */
[----:B------:R-:W-:Y:S02]  /*5340*/  UMOV UR23, 0x14f00000 ;  /* 0x14f0000000177882 */ /* 0x000fe40000000000 */
[----:B------:R-:W-:Y:S02]  /*5350*/  UIADD3.X UR19, URZ, UR15, URZ, UP0, !UPT ;  /* 0x0000000f3f137290 */ /* 0x000fe400087fe43f */
[----:B-1----:R-:W-:-:S03]  /*5360*/  ULEA UR10, UR11, UR10, 0x18 ;  /* 0x0000000a0b0a7291 */ /* 0x002fc6000f8ec03f */
[----:B------:R-:W-:Y:S01]  /*5370*/  UMOV UR11, 0x400 ;  /* 0x00000400000b7882 */ /* 0x000fe20000000000 */
[----:B------:R-:W-:-:S09]  /*5380*/  UIADD3 UR10, UR10, 0x12000, URZ ;  /* 0x000120000a0a7890 */ /* 0x000fd2000fffe03f */
[----:B------:R1:W-:Y:S02]  /*5390*/  UBLKRED.G.S.ADD.F32.RN [UR18], [UR10], UR11, desc[UR22] ;  /* 0x000016120a0073bb */ /* 0x0003e400080a140b */
[----:B-1----:R0:W-:Y:S02]  /*53a0*/  UTMACMDFLUSH ;  /* 0x00000000000079b7 */ /* 0x0021e40000000000 */
.L_x_164:
[----:B------:R-:W-:Y:S05]  /*53b0*/  BSYNC B0 ;  /* 0x0000000000007941 */ /* 0x000fea0003800000 */
.L_x_163:
        /* <DEDUP_REMOVED lines=14> */
.L_x_166:
[----:B------:R-:W-:Y:S05]  /*54a0*/  BSYNC B0 ;  /* 0x0000000000007941 */ /* 0x000fea0003800000 */
.L_x_165:
        /* <DEDUP_REMOVED lines=12> */
[----:B------:R1:W-:Y:S01]  /*5570*/  UBLKRED.G.S.ADD.F32.RN [UR18], [UR10], UR11, desc[UR22] ;  /* 0x000016120a0073bb */ /* 0x0003e200080a140b */
[----:B------:R0:W-:Y:S01]  /*5580*/  UTMACMDFLUSH ;  /* 0x00000000000079b7 */ /* 0x0001e20000000000 */
[----:B-1----:R-:W-:-:S04]  /*5590*/  DEPBAR.LE SB0, 0x2 ;  /* 0x000080800000791a */ /* 0x002fc80000000000 */
.L_x_168:
[----:B------:R-:W-:Y:S05]  /*55a0*/  BSYNC B0 ;  /* 0x0000000000007941 */ /* 0x000fea0003800000 */
.L_x_167:
[----:B------:R-:W-:Y:S06]  /*55b0*/  BAR.ARV 0xa, 0xa0 ;  /* 0x0282800000007b1d */ /* 0x000fec0000002000 */
[----:B------:R-:W-:Y:S04]  /*55c0*/  BSSY B0, `(.L_x_169) ;  /* 0x0000003000007945 */ /* 0x000fe80003800000 */
[----:B------:R-:W-:Y:S05]  /*55d0*/  @!P0 BRA `(.L_x_170) ;  /* 0x0000000000048947 */ /* 0x000fea0003800000 */
[----:B------:R-:W-:-:S04]  /*55e0*/  DEPBAR.LE SB0, 0x1 ;  /* 0x000080400000791a */ /* 0x000fc80000000000 */
.L_x_170:
[----:B------:R-:W-:Y:S05]  /*55f0*/  BSYNC B0 ;  /* 0x0000000000007941 */ /* 0x000fea0003800000 */
.L_x_169:
[----:B------:R-:W-:Y:S06]  /*5600*/  BAR.ARV 0xb, 0xa0 ;  /* 0x02c2800000007b1d */ /* 0x000fec0000002000 */
[----:B------:R-:W-:Y:S04]  /*5610*/  BSSY B0, `(.L_x_171) ;  /* 0x0000003000007945 */ /* 0x000fe80003800000 */
[----:B------:R-:W-:Y:S05]  /*5620*/  @!P0 BRA `(.L_x_172) ;  /* 0x0000000000048947 */ /* 0x000fea0003800000 */
[----:B------:R-:W-:-:S04]  /*5630*/  DEPBAR.LE SB0, 0x0 ;  /* 0x000080000000791a */ /* 0x000fc80000000000 */
.L_x_172:
[----:B------:R-:W-:Y:S05]  /*5640*/  BSYNC B0 ;  /* 0x0000000000007941 */ /* 0x000fea0003800000 */
.L_x_171:
[----:B------:R-:W-:Y:S06]  /*5650*/  BAR.ARV 0xc, 0xa0 ;  /* 0x0302800000007b1d */ /* 0x000fec0000002000 */
[----:B------:R-:W-:Y:S01]  /*5660*/  NOP ;  /* 0x0000000000007918 */ /* 0x000fe20000000000 */
[----:B------:R-:W-:Y:S04]  /*5670*/  BSSY B0, `(.L_x_173) ;  /* 0x0000011000007945 */ /* 0x000fe80003800000 */
[----:B------:R-:W-:Y:S05]  /*5680*/  @P3 BRA `(.L_x_174) ;  /* 0x00000000003c3947 */ /* 0x000fea0003800000 */
[----:B------:R-:W1:Y:S01]  /*5690*/  S2R R6, SR_LANEID ;  /* 0x0000000000067919 */ /* 0x000e620000000000 */
[----:B------:R-:W-:Y:S01]  /*56a0*/  @!PT LDS RZ, [RZ] ;  /* 0x00000000fffff984 */ /* 0x000fe20000000800 */
[----:B------:R-:W-:Y:S01]  /*56b0*/  @!PT LDS RZ, [RZ] ;  /* 0x00000000fffff984 */ /* 0x000fe20000000800 */
[----:B------:R-:W-:Y:S01]  /*56c0*/  @!PT LDS RZ, [RZ] ;  /* 0x00000000fffff984 */ /* 0x000fe20000000800 */
[----:B------:R-:W-:Y:S01]  /*56d0*/  @!PT LDS RZ, [RZ] ;  /* 0x00000000fffff984 */ /* 0x000fe20000000800 */
[----:B------:R2:W-:Y:S06]  /*56e0*/  MEMBAR.ALL.CTA ;  /* 0x0000000000007992 */ /* 0x0005ec0000008000 */
[----:B--2---:R-:W-:Y:S06]  /*56f0*/  MEMBAR.ALL.GPU ;  /* 0x0000000000007992 */ /* 0x004fec000000a000 */
[----:B------:R-:W-:-:S00]  /*5700*/  ERRBAR ;  /* 0x00000000000079ab */ /* 0x000fc00000000000 */
[----:B------:R-:W-:Y:S06]  /*5710*/  CGAERRBAR ;  /* 0x00000000000075ab */ /* 0x000fec0000000000 */
[----:B012345:R-:W-:Y:S01]  /*5720*/  CCTL.IVALL ;  /* 0x00000000ff00798f */ /* 0x03ffe20002000000 */
[----:B------:R-:W-:Y:S02]  /*5730*/  VOTEU.ANY UR10, UPT, PT ;  /* 0x00000000000a7886 */ /* 0x000fe400038e0100 */
[----:B------:R-:W-:Y:S02]  /*5740*/  UFLO.U32 UR11, UR10 ;  /* 0x0000000a000b72bd */ /* 0x000fe400080e0000 */
[----:B------:R-:W2:Y:S04]  /*5750*/  POPC R7, UR10 ;  /* 0x0000000a00077d09 */ /* 0x000ea80008000000 */
[----:B-1----:R-:W-:-:S13]  /*5760*/  ISETP.EQ.U32.AND P2, PT, R6, UR11, PT ;  /* 0x0000000b06007c0c */ /* 0x002fda000bf42070 */
[----:B--2---:R1:W-:Y:S02]  /*5770*/  @P2 REDG.E.ADD.S32.STRONG.GPU desc[UR20][R2.64], R7 ;  /* 0x000000070200298e */ /* 0x0043e4000c10e394 */
.L_x_174:
[----:B------:R-:W-:Y:S05]  /*5780*/  BSYNC B0 ;  /* 0x0000000000007941 */ /* 0x000fea0003800000 */
.L_x_173:
[----:B------:R-:W-:Y:S02]  /*5790*/  UIADD3 UR4, UR4, 0x2, URZ ;  /* 0x0000000204047890 */ /* 0x000fe4000fffe03f */
[----:B------:R-:W-:Y:S01]  /*57a0*/  UIADD3 UR5, UR5, 0x1, URZ ;  /* 0x0000000105057890 */ /* 0x000fe2000fffe03f */
[----:B------:R-:W-:Y:S11]  /*57b0*/  @P1 BRA `(.L_x_175) ;  /* 0xfffffff000dc1947 */ /* 0x000ff6000383ffff */
.L_x_142:
[----:B------:R-:W-:-:S13]  /*57c0*/  ISETP.NE.AND P1, PT, R5, RZ, PT ;  /* 0x000000ff0500720c */ /* 0x000fda0003f25270 */
[----:B------:R-:W-:Y:S05]  /*57d0*/  @!P1 EXIT ;  /* 0x000000000000994d */ /* 0x000fea0003800000 */
[----:B------:R-:W-:Y:S01]  /*57e0*/  UIMAD UR5, UR13, UR4, URZ ;  /* 0x000000040d0572a4 */ /* 0x000fe2000f8e023f */
[----:B------:R-:W-:Y:S01]  /*57f0*/  ISETP.NE.AND P2, PT, R0, RZ, PT ;  /* 0x000000ff0000720c */ /* 0x000fe20003f45270 */
[----:B------:R-:W-:Y:S01]  /*5800*/  ULDC.64 UR14, c[0x0][0x768] ;  /* 0x0001da00000e7ab9 */ /* 0x000fe20000000a00 */
[----:B------:R-:W-:Y:S01]  /*5810*/  BSSY B0, `(.L_x_176) ;  /* 0x000000d000007945 */ /* 0x000fe20003800000 */
[----:B------:R-:W-:-:S04]  /*5820*/  UIADD3 UR10, UP0, UR5, UR8, URZ ;  /* 0x00000008050a7290 */ /* 0x000fc8000ff1e03f */
[----:B------:R-:W-:Y:S02]  /*5830*/  ULEA.HI.X.SX32 UR5, UR5, UR9, 0x1, UP0 ;  /* 0x0000000905057291 */ /* 0x000fe400080f0e3f */
[----:B------:R-:W-:-:S04]  /*5840*/  ULEA UR11, UP0, UR10, UR14, 0x2 ;  /* 0x0000000e0a0b7291 */ /* 0x000fc8000f80103f */
[----:B------:R-:W-:Y:S02]  /*5850*/  ULEA.HI.X UR5, UR10, UR15, UR5, 0x2, UP0 ;  /* 0x0000000f0a057291 */ /* 0x000fe400080f1405 */
[----:B-1----:R-:W-:-:S04]  /*5860*/  IMAD.U32 R2, RZ, RZ, UR11 ;  /* 0x0000000bff027e24 */ /* 0x002fc8000f8e00ff */
[----:B------:R-:W-:Y:S01]  /*5870*/  IMAD.U32 R3, RZ, RZ, UR5 ;  /* 0x00000005ff037e24 */ /* 0x000fe2000f8e00ff */
[----:B------:R-:W-:Y:S06]  /*5880*/  @P2 BRA `(.L_x_177) ;  /* 0x0000000000142947 */ /* 0x000fec0003800000 */
.L_x_178:
[----:B------:R-:W2:Y:S04]  /*5890*/  LDG.E.STRONG.GPU R0, desc[UR20][R2.64] ;  /* 0x0000001402007981 */ /* 0x000ea8000c1ef900 */
[----:B--2---:R-:W-:Y:S01]  /*58a0*/  CCTL.IVALL ;  /* 0x00000000ff00798f */ /* 0x004fe20002000000 */
[----:B------:R-:W-:Y:S05]  /*58b0*/  YIELD ;  /* 0x0000000000007946 */ /* 0x000fea0003800000 */
[----:B------:R-:W-:-:S13]  /*58c0*/  ISETP.NE.AND P1, PT, R0, UR24, PT ;  /* 0x0000001800007c0c */ /* 0x000fda000bf25270 */
[----:B------:R-:W-:Y:S05]  /*58d0*/  @P1 BRA `(.L_x_178) ;  /* 0xfffffffc00ec1947 */ /* 0x000fea000383ffff */
.L_x_177:
[----:B------:R-:W-:Y:S05]  /*58e0*/  BSYNC B0 ;  /* 0x0000000000007941 */ /* 0x000fea0003800000 */
.L_x_176:
[----:B------:R-:W-:-:S03]  /*58f0*/  UMOV UR5, 0xffffffff ;  /* 0xffffffff00057882 */ /* 0x000fc60000000000 */
[----:B------:R-:W-:Y:S05]  /*5900*/  BRA.DIV UR5, `(.L_x_179) ;  /* 0x0000002a056c7947 */ /* 0x000fea000b800000 */
[----:B------:R-:W-:Y:S01]  /*5910*/  NOP ;  /* 0x0000000000007918 */ /* 0x000fe20000000000 */
.L_x_231:
[----:B------:R-:W-:Y:S01]  /*5920*/  IMAD.U32 R6, RZ, RZ, UR4 ;  /* 0x00000004ff067e24 */ /* 0x000fe2000f8e00ff */
[----:B------:R-:W-:Y:S05]  /*5930*/  WARPSYNC.ALL ;  /* 0x0000000000007948 */ /* 0x000fea0003800000 */
[----:B------:R-:W-:Y:S01]  /*5940*/  BAR.SYNC.DEFER_BLOCKING 0xd, 0xa0 ;  /* 0x0342800000007b1d */ /* 0x000fe20000010000 */
[----:B------:R-:W-:-:S05]  /*5950*/  IMAD R6, R6, 0x3000, RZ ;  /* 0x0000300006067824 */ /* 0x000fca00078e02ff */
[----:B------:R-:W-:Y:S04]  /*5960*/  BSSY B0, `(.L_x_180) ;  /* 0x0000012000007945 */ /* 0x000fe80003800000 */
[----:B------:R-:W-:Y:S05]  /*5970*/  @!P0 BRA `(.L_x_181) ;  /* 0x0000000000408947 */ /* 0x000fea0003800000 */
[----:B------:R-:W1:Y:S01]  /*5980*/  LDC.64 R8, c[0x0][0x2c0] ;  /* 0x0000b000ff087b82 */ /* 0x000e620000000a00 */
[C---:B------:R-:W-:Y:S01]  /*5990*/  IADD3 R4, P1, R6.reuse, UR6, RZ ;  /* 0x0000000606047c10 */ /* 0x040fe2000ff3e0ff */
[----:B------:R-:W-:Y:S01]  /*59a0*/  UMOV UR5, 0x400 ;  /* 0x0000040000057882 */ /* 0x000fe20000000000 */
[----:B------:R-:W-:Y:S01]  /*59b0*/  UMOV UR16, 0x0 ;  /* 0x0000000000107882 */ /* 0x000fe20000000000 */
[----:B------:R-:W-:Y:S01]  /*59c0*/  UMOV UR17, 0x14f00000 ;  /* 0x14f0000000117882 */ /* 0x000fe20000000000 */
[----:B------:R-:W-:-:S03]  /*59d0*/  LEA.HI.X.SX32 R5, R6, UR12, 0x1, P1 ;  /* 0x0000000c06057c11 */ /* 0x000fc600088f0eff */
[----:B------:R-:W2:Y:S01]  /*59e0*/  S2UR UR10, SR_CgaCtaId ;  /* 0x00000000000a79c3 */ /* 0x000ea20000008800 */
[----:B-1----:R-:W-:-:S04]  /*59f0*/  LEA R0, P1, R4, R8, 0x2 ;  /* 0x0000000804007211 */ /* 0x002fc800078210ff */
[----:B------:R-:W-:Y:S02]  /*5a00*/  LEA.HI.X R4, R4, R9, R5, 0x2, P1 ;  /* 0x0000000904047211 */ /* 0x000fe400008f1405 */
[----:B------:R-:W-:Y:S02]  /*5a10*/  R2UR UR14, R0 ;  /* 0x00000000000e72ca */ /* 0x000fe400000e0000 */
[----:B------:R-:W-:Y:S01]  /*5a20*/  R2UR UR15, R4 ;  /* 0x00000000040f72ca */ /* 0x000fe200000e0000 */
[----:B--2---:R-:W-:-:S03]  /*5a30*/  ULEA UR5, UR10, UR5, 0x18 ;  /* 0x000000050a057291 */ /* 0x004fc6000f8ec03f */
[----:B------:R-:W-:Y:S01]  /*5a40*/  UMOV UR10, 0x400 ;  /* 0x00000400000a7882 */ /* 0x000fe20000000000 */
[----:B------:R-:W-:-:S09]  /*5a50*/  UIADD3 UR5, UR5, 0x12000, URZ ;  /* 0x0001200005057890 */ /* 0x000fd2000fffe03f */
[----:B------:R1:W-:Y:S02]  /*5a60*/  UBLKRED.G.S.ADD.F32.RN [UR14], [UR5], UR10, desc[UR16] ;  /* 0x0000100e050073bb */ /* 0x0003e400080a140a */
[----:B-1----:R0:W-:Y:S02]  /*5a70*/  UTMACMDFLUSH ;  /* 0x00000000000079b7 */ /* 0x0021e40000000000 */
.L_x_181:
[----:B------:R-:W-:Y:S05]  /*5a80*/  BSYNC B0 ;  /* 0x0000000000007941 */ /* 0x000fea0003800000 */
.L_x_180:
[----:B------:R-:W-:Y:S06]  /*5a90*/  BAR.SYNC.DEFER_BLOCKING 0xe, 0xa0 ;  /* 0x0382800000007b1d */ /* 0x000fec0000010000 */
[----:B------:R-:W-:Y:S04]  /*5aa0*/  BSSY B0, `(.L_x_182) ;  /* 0x0000012000007945 */ /* 0x000fe80003800000 */
[----:B------:R-:W-:Y:S05]  /*5ab0*/  @!P0 BRA `(.L_x_183) ;  /* 0x0000000000408947 */ /* 0x000fea0003800000 */
[----:B------:R-:W1:Y:S01]  /*5ac0*/  S2UR UR15, SR_CgaCtaId ;  /* 0x00000000000f79c3 */ /* 0x000e620000008800 */
[----:B------:R-:W-:Y:S01]  /*5ad0*/  R2UR UR5, R6 ;  /* 0x00000000060572ca */ /* 0x000fe200000e0000 */
[----:B------:R-:W-:Y:S01]  /*5ae0*/  UMOV UR14, 0x400 ;  /* 0x00000400000e7882 */ /* 0x000fe20000000000 */
[----:B------:R-:W-:Y:S01]  /*5af0*/  ULDC.64 UR10, c[0x0][0x2c0] ;  /* 0x0000b000000a7ab9 */ /* 0x000fe20000000a00 */
[----:B------:R-:W-:-:S10]  /*5b00*/  UMOV UR17, 0x14f00000 ;  /* 0x14f0000000117882 */ /* 0x000fd40000000000 */
[----:B------:R-:W-:-:S04]  /*5b10*/  UIADD3 UR5, UR5, 0x1000, URZ ;  /* 0x0000100005057890 */ /* 0x000fc8000fffe03f */
[----:B------:R-:W-:-:S04]  /*5b20*/  UIADD3 UR16, UP0, UR5, UR6, URZ ;  /* 0x0000000605107290 */ /* 0x000fc8000ff1e03f */
[----:B------:R-:W-:Y:S02]  /*5b30*/  ULEA.HI.X.SX32 UR5, UR5, UR12, 0x1, UP0 ;  /* 0x0000000c05057291 */ /* 0x000fe400080f0e3f */
[----:B-1----:R-:W-:Y:S02]  /*5b40*/  ULEA UR14, UR15, UR14, 0x18 ;  /* 0x0000000e0f0e7291 */ /* 0x002fe4000f8ec03f */
[----:B------:R-:W-:Y:S02]  /*5b50*/  ULEA UR10, UP0, UR16, UR10, 0x2 ;  /* 0x0000000a100a7291 */ /* 0x000fe4000f80103f */
[----:B------:R-:W-:Y:S02]  /*5b60*/  UIADD3 UR14, UR14, 0x16000, URZ ;  /* 0x000160000e0e7890 */ /* 0x000fe4000fffe03f */
[----:B------:R-:W-:-:S03]  /*5b70*/  ULEA.HI.X UR11, UR16, UR11, UR5, 0x2, UP0 ;  /* 0x0000000b100b7291 */ /* 0x000fc600080f1405 */
[----:B------:R-:W-:Y:S01]  /*5b80*/  UMOV UR5, 0x400 ;  /* 0x0000040000057882 */ /* 0x000fe20000000000 */
[----:B------:R-:W-:-:S05]  /*5b90*/  UMOV UR16, 0x0 ;  /* 0x0000000000107882 */ /* 0x000fca0000000000 */
[----:B------:R1:W-:Y:S02]  /*5ba0*/  UBLKRED.G.S.ADD.F32.RN [UR10], [UR14], UR5, desc[UR16] ;  /* 0x0000100a0e0073bb */ /* 0x0003e400080a1405 */
[----:B-1----:R0:W-:Y:S02]  /*5bb0*/  UTMACMDFLUSH ;  /* 0x00000000000079b7 */ /* 0x0021e40000000000 */
.L_x_183:
[----:B------:R-:W-:Y:S05]  /*5bc0*/  BSYNC B0 ;  /* 0x0000000000007941 */ /* 0x000fea0003800000 */
.L_x_182:
        /* <DEDUP_REMOVED lines=17> */
[----:B------:R1:W-:Y:S01]  /*5ce0*/  UBLKRED.G.S.ADD.F32.RN [UR10], [UR14], UR5, desc[UR16] ;  /* 0x0000100a0e0073bb */ /* 0x0003e200080a1405 */
[----:B------:R0:W-:Y:S01]  /*5cf0*/  UTMACMDFLUSH ;  /* 0x00000000000079b7 */ /* 0x0001e20000000000 */
[----:B-1----:R-:W-:-:S04]  /*5d00*/  DEPBAR.LE SB0, 0x2 ;  /* 0x000080800000791a */ /* 0x002fc80000000000 */
.L_x_185:
[----:B------:R-:W-:Y:S05]  /*5d10*/  BSYNC B0 ;  /* 0x0000000000007941 */ /* 0x000fea0003800000 */
.L_x_184:
[----:B------:R-:W-:Y:S06]  /*5d20*/  BAR.ARV 0xa, 0xa0 ;  /* 0x0282800000007b1d */ /* 0x000fec0000002000 */
[----:B------:R-:W-:Y:S04]  /*5d30*/  BSSY B0, `(.L_x_186) ;  /* 0x0000003000007945 */ /* 0x000fe80003800000 */
[----:B------:R-:W-:Y:S05]  /*5d40*/  @!P0 BRA `(.L_x_187) ;  /* 0x0000000000048947 */ /* 0x000fea0003800000 */
[----:B------:R-:W-:-:S04]  /*5d50*/  DEPBAR.LE SB0, 0x1 ;  /* 0x000080400000791a */ /* 0x000fc80000000000 */
.L_x_187:
[----:B------:R-:W-:Y:S05]  /*5d60*/  BSYNC B0 ;  /* 0x0000000000007941 */ /* 0x000fea0003800000 */
.L_x_186:
[----:B------:R-:W-:Y:S06]  /*5d70*/  BAR.ARV 0xb, 0xa0 ;  /* 0x02c2800000007b1d */ /* 0x000fec0000002000 */
[----:B------:R-:W-:Y:S04]  /*5d80*/  BSSY B0, `(.L_x_188) ;  /* 0x0000003000007945 */ /* 0x000fe80003800000 */
[----:B------:R-:W-:Y:S05]  /*5d90*/  @!P0 BRA `(.L_x_189) ;  /* 0x0000000000048947 */ /* 0x000fea0003800000 */
[----:B------:R-:W-:-:S04]  /*5da0*/  DEPBAR.LE SB0, 0x0 ;  /* 0x000080000000791a */ /* 0x000fc80000000000 */
.L_x_189:
[----:B------:R-:W-:Y:S05]  /*5db0*/  BSYNC B0 ;  /* 0x0000000000007941 */ /* 0x000fea0003800000 */
.L_x_188:
        /* <DEDUP_REMOVED lines=19> */
.L_x_191:
[----:B------:R-:W-:Y:S05]  /*5ef0*/  BSYNC B0 ;  /* 0x0000000000007941 */ /* 0x000fea0003800000 */
.L_x_190:
[----:B------:R-:W-:Y:S05]  /*5f00*/  EXIT ;  /* 0x000000000000794d */ /* 0x000fea0003800000 */
.L_x_141:
        /* <DEDUP_REMOVED lines=57> */
.L_x_232:
        /* <DEDUP_REMOVED lines=9> */
.L_x_195:
        /* <DEDUP_REMOVED lines=102> */
.L_x_206:
[----:B-1----:R-:W-:-:S05]  /*6990*/  IMAD.MOV.U32 R10, RZ, RZ, 0x1 ;  /* 0x00000001ff0a7424 */ /* 0x002fca00078e00ff */
[----:B------:R-:W-:-:S04]  /*69a0*/  SHF.L.U32 R10, R10, 0x1f, RZ ;  /* 0x0000001f0a0a7819 */ /* 0x000fc800000006ff */
[----:B------:R-:W1:Y:S02]  /*69b0*/  SYNCS.PHASECHK.TRANS64.TRYWAIT P1, [R0+URZ+0x36438], R10 ;  /* 0x0364380a000075a7 */ /* 0x000e64000802017f */
[----:B-123--:R-:W-:Y:S05]  /*69c0*/  @!P1 BRA `(.L_x_198) ;  /* 0x00000018006c9947 */ /* 0x00efea0003800000 */
.L_x_233:
[----:B------:R-:W-:Y:S05]  /*69d0*/  @P0 BRA `(.L_x_199) ;  /* 0x0000000000140947 */ /* 0x000fea0003800000 */
[----:B------:R-:W-:Y:S01]  /*69e0*/  ISETP.NE.AND P1, PT, R16, RZ, PT ;  /* 0x000000ff1000720c */ /* 0x000fe20003f25270 */
[----:B------:R-:W-:-:S04]  /*69f0*/  IMAD.MOV.U32 R3, RZ, RZ, 0x6100 ;  /* 0x00006100ff037424 */ /* 0x000fc800078e00ff */
[----:B------:R2:W-:Y:S08]  /*6a00*/  SYNCS.ARRIVE.TRANS64 RZ, [R0+URZ+0x36430], R3 ;  /* 0x0364300300ff79a7 */ /* 0x0005f0000800003f */
[----:B------:R-:W-:Y:S05]  /*6a10*/  @!P1 BRA `(.L_x_199) ;  /* 0x0000000000049947 */ /* 0x000fea0003800000 */
[----:B------:R-:W-:Y:S01]  /*6a20*/  BPT.TRAP 0x1 ;  /* 0x000000040000795c */ /* 0x000fe20000300000 */
.L_x_199:
        /* <DEDUP_REMOVED lines=47> */
.L_x_234:
[----:B------:R-:W-:Y:S05]  /*6d20*/  @P0 BRA `(.L_x_201) ;  /* 0x0000000000140947 */ /* 0x000fea0003800000 */
[----:B------:R-:W-:Y:S01]  /*6d30*/  ISETP.NE.AND P1, PT, R16, RZ, PT ;  /* 0x000000ff1000720c */ /* 0x000fe20003f25270 */
[----:B--2---:R-:W-:-:S04]  /*6d40*/  IMAD.MOV.U32 R3, RZ, RZ, 0x6100 ;  /* 0x00006100ff037424 */ /* 0x004fc800078e00ff */
[----:B------:R3:W-:Y:S08]  /*6d50*/  SYNCS.ARRIVE.TRANS64 RZ, [R0+URZ+0x36418], R3 ;  /* 0x0364180300ff79a7 */ /* 0x0007f0000800003f */
[----:B------:R-:W-:Y:S05]  /*6d60*/  @!P1 BRA `(.L_x_201) ;  /* 0x0000000000049947 */ /* 0x000fea0003800000 */
[----:B------:R-:W-:Y:S01]  /*6d70*/  BPT.TRAP 0x1 ;  /* 0x000000040000795c */ /* 0x000fe20000300000 */
.L_x_201:
        /* <DEDUP_REMOVED lines=35> */
.L_x_235:
        /* <DEDUP_REMOVED lines=9> */
.L_x_203:
        /* <DEDUP_REMOVED lines=37> */
.L_x_237:
[----:B------:R-:W-:Y:S05]  /*7290*/  @P0 BRA `(.L_x_205) ;  /* 0x0000000000140947 */ /* 0x000fea0003800000 */
[----:B------:R-:W-:Y:S01]  /*72a0*/  ISETP.NE.AND P1, PT, R16, RZ, PT ;  /* 0x000000ff1000720c */ /* 0x000fe20003f25270 */
[----:B--2---:R-:W-:-:S04]  /*72b0*/  IMAD.MOV.U32 R5, RZ, RZ, 0x6100 ;  /* 0x00006100ff057424 */ /* 0x004fc800078e00ff */
[----:B------:R3:W-:Y:S08]  /*72c0*/  SYNCS.ARRIVE.TRANS64 RZ, [R0+URZ+0x36410], R5 ;  /* 0x0364100500ff79a7 */ /* 0x0007f0000800003f */
[----:B------:R-:W-:Y:S05]  /*72d0*/  @!P1 BRA `(.L_x_205) ;  /* 0x0000000000049947 */ /* 0x000fea0003800000 */
[----:B------:R-:W-:Y:S01]  /*72e0*/  BPT.TRAP 0x1 ;  /* 0x000000040000795c */ /* 0x000fe20000300000 */
.L_x_205:
        /* <DEDUP_REMOVED lines=36> */
.L_x_197:
[----:B------:R-:W-:Y:S01]  /*7530*/  ISETP.NE.AND P1, PT, R21, RZ, PT ;  /* 0x000000ff1500720c */ /* 0x000fe20003f25270 */
[----:B------:R-:W-:-:S12]  /*7540*/  IMAD.MOV.U32 R4, RZ, RZ, 0x1 ;  /* 0x00000001ff047424 */ /* 0x000fd800078e00ff */
[----:B------:R-:W-:Y:S05]  /*7550*/  @!P1 BRA `(.L_x_196) ;  /* 0x0000000400649947 */ /* 0x000fea0003800000 */
[----:B------:R-:W2:Y:S02]  /*7560*/  SYNCS.PHASECHK.TRANS64.TRYWAIT P1, [R0+URZ+0x36438], R10 ;  /* 0x0364380a000075a7 */ /* 0x000ea4000802017f */
[----:B--2---:R-:W-:Y:S05]  /*7570*/  @!P1 BRA `(.L_x_207) ;  /* 0x0000000c00d49947 */ /* 0x004fea0003800000 */
.L_x_238:
[----:B------:R-:W-:Y:S05]  /*7580*/  @P0 BRA `(.L_x_208) ;  /* 0x0000000000140947 */ /* 0x000fea0003800000 */
[----:B------:R-:W-:Y:S01]  /*7590*/  ISETP.NE.AND P1, PT, R16, RZ, PT ;  /* 0x000000ff1000720c */ /* 0x000fe20003f25270 */
[----:B------:R-:W-:-:S04]  /*75a0*/  IMAD.MOV.U32 R5, RZ, RZ, 0x6100 ;  /* 0x00006100ff057424 */ /* 0x000fc800078e00ff */
[----:B------:R3:W-:Y:S08]  /*75b0*/  SYNCS.ARRIVE.TRANS64 RZ, [R0+URZ+0x36430], R5 ;  /* 0x0364300500ff79a7 */ /* 0x0007f0000800003f */
[----:B------:R-:W-:Y:S05]  /*75c0*/  @!P1 BRA `(.L_x_208) ;  /* 0x0000000000049947 */ /* 0x000fea0003800000 */
[----:B------:R-:W-:Y:S01]  /*75d0*/  BPT.TRAP 0x1 ;  /* 0x000000040000795c */ /* 0x000fe20000300000 */
.L_x_208:
        /* <DEDUP_REMOVED lines=41> */
.L_x_239:
[----:B------:R-:W-:Y:S01]  /*7870*/  IMAD.MOV.U32 R4, RZ, RZ, RZ ;  /* 0x000000ffff047224 */ /* 0x000fe200078e00ff */
[----:B------:R-:W-:Y:S06]  /*7880*/  @P0 BRA `(.L_x_210) ;  /* 0x0000000000140947 */ /* 0x000fec0003800000 */
[----:B------:R-:W-:Y:S01]  /*7890*/  ISETP.NE.AND P1, PT, R16, RZ, PT ;  /* 0x000000ff1000720c */ /* 0x000fe20003f25270 */
[----:B---3--:R-:W-:-:S04]  /*78a0*/  IMAD.MOV.U32 R5, RZ, RZ, 0x6100 ;  /* 0x00006100ff057424 */ /* 0x008fc800078e00ff */
[----:B------:R4:W-:Y:S08]  /*78b0*/  SYNCS.ARRIVE.TRANS64 RZ, [R0+URZ+0x36418], R5 ;  /* 0x0364180500ff79a7 */ /* 0x0009f0000800003f */
[----:B------:R-:W-:Y:S05]  /*78c0*/  @!P1 BRA `(.L_x_210) ;  /* 0x0000000000049947 */ /* 0x000fea0003800000 */
[----:B------:R-:W-:Y:S01]  /*78d0*/  BPT.TRAP 0x1 ;  /* 0x000000040000795c */ /* 0x000fe20000300000 */
.L_x_210:
        /* <DEDUP_REMOVED lines=33> */
.L_x_196:
[----:B------:R-:W-:-:S04]  /*7af0*/  SHF.L.U32 R3, R4, 0x1f, RZ ;  /* 0x0000001f04037819 */ /* 0x000fc800000006ff */
[----:B------:R-:W3:Y:S02]  /*7b00*/  SYNCS.PHASECHK.TRANS64.TRYWAIT P1, [R0+URZ+0x36438], R3 ;  /* 0x03643803000075a7 */ /* 0x000ee4000802017f */
[----:B---3--:R-:W-:Y:S05]  /*7b10*/  @!P1 BRA `(.L_x_211) ;  /* 0x0000000800949947 */ /* 0x008fea0003800000 */
.L_x_240:
[----:B------:R-:W-:Y:S05]  /*7b20*/  @P0 BRA `(.L_x_212) ;  /* 0x0000000000180947 */ /* 0x000fea0003800000 */
[----:B------:R-:W4:Y:S01]  /*7b30*/  S2R R2, SR_TID.X ;  /* 0x0000000000027919 */ /* 0x000f220000002100 */
[----:B---3--:R-:W-:-:S04]  /*7b40*/  IMAD.MOV.U32 R3, RZ, RZ, 0x6100 ;  /* 0x00006100ff037424 */ /* 0x008fc800078e00ff */
[----:B------:R3:W-:Y:S01]  /*7b50*/  SYNCS.ARRIVE.TRANS64 RZ, [R0+URZ+0x36430], R3 ;  /* 0x0364300300ff79a7 */ /* 0x0007e2000800003f */
[----:B----4-:R-:W-:-:S13]  /*7b60*/  LOP3.LUT P0, RZ, R2, 0x1f, RZ, 0xc0, !PT ;  /* 0x0000001f02ff7812 */ /* 0x010fda000780c0ff */
[----:B---3--:R-:W-:Y:S05]  /*7b70*/  @!P0 BRA `(.L_x_212) ;  /* 0x0000000000048947 */ /* 0x008fea0003800000 */
[----:B------:R-:W-:Y:S01]  /*7b80*/  BPT.TRAP 0x1 ;  /* 0x000000040000795c */ /* 0x000fe20000300000 */
.L_x_212:
        /* <DEDUP_REMOVED lines=43> */
.L_x_193:
[----:B------:R-:W-:Y:S05]  /*7e40*/  BSYNC B0 ;  /* 0x0000000000007941 */ /* 0x000fea0003800000 */
.L_x_192:
[----:B------:R-:W-:-:S03]  /*7e50*/  UMOV UR6, 0xffffffff ;  /* 0xffffffff00067882 */ /* 0x000fc60000000000 */
[----:B------:R-:W-:Y:S05]  /*7e60*/  BRA.DIV UR6, `(.L_x_213) ;  /* 0x0000000606d47947 */ /* 0x000fea000b800000 */
[----:B------:R-:W-:-:S13]  /*7e70*/  ELECT P0, URZ, PT ;  /* 0x00000000003f782f */ /* 0x000fda0003800000 */
.L_x_243:
[----:B------:R-:W-:Y:S04]  /*7e80*/  BSSY B0, `(.L_x_214) ;  /* 0x000001e000007945 */ /* 0x000fe80003800000 */
[----:B------:R-:W-:Y:S05]  /*7e90*/  @!P0 BRA `(.L_x_215) ;  /* 0x0000000000708947 */ /* 0x000fea0003800000 */
[----:B------:R-:W-:-:S04]  /*7ea0*/  LOP3.LUT R17, R17, 0x2, RZ, 0xfc, !PT ;  /* 0x0000000211117812 */ /* 0x000fc800078efcff */
[----:B------:R-:W-:-:S13]  /*7eb0*/  ISETP.NE.AND P2, PT, R17, 0x3, PT ;  /* 0x000000031100780c */ /* 0x000fda0003f45270 */
[----:B------:R-:W-:Y:S05]  /*7ec0*/  @!P2 BRA `(.L_x_216) ;  /* 0x000000000004a947 */ /* 0x000fea0003800000 */
[----:B------:R-:W-:Y:S01]  /*7ed0*/  BPT.TRAP 0x1 ;  /* 0x000000040000795c */ /* 0x000fe20000300000 */
.L_x_216:
        /* <DEDUP_REMOVED lines=15> */
.L_x_244:
[----:B------:R-:W2:Y:S02]  /*7fd0*/  SYNCS.PHASECHK.TRANS64.TRYWAIT P0, [R3+URZ], R2 ;  /* 0x00000002030075a7 */ /* 0x000ea4000800017f */
[----:B--2---:R-:W-:Y:S05]  /*7fe0*/  @!P0 BRA `(.L_x_218) ;  /* 0x0000000400ac8947 */ /* 0x004fea0003800000 */
.L_x_245:
[----:B------:R-:W-:Y:S05]  /*7ff0*/  @!P2 BRA `(.L_x_219) ;  /* 0x000000000004a947 */ /* 0x000fea0003800000 */
[----:B------:R-:W-:Y:S01]  /*8000*/  BPT.TRAP 0x1 ;  /* 0x000000040000795c */ /* 0x000fe20000300000 */
.L_x_219:
[----:B------:R-:W-:-:S07]  /*8010*/  SHF.L.U32 R4, R4, 0x1f, RZ ;  /* 0x0000001f04047819 */ /* 0x000fce00000006ff */
.L_x_220:
[----:B---3--:R3:W4:Y:S02]  /*8020*/  SYNCS.PHASECHK.TRANS64.TRYWAIT P0, [R9+URZ+0x36438], R4 ;  /* 0x03643804090075a7 */ /* 0x008724000800017f */
[----:B----4-:R-:W-:Y:S05]  /*8030*/  @!P0 NANOSLEEP.SYNCS 0x989680 ;  /* 0x009896800000895d */ /* 0x010fea0003900000 */
[----:B------:R-:W4:Y:S02]  /*8040*/  @!P0 SYNCS.PHASECHK.TRANS64 P0, [R9+URZ+0x36438], R4 ;  /* 0x03643804090085a7 */ /* 0x000f24000800007f */
[----:B----4-:R-:W-:Y:S05]  /*8050*/  @!P0 BRA `(.L_x_220) ;  /* 0xfffffffc00f08947 */ /* 0x010fea000383ffff */
.L_x_215:
[----:B------:R-:W-:Y:S05]  /*8060*/  BSYNC B0 ;  /* 0x0000000000007941 */ /* 0x000fea0003800000 */
.L_x_214:
[----:B------:R-:W-:Y:S05]  /*8070*/  EXIT ;  /* 0x000000000000794d */ /* 0x000fea0003800000 */
.L_x_120:
[----:B------:R-:W-:Y:S02]  /*8080*/  IMAD.MOV.U32 R12, RZ, RZ, RZ ;  /* 0x000000ffff0c7224 */ /* 0x000fe400078e00ff */
[----:B------:R-:W-:Y:S02]  /*8090*/  IMAD.MOV.U32 R11, RZ, RZ, 0x1f ;  /* 0x0000001fff0b7424 */ /* 0x000fe400078e00ff */
[----:B------:R-:W-:-:S07]  /*80a0*/  IMAD.MOV.U32 R15, RZ, RZ, -0x1 ;  /* 0xffffffffff0f7424 */ /* 0x000fce00078e00ff */
[----:B------:R-:W-:Y:S05]  /*80b0*/  WARPSYNC.COLLECTIVE R15, `(.L_x_221) ;  /* 0x000000000f087348 */ /* 0x000fea0003c00000 */
[----:B------:R1:W2:Y:S02]  /*80c0*/  SHFL.IDX P6, R14, R13, R12, R11 ;  /* 0x0000000c0d0e7389 */ /* 0x0002a400000c000b */
[----:B-12---:R-:W-:Y:S01]  /*80d0*/  ENDCOLLECTIVE ;  /* 0x000000000000791b */ /* 0x006fe20003800000 */
.L_x_221:
[----:B------:R-:W-:Y:S05]  /*80e0*/  BRA `(.L_x_222) ;  /* 0xffffff8800a87947 */ /* 0x000fea000383ffff */
.L_x_122:
[----:B--2---:R2:W3:Y:S02]  /*80f0*/  SYNCS.PHASECHK.TRANS64.TRYWAIT P0, [R157+URZ+0x36400], R18 ;  /* 0x036400129d0075a7 */ /* 0x0044e4000800017f */
[----:B---3--:R-:W-:Y:S05]  /*8100*/  @!P0 NANOSLEEP.SYNCS 0x989680 ;  /* 0x009896800000895d */ /* 0x008fea0003900000 */
[----:B------:R-:W3:Y:S02]  /*8110*/  @!P0 SYNCS.PHASECHK.TRANS64 P0, [R157+URZ+0x36400], R18 ;  /* 0x036400129d0085a7 */ /* 0x000ee4000800007f */
[----:B---3--:R-:W-:Y:S05]  /*8120*/  @!P0 BRA `(.L_x_122) ;  /* 0xfffffffc00f08947 */ /* 0x008fea000383ffff */
[----:B------:R-:W-:Y:S05]  /*8130*/  BRA `(.L_x_121) ;  /* 0xffffff8c00147947 */ /* 0x000fea000383ffff */
.L_x_127:
[----:B--2---:R2:W3:Y:S02]  /*8140*/  SYNCS.PHASECHK.TRANS64.TRYWAIT P1, [R4+URZ+0x36410], R13 ;  /* 0x0364100d040075a7 */ /* 0x0044e4000802017f */
[----:B---3--:R-:W-:Y:S05]  /*8150*/  @!P1 NANOSLEEP.SYNCS 0x989680 ;  /* 0x009896800000995d */ /* 0x008fea0003900000 */
[----:B------:R-:W3:Y:S02]  /*8160*/  @!P1 SYNCS.PHASECHK.TRANS64 P1, [R4+URZ+0x36410], R13 ;  /* 0x0364100d040095a7 */ /* 0x000ee4000802007f */
[----:B---3--:R-:W-:Y:S05]  /*8170*/  @!P1 BRA `(.L_x_127) ;  /* 0xfffffffc00f09947 */ /* 0x008fea000383ffff */
[----:B------:R-:W-:Y:S05]  /*8180*/  BRA `(.L_x_126) ;  /* 0xffffff9000d47947 */ /* 0x000fea000383ffff */
.L_x_131:
[----:B---3--:R3:W1:Y:S02]  /*8190*/  SYNCS.PHASECHK.TRANS64.TRYWAIT P1, [R157+URZ+0x36430], R14 ;  /* 0x0364300e9d0075a7 */ /* 0x008664000802017f */
[----:B-1----:R-:W-:Y:S05]  /*81a0*/  @!P1 NANOSLEEP.SYNCS 0x989680 ;  /* 0x009896800000995d */ /* 0x002fea0003900000 */
[----:B------:R-:W1:Y:S02]  /*81b0*/  @!P1 SYNCS.PHASECHK.TRANS64 P1, [R157+URZ+0x36430], R14 ;  /* 0x0364300e9d0095a7 */ /* 0x000e64000802007f */
[----:B-1----:R-:W-:Y:S05]  /*81c0*/  @!P1 BRA `(.L_x_131) ;  /* 0xfffffffc00f09947 */ /* 0x002fea000383ffff */
[----:B------:R-:W-:Y:S05]  /*81d0*/  BRA `(.L_x_130) ;  /* 0xffffff9800787947 */ /* 0x000fea000383ffff */
.L_x_146:
[----:B------:R-:W-:Y:S01]  /*81e0*/  BSSY B0, `(.L_x_223) ;  /* 0x0000005000007945 */ /* 0x000fe20003800000 */
[----:B------:R-:W-:-:S07]  /*81f0*/  IMAD.MOV.U32 R15, RZ, RZ, -0x1 ;  /* 0xffffffffff0f7424 */ /* 0x000fce00078e00ff */
[----:B------:R-:W-:Y:S05]  /*8200*/  WARPSYNC.COLLECTIVE R15, `(.L_x_224) ;  /* 0x000000000f087348 */ /* 0x000fea0003c00000 */
[----:B------:R-:W-:Y:S01]  /*8210*/  NOP ;  /* 0x0000000000007918 */ /* 0x000fe20000000000 */
[----:B------:R-:W-:Y:S01]  /*8220*/  ENDCOLLECTIVE ;  /* 0x000000000000791b */ /* 0x000fe20003800000 */
.L_x_224:
[----:B------:R-:W-:Y:S05]  /*8230*/  BSYNC B0 ;  /* 0x0000000000007941 */ /* 0x000fea0003800000 */
.L_x_223:
[----:B------:R-:W-:Y:S05]  /*8240*/  BRA `(.L_x_225) ;  /* 0xffffffc800907947 */ /* 0x000fea000383ffff */
.L_x_162:
[----:B------:R-:W-:Y:S01]  /*8250*/  BSSY B0, `(.L_x_226) ;  /* 0x0000005000007945 */ /* 0x000fe20003800000 */
[----:B------:R-:W-:-:S07]  /*8260*/  IMAD.MOV.U32 R15, RZ, RZ, -0x1 ;  /* 0xffffffffff0f7424 */ /* 0x000fce00078e00ff */
[----:B------:R-:W-:Y:S05]  /*8270*/  WARPSYNC.COLLECTIVE R15, `(.L_x_227) ;  /* 0x000000000f087348 */ /* 0x000fea0003c00000 */
[----:B------:R-:W-:Y:S01]  /*8280*/  NOP ;  /* 0x0000000000007918 */ /* 0x000fe20000000000 */
[----:B------:R-:W-:Y:S01]  /*8290*/  ENDCOLLECTIVE ;  /* 0x000000000000791b */ /* 0x000fe20003800000 */
.L_x_227:
[----:B------:R-:W-:Y:S05]  /*82a0*/  BSYNC B0 ;  /* 0x0000000000007941 */ /* 0x000fea0003800000 */
.L_x_226:
[----:B------:R-:W-:Y:S05]  /*82b0*/  BRA `(.L_x_228) ;  /* 0xffffffd000007947 */ /* 0x000fea000383ffff */
.L_x_179:
[----:B------:R-:W-:Y:S01]  /*82c0*/  BSSY B0, `(.L_x_229) ;  /* 0x0000005000007945 */ /* 0x000fe20003800000 */
[----:B------:R-:W-:-:S07]  /*82d0*/  IMAD.MOV.U32 R15, RZ, RZ, -0x1 ;  /* 0xffffffffff0f7424 */ /* 0x000fce00078e00ff */
[----:B------:R-:W-:Y:S05]  /*82e0*/  WARPSYNC.COLLECTIVE R15, `(.L_x_230) ;  /* 0x000000000f087348 */ /* 0x000fea0003c00000 */
[----:B------:R-:W-:Y:S01]  /*82f0*/  NOP ;  /* 0x0000000000007918 */ /* 0x000fe20000000000 */
[----:B------:R-:W-:Y:S01]  /*8300*/  ENDCOLLECTIVE ;  /* 0x000000000000791b */ /* 0x000fe20003800000 */
.L_x_230:
[----:B------:R-:W-:Y:S05]  /*8310*/  BSYNC B0 ;  /* 0x0000000000007941 */ /* 0x000fea0003800000 */
.L_x_229:
[----:B------:R-:W-:Y:S05]  /*8320*/  BRA `(.L_x_231) ;  /* 0xffffffd4007c7947 */ /* 0x000fea000383ffff */
.L_x_194:
[----:B-1----:R1:W2:Y:S02]  /*8330*/  SYNCS.PHASECHK.TRANS64.TRYWAIT P1, [R0+URZ+0x36420], R10 ;  /* 0x0364200a000075a7 */ /* 0x0022a4000802017f */
[----:B--2---:R-:W-:Y:S05]  /*8340*/  @!P1 NANOSLEEP.SYNCS 0x989680 ;  /* 0x009896800000995d */ /* 0x004fea0003900000 */
[----:B------:R-:W2:Y:S02]  /*8350*/  @!P1 SYNCS.PHASECHK.TRANS64 P1, [R0+URZ+0x36420], R10 ;  /* 0x0364200a000095a7 */ /* 0x000ea4000802007f */
[----:B--2---:R-:W-:Y:S05]  /*8360*/  @!P1 BRA `(.L_x_194) ;  /* 0xfffffffc00f09947 */ /* 0x004fea000383ffff */
[----:B------:R-:W-:Y:S05]  /*8370*/  BRA `(.L_x_232) ;  /* 0xffffffdc00c87947 */ /* 0x000fea000383ffff */
.L_x_198:
[----:B-1----:R1:W2:Y:S02]  /*8380*/  SYNCS.PHASECHK.TRANS64.TRYWAIT P1, [R0+URZ+0x36438], R10 ;  /* 0x0364380a000075a7 */ /* 0x0022a4000802017f */
[----:B--2---:R-:W-:Y:S05]  /*8390*/  @!P1 NANOSLEEP.SYNCS 0x989680 ;  /* 0x009896800000995d */ /* 0x004fea0003900000 */
[----:B------:R-:W2:Y:S02]  /*83a0*/  @!P1 SYNCS.PHASECHK.TRANS64 P1, [R0+URZ+0x36438], R10 ;  /* 0x0364380a000095a7 */ /* 0x000ea4000802007f */
[----:B--2---:R-:W-:Y:S05]  /*83b0*/  @!P1 BRA `(.L_x_198) ;  /* 0xfffffffc00f09947 */ /* 0x004fea000383ffff */
[----:B------:R-:W-:Y:S05]  /*83c0*/  BRA `(.L_x_233) ;  /* 0xffffffe400807947 */ /* 0x000fea000383ffff */
.L_x_200:
[----:B--2---:R2:W3:Y:S02]  /*83d0*/  SYNCS.PHASECHK.TRANS64.TRYWAIT P1, [R0+URZ+0x36428], R3 ;  /* 0x03642803000075a7 */ /* 0x0044e4000802017f */
[----:B---3--:R-:W-:Y:S05]  /*83e0*/  @!P1 NANOSLEEP.SYNCS 0x989680 ;  /* 0x009896800000995d */ /* 0x008fea0003900000 */
[----:B------:R-:W3:Y:S02]  /*83f0*/  @!P1 SYNCS.PHASECHK.TRANS64 P1, [R0+URZ+0x36428], R3 ;  /* 0x03642803000095a7 */ /* 0x000ee4000802007f */
[----:B---3--:R-:W-:Y:S05]  /*8400*/  @!P1 BRA `(.L_x_200) ;  /* 0xfffffffc00f09947 */ /* 0x008fea000383ffff */
[----:B------:R-:W-:Y:S05]  /*8410*/  BRA `(.L_x_234) ;  /* 0xffffffe800407947 */ /* 0x000fea000383ffff */
.L_x_202:
[----:B--2---:R2:W3:Y:S02]  /*8420*/  SYNCS.PHASECHK.TRANS64.TRYWAIT P1, [R0+URZ+0x36438], R29 ;  /* 0x0364381d000075a7 */ /* 0x0044e4000802017f */
[----:B---3--:R-:W-:Y:S05]  /*8430*/  @!P1 NANOSLEEP.SYNCS 0x989680 ;  /* 0x009896800000995d */ /* 0x008fea0003900000 */
[----:B------:R-:W3:Y:S02]  /*8440*/  @!P1 SYNCS.PHASECHK.TRANS64 P1, [R0+URZ+0x36438], R29 ;  /* 0x0364381d000095a7 */ /* 0x000ee4000802007f */
[----:B---3--:R-:W-:Y:S05]  /*8450*/  @!P1 BRA `(.L_x_202) ;  /* 0xfffffffc00f09947 */ /* 0x008fea000383ffff */
[----:B------:R-:W-:Y:S05]  /*8460*/  BRA `(.L_x_235) ;  /* 0xffffffe800d07947 */ /* 0x000fea000383ffff */
.L_x_204:
[----:B------:R-:W-:-:S07]  /*8470*/  SHF.L.U32 R5, R12, 0x1f, RZ ;  /* 0x0000001f0c057819 */ /* 0x000fce00000006ff */
.L_x_236:
[----:B--2---:R2:W3:Y:S02]  /*8480*/  SYNCS.PHASECHK.TRANS64.TRYWAIT P1, [R0+URZ+0x36420], R5 ;  /* 0x03642005000075a7 */ /* 0x0044e4000802017f */
[----:B---3--:R-:W-:Y:S05]  /*8490*/  @!P1 NANOSLEEP.SYNCS 0x989680 ;  /* 0x009896800000995d */ /* 0x008fea0003900000 */
[----:B------:R-:W3:Y:S02]  /*84a0*/  @!P1 SYNCS.PHASECHK.TRANS64 P1, [R0+URZ+0x36420], R5 ;  /* 0x03642005000095a7 */ /* 0x000ee4000802007f */
[----:B---3--:R-:W-:Y:S05]  /*84b0*/  @!P1 BRA `(.L_x_236) ;  /* 0xfffffffc00f09947 */ /* 0x008fea000383ffff */
[----:B------:R-:W-:Y:S05]  /*84c0*/  BRA `(.L_x_237) ;  /* 0xffffffec00707947 */ /* 0x000fea000383ffff */
.L_x_207:
[----:B--2---:R2:W3:Y:S02]  /*84d0*/  SYNCS.PHASECHK.TRANS64.TRYWAIT P1, [R0+URZ+0x36438], R10 ;  /* 0x0364380a000075a7 */ /* 0x0044e4000802017f */
[----:B---3--:R-:W-:Y:S05]  /*84e0*/  @!P1 NANOSLEEP.SYNCS 0x989680 ;  /* 0x009896800000995d */ /* 0x008fea0003900000 */
[----:B------:R-:W3:Y:S02]  /*84f0*/  @!P1 SYNCS.PHASECHK.TRANS64 P1, [R0+URZ+0x36438], R10 ;  /* 0x0364380a000095a7 */ /* 0x000ee4000802007f */
[----:B---3--:R-:W-:Y:S05]  /*8500*/  @!P1 BRA `(.L_x_207) ;  /* 0xfffffffc00f09947 */ /* 0x008fea000383ffff */
[----:B------:R-:W-:Y:S05]  /*8510*/  BRA `(.L_x_238) ;  /* 0xfffffff000187947 */ /* 0x000fea000383ffff */
.L_x_209:
[----:B---3--:R3:W4:Y:S02]  /*8520*/  SYNCS.PHASECHK.TRANS64.TRYWAIT P1, [R0+URZ+0x36428], R5 ;  /* 0x03642805000075a7 */ /* 0x008724000802017f */
[----:B----4-:R-:W-:Y:S05]  /*8530*/  @!P1 NANOSLEEP.SYNCS 0x989680 ;  /* 0x009896800000995d */ /* 0x010fea0003900000 */
[----:B------:R-:W4:Y:S02]  /*8540*/  @!P1 SYNCS.PHASECHK.TRANS64 P1, [R0+URZ+0x36428], R5 ;  /* 0x03642805000095a7 */ /* 0x000f24000802007f */
[----:B----4-:R-:W-:Y:S05]  /*8550*/  @!P1 BRA `(.L_x_209) ;  /* 0xfffffffc00f09947 */ /* 0x010fea000383ffff */
[----:B------:R-:W-:Y:S05]  /*8560*/  BRA `(.L_x_239) ;  /* 0xfffffff000c07947 */ /* 0x000fea000383ffff */
.L_x_211:
[----:B---3--:R3:W4:Y:S02]  /*8570*/  SYNCS.PHASECHK.TRANS64.TRYWAIT P1, [R0+URZ+0x36438], R3 ;  /* 0x03643803000075a7 */ /* 0x008724000802017f */
[----:B----4-:R-:W-:Y:S05]  /*8580*/  @!P1 NANOSLEEP.SYNCS 0x989680 ;  /* 0x009896800000995d */ /* 0x010fea0003900000 */
[----:B------:R-:W4:Y:S02]  /*8590*/  @!P1 SYNCS.PHASECHK.TRANS64 P1, [R0+URZ+0x36438], R3 ;  /* 0x03643803000095a7 */ /* 0x000f24000802007f */
[----:B----4-:R-:W-:Y:S05]  /*85a0*/  @!P1 BRA `(.L_x_211) ;  /* 0xfffffffc00f09947 */ /* 0x010fea000383ffff */
[----:B------:R-:W-:Y:S05]  /*85b0*/  BRA `(.L_x_240) ;  /* 0xfffffff400587947 */ /* 0x000fea000383ffff */
.L_x_213:
[----:B------:R-:W-:Y:S01]  /*85c0*/  BSSY B0, `(.L_x_241) ;  /* 0x0000006000007945 */ /* 0x000fe20003800000 */
[----:B------:R-:W-:-:S07]  /*85d0*/  IMAD.MOV.U32 R15, RZ, RZ, -0x1 ;  /* 0xffffffffff0f7424 */ /* 0x000fce00078e00ff */
[----:B-12---:R-:W-:Y:S05]  /*85e0*/  WARPSYNC.COLLECTIVE R15, `(.L_x_242) ;  /* 0x000000000f0c7348 */ /* 0x006fea0003c00000 */
[----:B------:R-:W-:Y:S02]  /*85f0*/  ELECT P6, UR62, PT ;  /* 0x00000000003e782f */ /* 0x000fe400038c0000 */
[----:B------:R-:W-:Y:S01]  /*8600*/  MOV R14, UR62 ;  /* 0x0000003e000e7c02 */ /* 0x000fe20008000f00 */
[----:B-12---:R-:W-:Y:S10]  /*8610*/  ENDCOLLECTIVE ;  /* 0x000000000000791b */ /* 0x006ff40003800000 */
.L_x_242:
[----:B------:R-:W-:Y:S05]  /*8620*/  BSYNC B0 ;  /* 0x0000000000007941 */ /* 0x000fea0003800000 */
.L_x_241:
[----:B------:R-:W-:Y:S01]  /*8630*/  PLOP3.LUT P0, PT, P6, PT, PT, 0x80, 0x0 ;  /* 0x000000000000781c */ /* 0x000fe2000370f070 */
[----:B------:R-:W-:-:S12]  /*8640*/  BRA `(.L_x_243) ;  /* 0xfffffff8000c7947 */ /* 0x000fd8000383ffff */
.L_x_217:
[----:B-1----:R1:W2:Y:S02]  /*8650*/  SYNCS.PHASECHK.TRANS64.TRYWAIT P0, [R7+URZ], R0 ;  /* 0x00000000070075a7 */ /* 0x0022a4000800017f */
[----:B--2---:R-:W-:Y:S05]  /*8660*/  @!P0 NANOSLEEP.SYNCS 0x989680 ;  /* 0x009896800000895d */ /* 0x004fea0003900000 */
[----:B------:R-:W2:Y:S02]  /*8670*/  @!P0 SYNCS.PHASECHK.TRANS64 P0, [R7+URZ], R0 ;  /* 0x00000000070085a7 */ /* 0x000ea4000800007f */
[----:B--2---:R-:W-:Y:S05]  /*8680*/  @!P0 BRA `(.L_x_217) ;  /* 0xfffffffc00f08947 */ /* 0x004fea000383ffff */
[----:B------:R-:W-:Y:S05]  /*8690*/  BRA `(.L_x_244) ;  /* 0xfffffff8004c7947 */ /* 0x000fea000383ffff */
.L_x_218:
[----:B--2---:R2:W3:Y:S02]  /*86a0*/  SYNCS.PHASECHK.TRANS64.TRYWAIT P0, [R3+URZ], R2 ;  /* 0x00000002030075a7 */ /* 0x0044e4000800017f */
[----:B---3--:R-:W-:Y:S05]  /*86b0*/  @!P0 NANOSLEEP.SYNCS 0x989680 ;  /* 0x009896800000895d */ /* 0x008fea0003900000 */
[----:B------:R-:W3:Y:S02]  /*86c0*/  @!P0 SYNCS.PHASECHK.TRANS64 P0, [R3+URZ], R2 ;  /* 0x00000002030085a7 */ /* 0x000ee4000800007f */
[----:B---3--:R-:W-:Y:S05]  /*86d0*/  @!P0 BRA `(.L_x_218) ;  /* 0xfffffffc00f08947 */ /* 0x008fea000383ffff */
[----:B------:R-:W-:Y:S05]  /*86e0*/  BRA `(.L_x_245) ;  /* 0xfffffff800407947 */ /* 0x000fea000383ffff */
.L_x_246:
        /* <DEDUP_REMOVED lines=9> */
.L_x_7650:


//--------------------- .text._ZN7cutlass13device_kernelIN5flash11enable_sm90INS1_16FlashAttnBwdSm90INS1_25CollectiveMainloopBwdSm90ILi2ELi1ELi1EN4cute5tupleIJNS5_1CILi1EEES8_S8_EEENS6_IJNS7_ILi64EEENS7_ILi96EEENS7_ILi192EEEEEENS_6half_tEfNS_4arch4Sm90ELb0ELb0ELb1ELb0ELb0ELb0ELb1ELb0ELi3ELi1ELi1ELi1ELb0EEENS1_24CollectiveEpilogueBwdGQAISD_fSG_Li384ELb0ELb0EEENS1_19SingleTileSchedulerILb0ELb0ELb0ELi96EEEEEEEEEvNT_6ParamsE --------------------------
	.section	.text._ZN7cutlass13device_kernelIN5flash11enable_sm90INS1_16FlashAttnBwdSm90INS1_25CollectiveMainloopBwdSm90ILi2ELi1ELi1EN4cute5tupleIJNS5_1CILi1EEES8_S8_EEENS6_IJNS7_ILi64EEENS7_ILi96EEENS7_ILi192EEEEEENS_6half_tEfNS_4arch4Sm90ELb0ELb0ELb1ELb0ELb0ELb0ELb1ELb0ELi3ELi1ELi1ELi1ELb0EEENS1_24CollectiveEpilogueBwdGQAISD_fSG_Li384ELb0ELb0EEENS1_19SingleTileSchedulerILb0ELb0ELb0ELi96EEEEEEEEEvNT_6ParamsE,"ax",@progbits
	.align	128
.text._ZN7cutlass13device_kernelIN5flash11enable_sm90INS1_16FlashAttnBwdSm90INS1_25CollectiveMainloopBwdSm90ILi2ELi1ELi1EN4cute5tupleIJNS5_1CILi1EEES8_S8_EEENS6_IJNS7_ILi64EEENS7_ILi96EEENS7_ILi192EEEEEENS_6half_tEfNS_4arch4Sm90ELb0ELb0ELb1ELb0ELb0ELb0ELb1ELb0ELi3ELi1ELi1ELi1ELb0EEENS1_24CollectiveEpilogueBwdGQAISD_fSG_Li384ELb0ELb0EEENS1_19SingleTileSchedulerILb0ELb0ELb0ELi96EEEEEEEEEvNT_6ParamsE:
        .type           _ZN7cutlass13device_kernelIN5flash11enable_sm90INS1_16FlashAttnBwdSm90INS1_25CollectiveMainloopBwdSm90ILi2ELi1ELi1EN4cute5tupleIJNS5_1CILi1EEES8_S8_EEENS6_IJNS7_ILi64EEENS7_ILi96EEENS7_ILi192EEEEEENS_6half_tEfNS_4arch4Sm90ELb0ELb0ELb1ELb0ELb0ELb0ELb1ELb0ELi3ELi1ELi1ELi1ELb0EEENS1_24CollectiveEpilogueBwdGQAISD_fSG_Li384ELb0ELb0EEENS1_19SingleTileSchedulerILb0ELb0ELb0ELi96EEEEEEEEEvNT_6ParamsE,@function
        .size           _ZN7cutlass13device_kernelIN5flash11enable_sm90INS1_16FlashAttnBwdSm90INS1_25CollectiveMainloopBwdSm90ILi2ELi1ELi1EN4cute5tupleIJNS5_1CILi1EEES8_S8_EEENS6_IJNS7_ILi64EEENS7_ILi96EEENS7_ILi192EEEEEENS_6half_tEfNS_4arch4Sm90ELb0ELb0ELb1ELb0ELb0ELb0ELb1ELb0ELi3ELi1ELi1ELi1ELb0EEENS1_24CollectiveEpilogueBwdGQAISD_fSG_Li384ELb0ELb0EEENS1_19SingleTileSchedulerILb0ELb0ELb0ELi96EEEEEEEEEvNT_6ParamsE,(.L_x_7651 - _ZN7cutlass13device_kernelIN5flash11enable_sm90INS1_16FlashAttnBwdSm90INS1_25CollectiveMainloopBwdSm90ILi2ELi1ELi1EN4cute5tupleIJNS5_1CILi1EEES8_S8_EEENS6_IJNS7_ILi64EEENS7_ILi96EEENS7_ILi192EEEEEENS_6half_tEfNS_4arch4Sm90ELb0ELb0ELb1ELb0ELb0ELb0ELb1ELb0ELi3ELi1ELi1ELi1ELb0EEENS1_24CollectiveEpilogueBwdGQAISD_fSG_Li384ELb0ELb0EEENS1_19SingleTileSchedulerILb0ELb0ELb0ELi96EEEEEEEEEvNT_6ParamsE)
        .other          _ZN7cutlass13device_kernelIN5flash11enable_sm90INS1_16FlashAttnBwdSm90INS1_25CollectiveMainloopBwdSm90ILi2ELi1ELi1EN4cute5tupleIJNS5_1CILi1EEES8_S8_EEENS6_IJNS7_ILi64EEENS7_ILi96EEENS7_ILi192EEEEEENS_6half_tEfNS_4arch4Sm90ELb0ELb0ELb1ELb0ELb0ELb0ELb1ELb0ELi3ELi1ELi1ELi1ELb0EEENS1_24CollectiveEpilogueBwdGQAISD_fSG_Li384ELb0ELb0EEENS1_19SingleTileSchedulerILb0ELb0ELb0ELi96EEEEEEEEEvNT_6ParamsE,@"STO_CUDA_ENTRY STV_DEFAULT"
_ZN7cutlass13device_kernelIN5flash11enable_sm90INS1_16FlashAttnBwdSm90INS1_25CollectiveMainloopBwdSm90ILi2ELi1ELi1EN4cute5tupleIJNS5_1CILi1EEES8_S8_EEENS6_IJNS7_ILi64EEENS7_ILi96EEENS7_ILi192EEEEEENS_6half_tEfNS_4arch4Sm90ELb0ELb0ELb1ELb0ELb0ELb0ELb1ELb0ELi3ELi1ELi1ELi1ELb0EEENS1_24CollectiveEpilogueBwdGQAISD_fSG_Li384ELb0ELb0EEENS1_19SingleTileSchedulerILb0ELb0ELb0ELi96EEEEEEEEEvNT_6ParamsE:
[----:B------:R-:W1:Y:S01]  /*0000*/  LDC R1, c[0x0][0x28] ;  /* 0x00000a00ff017b82 */ /* 0x000e620000000800 */
[----:B------:R-:W2:Y:S01]  /*0010*/  S2R R3, SR_TID.X ;  /* 0x0000000000037919 */ /* 0x000ea20000002100 */
[----:B------:R-:W-:Y:S01]  /*0020*/  ELECT P0, URZ, PT ;  /* 0x00000000003f782f */ /* 0x000fe20003800000 */
[----:B------:R-:W-:Y:S01]  /*0030*/  BSSY B0, `(.L_x_247) ;  /* 0x0000013000007945 */ /* 0x000fe20003800000 */
[----:B--2---:R-:W-:-:S05]  /*0040*/  SHF.R.U32.HI R0, RZ, 0x5, R3 ;  /* 0x00000005ff007819 */ /* 0x004fca0000011603 */
[----:B------:R-:W2:Y:S02]  /*0050*/  SHFL.IDX PT, R2, R0, RZ, 0x1f ;  /* 0x00001fff00027589 */ /* 0x000ea400000e0000 */
[----:B--2---:R-:W-:-:S13]  /*0060*/  ISETP.EQ.AND P0, PT, R2, RZ, P0 ;  /* 0x000000ff0200720c */ /* 0x004fda0000702270 */
[----:B-1----:R-:W-:Y:S05]  /*0070*/  @!P0 BRA `(.L_x_248) ;  /* 0x0000000000388947 */ /* 0x002fea0003800000 */
[----:B------:R-:W-:Y:S02]  /*0080*/  ULDC.64 UR4, c[0x0][0x198] ;  /* 0x0000660000047ab9 */ /* 0x000fe40000000a00 */
[----:B------:R-:W-:Y:S02]  /*0090*/  UIADD3 UR6, UP0, UR4, 0xf0, URZ ;  /* 0x000000f004067890 */ /* 0x000fe4000ff1e03f */
[----:B------:R-:W-:Y:S02]  /*00a0*/  UIADD3 UR8, UP1, UR4, 0x1f0, URZ ;  /* 0x000001f004087890 */ /* 0x000fe4000ff3e03f */
[----:B------:R-:W-:Y:S02]  /*00b0*/  UIADD3 UR10, UP2, UR4, 0x2f0, URZ ;  /* 0x000002f0040a7890 */ /* 0x000fe4000ff5e03f */
[----:B------:R-:W-:Y:S02]  /*00c0*/  UIADD3 UR4, UP3, UR4, 0x3f0, URZ ;  /* 0x000003f004047890 */ /* 0x000fe4000ff7e03f */
[----:B------:R-:W-:-:S02]  /*00d0*/  UIADD3.X UR7, URZ, UR5, URZ, UP0, !UPT ;  /* 0x000000053f077290 */ /* 0x000fc400087fe43f */
[----:B------:R-:W-:Y:S02]  /*00e0*/  UIADD3.X UR9, URZ, UR5, URZ, UP1, !UPT ;  /* 0x000000053f097290 */ /* 0x000fe40008ffe43f */
[----:B------:R-:W-:Y:S02]  /*00f0*/  UIADD3.X UR11, URZ, UR5, URZ, UP2, !UPT ;  /* 0x000000053f0b7290 */ /* 0x000fe400097fe43f */
[----:B------:R-:W-:-:S03]  /*0100*/  UIADD3.X UR5, URZ, UR5, URZ, UP3, !UPT ;  /* 0x000000053f057290 */ /* 0x000fc60009ffe43f */
[----:B------:R1:W-:Y:S02]  /*0110*/  UTMACCTL.PF [UR6] ;  /* 0x00000000060079b9 */ /* 0x0003e40008040000 */
[----:B------:R1:W-:Y:S02]  /*0120*/  UTMACCTL.PF [UR8] ;  /* 0x00000000080079b9 */ /* 0x0003e40008040000 */
[----:B------:R1:W-:Y:S02]  /*0130*/  UTMACCTL.PF [UR10] ;  /* 0x000000000a0079b9 */ /* 0x0003e40008040000 */
[----:B------:R1:W-:Y:S02]  /*0140*/  UTMACCTL.PF [UR4] ;  /* 0x00000000040079b9 */ /* 0x0003e40008040000 */
[----:B-1----:R-:W-:Y:S01]  /*0150*/  NOP ;  /* 0x0000000000007918 */ /* 0x002fe20000000000 */
.L_x_248:
[----:B------:R-:W-:Y:S05]  /*0160*/  BSYNC B0 ;  /* 0x0000000000007941 */ /* 0x000fea0003800000 */
.L_x_247:
        /* <DEDUP_REMOVED lines=30> */
[----:B------:R1:W5:Y:S01]  /*0350*/  SYNCS.EXCH.64 URZ, [UR8+0x36420], UR4 ;  /* 0x03642004083f75b2 */ /* 0x0003620008000100 */
[----:B------:R1:W1:Y:S01]  /*0360*/  SYNCS.EXCH.64 URZ, [UR8+0x36418], UR6 ;  /* 0x03641806083f75b2 */ /* 0x0002620008000100 */
[----:B------:R1:W1:Y:S01]  /*0370*/  SYNCS.EXCH.64 URZ, [UR8+0x36428], UR4 ;  /* 0x03642804083f75b2 */ /* 0x0002620008000100 */
[----:B------:R-:W-:Y:S01]  /*0380*/  NOP ;  /* 0x0000000000007918 */ /* 0x000fe20000000000 */
.L_x_249:
[----:B------:R-:W3:Y:S01]  /*0390*/  SHFL.IDX PT, R3, R0, RZ, 0x1f ;  /* 0x00001fff00037589 */ /* 0x000ee200000e0000 */
[----:B------:R-:W-:Y:S01]  /*03a0*/  NOP ;  /* 0x0000000000007918 */ /* 0x000fe20000000000 */
[----:B---3--:R-:W-:-:S13]  /*03b0*/  ISETP.NE.AND P0, PT, R3, RZ, PT ;  /* 0x000000ff0300720c */ /* 0x008fda0003f05270 */
        /* <DEDUP_REMOVED lines=15> */
[----:B------:R3:W1:Y:S02]  /*04b0*/  SYNCS.EXCH.64 URZ, [UR8+0x36438], UR6 ;  /* 0x03643806083f75b2 */ /* 0x0006640008000100 */
[----:B---3--:R-:W-:Y:S01]  /*04c0*/  NOP ;  /* 0x0000000000007918 */ /* 0x008fe20000000000 */
.L_x_250:
[----:B------:R-:W-:Y:S01]  /*04d0*/  ISETP.NE.AND P0, PT, R2, RZ, PT ;  /* 0x000000ff0200720c */ /* 0x000fe20003f05270 */
[----:B------:R-:W-:Y:S01]  /*04e0*/  IMAD.MOV.U32 R18, RZ, RZ, 0x1 ;  /* 0x00000001ff127424 */ /* 0x000fe200078e00ff */
[----:B------:R-:W-:Y:S01]  /*04f0*/  NOP ;  /* 0x0000000000007918 */ /* 0x000fe20000000000 */
[----:B------:R-:W-:Y:S03]  /*0500*/  BSSY B6, `(.L_x_251) ;  /* 0x00006f9000067945 */ /* 0x000fe60003800000 */
[----:B------:R-:W-:Y:S01]  /*0510*/  SEL R18, R18, 0x2, !P0 ;  /* 0x0000000212127807 */ /* 0x000fe20004000000 */
[----:B-12-45:R-:W-:Y:S06]  /*0520*/  BAR.SYNC.DEFER_BLOCKING 0x0 ;  /* 0x0000000000007b1d */ /* 0x036fec0000010000 */
[----:B------:R-:W-:Y:S05]  /*0530*/  @!P0 BRA `(.L_x_252) ;  /* 0x0000003c00b08947 */ /* 0x000fea0003800000 */
.L_x_253:
        /* <DEDUP_REMOVED lines=13> */
[----:B----4-:R-:W-:Y:S05]  /*0610*/  @!P0 BRA `(.L_x_254) ;  /* 0x0000006c009c8947 */ /* 0x010fea0003800000 */
        /* <DEDUP_REMOVED lines=23> */
.L_x_256:
        /* <DEDUP_REMOVED lines=15> */
.L_x_255:
        /* <DEDUP_REMOVED lines=20> */
.L_x_258:
        /* <DEDUP_REMOVED lines=15> */
.L_x_257:
        /* <DEDUP_REMOVED lines=8> */
.L_x_339:
[----:B------:R-:W-:Y:S02]  /*0b30*/  SHF.L.U32 R10, RZ, 0x1f, RZ ;  /* 0x0000001fff0a7819 */ /* 0x000fe400000006ff */
[----:B------:R-:W-:Y:S01]  /*0b40*/  LOP3.LUT R5, R2, 0xffffff80, RZ, 0xc0, !PT ;  /* 0xffffff8002057812 */ /* 0x000fe200078ec0ff */
[----:B--2---:R-:W-:Y:S01]  /*0b50*/  IMAD.HI R2, R14, 0x55555556, RZ ;  /* 0x555555560e027827 */ /* 0x004fe200078e02ff */
[----:B------:R-:W2:Y:S03]  /*0b60*/  SYNCS.PHASECHK.TRANS64.TRYWAIT P0, [UR36+0x36400], R10 ;  /* 0x0364000aff0075a7 */ /* 0x000ea60008000164 */
[----:B------:R-:W-:Y:S01]  /*0b70*/  IMAD.IADD R6, R0, 0x1, -R5 ;  /* 0x0000000100067824 */ /* 0x000fe200078e0a05 */
[----:B------:R-:W-:-:S04]  /*0b80*/  LEA.HI R5, R2, R2, RZ, 0x1 ;  /* 0x0000000202057211 */ /* 0x000fc800078f08ff */
[----:B------:R-:W-:-:S04]  /*0b90*/  SHF.R.S32.HI R7, RZ, 0x1f, R6 ;  /* 0x0000001fff077819 */ /* 0x000fc80000011406 */
[CC--:B------:R-:W-:Y:S02]  /*0ba0*/  LEA.HI R8, R7.reuse, R6.reuse, RZ, 0x2 ;  /* 0x0000000607087211 */ /* 0x0c0fe400078f10ff */
[----:B------:R-:W-:Y:S02]  /*0bb0*/  LEA.HI R7, R7, R6, RZ, 0x5 ;  /* 0x0000000607077211 */ /* 0x000fe400078f28ff */
[--C-:B------:R-:W-:Y:S02]  /*0bc0*/  SHF.R.S32.HI R9, RZ, 0x2, R8.reuse ;  /* 0x00000002ff097819 */ /* 0x100fe40000011408 */
[----:B------:R-:W-:Y:S02]  /*0bd0*/  SHF.R.S32.HI R4, RZ, 0x1f, R8 ;  /* 0x0000001fff047819 */ /* 0x000fe40000011408 */
[----:B------:R-:W-:Y:S02]  /*0be0*/  SHF.R.S32.HI R7, RZ, 0x5, R7 ;  /* 0x00000005ff077819 */ /* 0x000fe40000011407 */
[----:B------:R-:W-:-:S04]  /*0bf0*/  LEA.HI R4, R4, R9, RZ, 0x3 ;  /* 0x0000000904047211 */ /* 0x000fc800078f18ff */
[----:B------:R-:W-:Y:S01]  /*0c00*/  LOP3.LUT R2, R4, 0xfffffff8, RZ, 0xc0, !PT ;  /* 0xfffffff804027812 */ /* 0x000fe200078ec0ff */
[----:B------:R-:W-:-:S04]  /*0c10*/  IMAD R4, R5, -0x3, R14 ;  /* 0xfffffffd05047824 */ /* 0x000fc800078e020e */
[----:B------:R-:W-:Y:S01]  /*0c20*/  IMAD.IADD R2, R9, 0x1, -R2 ;  /* 0x0000000109027824 */ /* 0x000fe200078e0a02 */
[----:B--2---:R-:W-:Y:S06]  /*0c30*/  @P0 BRA `(.L_x_260) ;  /* 0x0000000000080947 */ /* 0x004fec0003800000 */
[----:B------:R-:W2:Y:S02]  /*0c40*/  SYNCS.PHASECHK.TRANS64.TRYWAIT P0, [UR36+0x36400], R10 ;  /* 0x0364000aff0075a7 */ /* 0x000ea40008000164 */
[----:B--2---:R-:W-:Y:S05]  /*0c50*/  @!P0 BRA `(.L_x_261) ;  /* 0x0000006800348947 */ /* 0x004fea0003800000 */
.L_x_260:
        /* <DEDUP_REMOVED lines=51> */
[----:B------:R-:W-:Y:S01]  /*0f90*/  IMAD.SHL.U32 R17, R6, 0x4, RZ ;  /* 0x0000000406117824 */ /* 0x000fe200078e00ff */
[----:B------:R-:W-:Y:S06]  /*0fa0*/  @!P0 BRA `(.L_x_262) ;  /* 0x00000028006c8947 */ /* 0x000fec0003800000 */
[CC--:B------:R-:W-:Y:S01]  /*0fb0*/  LEA.HI R2, R3.reuse, R0.reuse, RZ, 0x4 ;  /* 0x0000000003027211 */ /* 0x0c0fe200078f20ff */
[----:B------:R-:W3:Y:S01]  /*0fc0*/  S2R R14, SR_CTAID.X ;  /* 0x00000000000e7919 */ /* 0x000ee20000002500 */
[----:B------:R-:W-:Y:S01]  /*0fd0*/  LEA.HI R7, R3, R0, RZ, 0x5 ;  /* 0x0000000003077211 */ /* 0x000fe200078f28ff */
[----:B------:R-:W3:Y:S01]  /*0fe0*/  LDC R19, c[0x0][0x290] ;  /* 0x0000a400ff137b82 */ /* 0x000ee20000000800 */
[----:B--2---:R-:W-:Y:S01]  /*0ff0*/  LOP3.LUT R5, R2, 0xfffffff0, RZ, 0xc0, !PT ;  /* 0xfffffff002057812 */ /* 0x004fe200078ec0ff */
[----:B------:R-:W-:Y:S01]  /*1000*/  IMAD.HI R13, R16, 0x55555556, RZ ;  /* 0x55555556100d7827 */ /* 0x000fe200078e02ff */
[----:B------:R-:W-:Y:S02]  /*1010*/  LOP3.LUT R9, R8, 0xfffffffc, RZ, 0xc0, !PT ;  /* 0xfffffffc08097812 */ /* 0x000fe400078ec0ff */
[----:B------:R-:W-:Y:S02]  /*1020*/  CS2R R118, SRZ ;  /* 0x0000000000767805 */ /* 0x000fe4000001ff00 */
[----:B------:R-:W-:Y:S01]  /*1030*/  SHF.R.S32.HI R2, RZ, 0x4, R2 ;  /* 0x00000004ff027819 */ /* 0x000fe20000011402 */
[----:B------:R-:W-:Y:S01]  /*1040*/  IMAD.IADD R5, R0, 0x1, -R5 ;  /* 0x0000000100057824 */ /* 0x000fe200078e0a05 */
[----:B------:R-:W-:Y:S01]  /*1050*/  LEA.HI R13, R13, R13, RZ, 0x1 ;  /* 0x0000000d0d0d7211 */ /* 0x000fe200078f08ff */
[----:B------:R-:W-:Y:S01]  /*1060*/  IMAD.IADD R12, R6, 0x1, -R9 ;  /* 0x00000001060c7824 */ /* 0x000fe200078e0a09 */
[----:B------:R-:W-:-:S02]  /*1070*/  SHF.R.S32.HI R6, RZ, 0x5, R7 ;  /* 0x00000005ff067819 */ /* 0x000fc40000011407 */
[----:B------:R-:W-:Y:S02]  /*1080*/  CS2R R116, SRZ ;  /* 0x0000000000747805 */ /* 0x000fe4000001ff00 */
[----:B------:R-:W-:Y:S01]  /*1090*/  LEA.HI R0, R5, R5, RZ, 0x1 ;  /* 0x0000000505007211 */ /* 0x000fe200078f08ff */
[----:B------:R-:W-:Y:S01]  /*10a0*/  IMAD R13, R13, -0x3, R16 ;  /* 0xfffffffd0d0d7824 */ /* 0x000fe200078e0210 */
[----:B------:R-:W-:Y:S02]  /*10b0*/  SHF.R.S32.HI R10, RZ, 0x1f, R5 ;  /* 0x0000001fff0a7819 */ /* 0x000fe40000011405 */
[----:B------:R-:W-:Y:S02]  /*10c0*/  CS2R R114, SRZ ;  /* 0x0000000000727805 */ /* 0x000fe4000001ff00 */
[----:B------:R-:W-:Y:S02]  /*10d0*/  SHF.R.S32.HI R3, RZ, 0x1, R0 ;  /* 0x00000001ff037819 */ /* 0x000fe40000011400 */
[----:B------:R-:W-:-:S02]  /*10e0*/  CS2R R112, SRZ ;  /* 0x0000000000707805 */ /* 0x000fc4000001ff00 */
[----:B------:R-:W-:Y:S02]  /*10f0*/  SHF.R.S32.HI R8, RZ, 0x1f, R0 ;  /* 0x0000001fff087819 */ /* 0x000fe40000011400 */
[----:B------:R-:W-:Y:S02]  /*1100*/  CS2R R110, SRZ ;  /* 0x00000000006e7805 */ /* 0x000fe4000001ff00 */
[----:B------:R-:W-:Y:S02]  /*1110*/  LEA.HI R10, R10, R5, RZ, 0x3 ;  /* 0x000000050a0a7211 */ /* 0x000fe400078f18ff */
[----:B------:R-:W-:Y:S02]  /*1120*/  CS2R R108, SRZ ;  /* 0x00000000006c7805 */ /* 0x000fe4000001ff00 */
[----:B------:R-:W-:Y:S02]  /*1130*/  LEA.HI R8, R8, R3, RZ, 0x2 ;  /* 0x0000000308087211 */ /* 0x000fe400078f10ff */
[----:B------:R-:W-:-:S02]  /*1140*/  CS2R R106, SRZ ;  /* 0x00000000006a7805 */ /* 0x000fc4000001ff00 */
[----:B------:R-:W-:Y:S01]  /*1150*/  LOP3.LUT R0, R0, 0x7fffffe, RZ, 0xc0, !PT ;  /* 0x07fffffe00007812 */ /* 0x000fe200078ec0ff */
[----:B------:R-:W-:Y:S01]  /*1160*/  IMAD.SHL.U32 R10, R10, 0x20, RZ ;  /* 0x000000200a0a7824 */ /* 0x000fe200078e00ff */
[----:B------:R-:W-:Y:S02]  /*1170*/  LOP3.LUT R8, R8, 0xfffffffc, RZ, 0xc0, !PT ;  /* 0xfffffffc08087812 */ /* 0x000fe400078ec0ff */
[----:B------:R-:W-:Y:S02]  /*1180*/  CS2R R104, SRZ ;  /* 0x0000000000687805 */ /* 0x000fe4000001ff00 */
[----:B------:R-:W-:Y:S01]  /*1190*/  SHF.R.S32.HI R7, RZ, 0x1f, R7 ;  /* 0x0000001fff077819 */ /* 0x000fe20000011407 */
[----:B------:R-:W-:Y:S01]  /*11a0*/  IMAD.IADD R5, R5, 0x1, -R0 ;  /* 0x0000000105057824 */ /* 0x000fe200078e0a00 */
[----:B------:R-:W-:Y:S01]  /*11b0*/  LOP3.LUT R9, R10, 0x7fffff00, RZ, 0xc0, !PT ;  /* 0x7fffff000a097812 */ /* 0x000fe200078ec0ff */
[----:B------:R-:W-:Y:S01]  /*11c0*/  IMAD.IADD R8, R3, 0x1, -R8 ;  /* 0x0000000103087824 */ /* 0x000fe200078e0a08 */
[----:B------:R-:W-:Y:S01]  /*11d0*/  LEA.HI R7, R7, R6, RZ, 0x2 ;  /* 0x0000000607077211 */ /* 0x000fe200078f10ff */
[----:B------:R-:W-:Y:S01]  /*11e0*/  IMAD.SHL.U32 R3, R2, 0x8, RZ ;  /* 0x0000000802037824 */ /* 0x000fe200078e00ff */
[----:B------:R-:W-:Y:S01]  /*11f0*/  CS2R R102, SRZ ;  /* 0x0000000000667805 */ /* 0x000fe2000001ff00 */
[----:B------:R-:W-:Y:S01]  /*1200*/  IMAD.SHL.U32 R0, R8, 0x40, RZ ;  /* 0x0000004008007824 */ /* 0x000fe200078e00ff */
[----:B------:R-:W-:Y:S01]  /*1210*/  LOP3.LUT R7, R7, 0x3ffffc, RZ, 0xc0, !PT ;  /* 0x003ffffc07077812 */ /* 0x000fe200078ec0ff */
[----:B------:R-:W-:Y:S01]  /*1220*/  IMAD R10, R16, 0x800, R9 ;  /* 0x00000800100a7824 */ /* 0x000fe200078e0209 */
[----:B------:R-:W-:Y:S01]  /*1230*/  LOP3.LUT P0, RZ, R8, 0x2, RZ, 0xc0, !PT ;  /* 0x0000000208ff7812 */ /* 0x000fe2000780c0ff */
[----:B---3--:R-:W-:Y:S01]  /*1240*/  IMAD R2, R14, -0x60, R19 ;  /* 0xffffffa00e027824 */ /* 0x008fe200078e0213 */
[----:B------:R-:W-:Y:S01]  /*1250*/  LOP3.LUT R0, R0, 0xc0, RZ, 0xc0, !PT ;  /* 0x000000c000007812 */ /* 0x000fe200078ec0ff */
[----:B------:R-:W-:Y:S01]  /*1260*/  IMAD.IADD R7, R6, 0x1, -R7 ;  /* 0x0000000106077824 */ /* 0x000fe200078e0a07 */
[----:B------:R-:W-:Y:S01]  /*1270*/  LOP3.LUT R8, R18, 0x1, RZ, 0xfc, !PT ;  /* 0x0000000112087812 */ /* 0x000fe200078efcff */
[----:B------:R-:W-:Y:S01]  /*1280*/  IMAD R10, R5, 0x20, R10 ;  /* 0x00000020050a7824 */ /* 0x000fe200078e020a */
[----:B------:R-:W-:Y:S01]  /*1290*/  LOP3.LUT R3, R0, 0x8, R3, 0xf8, !PT ;  /* 0x0000000800037812 */ /* 0x000fe200078ef803 */
[----:B------:R-:W-:Y:S01]  /*12a0*/  VIADD R5, R15, 0x3f ;  /* 0x0000003f0f057836 */ /* 0x000fe20000000000 */
[----:B------:R-:W-:Y:S01]  /*12b0*/  SHF.R.U32.HI R0, RZ, 0x3, R0 ;  /* 0x00000003ff007819 */ /* 0x000fe20000011600 */
[----:B------:R-:W-:Y:S01]  /*12c0*/  IMAD R7, R7, 0x200, R10 ;  /* 0x0000020007077824 */ /* 0x000fe200078e020a */
[----:B------:R-:W-:Y:S01]  /*12d0*/  CS2R R100, SRZ ;  /* 0x0000000000647805 */ /* 0x000fe2000001ff00 */
[----:B------:R-:W-:Y:S01]  /*12e0*/  IMAD.MOV.U32 R10, RZ, RZ, 0x20 ;  /* 0x00000020ff0a7424 */ /* 0x000fe200078e00ff */
[----:B------:R-:W-:Y:S01]  /*12f0*/  LOP3.LUT R0, R3, R0, RZ, 0x3c, !PT ;  /* 0x0000000003007212 */ /* 0x000fe200078e3cff */
[----:B------:R-:W-:Y:S01]  /*1300*/  IMAD R13, R13, -0x20, R2 ;  /* 0xffffffe00d0d7824 */ /* 0x000fe200078e0202 */
[----:B------:R-:W-:Y:S01]  /*1310*/  SHF.R.S32.HI R6, RZ, 0x1f, R5 ;  /* 0x0000001fff067819 */ /* 0x000fe20000011405 */
[----:B------:R-:W-:Y:S01]  /*1320*/  IMAD.MOV.U32 R2, RZ, RZ, RZ ;  /* 0x000000ffff027224 */ /* 0x000fe200078e00ff */
[----:B------:R-:W-:Y:S01]  /*1330*/  SEL R10, R10, 0xffffffe0, !P0 ;  /* 0xffffffe00a0a7807 */ /* 0x000fe20004000000 */
[----:B------:R-:W-:Y:S01]  /*1340*/  IMAD.IADD R9, R0, 0x1, R7 ;  /* 0x0000000100097824 */ /* 0x000fe200078e0207 */
[----:B------:R-:W-:Y:S01]  /*1350*/  LEA.HI R156, R6, R5, RZ, 0x6 ;  /* 0x00000005069c7211 */ /* 0x000fe200078f30ff */
[----:B------:R-:W-:Y:S01]  /*1360*/  IMAD R0, R12, -0x2, R13 ;  /* 0xfffffffe0c007824 */ /* 0x000fe200078e020d */
[----:B------:R-:W-:Y:S01]  /*1370*/  CS2R R6, SRZ ;  /* 0x0000000000067805 */ /* 0x000fe2000001ff00 */
[----:B------:R-:W-:Y:S01]  /*1380*/  IMAD.MOV.U32 R5, RZ, RZ, RZ ;  /* 0x000000ffff057224 */ /* 0x000fe200078e00ff */
[----:B------:R-:W-:-:S02]  /*1390*/  LEA R9, R9, UR36, 0x1 ;  /* 0x0000002409097c11 */ /* 0x000fc4000f8e08ff */
        /* <DEDUP_REMOVED lines=38> */
[----:B------:R-:W-:Y:S02]  /*1600*/  SHF.R.S32.HI R156, RZ, 0x6, R156 ;  /* 0x00000006ff9c7819 */ /* 0x000fe4000001149c */
[----:B------:R-:W-:-:S07]  /*1610*/  IADD3 R10, R10, 0x30400, R9 ;  /* 0x000304000a0a7810 */ /* 0x000fce0007ffe009 */
.L_x_273:
[----:B------:R-:W-:-:S13]  /*1620*/  ISETP.NE.AND P0, PT, R8, 0x3, PT ;  /* 0x000000030800780c */ /* 0x000fda0003f05270 */
[----:B---3--:R-:W-:Y:S05]  /*1630*/  @!P0 BRA `(.L_x_263) ;  /* 0x0000000000048947 */ /* 0x008fea0003800000 */
[----:B------:R-:W-:Y:S01]  /*1640*/  BPT.TRAP 0x1 ;  /* 0x000000040000795c */ /* 0x000fe20000300000 */
.L_x_263:
[----:B------:R-:W-:Y:S02]  /*1650*/  LEA R3, R2, UR36, 0x3 ;  /* 0x0000002402037c11 */ /* 0x000fe4000f8e18ff */
[----:B------:R-:W-:-:S04]  /*1660*/  SHF.L.U32 R12, R7, 0x1f, RZ ;  /* 0x0000001f070c7819 */ /* 0x000fc800000006ff */
[----:B------:R2:W3:Y:S01]  /*1670*/  SYNCS.PHASECHK.TRANS64.TRYWAIT P1, [R3+URZ+0x36410], R12 ;  /* 0x0364100c030075a7 */ /* 0x0004e2000802017f */
[----:B------:R-:W-:Y:S05]  /*1680*/  @!P0 BRA `(.L_x_264) ;  /* 0x0000000000048947 */ /* 0x000fea0003800000 */
[----:B------:R-:W-:Y:S01]  /*1690*/  BPT.TRAP 0x1 ;  /* 0x000000040000795c */ /* 0x000fe20000300000 */
.L_x_264:
[----:B---3--:R-:W-:Y:S05]  /*16a0*/  @P1 BRA `(.L_x_265) ;  /* 0x0000000000081947 */ /* 0x008fea0003800000 */
[----:B------:R-:W3:Y:S02]  /*16b0*/  SYNCS.PHASECHK.TRANS64.TRYWAIT P1, [R3+URZ+0x36410], R12 ;  /* 0x0364100c030075a7 */ /* 0x000ee4000802017f */
[----:B---3--:R-:W-:Y:S05]  /*16c0*/  @!P1 BRA `(.L_x_266) ;  /* 0x0000005c00b09947 */ /* 0x008fea0003800000 */
.L_x_265:
[----:B------:R-:W-:Y:S05]  /*16d0*/  WARPSYNC.ALL ;  /* 0x0000000000007948 */ /* 0x000fea0003800000 */
[----:B------:R-:W-:Y:S01]  /*16e0*/  R2UR UR6, R4 ;  /* 0x00000000040672ca */ /* 0x000fe200000e0000 */
[----:B------:R-:W-:Y:S01]  /*16f0*/  UIADD3 UR4, UR36, 0x1e000, URZ ;  /* 0x0001e00024047890 */ /* 0x000fe2000fffe03f */
[C---:B------:R-:W-:Y:S01]  /*1700*/  R2UR UR7, R2.reuse ;  /* 0x00000000020772ca */ /* 0x040fe200000e0000 */
[----:B------:R-:W-:Y:S01]  /*1710*/  WARPGROUP.ARRIVE ;  /* 0x00000000000079c5 */ /* 0x000fe20000000000 */
[----:B------:R-:W-:Y:S01]  /*1720*/  UMOV UR13, 0x40000040 ;  /* 0x40000040000d7882 */ /* 0x000fe20000000000 */
[----:B------:R-:W-:Y:S01]  /*1730*/  USHF.R.U32.HI UR5, URZ, 0x4, UR4 ;  /* 0x000000043f057899 */ /* 0x000fe20008011604 */
[----:B--23--:R-:W-:Y:S01]  /*1740*/  IMAD R12, R2, 0x40, R11 ;  /* 0x00000040020c7824 */ /* 0x00cfe200078e020b */
        /* <DEDUP_REMOVED lines=91> */
[----:B------:R2:W3:Y:S04]  /*1d00*/  LDS R12, [R14+0x30000] ;  /* 0x030000000e0c7984 */ /* 0x0004e80000000800 */
[----:B------:R2:W4:Y:S01]  /*1d10*/  LDS R13, [R14+0x30020] ;  /* 0x030020000e0d7984 */ /* 0x0005220000000800 */
[----:B------:R-:W-:Y:S05]  /*1d20*/  @!P0 BRA `(.L_x_267) ;  /* 0x0000000000048947 */ /* 0x000fea0003800000 */
[----:B------:R-:W-:Y:S01]  /*1d30*/  BPT.TRAP 0x1 ;  /* 0x000000040000795c */ /* 0x000fe20000300000 */
.L_x_267:
[----:B--2---:R-:W-:-:S04]  /*1d40*/  SHF.L.U32 R14, R6, 0x1f, RZ ;  /* 0x0000001f060e7819 */ /* 0x004fc800000006ff */
[----:B------:R2:W5:Y:S01]  /*1d50*/  SYNCS.PHASECHK.TRANS64.TRYWAIT P1, [UR36+0x36430], R14 ;  /* 0x0364300eff0075a7 */ /* 0x0005620008020164 */
[----:B------:R-:W-:Y:S05]  /*1d60*/  @!P0 BRA `(.L_x_268) ;  /* 0x0000000000048947 */ /* 0x000fea0003800000 */
[----:B------:R-:W-:Y:S01]  /*1d70*/  BPT.TRAP 0x1 ;  /* 0x000000040000795c */ /* 0x000fe20000300000 */
.L_x_268:
[----:B-----5:R-:W-:Y:S05]  /*1d80*/  @P1 BRA `(.L_x_269) ;  /* 0x0000000000081947 */ /* 0x020fea0003800000 */
[----:B------:R-:W5:Y:S02]  /*1d90*/  SYNCS.PHASECHK.TRANS64.TRYWAIT P1, [UR36+0x36430], R14 ;  /* 0x0364300eff0075a7 */ /* 0x000f640008020164 */
[----:B-----5:R-:W-:Y:S05]  /*1da0*/  @!P1 BRA `(.L_x_270) ;  /* 0x00000058000c9947 */ /* 0x020fea0003800000 */
.L_x_269:
        /* <DEDUP_REMOVED lines=18> */
[----:B--2--5:R-:W-:Y:S01]  /*1ed0*/  FMUL.FTZ R14, R136, UR7 ;  /* 0x00000007880e7c20 */ /* 0x024fe20008410000 */
        /* <DEDUP_REMOVED lines=22> */
[----:B------:R-:W5:Y:S01]  /*2040*/  MUFU.TANH R136, R136 ;  /* 0x0000008800887308 */ /* 0x000f620000002400 */
[----:B--2---:R-:W-:-:S07]  /*2050*/  FSEL R139, R14, -INF , P3 ;  /* 0xff8000000e8b7808 */ /* 0x004fce0001800000 */
[----:B------:R-:W-:Y:S08]  /*2060*/  MUFU.TANH R138, R138 ;  /* 0x0000008a008a7308 */ /* 0x000ff00000002400 */
[----:B------:R-:W-:Y:S01]  /*2070*/  MUFU.TANH R137, R137 ;  /* 0x0000008900897308 */ /* 0x000fe20000002400 */
[----:B-----5:R-:W-:-:S07]  /*2080*/  FSEL R149, R136, -INF , P5 ;  /* 0xff80000088957808 */ /* 0x020fce0002800000 */
[----:B------:R-:W2:Y:S08]  /*2090*/  MUFU.TANH R18, R18 ;  /* 0x0000001200127308 */ /* 0x000eb00000002400 */
[----:B------:R-:W-:Y:S01]  /*20a0*/  MUFU.TANH R19, R19 ;  /* 0x0000001300137308 */ /* 0x000fe20000002400 */
[----:B------:R-:W-:Y:S02]  /*20b0*/  WARPGROUP.DEPBAR.LE gsb0, 0x0 ;  /* 0x00008000000079c5 */ /* 0x000fe40000010000 */
[----:B------:R-:W-:-:S05]  /*20c0*/  WARPGROUP.ARRIVE ;  /* 0x00000000000079c5 */ /* 0x000fca0000000000 */
[----:B------:R-:W-:Y:S01]  /*20d0*/  MUFU.TANH R20, R20 ;  /* 0x0000001400147308 */ /* 0x000fe20000002400 */
[C---:B--2---:R-:W-:Y:S01]  /*20e0*/  FSEL R148, R18.reuse, -INF , P3 ;  /* 0xff80000012947808 */ /* 0x044fe20001800000 */
[----:B------:R-:W-:Y:S01]  /*20f0*/  FFMA.FTZ R18, -R18, R18, 1 ;  /* 0x3f80000012127423 */ /* 0x000fe20000010112 */
        /* <DEDUP_REMOVED lines=76> */
[----:B---3--:R-:W-:Y:S01]  /*25c0*/  FFMA.FTZ R146, R139, UR4, -R12 ;  /* 0x000000048b927c23 */ /* 0x008fe2000801080c */
        /* <DEDUP_REMOVED lines=15> */
[----:B------:R-:W5:Y:S01]  /*26c0*/  LDS R141, [R141+0x30220] ;  /* 0x030220008d8d7984 */ /* 0x000f620000000800 */
        /* <DEDUP_REMOVED lines=23> */
[----:B----4-:R-:W-:Y:S01]  /*2840*/  FFMA.FTZ R137, R148, UR4, -R13 ;  /* 0x0000000494897c23 */ /* 0x010fe2000801080d */
[----:B------:R-:W-:Y:S01]  /*2850*/  FSEL R148, R19, -INF , P4 ;  /* 0xff80000013947808 */ /* 0x000fe20002000000 */
[--C-:B------:R-:W-:Y:S01]  /*2860*/  FADD.FTZ R132, R132, -R143.reuse ;  /* 0x8000008f84847221 */ /* 0x100fe20000010000 */
[----:B------:R-:W-:Y:S01]  /*2870*/  FSEL R138, R20, -INF , P5 ;  /* 0xff800000148a7808 */ /* 0x000fe20002800000 */
[--C-:B------:R-:W-:Y:S01]  /*2880*/  FADD.FTZ R129, R129, -R143.reuse ;  /* 0x8000008f81817221 */ /* 0x100fe20000010000 */
[----:B------:R-:W-:Y:S01]  /*2890*/  ISETP.GT.AND P4, PT, R0, 0x18, PT ;  /* 0x000000180000780c */ /* 0x000fe20003f84270 */
[----:B------:R-:W4:Y:S01]  /*28a0*/  MUFU.EX2 R15, R15 ;  /* 0x0000000f000f7308 */ /* 0x000f220000000800 */
[----:B--2---:R-:W-:Y:S01]  /*28b0*/  FMUL.FTZ R151, R14, R151 ;  /* 0x000000970e977220 */ /* 0x004fe20000410000 */
[----:B------:R-:W-:Y:S01]  /*28c0*/  ISETP.GT.AND P5, PT, R0, 0x19, PT ;  /* 0x000000190000780c */ /* 0x000fe20003fa4270 */
[----:B------:R-:W-:Y:S01]  /*28d0*/  FADD.FTZ R133, R133, -R143 ;  /* 0x8000008f85857221 */ /* 0x000fe20000010000 */
[----:B------:R-:W-:Y:S01]  /*28e0*/  FSEL R153, R140, -INF , P4 ;  /* 0xff8000008c997808 */ /* 0x000fe20002000000 */
[----:B------:R-:W-:Y:S01]  /*28f0*/  FMUL.FTZ R124, R124, R151 ;  /* 0x000000977c7c7220 */ /* 0x000fe20000410000 */
[----:B------:R-:W-:Y:S01]  /*2900*/  FFMA.FTZ R140, -R140, R140, 1 ;  /* 0x3f8000008c8c7423 */ /* 0x000fe2000001018c */
[----:B-----5:R-:W-:Y:S01]  /*2910*/  FADD.FTZ R122, R122, -R141 ;  /* 0x8000008d7a7a7221 */ /* 0x020fe20000010000 */
        /* <DEDUP_REMOVED lines=9> */
[C---:B----4-:R-:W-:Y:S01]  /*29b0*/  FMUL.FTZ R150, R15.reuse, R150 ;  /* 0x000000960f967220 */ /* 0x050fe20000410000 */
[----:B------:R-:W-:Y:S01]  /*29c0*/  F2FP.F16.F32.PACK_AB R14, R15, R14 ;  /* 0x0000000e0f0e723e */ /* 0x000fe200000000ff */
[--C-:B------:R-:W-:Y:S01]  /*29d0*/  FFMA.FTZ R138, R151, UR4, -R12.reuse ;  /* 0x00000004978a7c23 */ /* 0x100fe2000801080c */
[----:B------:R-:W-:Y:S01]  /*29e0*/  FSEL R151, R145, -INF , P5 ;  /* 0xff80000091977808 */ /* 0x000fe20002800000 */
[----:B------:R-:W-:Y:S01]  /*29f0*/  FMUL.FTZ R125, R125, R150 ;  /* 0x000000967d7d7220 */ /* 0x000fe20000410000 */
[----:B------:R-:W-:Y:S01]  /*2a00*/  FSEL R150, R21, -INF , P1 ;  /* 0xff80000015967808 */ /* 0x000fe20000800000 */
[----:B------:R-:W-:Y:S01]  /*2a10*/  FADD.FTZ R130, R130, -R141 ;  /* 0x8000008d82827221 */ /* 0x000fe20000010000 */
[----:B------:R-:W-:Y:S01]  /*2a20*/  MUFU.EX2 R137, R137 ;  /* 0x0000008900897308 */ /* 0x000fe20000000800 */
        /* <DEDUP_REMOVED lines=17> */
[----:B------:R-:W-:Y:S01]  /*2b40*/  FFMA.FTZ R139, -R139, R139, 1 ;  /* 0x3f8000008b8b7423 */ /* 0x000fe2000001018b */
[----:B------:R-:W-:Y:S01]  /*2b50*/  FFMA.FTZ R144, -R144, R144, 1 ;  /* 0x3f80000090907423 */ /* 0x000fe20000010190 */
[----:B------:R-:W-:-:S02]  /*2b60*/  UMOV UR7, 0x80000020 ;  /* 0x8000002000077882 */ /* 0x000fc40000000000 */
[----:B------:R-:W-:Y:S01]  /*2b70*/  FFMA.FTZ R152, R152, UR4, -R13 ;  /* 0x0000000498987c23 */ /* 0x000fe2000801080d */
[----:B------:R-:W-:Y:S01]  /*2b80*/  USHF.R.U32.HI UR4, URZ, 0x4, UR37 ;  /* 0x000000043f047899 */ /* 0x000fe20008011625 */
[----:B------:R-:W2:Y:S01]  /*2b90*/  MUFU.EX2 R138, R138 ;  /* 0x0000008a008a7308 */ /* 0x000ea20000000800 */
[----:B----4-:R-:W-:Y:S02]  /*2ba0*/  FMUL.FTZ R143, R142, R132 ;  /* 0x000000848e8f7220 */ /* 0x010fe40000410000 */
[----:B------:R-:W-:-:S04]  /*2bb0*/  ULOP3.LUT UR4, UR4, 0x3fff, URZ, 0xc0, !UPT ;  /* 0x00003fff04047892 */ /* 0x000fc8000f8ec03f */
[----:B------:R-:W-:Y:S01]  /*2bc0*/  ULOP3.LUT UR9, UR4, 0x1000000, URZ, 0xfc, !UPT ;  /* 0x0100000004097892 */ /* 0x000fe2000f8efc3f */
[----:B------:R-:W4:Y:S01]  /*2bd0*/  MUFU.EX2 R149, R149 ;  /* 0x0000009500957308 */ /* 0x000f220000000800 */
[----:B---3--:R-:W-:Y:S01]  /*2be0*/  FMUL.FTZ R132, R154, R133 ;  /* 0x000000859a847220 */ /* 0x008fe20000410000 */
[----:B------:R-:W-:Y:S01]  /*2bf0*/  FMUL.FTZ R133, R140, R143 ;  /* 0x0000008f8c857220 */ /* 0x000fe20000410000 */
[----:B------:R-:W-:Y:S02]  /*2c00*/  UMOV UR4, UR8 ;  /* 0x0000000800047c82 */ /* 0x000fe40008000000 */
[----:B------:R-:W-:Y:S01]  /*2c10*/  FMUL.FTZ R132, R145, R132 ;  /* 0x0000008491847220 */ /* 0x000fe20000410000 */
[----:B------:R-:W-:Y:S02]  /*2c20*/  UMOV UR6, UR9 ;  /* 0x0000000900067c82 */ /* 0x000fe40008000000 */
[----:B------:R-:W-:Y:S01]  /*2c30*/  MUFU.EX2 R148, R148 ;  /* 0x0000009400947308 */ /* 0x000fe20000000800 */
[----:B--2---:R-:W-:-:S04]  /*2c40*/  FMUL.FTZ R129, R138, R129 ;  /* 0x000000818a817220 */ /* 0x004fc80000410000 */
[----:B------:R-:W-:Y:S01]  /*2c50*/  FMUL.FTZ R129, R12, R129 ;  /* 0x000000810c817220 */ /* 0x000fe20000410000 */
[----:B------:R-:W-:Y:S02]  /*2c60*/  F2FP.F16.F32.PACK_AB R12, R147, R146 ;  /* 0x00000092930c723e */ /* 0x000fe400000000ff */
[----:B------:R-:W2:Y:S01]  /*2c70*/  MUFU.EX2 R150, R150 ;  /* 0x0000009600967308 */ /* 0x000ea20000000800 */
[----:B----4-:R-:W-:Y:S01]  /*2c80*/  F2FP.F16.F32.PACK_AB R13, R149, R137 ;  /* 0x00000089950d723e */ /* 0x010fe200000000ff */
[----:B------:R-:W-:Y:S01]  /*2c90*/  FMUL.FTZ R137, R137, R122 ;  /* 0x0000007a89897220 */ /* 0x000fe20000410000 */
[----:B------:R-:W-:Y:S01]  /*2ca0*/  FFMA.FTZ R122, -R19, R19, 1 ;  /* 0x3f800000137a7423 */ /* 0x000fe20000010113 */
[----:B------:R-:W-:Y:S01]  /*2cb0*/  FFMA.FTZ R19, -R20, R20, 1 ;  /* 0x3f80000014137423 */ /* 0x000fe20000010114 */
[----:B------:R-:W-:Y:S01]  /*2cc0*/  F2FP.F16.F32.PACK_AB R20, R129, R128 ;  /* 0x000000808114723e */ /* 0x000fe200000000ff */
[----:B------:R-:W-:Y:S02]  /*2cd0*/  FMUL.FTZ R18, R18, R137 ;  /* 0x0000008912127220 */ /* 0x000fe40000410000 */
[----:B------:R-:W3:Y:S08]  /*2ce0*/  MUFU.EX2 R151, R151 ;  /* 0x0000009700977308 */ /* 0x000ef00000000800 */
[----:B------:R-:W4:Y:S01]  /*2cf0*/  MUFU.EX2 R152, R152 ;  /* 0x0000009800987308 */ /* 0x000f220000000800 */
[C---:B--2---:R-:W-:Y:S01]  /*2d00*/  F2FP.F16.F32.PACK_AB R15, R150.reuse, R148 ;  /* 0x00000094960f723e */ /* 0x044fe200000000ff */
[----:B------:R-:W-:Y:S01]  /*2d10*/  BAR.SYNC.DEFER_BLOCKING 0x9, 0x180 ;  /* 0x0246000000007b1d */ /* 0x000fe20000010000 */
[----:B------:R-:W-:-:S04]  /*2d20*/  FMUL.FTZ R150, R150, R127 ;  /* 0x0000007f96967220 */ /* 0x000fc80000410000 */
[----:B------:R-:W-:Y:S01]  /*2d30*/  FMUL.FTZ R21, R21, R150 ;  /* 0x0000009615157220 */ /* 0x000fe20000410000 */
[----:B------:R-:W2:Y:S01]  /*2d40*/  MUFU.EX2 R153, R153 ;  /* 0x0000009900997308 */ /* 0x000ea20000000800 */
[----:B---3--:R-:W-:-:S07]  /*2d50*/  FMUL.FTZ R130, R151, R130 ;  /* 0x0000008297827220 */ /* 0x008fce0000410000 */
[----:B------:R-:W3:Y:S01]  /*2d60*/  MUFU.EX2 R140, R155 ;  /* 0x0000009b008c7308 */ /* 0x000ee20000000800 */
[----:B----4-:R-:W-:Y:S01]  /*2d70*/  FMUL.FTZ R131, R152, R131 ;  /* 0x0000008398837220 */ /* 0x010fe20000410000 */
[----:B--2---:R-:W-:Y:S01]  /*2d80*/  FMUL.FTZ R134, R153, R134 ;  /* 0x0000008699867220 */ /* 0x004fe20000410000 */
[----:B------:R2:W-:Y:S01]  /*2d90*/  STSM.16.M88.4 [R9+0x30400], R12 ;  /* 0x0304000c09007844 */ /* 0x0005e20000000200 */
[----:B---3--:R-:W-:-:S04]  /*2da0*/  FMUL.FTZ R135, R140, R135 ;  /* 0x000000878c877220 */ /* 0x008fc80000410000 */
[----:B------:R-:W-:Y:S01]  /*2db0*/  FMUL.FTZ R144, R144, R135 ;  /* 0x0000008790907220 */ /* 0x000fe20000410000 */
[--C-:B--2---:R-:W-:Y:S01]  /*2dc0*/  FADD.FTZ R12, R123, -R141.reuse ;  /* 0x8000008d7b0c7221 */ /* 0x104fe20000010000 */
[----:B------:R-:W-:Y:S01]  /*2dd0*/  FADD.FTZ R13, R126, -R141 ;  /* 0x8000008d7e0d7221 */ /* 0x000fe20000010000 */
[----:B------:R-:W-:Y:S02]  /*2de0*/  F2FP.F16.F32.PACK_AB R14, R154, R142 ;  /* 0x0000008e9a0e723e */ /* 0x000fe400000000ff */
[----:B------:R-:W-:Y:S01]  /*2df0*/  FMUL.FTZ R149, R149, R12 ;  /* 0x0000000c95957220 */ /* 0x000fe20000410000 */
[----:B------:R-:W-:Y:S01]  /*2e00*/  FMUL.FTZ R148, R148, R13 ;  /* 0x0000000d94947220 */ /* 0x000fe20000410000 */
[----:B------:R-:W-:Y:S02]  /*2e10*/  F2FP.F16.F32.PACK_AB R12, R138, R136 ;  /* 0x000000888a0c723e */ /* 0x000fe400000000ff */
[----:B------:R-:W-:Y:S01]  /*2e20*/  F2FP.F16.F32.PACK_AB R13, R152, R151 ;  /* 0x00000097980d723e */ /* 0x000fe200000000ff */
[----:B------:R-:W-:Y:S01]  /*2e30*/  FMUL.FTZ R148, R19, R148 ;  /* 0x0000009413947220 */ /* 0x000fe20000410000 */
[----:B------:R-:W-:Y:S01]  /*2e40*/  F2FP.F16.F32.PACK_AB R15, R140, R153 ;  /* 0x000000998c0f723e */ /* 0x000fe200000000ff */
[----:B------:R-:W-:Y:S01]  /*2e50*/  FFMA.FTZ R19, -R22, R22, 1 ;  /* 0x3f80000016137423 */ /* 0x000fe20000010116 */
[----:B------:R-:W-:Y:S01]  /*2e60*/  FMUL.FTZ R149, R122, R149 ;  /* 0x000000957a957220 */ /* 0x000fe20000410000 */
[----:B------:R-:W-:-:S02]  /*2e70*/  F2FP.F16.F32.PACK_AB R22, R132, R133 ;  /* 0x000000858416723e */ /* 0x000fc400000000ff */
[----:B------:R2:W-:Y:S01]  /*2e80*/  STSM.16.M88.4 [R10], R12 ;  /* 0x0000000c0a007844 */ /* 0x0005e20000000200 */
[----:B------:R-:W-:Y:S01]  /*2e90*/  FMUL.FTZ R19, R19, R130 ;  /* 0x0000008213137220 */ /* 0x000fe20000410000 */
[----:B------:R-:W-:Y:S01]  /*2ea0*/  @!PT LDS RZ, [RZ] ;  /* 0x00000000fffff984 */ /* 0x000fe20000000800 */
[----:B------:R-:W-:Y:S01]  /*2eb0*/  @!PT LDS RZ, [RZ] ;  /* 0x00000000fffff984 */ /* 0x000fe20000000800 */
[----:B------:R-:W-:Y:S01]  /*2ec0*/  @!PT LDS RZ, [RZ] ;  /* 0x00000000fffff984 */ /* 0x000fe20000000800 */
[----:B------:R-:W-:Y:S01]  /*2ed0*/  @!PT LDS RZ, [RZ] ;  /* 0x00000000fffff984 */ /* 0x000fe20000000800 */
[----:B------:R3:W-:Y:S06]  /*2ee0*/  MEMBAR.ALL.CTA ;  /* 0x0000000000007992 */ /* 0x0007ec0000008000 */
[----:B---3--:R-:W3:Y:S01]  /*2ef0*/  FENCE.VIEW.ASYNC.S ;  /* 0x00000000000073c6 */ /* 0x008ee20000000000 */
[----:B--2---:R-:W-:Y:S01]  /*2f00*/  FFMA.FTZ R12, -R23, R23, 1 ;  /* 0x3f800000170c7423 */ /* 0x004fe20000010117 */
[----:B------:R-:W-:Y:S01]  /*2f10*/  FMUL.FTZ R23, R139, R134 ;  /* 0x000000868b177220 */ /* 0x000fe20000410000 */
[----:B------:R-:W-:-:S02]  /*2f20*/  F2FP.F16.F32.PACK_AB R14, R125, R124 ;  /* 0x0000007c7d0e723e */ /* 0x000fc400000000ff */
[----:B------:R-:W-:Y:S01]  /*2f30*/  FMUL.FTZ R122, R12, R131 ;  /* 0x000000830c7a7220 */ /* 0x000fe20000410000 */
[----:B------:R-:W-:Y:S02]  /*2f40*/  F2FP.F16.F32.PACK_AB R12, R121, R120 ;  /* 0x00000078790c723e */ /* 0x000fe400000000ff */
[----:B------:R-:W-:Y:S02]  /*2f50*/  F2FP.F16.F32.PACK_AB R13, R149, R18 ;  /* 0x00000012950d723e */ /* 0x000fe400000000ff */
[----:B------:R-:W-:Y:S02]  /*2f60*/  F2FP.F16.F32.PACK_AB R15, R21, R148 ;  /* 0x00000094150f723e */ /* 0x000fe400000000ff */
[----:B------:R-:W-:Y:S01]  /*2f70*/  F2FP.F16.F32.PACK_AB R21, R122, R19 ;  /* 0x000000137a15723e */ /* 0x000fe200000000ff */
[----:B---3--:R-:W-:Y:S01]  /*2f80*/  BAR.SYNC.DEFER_BLOCKING 0x9, 0x180 ;  /* 0x0246000000007b1d */ /* 0x008fe20000010000 */
        /* <DEDUP_REMOVED lines=45> */
[----:B---3--:R-:W3:Y:S02]  /*3260*/  FENCE.VIEW.ASYNC.S ;  /* 0x00000000000073c6 */ /* 0x008ee40000000000 */
[----:B---3--:R-:W-:Y:S06]  /*3270*/  BAR.SYNC.DEFER_BLOCKING 0x9, 0x180 ;  /* 0x0246000000007b1d */ /* 0x008fec0000010000 */
        /* <DEDUP_REMOVED lines=34> */
[----:B--2---:R-:W-:Y:S05]  /*34a0*/  @!P0 BRA `(.L_x_271) ;  /* 0x0000000000048947 */ /* 0x004fea0003800000 */
[----:B------:R-:W-:Y:S01]  /*34b0*/  BPT.TRAP 0x1 ;  /* 0x000000040000795c */ /* 0x000fe20000300000 */
.L_x_271:
[----:B------:R-:W-:Y:S01]  /*34c0*/  LEA R12, R4, UR36, 0xd ;  /* 0x00000024040c7c11 */ /* 0x000fe2000f8e68ff */
[----:B------:R-:W-:Y:S01]  /*34d0*/  UIADD3 UR4, UR36, 0x36438, URZ ;  /* 0x0003643824047890 */ /* 0x000fe2000fffe03f */
[----:B------:R-:W2:Y:S01]  /*34e0*/  S2R R14, SR_TID.X ;  /* 0x00000000000e7919 */ /* 0x000ea20000002100 */
        /* <DEDUP_REMOVED lines=9> */
[----:B------:R-:W-:Y:S01]  /*3580*/  WARPGROUP.ARRIVE ;  /* 0x00000000000079c5 */ /* 0x000fe20000000000 */
[----:B------:R-:W-:Y:S02]  /*3590*/  IMAD R12, R16, 0x1000, R17 ;  /* 0x00001000100c7824 */ /* 0x000fe400078e0211 */
[----:B------:R-:W-:-:S03]  /*35a0*/  IMAD R13, R2, 0x600, R13 ;  /* 0x00000600020d7824 */ /* 0x000fc600078e020d */
[----:B------:R-:W-:Y:S02]  /*35b0*/  LEA R12, R12, UR36, 0x2 ;  /* 0x000000240c0c7c11 */ /* 0x000fe4000f8e10ff */
[----:B------:R-:W-:Y:S02]  /*35c0*/  R2UR UR8, R13 ;  /* 0x000000000d0872ca */ /* 0x000fe400000e0000 */
[----:B--2---:R-:W-:-:S11]  /*35d0*/  SHF.R.U32.HI R15, RZ, 0x7, R14 ;  /* 0x00000007ff0f7819 */ /* 0x004fd6000001160e */
        /* <DEDUP_REMOVED lines=40> */
[----:B---3--:R-:W3:Y:S02]  /*3860*/  FENCE.VIEW.ASYNC.S ;  /* 0x00000000000073c6 */ /* 0x008ee40000000000 */
[----:B---3--:R2:W-:Y:S06]  /*3870*/  BAR.ARV R13, 0xa0 ;  /* 0x0002800d0000751d */ /* 0x0085ec0000002000 */
[----:B------:R-:W-:Y:S05]  /*3880*/  @!P0 BRA `(.L_x_272) ;  /* 0x0000000000048947 */ /* 0x000fea0003800000 */
[----:B------:R-:W-:Y:S01]  /*3890*/  BPT.TRAP 0x1 ;  /* 0x000000040000795c */ /* 0x000fe20000300000 */
.L_x_272:
[----:B------:R-:W-:Y:S01]  /*38a0*/  VIADD R5, R5, 0x1 ;  /* 0x0000000105057836 */ /* 0x000fe20000000000 */
[----:B------:R-:W-:Y:S01]  /*38b0*/  LOP3.LUT R6, R6, 0x1, RZ, 0x3c, !PT ;  /* 0x0000000106067812 */ /* 0x000fe200078e3cff */
[----:B------:R-:W-:Y:S02]  /*38c0*/  VIADD R2, R2, 0x1 ;  /* 0x0000000102027836 */ /* 0x000fe40000000000 */
[----:B------:R-:W-:Y:S01]  /*38d0*/  VIADD R3, R3, 0x36420 ;  /* 0x0003642003037836 */ /* 0x000fe20000000000 */
[----:B------:R-:W-:Y:S02]  /*38e0*/  ISETP.GE.AND P1, PT, R5, R156, PT ;  /* 0x0000009c0500720c */ /* 0x000fe40003f26270 */
[----:B------:R-:W-:Y:S02]  /*38f0*/  ISETP.NE.AND P0, PT, R2, 0x2, PT ;  /* 0x000000020200780c */ /* 0x000fe40003f05270 */
[----:B------:R-:W-:Y:S02]  /*3900*/  PRMT R3, RZ, 0x654, R3 ;  /* 0x00000654ff037816 */ /* 0x000fe40000000003 */
[----:B--2---:R-:W-:-:S02]  /*3910*/  SEL R12, RZ, 0x1, P0 ;  /* 0x00000001ff0c7807 */ /* 0x004fc40000000000 */
[----:B------:R3:W-:Y:S01]  /*3920*/  SYNCS.ARRIVE.TRANS64.RED.A1T0 RZ, [R3+URZ], RZ ;  /* 0x000000ff03ff79a7 */ /* 0x0007e2000810043f */
[----:B------:R-:W-:Y:S02]  /*3930*/  SEL R2, R2, RZ, P0 ;  /* 0x000000ff02027207 */ /* 0x000fe40000000000 */
[----:B------:R-:W-:Y:S02]  /*3940*/  LOP3.LUT R7, R7, R12, RZ, 0x3c, !PT ;  /* 0x0000000c07077212 */ /* 0x000fe400078e3cff */
[----:B------:R-:W-:Y:S05]  /*3950*/  @!P1 BRA `(.L_x_273) ;  /* 0xffffffdc00309947 */ /* 0x000fea000383ffff */
.L_x_262:
[----:B------:R-:W4:Y:S01]  /*3960*/  S2UR UR8, SR_CTAID.Y ;  /* 0x00000000000879c3 */ /* 0x000f220000002600 */
[----:B------:R-:W-:Y:S01]  /*3970*/  ULDC UR5, c[0x0][0x850] ;  /* 0x0002140000057ab9 */ /* 0x000fe20000000800 */
[----:B------:R-:W-:Y:S01]  /*3980*/  ULDC.64 UR10, c[0x0][0x818] ;  /* 0x00020600000a7ab9 */ /* 0x000fe20000000a00 */
[----:B------:R-:W-:Y:S01]  /*3990*/  UISETP.NE.AND UP0, UPT, UR5, 0x1, UPT ;  /* 0x000000010500788c */ /* 0x000fe2000bf05270 */
[----:B-1----:R-:W-:Y:S01]  /*39a0*/  IMAD R16, R16, 0x1800, R17 ;  /* 0x0000180010107824 */ /* 0x002fe200078e0211 */
[----:B------:R-:W-:-:S03]  /*39b0*/  ULDC.64 UR12, c[0x0][0x840] ;  /* 0x00021000000c7ab9 */ /* 0x000fc60000000a00 */
[----:B------:R-:W1:Y:S01]  /*39c0*/  S2UR UR4, SR_CTAID.X ;  /* 0x00000000000479c3 */ /* 0x000e620000002500 */
[----:B------:R-:W-:-:S05]  /*39d0*/  LEA R16, R16, UR36, 0x2 ;  /* 0x0000002410107c11 */ /* 0x000fca000f8e10ff */
[----:B------:R-:W-:Y:S01]  /*39e0*/  @UP0 ULDC UR6, c[0x0][0x854] ;  /* 0x0002150000060ab9 */ /* 0x000fe20000000800 */
[----:B------:R-:W-:Y:S01]  /*39f0*/  @UP0 ULDC UR9, c[0x0][0x858] ;  /* 0x0002160000090ab9 */ /* 0x000fe20000000800 */
[----:B------:R-:W5:Y:S01]  /*3a00*/  S2UR UR16, SR_CTAID.Z ;  /* 0x00000000001079c3 */ /* 0x000f620000002700 */
[----:B----4-:R-:W-:-:S07]  /*3a10*/  UIMAD.WIDE.U32 UR6, UR8, UR6, URZ ;  /* 0x00000006080672a5 */ /* 0x010fce000f8e003f */
[----:B------:R-:W4:Y:S01]  /*3a20*/  LDC.64 R8, c[0x0][0x820] ;  /* 0x00020800ff087b82 */ /* 0x000f220000000a00 */
[----:B------:R-:W-:Y:S02]  /*3a30*/  @UP0 USHF.R.U32.HI UR8, URZ, UR9, UR7 ;  /* 0x000000093f080299 */ /* 0x000fe40008011607 */
[----:B-1----:R-:W-:-:S05]  /*3a40*/  UIMAD UR4, UR4, 0x4800, URZ ;  /* 0x00004800040478a4 */ /* 0x002fca000f8e023f */
[----:B--2---:R-:W1:Y:S01]  /*3a50*/  LDC.64 R10, c[0x0][0x848] ;  /* 0x00021200ff0a7b82 */ /* 0x004e620000000a00 */
[----:B------:R-:W-:Y:S02]  /*3a60*/  USHF.R.S32.HI UR6, URZ, 0x1f, UR8 ;  /* 0x0000001f3f067899 */ /* 0x000fe40008011408 */
[----:B------:R-:W-:Y:S02]  /*3a70*/  USHF.R.S32.HI UR5, URZ, 0x1f, UR4 ;  /* 0x0000001f3f057899 */ /* 0x000fe40008011404 */
[----:B------:R-:W-:Y:S02]  /*3a80*/  UIMAD UR7, UR6, UR10, URZ ;  /* 0x0000000a060772a4 */ /* 0x000fe4000f8e023f */
[----:B------:R-:W-:Y:S02]  /*3a90*/  UIMAD UR6, UR6, UR12, URZ ;  /* 0x0000000c060672a4 */ /* 0x000fe4000f8e023f */
[----:B------:R-:W-:Y:S02]  /*3aa0*/  UIMAD.WIDE.U32 UR14, UR8, UR10, UR4 ;  /* 0x0000000a080e72a5 */ /* 0x000fe4000f8e0004 */
[----:B------:R-:W-:-:S02]  /*3ab0*/  UIMAD UR7, UR8, UR11, UR7 ;  /* 0x0000000b080772a4 */ /* 0x000fc4000f8e0207 */
[----:B------:R-:W-:Y:S02]  /*3ac0*/  UIMAD.WIDE.U32 UR4, UR8, UR12, UR4 ;  /* 0x0000000c080472a5 */ /* 0x000fe4000f8e0004 */
[----:B------:R-:W-:Y:S01]  /*3ad0*/  UIMAD UR6, UR8, UR13, UR6 ;  /* 0x0000000d080672a4 */ /* 0x000fe2000f8e0206 */
[----:B---3--:R-:W-:Y:S01]  /*3ae0*/  IMAD.U32 R3, RZ, RZ, UR15 ;  /* 0x0000000fff037e24 */ /* 0x008fe2000f8e00ff */
[----:B-----5:R-:W-:Y:S01]  /*3af0*/  USHF.R.S32.HI UR8, URZ, 0x1f, UR16 ;  /* 0x0000001f3f087899 */ /* 0x020fe20008011410 */
[----:B------:R-:W-:Y:S01]  /*3b00*/  IMAD.U32 R2, RZ, RZ, UR14 ;  /* 0x0000000eff027e24 */ /* 0x000fe2000f8e00ff */
[----:B------:R-:W-:Y:S01]  /*3b10*/  UIADD3 UR7, UR15, UR7, URZ ;  /* 0x000000070f077290 */ /* 0x000fe2000fffe03f */
[----:B------:R-:W-:Y:S01]  /*3b20*/  IMAD.U32 R5, RZ, RZ, UR5 ;  /* 0x00000005ff057e24 */ /* 0x000fe2000f8e00ff */
[----:B------:R-:W-:Y:S01]  /*3b30*/  UIADD3 UR6, UR5, UR6, URZ ;  /* 0x0000000605067290 */ /* 0x000fe2000fffe03f */
[----:B------:R-:W-:Y:S01]  /*3b40*/  IMAD.U32 R4, RZ, RZ, UR4 ;  /* 0x00000004ff047e24 */ /* 0x000fe2000f8e00ff */
[----:B------:R-:W-:Y:S01]  /*3b50*/  ULDC UR4, c[0x0][0x740] ;  /* 0x0001d00000047ab9 */ /* 0x000fe20000000800 */
[----:B----4-:R-:W-:-:S02]  /*3b60*/  IMAD R0, R8, UR8, RZ ;  /* 0x0000000808007c24 */ /* 0x010fc4000f8e02ff */
[----:B------:R-:W-:Y:S01]  /*3b70*/  FMUL.FTZ R72, R72, UR4 ;  /* 0x0000000448487c20 */ /* 0x000fe20008410000 */
[----:B-1----:R-:W-:Y:S02]  /*3b80*/  IMAD R6, R10, UR8, RZ ;  /* 0x000000080a067c24 */ /* 0x002fe4000f8e02ff */
[----:B------:R-:W-:Y:S01]  /*3b90*/  FMUL.FTZ R73, R73, UR4 ;  /* 0x0000000449497c20 */ /* 0x000fe20008410000 */
[----:B------:R-:W-:Y:S02]  /*3ba0*/  IMAD R7, R9, UR16, R0 ;  /* 0x0000001009077c24 */ /* 0x000fe4000f8e0200 */
[----:B------:R-:W-:Y:S01]  /*3bb0*/  FMUL.FTZ R74, R74, UR4 ;  /* 0x000000044a4a7c20 */ /* 0x000fe20008410000 */
[----:B------:R-:W-:Y:S02]  /*3bc0*/  IMAD R9, R11, UR16, R6 ;  /* 0x000000100b097c24 */ /* 0x000fe4000f8e0206 */
[----:B------:R-:W-:Y:S01]  /*3bd0*/  FMUL.FTZ R75, R75, UR4 ;  /* 0x000000044b4b7c20 */ /* 0x000fe20008410000 */
[----:B------:R-:W1:Y:S01]  /*3be0*/  S2R R6, SR_TID.X ;  /* 0x0000000000067919 */ /* 0x000e620000002100 */
[----:B------:R-:W-:-:S02]  /*3bf0*/  IMAD.U32 R3, RZ, RZ, UR7 ;  /* 0x00000007ff037e24 */ /* 0x000fc4000f8e00ff */
[----:B------:R-:W-:Y:S01]  /*3c00*/  FMUL.FTZ R76, R76, UR4 ;  /* 0x000000044c4c7c20 */ /* 0x000fe20008410000 */
[----:B------:R-:W-:Y:S02]  /*3c10*/  IMAD.U32 R5, RZ, RZ, UR6 ;  /* 0x00000006ff057e24 */ /* 0x000fe4000f8e00ff */
[----:B------:R-:W-:Y:S01]  /*3c20*/  FMUL.FTZ R77, R77, UR4 ;  /* 0x000000044d4d7c20 */ /* 0x000fe20008410000 */
[----:B------:R-:W-:-:S04]  /*3c30*/  IMAD.WIDE.U32 R2, R8, UR16, R2 ;  /* 0x0000001008027c25 */ /* 0x000fc8000f8e0002 */
[----:B------:R-:W-:Y:S01]  /*3c40*/  FMUL.FTZ R78, R78, UR4 ;  /* 0x000000044e4e7c20 */ /* 0x000fe20008410000 */
[----:B------:R-:W-:Y:S01]  /*3c50*/  FMUL.FTZ R79, R79, UR4 ;  /* 0x000000044f4f7c20 */ /* 0x000fe20008410000 */
[----:B------:R-:W-:Y:S01]  /*3c60*/  FMUL.FTZ R80, R80, UR4 ;  /* 0x0000000450507c20 */ /* 0x000fe20008410000 */
[----:B------:R-:W-:-:S04]  /*3c70*/  IMAD.WIDE.U32 R4, R10, UR16, R4 ;  /* 0x000000100a047c25 */ /* 0x000fc8000f8e0004 */
        /* <DEDUP_REMOVED lines=39> */
[----:B------:R-:W-:Y:S05]  /*3ef0*/  WARPSYNC.ALL ;  /* 0x0000000000007948 */ /* 0x000fea0003800000 */
[----:B------:R-:W-:-:S02]  /*3f00*/  IMAD.IADD R7, R3, 0x1, R7 ;  /* 0x0000000103077824 */ /* 0x000fc400078e0207 */
[----:B------:R-:W-:Y:S01]  /*3f10*/  IMAD.IADD R0, R5, 0x1, R9 ;  /* 0x0000000105007824 */ /* 0x000fe200078e0209 */
[----:B------:R-:W-:Y:S01]  /*3f20*/  BAR.SYNC.DEFER_BLOCKING 0x1, 0x180 ;  /* 0x0046000000007b1d */ /* 0x000fe20000010000 */
[----:B-1----:R-:W-:-:S07]  /*3f30*/  ISETP.NE.AND P1, PT, R6, 0x80, PT ;  /* 0x000000800600780c */ /* 0x002fce0003f25270 */
[----:B------:R-:W1:Y:S01]  /*3f40*/  LDC.64 R8, c[0x0][0x800] ;  /* 0x00020000ff087b82 */ /* 0x000e620000000a00 */
[----:B------:R-:W-:Y:S07]  /*3f50*/  BSSY B0, `(.L_x_274) ;  /* 0x0000027000007945 */ /* 0x000fee0003800000 */
[----:B------:R-:W2:Y:S01]  /*3f60*/  LDC.64 R10, c[0x0][0x828] ;  /* 0x00020a00ff0a7b82 */ /* 0x000ea20000000a00 */
[----:B------:R3:W-:Y:S04]  /*3f70*/  STS.128 [R16], R24 ;  /* 0x0000001810007388 */ /* 0x0007e80000000c00 */
[----:B------:R3:W-:Y:S01]  /*3f80*/  STS.128 [R16+0x800], R28 ;  /* 0x0008001c10007388 */ /* 0x0007e20000000c00 */
[----:B-1----:R-:W-:-:S03]  /*3f90*/  LEA R8, P0, R2, R8, 0x2 ;  /* 0x0000000802087211 */ /* 0x002fc600078010ff */
[----:B------:R3:W-:Y:S01]  /*3fa0*/  STS.128 [R16+0x1000], R32 ;  /* 0x0010002010007388 */ /* 0x0007e20000000c00 */
[----:B------:R-:W-:-:S03]  /*3fb0*/  LEA.HI.X R7, R2, R9, R7, 0x2, P0 ;  /* 0x0000000902077211 */ /* 0x000fc600000f1407 */
[----:B------:R3:W-:Y:S01]  /*3fc0*/  STS.128 [R16+0x1800], R36 ;  /* 0x0018002410007388 */ /* 0x0007e20000000c00 */
[----:B--2---:R-:W-:-:S03]  /*3fd0*/  LEA R10, P2, R4, R10, 0x2 ;  /* 0x0000000a040a7211 */ /* 0x004fc600078410ff */
[----:B------:R3:W-:Y:S01]  /*3fe0*/  STS.128 [R16+0x2000], R40 ;  /* 0x0020002810007388 */ /* 0x0007e20000000c00 */
[----:B------:R-:W-:-:S03]  /*3ff0*/  LEA.HI.X R0, R4, R11, R0, 0x2, P2 ;  /* 0x0000000b04007211 */ /* 0x000fc600010f1400 */
        /* <DEDUP_REMOVED lines=12> */
[----:B-1----:R-:W1:Y:S02]  /*40c0*/  FENCE.VIEW.ASYNC.S ;  /* 0x00000000000073c6 */ /* 0x002e640000000000 */
[----:B-1----:R-:W-:Y:S06]  /*40d0*/  BAR.SYNC.DEFER_BLOCKING 0x1, 0x180 ;  /* 0x0046000000007b1d */ /* 0x002fec0000010000 */
[----:B------:R-:W-:Y:S05]  /*40e0*/  @P1 BRA `(.L_x_275) ;  /* 0x0000000000341947 */ /* 0x000fea0003800000 */
[----:B------:R-:W-:Y:S01]  /*40f0*/  R2UR UR4, R10 ;  /* 0x000000000a0472ca */ /* 0x000fe200000e0000 */
[----:B------:R-:W-:Y:S01]  /*4100*/  UMOV UR6, 0x1200 ;  /* 0x0000120000067882 */ /* 0x000fe20000000000 */
[----:B------:R-:W-:Y:S01]  /*4110*/  R2UR UR5, R0 ;  /* 0x00000000000572ca */ /* 0x000fe200000e0000 */
[----:B------:R-:W-:Y:S01]  /*4120*/  UMOV UR8, 0x0 ;  /* 0x0000000000087882 */ /* 0x000fe20000000000 */
[----:B------:R-:W-:Y:S01]  /*4130*/  PLOP3.LUT P0, PT, PT, PT, PT, 0x80, 0x0 ;  /* 0x000000000000781c */ /* 0x000fe20003f0f070 */
[----:B------:R-:W-:-:S12]  /*4140*/  UMOV UR9, 0x14f00000 ;  /* 0x14f0000000097882 */ /* 0x000fd80000000000 */
.L_x_276:
[----:B------:R-:W-:Y:S01]  /*4150*/  @P0 ELECT P2, URZ, PT ;  /* 0x00000000003f082f */ /* 0x000fe20003840000 */
[----:B------:R1:W-:-:S12]  /*4160*/  UBLKRED.G.S.ADD.F32.RN [UR4], [UR36], UR6, desc[UR8] ;  /* 0x00000804240073bb */ /* 0x0003d800080a1406 */
[----:B------:R-:W-:Y:S02]  /*4170*/  @P2 PLOP3.LUT P0, PT, P2, PT, PT, 0x8, 0x0 ;  /* 0x000000000000281c */ /* 0x000fe4000170e170 */
[----:B------:R-:W-:-:S11]  /*4180*/  PLOP3.LUT P2, PT, PT, PT, PT, 0x8, 0x0 ;  /* 0x000000000000781c */ /* 0x000fd60003f4e170 */
[----:B-1----:R-:W-:Y:S05]  /*4190*/  @P0 BRA.U.ANY `(.L_x_276) ;  /* 0xfffffffd00ec0947 */ /* 0x002fea000393ffff */
[----:B------:R0:W-:Y:S01]  /*41a0*/  UTMACMDFLUSH ;  /* 0x00000000000079b7 */ /* 0x0001e20000000000 */
[----:B------:R-:W-:-:S04]  /*41b0*/  DEPBAR.LE SB0, 0x0 ;  /* 0x000080000000791a */ /* 0x000fc80000000000 */
.L_x_275:
[----:B------:R-:W-:Y:S05]  /*41c0*/  BSYNC B0 ;  /* 0x0000000000007941 */ /* 0x000fea0003800000 */
.L_x_274:
[----:B------:R-:W-:Y:S06]  /*41d0*/  BAR.SYNC.DEFER_BLOCKING 0x1, 0x180 ;  /* 0x0046000000007b1d */ /* 0x000fec0000010000 */
[----:B------:R4:W-:Y:S04]  /*41e0*/  STS.128 [R16], R72 ;  /* 0x0000004810007388 */ /* 0x0009e80000000c00 */
[----:B------:R4:W-:Y:S04]  /*41f0*/  STS.128 [R16+0x800], R76 ;  /* 0x0008004c10007388 */ /* 0x0009e80000000c00 */
        /* <DEDUP_REMOVED lines=24> */
.L_x_277:
[----:B------:R-:W-:Y:S01]  /*4380*/  @P0 ELECT P1, URZ, PT ;  /* 0x00000000003f082f */ /* 0x000fe20003820000 */
[----:B------:R1:W-:-:S12]  /*4390*/  UBLKRED.G.S.ADD.F32.RN [UR4], [UR36], UR6, desc[UR8] ;  /* 0x00000804240073bb */ /* 0x0003d800080a1406 */
[----:B------:R-:W-:Y:S02]  /*43a0*/  @P1 PLOP3.LUT P0, PT, P1, PT, PT, 0x8, 0x0 ;  /* 0x000000000000181c */ /* 0x000fe40000f0e170 */
[----:B------:R-:W-:-:S11]  /*43b0*/  PLOP3.LUT P1, PT, PT, PT, PT, 0x8, 0x0 ;  /* 0x000000000000781c */ /* 0x000fd60003f2e170 */
[----:B-1----:R-:W-:Y:S05]  /*43c0*/  @P0 BRA.U.ANY `(.L_x_277) ;  /* 0xfffffffd00ec0947 */ /* 0x002fea000393ffff */
[----:B------:R0:W-:Y:S01]  /*43d0*/  UTMACMDFLUSH ;  /* 0x00000000000079b7 */ /* 0x0001e20000000000 */
[----:B------:R-:W-:-:S04]  /*43e0*/  DEPBAR.LE SB0, 0x0 ;  /* 0x000080000000791a */ /* 0x000fc80000000000 */
[----:B------:R-:W-:Y:S05]  /*43f0*/  BRA `(.L_x_254) ;  /* 0x0000003000247947 */ /* 0x000fea0003800000 */
.L_x_252:
        /* <DEDUP_REMOVED lines=8> */
[----:B------:R-:W-:Y:S05]  /*4480*/  @P0 BRA `(.L_x_254) ;  /* 0x0000003000000947 */ /* 0x000fea0003800000 */
[----:B------:R-:W1:Y:S02]  /*4490*/  S2UR UR7, SR_CTAID.Z ;  /* 0x00000000000779c3 */ /* 0x000e640000002700 */
[----:B-1----:R-:W-:-:S13]  /*44a0*/  ISETP.LE.AND P0, PT, RZ, UR7, PT ;  /* 0x00000007ff007c0c */ /* 0x002fda000bf03270 */
[----:B------:R-:W-:Y:S05]  /*44b0*/  @!P0 BRA `(.L_x_254) ;  /* 0x0000002c00f48947 */ /* 0x000fea0003800000 */
[----:B------:R-:W1:Y:S01]  /*44c0*/  S2UR UR10, SR_CTAID.Y ;  /* 0x00000000000a79c3 */ /* 0x000e620000002600 */
[----:B------:R-:W-:Y:S01]  /*44d0*/  ULDC.64 UR8, c[0x0][0x2d8] ;  /* 0x0000b60000087ab9 */ /* 0x000fe20000000a00 */
[----:B------:R-:W-:-:S06]  /*44e0*/  ELECT P0, URZ, PT ;  /* 0x00000000003f782f */ /* 0x000fcc0003800000 */
[----:B------:R-:W2:Y:S01]  /*44f0*/  LDC R2, c[0x0][0x280] ;  /* 0x0000a000ff027b82 */ /* 0x000ea20000000800 */
[----:B-1----:R-:W-:-:S04]  /*4500*/  USHF.R.S32.HI UR4, URZ, 0x1f, UR10 ;  /* 0x0000001f3f047899 */ /* 0x002fc8000801140a */
[----:B------:R-:W-:Y:S02]  /*4510*/  UIMAD UR6, UR4, UR8, URZ ;  /* 0x00000008040672a4 */ /* 0x000fe4000f8e023f */
[----:B------:R-:W-:Y:S01]  /*4520*/  UIMAD.WIDE.U32 UR4, UR10, UR8, URZ ;  /* 0x000000080a0472a5 */ /* 0x000fe2000f8e003f */
[----:B--2---:R-:W-:Y:S01]  /*4530*/  ISETP.GE.AND P1, PT, R2, 0x1, PT ;  /* 0x000000010200780c */ /* 0x004fe20003f26270 */
[----:B------:R-:W-:Y:S02]  /*4540*/  UIMAD UR6, UR10, UR9, UR6 ;  /* 0x000000090a0672a4 */ /* 0x000fe4000f8e0206 */
[----:B------:R-:W-:Y:S01]  /*4550*/  USHF.R.S32.HI UR8, URZ, 0x1f, UR7 ;  /* 0x0000001f3f087899 */ /* 0x000fe20008011407 */
[----:B------:R-:W-:Y:S01]  /*4560*/  ULDC.64 UR10, c[0x0][0x2e0] ;  /* 0x0000b800000a7ab9 */ /* 0x000fe20000000a00 */
[----:B------:R-:W-:Y:S02]  /*4570*/  UIADD3 UR5, UR5, UR6, URZ ;  /* 0x0000000605057290 */ /* 0x000fe4000fffe03f */
[----:B------:R-:W-:-:S04]  /*4580*/  UIMAD UR6, UR8, UR10, URZ ;  /* 0x0000000a080672a4 */ /* 0x000fc8000f8e023f */
[----:B------:R-:W-:Y:S02]  /*4590*/  UIMAD UR8, UR7, UR11, UR6 ;  /* 0x0000000b070872a4 */ /* 0x000fe4000f8e0206 */
[----:B------:R-:W-:Y:S01]  /*45a0*/  UIMAD.WIDE.U32 UR6, UR7, UR10, UR4 ;  /* 0x0000000a070672a5 */ /* 0x000fe2000f8e0004 */
[----:B------:R-:W-:Y:S11]  /*45b0*/  @!P1 BRA `(.L_x_254) ;  /* 0x0000002c00b49947 */ /* 0x000ff60003800000 */
        /* <DEDUP_REMOVED lines=27> */
.L_x_300:
        /* <DEDUP_REMOVED lines=23> */
.L_x_281:
[----:B------:R-:W-:Y:S05]  /*48e0*/  BSYNC B0 ;  /* 0x0000000000007941 */ /* 0x000fea0003800000 */
.L_x_280:
        /* <DEDUP_REMOVED lines=12> */
.L_x_283:
[----:B------:R-:W-:Y:S05]  /*49b0*/  BSYNC B0 ;  /* 0x0000000000007941 */ /* 0x000fea0003800000 */
.L_x_282:
        /* <DEDUP_REMOVED lines=13> */
.L_x_285:
[----:B------:R-:W-:Y:S05]  /*4a90*/  BSYNC B0 ;  /* 0x0000000000007941 */ /* 0x000fea0003800000 */
.L_x_284:
[----:B------:R-:W-:Y:S06]  /*4aa0*/  BAR.ARV 0xa, 0xa0 ;  /* 0x0282800000007b1d */ /* 0x000fec0000002000 */
[----:B------:R-:W-:Y:S04]  /*4ab0*/  BSSY B0, `(.L_x_286) ;  /* 0x0000003000007945 */ /* 0x000fe80003800000 */
[----:B------:R-:W-:Y:S05]  /*4ac0*/  @!P0 BRA `(.L_x_287) ;  /* 0x0000000000048947 */ /* 0x000fea0003800000 */
[----:B------:R-:W-:-:S04]  /*4ad0*/  DEPBAR.LE SB0, 0x1 ;  /* 0x000080400000791a */ /* 0x000fc80000000000 */
.L_x_287:
[----:B------:R-:W-:Y:S05]  /*4ae0*/  BSYNC B0 ;  /* 0x0000000000007941 */ /* 0x000fea0003800000 */
.L_x_286:
[----:B------:R-:W-:Y:S06]  /*4af0*/  BAR.ARV 0xb, 0xa0 ;  /* 0x02c2800000007b1d */ /* 0x000fec0000002000 */
[----:B------:R-:W-:Y:S04]  /*4b00*/  BSSY B0, `(.L_x_288) ;  /* 0x0000003000007945 */ /* 0x000fe80003800000 */
[----:B------:R-:W-:Y:S05]  /*4b10*/  @!P0 BRA `(.L_x_289) ;  /* 0x0000000000048947 */ /* 0x000fea0003800000 */
[----:B------:R-:W-:-:S04]  /*4b20*/  DEPBAR.LE SB0, 0x0 ;  /* 0x000080000000791a */ /* 0x000fc80000000000 */
.L_x_289:
[----:B------:R-:W-:Y:S05]  /*4b30*/  BSYNC B0 ;  /* 0x0000000000007941 */ /* 0x000fea0003800000 */
.L_x_288:
        /* <DEDUP_REMOVED lines=13> */
.L_x_291:
[----:B------:R-:W-:Y:S05]  /*4c10*/  BSYNC B0 ;  /* 0x0000000000007941 */ /* 0x000fea0003800000 */
.L_x_290:
        /* <DEDUP_REMOVED lines=12> */
.L_x_293:
[----:B------:R-:W-:Y:S05]  /*4ce0*/  BSYNC B0 ;  /* 0x0000000000007941 */ /* 0x000fea0003800000 */
.L_x_292:
        /* <DEDUP_REMOVED lines=13> */
.L_x_295:
[----:B------:R-:W-:Y:S05]  /*4dc0*/  BSYNC B0 ;  /* 0x0000000000007941 */ /* 0x000fea0003800000 */
.L_x_294:
[----:B------:R-:W-:Y:S06]  /*4dd0*/  BAR.ARV 0xa, 0xa0 ;  /* 0x0282800000007b1d */ /* 0x000fec0000002000 */
[----:B------:R-:W-:Y:S04]  /*4de0*/  BSSY B0, `(.L_x_296) ;  /* 0x0000003000007945 */ /* 0x000fe80003800000 */
[----:B------:R-:W-:Y:S05]  /*4df0*/  @!P0 BRA `(.L_x_297) ;  /* 0x0000000000048947 */ /* 0x000fea0003800000 */
[----:B------:R-:W-:-:S04]  /*4e00*/  DEPBAR.LE SB0, 0x1 ;  /* 0x000080400000791a */ /* 0x000fc80000000000 */
.L_x_297:
[----:B------:R-:W-:Y:S05]  /*4e10*/  BSYNC B0 ;  /* 0x0000000000007941 */ /* 0x000fea0003800000 */
.L_x_296:
[----:B------:R-:W-:Y:S01]  /*4e20*/  VIADD R0, R0, 0xfffffffe ;  /* 0xfffffffe00007836 */ /* 0x000fe20000000000 */
[----:B------:R-:W-:Y:S06]  /*4e30*/  BAR.ARV 0xb, 0xa0 ;  /* 0x02c2800000007b1d */ /* 0x000fec0000002000 */
[----:B------:R-:W-:Y:S01]  /*4e40*/  BSSY B0, `(.L_x_298) ;  /* 0x0000004000007945 */ /* 0x000fe20003800000 */
[----:B------:R-:W-:-:S03]  /*4e50*/  ISETP.NE.AND P1, PT, R0, RZ, PT ;  /* 0x000000ff0000720c */ /* 0x000fc60003f25270 */
[----:B------:R-:W-:Y:S10]  /*4e60*/  @!P0 BRA `(.L_x_299) ;  /* 0x0000000000048947 */ /* 0x000ff40003800000 */
[----:B------:R-:W-:-:S04]  /*4e70*/  DEPBAR.LE SB0, 0x0 ;  /* 0x000080000000791a */ /* 0x000fc80000000000 */
.L_x_299:
[----:B------:R-:W-:Y:S05]  /*4e80*/  BSYNC B0 ;  /* 0x0000000000007941 */ /* 0x000fea0003800000 */
.L_x_298:
[----:B------:R-:W-:Y:S06]  /*4e90*/  BAR.ARV 0xc, 0xa0 ;  /* 0x0302800000007b1d */ /* 0x000fec0000002000 */
[----:B------:R-:W-:Y:S02]  /*4ea0*/  UIADD3 UR5, UR5, 0x2, URZ ;  /* 0x0000000205057890 */ /* 0x000fe4000fffe03f */
[----:B------:R-:W-:Y:S01]  /*4eb0*/  UIADD3 UR4, UR4, 0x1, URZ ;  /* 0x0000000104047890 */ /* 0x000fe2000fffe03f */
[----:B------:R-:W-:Y:S11]  /*4ec0*/  @P1 BRA `(.L_x_300) ;  /* 0xfffffff800281947 */ /* 0x000ff6000383ffff */
[----:B------:R-:W-:-:S12]  /*4ed0*/  UIADD3 UR4, UR9, 0x6000, URZ ;  /* 0x0000600009047890 */ /* 0x000fd8000fffe03f */
.L_x_279:
[----:B------:R-:W-:-:S13]  /*4ee0*/  ISETP.NE.AND P1, PT, R3, RZ, PT ;  /* 0x000000ff0300720c */ /* 0x000fda0003f25270 */
[----:B------:R-:W-:Y:S05]  /*4ef0*/  @!P1 BRA `(.L_x_254) ;  /* 0x0000002400649947 */ /* 0x000fea0003800000 */
        /* <DEDUP_REMOVED lines=17> */
.L_x_302:
[----:B------:R-:W-:Y:S05]  /*5010*/  BSYNC B0 ;  /* 0x0000000000007941 */ /* 0x000fea0003800000 */
.L_x_301:
        /* <DEDUP_REMOVED lines=18> */
.L_x_304:
[----:B------:R-:W-:Y:S05]  /*5140*/  BSYNC B0 ;  /* 0x0000000000007941 */ /* 0x000fea0003800000 */
.L_x_303:
        /* <DEDUP_REMOVED lines=19> */
.L_x_306:
[----:B------:R-:W-:Y:S05]  /*5280*/  BSYNC B0 ;  /* 0x0000000000007941 */ /* 0x000fea0003800000 */
.L_x_305:
[----:B------:R-:W-:Y:S06]  /*5290*/  BAR.ARV 0xa, 0xa0 ;  /* 0x0282800000007b1d */ /* 0x000fec0000002000 */
[----:B------:R-:W-:Y:S04]  /*52a0*/  BSSY B0, `(.L_x_307) ;  /* 0x0000003000007945 */ /* 0x000fe80003800000 */
[----:B------:R-:W-:Y:S05]  /*52b0*/  @!P0 BRA `(.L_x_308) ;  /* 0x0000000000048947 */ /* 0x000fea0003800000 */
[----:B------:R-:W-:-:S04]  /*52c0*/  DEPBAR.LE SB0, 0x1 ;  /* 0x000080400000791a */ /* 0x000fc80000000000 */
.L_x_308:
[----:B------:R-:W-:Y:S05]  /*52d0*/  BSYNC B0 ;  /* 0x0000000000007941 */ /* 0x000fea0003800000 */
.L_x_307:
[----:B------:R-:W-:Y:S06]  /*52e0*/  BAR.ARV 0xb, 0xa0 ;  /* 0x02c2800000007b1d */ /* 0x000fec0000002000 */
[----:B------:R-:W-:Y:S04]  /*52f0*/  BSSY B0, `(.L_x_309) ;  /* 0x0000003000007945 */ /* 0x000fe80003800000 */
[----:B------:R-:W-:Y:S05]  /*5300*/  @!P0 BRA `(.L_x_310) ;  /* 0x0000000000048947 */ /* 0x000fea0003800000 */
[----:B------:R-:W-:-:S04]  /*5310*/  DEPBAR.LE SB0, 0x0 ;  /* 0x000080000000791a */ /* 0x000fc80000000000 */
.L_x_310:
[----:B------:R-:W-:Y:S05]  /*5320*/  BSYNC B0 ;  /* 0x0000000000007941 */ /* 0x000fea0003800000 */
.L_x_309:
[----:B------:R-:W-:Y:S06]  /*5330*/  BAR.ARV 0xc, 0xa0 ;  /* 0x0302800000007b1d */ /* 0x000fec0000002000 */
[----:B------:R-:W-:Y:S05]  /*5340*/  BRA `(.L_x_254) ;  /* 0x0000002000507947 */ /* 0x000fea0003800000 */
.L_x_278:
        /* <DEDUP_REMOVED lines=57> */
.L_x_340:
        /* <DEDUP_REMOVED lines=9> */
.L_x_314:
        /* <DEDUP_REMOVED lines=89> */
[----:B------:R-:W-:Y:S01]  /*5d00*/  IMAD.MOV.U32 R12, RZ, RZ, 0x1 ;  /* 0x00000001ff0c7424 */ /* 0x000fe200078e00ff */
[----:B------:R-:W-:-:S04]  /*5d10*/  SHF.R.S32.HI R5, RZ, 0x1f, R4 ;  /* 0x0000001fff057819 */ /* 0x000fc80000011404 */
[----:B------:R-:W-:Y:S01]  /*5d20*/  LEA.HI R4, R5, R4, RZ, 0x6 ;  /* 0x0000000405047211 */ /* 0x000fe200078f30ff */
[----:B------:R-:W-:-:S03]  /*5d30*/  IMAD.MOV.U32 R5, RZ, RZ, RZ ;  /* 0x000000ffff057224 */ /* 0x000fc600078e00ff */
[----:B------:R-:W-:-:S04]  /*5d40*/  LEA.HI.SX32 R4, R4, 0xffffffff, 0x1a ;  /* 0xffffffff04047811 */ /* 0x000fc800078fd2ff */
[----:B------:R-:W-:-:S04]  /*5d50*/  VIMNMX R4, R4, 0x1, !PT ;  /* 0x0000000104047848 */ /* 0x000fc80007fe0100 */
[----:B------:R-:W-:Y:S02]  /*5d60*/  LOP3.LUT R19, R4, 0x1, RZ, 0xc0, !PT ;  /* 0x0000000104137812 */ /* 0x000fe400078ec0ff */
[----:B--2---:R-:W-:Y:S01]  /*5d70*/  LOP3.LUT R16, R17, 0x1f, RZ, 0xc0, !PT ;  /* 0x0000001f11107812 */ /* 0x004fe200078ec0ff */
[----:B------:R-:W-:Y:S01]  /*5d80*/  IMAD.MOV.U32 R17, RZ, RZ, RZ ;  /* 0x000000ffff117224 */ /* 0x000fe200078e00ff */
[----:B------:R-:W-:Y:S06]  /*5d90*/  @!P1 BRA `(.L_x_316) ;  /* 0x0000000800f49947 */ /* 0x000fec0003800000 */
[----:B------:R-:W-:Y:S02]  /*5da0*/  IMAD.IADD R22, R4, 0x1, -R19 ;  /* 0x0000000104167824 */ /* 0x000fe400078e0a13 */
[----:B------:R-:W-:Y:S02]  /*5db0*/  IMAD.MOV.U32 R17, RZ, RZ, RZ ;  /* 0x000000ffff117224 */ /* 0x000fe400078e00ff */
[----:B------:R-:W-:-:S07]  /*5dc0*/  IMAD.MOV.U32 R12, RZ, RZ, 0x1 ;  /* 0x00000001ff0c7424 */ /* 0x000fce00078e00ff */
.L_x_325:
[----:B-1----:R-:W-:-:S05]  /*5dd0*/  IMAD.MOV.U32 R10, RZ, RZ, 0x1 ;  /* 0x00000001ff0a7424 */ /* 0x002fca00078e00ff */
[----:B------:R-:W-:-:S04]  /*5de0*/  SHF.L.U32 R10, R10, 0x1f, RZ ;  /* 0x0000001f0a0a7819 */ /* 0x000fc800000006ff */
[----:B------:R-:W1:Y:S02]  /*5df0*/  SYNCS.PHASECHK.TRANS64.TRYWAIT P1, [R0+URZ+0x36438], R10 ;  /* 0x0364380a000075a7 */ /* 0x000e64000802017f */
[----:B-123--:R-:W-:Y:S05]  /*5e00*/  @!P1 BRA `(.L_x_317) ;  /* 0x0000001800209947 */ /* 0x00efea0003800000 */
.L_x_341:
[----:B------:R-:W-:Y:S05]  /*5e10*/  @P0 BRA `(.L_x_318) ;  /* 0x0000000000140947 */ /* 0x000fea0003800000 */
[----:B------:R-:W-:Y:S01]  /*5e20*/  ISETP.NE.AND P1, PT, R16, RZ, PT ;  /* 0x000000ff1000720c */ /* 0x000fe20003f25270 */
[----:B------:R-:W-:-:S04]  /*5e30*/  IMAD.MOV.U32 R3, RZ, RZ, 0x6100 ;  /* 0x00006100ff037424 */ /* 0x000fc800078e00ff */
[----:B------:R2:W-:Y:S08]  /*5e40*/  SYNCS.ARRIVE.TRANS64 RZ, [R0+URZ+0x36430], R3 ;  /* 0x0364300300ff79a7 */ /* 0x0005f0000800003f */
[----:B------:R-:W-:Y:S05]  /*5e50*/  @!P1 BRA `(.L_x_318) ;  /* 0x0000000000049947 */ /* 0x000fea0003800000 */
[----:B------:R-:W-:Y:S01]  /*5e60*/  BPT.TRAP 0x1 ;  /* 0x000000040000795c */ /* 0x000fe20000300000 */
.L_x_318:
        /* <DEDUP_REMOVED lines=47> */
.L_x_342:
[----:B------:R-:W-:Y:S05]  /*6160*/  @P0 BRA `(.L_x_320) ;  /* 0x0000000000140947 */ /* 0x000fea0003800000 */
[----:B------:R-:W-:Y:S01]  /*6170*/  ISETP.NE.AND P1, PT, R16, RZ, PT ;  /* 0x000000ff1000720c */ /* 0x000fe20003f25270 */
[----:B--2---:R-:W-:-:S04]  /*6180*/  IMAD.MOV.U32 R3, RZ, RZ, 0x6100 ;  /* 0x00006100ff037424 */ /* 0x004fc800078e00ff */
[----:B------:R3:W-:Y:S08]  /*6190*/  SYNCS.ARRIVE.TRANS64 RZ, [R0+URZ+0x36418], R3 ;  /* 0x0364180300ff79a7 */ /* 0x0007f0000800003f */
[----:B------:R-:W-:Y:S05]  /*61a0*/  @!P1 BRA `(.L_x_320) ;  /* 0x0000000000049947 */ /* 0x000fea0003800000 */
[----:B------:R-:W-:Y:S01]  /*61b0*/  BPT.TRAP 0x1 ;  /* 0x000000040000795c */ /* 0x000fe20000300000 */
.L_x_320:
        /* <DEDUP_REMOVED lines=35> */
.L_x_343:
        /* <DEDUP_REMOVED lines=9> */
.L_x_322:
        /* <DEDUP_REMOVED lines=37> */
.L_x_345:
[----:B------:R-:W-:Y:S05]  /*66d0*/  @P0 BRA `(.L_x_324) ;  /* 0x0000000000140947 */ /* 0x000fea0003800000 */
[----:B------:R-:W-:Y:S01]  /*66e0*/  ISETP.NE.AND P1, PT, R16, RZ, PT ;  /* 0x000000ff1000720c */ /* 0x000fe20003f25270 */
[----:B--2---:R-:W-:-:S04]  /*66f0*/  IMAD.MOV.U32 R5, RZ, RZ, 0x6100 ;  /* 0x00006100ff057424 */ /* 0x004fc800078e00ff */
[----:B------:R3:W-:Y:S08]  /*6700*/  SYNCS.ARRIVE.TRANS64 RZ, [R0+URZ+0x36410], R5 ;  /* 0x0364100500ff79a7 */ /* 0x0007f0000800003f */
[----:B------:R-:W-:Y:S05]  /*6710*/  @!P1 BRA `(.L_x_324) ;  /* 0x0000000000049947 */ /* 0x000fea0003800000 */
[----:B------:R-:W-:Y:S01]  /*6720*/  BPT.TRAP 0x1 ;  /* 0x000000040000795c */ /* 0x000fe20000300000 */
.L_x_324:
        /* <DEDUP_REMOVED lines=36> */
.L_x_316:
[----:B------:R-:W-:Y:S01]  /*6970*/  ISETP.NE.AND P1, PT, R19, RZ, PT ;  /* 0x000000ff1300720c */ /* 0x000fe20003f25270 */
[----:B------:R-:W-:-:S12]  /*6980*/  IMAD.MOV.U32 R4, RZ, RZ, 0x1 ;  /* 0x00000001ff047424 */ /* 0x000fd800078e00ff */
[----:B------:R-:W-:Y:S05]  /*6990*/  @!P1 BRA `(.L_x_315) ;  /* 0x0000000400649947 */ /* 0x000fea0003800000 */
[----:B------:R-:W2:Y:S02]  /*69a0*/  SYNCS.PHASECHK.TRANS64.TRYWAIT P1, [R0+URZ+0x36438], R10 ;  /* 0x0364380a000075a7 */ /* 0x000ea4000802017f */
[----:B--2---:R-:W-:Y:S05]  /*69b0*/  @!P1 BRA `(.L_x_326) ;  /* 0x0000000c00889947 */ /* 0x004fea0003800000 */
.L_x_346:
[----:B------:R-:W-:Y:S05]  /*69c0*/  @P0 BRA `(.L_x_327) ;  /* 0x0000000000140947 */ /* 0x000fea0003800000 */
[----:B------:R-:W-:Y:S01]  /*69d0*/  ISETP.NE.AND P1, PT, R16, RZ, PT ;  /* 0x000000ff1000720c */ /* 0x000fe20003f25270 */
[----:B------:R-:W-:-:S04]  /*69e0*/  IMAD.MOV.U32 R5, RZ, RZ, 0x6100 ;  /* 0x00006100ff057424 */ /* 0x000fc800078e00ff */
[----:B------:R3:W-:Y:S08]  /*69f0*/  SYNCS.ARRIVE.TRANS64 RZ, [R0+URZ+0x36430], R5 ;  /* 0x0364300500ff79a7 */ /* 0x0007f0000800003f */
[----:B------:R-:W-:Y:S05]  /*6a00*/  @!P1 BRA `(.L_x_327) ;  /* 0x0000000000049947 */ /* 0x000fea0003800000 */
[----:B------:R-:W-:Y:S01]  /*6a10*/  BPT.TRAP 0x1 ;  /* 0x000000040000795c */ /* 0x000fe20000300000 */
.L_x_327:
        /* <DEDUP_REMOVED lines=41> */
.L_x_347:
[----:B------:R-:W-:Y:S01]  /*6cb0*/  IMAD.MOV.U32 R4, RZ, RZ, RZ ;  /* 0x000000ffff047224 */ /* 0x000fe200078e00ff */
[----:B------:R-:W-:Y:S06]  /*6cc0*/  @P0 BRA `(.L_x_329) ;  /* 0x0000000000140947 */ /* 0x000fec0003800000 */
[----:B------:R-:W-:Y:S01]  /*6cd0*/  ISETP.NE.AND P1, PT, R16, RZ, PT ;  /* 0x000000ff1000720c */ /* 0x000fe20003f25270 */
[----:B---3--:R-:W-:-:S04]  /*6ce0*/  IMAD.MOV.U32 R5, RZ, RZ, 0x6100 ;  /* 0x00006100ff057424 */ /* 0x008fc800078e00ff */
[----:B------:R4:W-:Y:S08]  /*6cf0*/  SYNCS.ARRIVE.TRANS64 RZ, [R0+URZ+0x36418], R5 ;  /* 0x0364180500ff79a7 */ /* 0x0009f0000800003f */
[----:B------:R-:W-:Y:S05]  /*6d00*/  @!P1 BRA `(.L_x_329) ;  /* 0x0000000000049947 */ /* 0x000fea0003800000 */
[----:B------:R-:W-:Y:S01]  /*6d10*/  BPT.TRAP 0x1 ;  /* 0x000000040000795c */ /* 0x000fe20000300000 */
.L_x_329:
        /* <DEDUP_REMOVED lines=33> */
.L_x_315:
[----:B------:R-:W-:-:S04]  /*6f30*/  SHF.L.U32 R3, R4, 0x1f, RZ ;  /* 0x0000001f04037819 */ /* 0x000fc800000006ff */
[----:B------:R-:W3:Y:S02]  /*6f40*/  SYNCS.PHASECHK.TRANS64.TRYWAIT P1, [R0+URZ+0x36438], R3 ;  /* 0x03643803000075a7 */ /* 0x000ee4000802017f */
[----:B---3--:R-:W-:Y:S05]  /*6f50*/  @!P1 BRA `(.L_x_330) ;  /* 0x0000000800489947 */ /* 0x008fea0003800000 */
.L_x_348:
[----:B------:R-:W-:Y:S05]  /*6f60*/  @P0 BRA `(.L_x_331) ;  /* 0x0000000000180947 */ /* 0x000fea0003800000 */
[----:B------:R-:W4:Y:S01]  /*6f70*/  S2R R2, SR_TID.X ;  /* 0x0000000000027919 */ /* 0x000f220000002100 */
[----:B---3--:R-:W-:-:S04]  /*6f80*/  IMAD.MOV.U32 R3, RZ, RZ, 0x6100 ;  /* 0x00006100ff037424 */ /* 0x008fc800078e00ff */
[----:B------:R5:W-:Y:S01]  /*6f90*/  SYNCS.ARRIVE.TRANS64 RZ, [R0+URZ+0x36430], R3 ;  /* 0x0364300300ff79a7 */ /* 0x000be2000800003f */
[----:B----4-:R-:W-:-:S13]  /*6fa0*/  LOP3.LUT P0, RZ, R2, 0x1f, RZ, 0xc0, !PT ;  /* 0x0000001f02ff7812 */ /* 0x010fda000780c0ff */
[----:B-----5:R-:W-:Y:S05]  /*6fb0*/  @!P0 BRA `(.L_x_331) ;  /* 0x0000000000048947 */ /* 0x020fea0003800000 */
[----:B------:R-:W-:Y:S01]  /*6fc0*/  BPT.TRAP 0x1 ;  /* 0x000000040000795c */ /* 0x000fe20000300000 */
.L_x_331:
        /* <DEDUP_REMOVED lines=43> */
.L_x_312:
[----:B------:R-:W-:Y:S05]  /*7280*/  BSYNC B0 ;  /* 0x0000000000007941 */ /* 0x000fea0003800000 */
.L_x_311:
[----:B------:R-:W-:-:S03]  /*7290*/  UMOV UR6, 0xffffffff ;  /* 0xffffffff00067882 */ /* 0x000fc60000000000 */
[----:B------:R-:W-:Y:S05]  /*72a0*/  BRA.DIV UR6, `(.L_x_332) ;  /* 0x0000000606887947 */ /* 0x000fea000b800000 */
[----:B------:R-:W-:-:S13]  /*72b0*/  ELECT P0, URZ, PT ;  /* 0x00000000003f782f */ /* 0x000fda0003800000 */
.L_x_351:
[----:B------:R-:W-:Y:S05]  /*72c0*/  @!P0 BRA `(.L_x_254) ;  /* 0x0000000000708947 */ /* 0x000fea0003800000 */
[----:B------:R-:W-:-:S04]  /*72d0*/  LOP3.LUT R18, R18, 0x2, RZ, 0xfc, !PT ;  /* 0x0000000212127812 */ /* 0x000fc800078efcff */
[----:B------:R-:W-:-:S13]  /*72e0*/  ISETP.NE.AND P2, PT, R18, 0x3, PT ;  /* 0x000000031200780c */ /* 0x000fda0003f45270 */
[----:B------:R-:W-:Y:S05]  /*72f0*/  @!P2 BRA `(.L_x_333) ;  /* 0x000000000004a947 */ /* 0x000fea0003800000 */
[----:B------:R-:W-:Y:S01]  /*7300*/  BPT.TRAP 0x1 ;  /* 0x000000040000795c */ /* 0x000fe20000300000 */
.L_x_333:
        /* <DEDUP_REMOVED lines=15> */
.L_x_352:
[----:B------:R-:W2:Y:S02]  /*7400*/  SYNCS.PHASECHK.TRANS64.TRYWAIT P0, [R3+URZ], R2 ;  /* 0x00000002030075a7 */ /* 0x000ea4000800017f */
[----:B--2---:R-:W-:Y:S05]  /*7410*/  @!P0 BRA `(.L_x_335) ;  /* 0x0000000400648947 */ /* 0x004fea0003800000 */
.L_x_353:
[----:B------:R-:W-:Y:S05]  /*7420*/  @!P2 BRA `(.L_x_336) ;  /* 0x000000000004a947 */ /* 0x000fea0003800000 */
[----:B------:R-:W-:Y:S01]  /*7430*/  BPT.TRAP 0x1 ;  /* 0x000000040000795c */ /* 0x000fe20000300000 */
.L_x_336:
[----:B------:R-:W-:-:S07]  /*7440*/  SHF.L.U32 R4, R4, 0x1f, RZ ;  /* 0x0000001f04047819 */ /* 0x000fce00000006ff */
.L_x_337:
[----:B---3--:R3:W4:Y:S02]  /*7450*/  SYNCS.PHASECHK.TRANS64.TRYWAIT P0, [R9+URZ+0x36438], R4 ;  /* 0x03643804090075a7 */ /* 0x008724000800017f */
[----:B----4-:R-:W-:Y:S05]  /*7460*/  @!P0 NANOSLEEP.SYNCS 0x989680 ;  /* 0x009896800000895d */ /* 0x010fea0003900000 */
[----:B------:R-:W4:Y:S02]  /*7470*/  @!P0 SYNCS.PHASECHK.TRANS64 P0, [R9+URZ+0x36438], R4 ;  /* 0x03643804090085a7 */ /* 0x000f24000800007f */
[----:B----4-:R-:W-:Y:S05]  /*7480*/  @!P0 BRA `(.L_x_337) ;  /* 0xfffffffc00f08947 */ /* 0x010fea000383ffff */
.L_x_254:
[----:B------:R-:W-:Y:S05]  /*7490*/  BSYNC B6 ;  /* 0x0000000000067941 */ /* 0x000fea0003800000 */
.L_x_251:
[----:B------:R-:W-:Y:S05]  /*74a0*/  EXIT ;  /* 0x000000000000794d */ /* 0x000fea0003800000 */
.L_x_259:
[----:B------:R-:W-:Y:S02]  /*74b0*/  IMAD.MOV.U32 R13, RZ, RZ, R16 ;  /* 0x000000ffff0d7224 */ /* 0x000fe400078e0010 */
[----:B------:R-:W-:Y:S02]  /*74c0*/  IMAD.MOV.U32 R12, RZ, RZ, RZ ;  /* 0x000000ffff0c7224 */ /* 0x000fe400078e00ff */
[----:B------:R-:W-:Y:S02]  /*74d0*/  IMAD.MOV.U32 R11, RZ, RZ, 0x1f ;  /* 0x0000001fff0b7424 */ /* 0x000fe400078e00ff */
[----:B------:R-:W-:-:S07]  /*74e0*/  IMAD.MOV.U32 R15, RZ, RZ, -0x1 ;  /* 0xffffffffff0f7424 */ /* 0x000fce00078e00ff */
[----:B------:R-:W-:Y:S05]  /*74f0*/  WARPSYNC.COLLECTIVE R15, `(.L_x_338) ;  /* 0x000000000f087348 */ /* 0x000fea0003c00000 */
[----:B------:R1:W2:Y:S02]  /*7500*/  SHFL.IDX P6, R14, R13, R12, R11 ;  /* 0x0000000c0d0e7389 */ /* 0x0002a400000c000b */
[----:B-12---:R-:W-:Y:S01]  /*7510*/  ENDCOLLECTIVE ;  /* 0x000000000000791b */ /* 0x006fe20003800000 */
.L_x_338:
[----:B------:R-:W-:Y:S05]  /*7520*/  BRA `(.L_x_339) ;  /* 0xffffff9400807947 */ /* 0x000fea000383ffff */
.L_x_261:
[----:B--2---:R-:W-:-:S04]  /*7530*/  IMAD.U32 R5, RZ, RZ, UR36 ;  /* 0x00000024ff057e24 */ /* 0x004fc8000f8e00ff */
[----:B------:R2:W3:Y:S03]  /*7540*/  SYNCS.PHASECHK.TRANS64.TRYWAIT P0, [R5+URZ+0x36400], R10 ;  /* 0x0364000a050075a7 */ /* 0x0004e6000800017f */
[----:B---3--:R-:W-:Y:S05]  /*7550*/  @!P0 NANOSLEEP.SYNCS 0x989680 ;  /* 0x009896800000895d */ /* 0x008fea0003900000 */
[----:B------:R-:W3:Y:S02]  /*7560*/  @!P0 SYNCS.PHASECHK.TRANS64 P0, [R5+URZ+0x36400], R10 ;  /* 0x0364000a050085a7 */ /* 0x000ee4000800007f */
[----:B---3--:R-:W-:Y:S05]  /*7570*/  @!P0 BRA `(.L_x_261) ;  /* 0xfffffffc00ec8947 */ /* 0x008fea000383ffff */
[----:B------:R-:W-:Y:S05]  /*7580*/  BRA `(.L_x_260) ;  /* 0xffffff9400b47947 */ /* 0x000fea000383ffff */
.L_x_266:
[----:B---3--:R3:W4:Y:S02]  /*7590*/  SYNCS.PHASECHK.TRANS64.TRYWAIT P1, [R3+URZ+0x36410], R12 ;  /* 0x0364100c030075a7 */ /* 0x008724000802017f */
[----:B----4-:R-:W-:Y:S05]  /*75a0*/  @!P1 NANOSLEEP.SYNCS 0x989680 ;  /* 0x009896800000995d */ /* 0x010fea0003900000 */
[----:B------:R-:W4:Y:S02]  /*75b0*/  @!P1 SYNCS.PHASECHK.TRANS64 P1, [R3+URZ+0x36410], R12 ;  /* 0x0364100c030095a7 */ /* 0x000f24000802007f */
[----:B----4-:R-:W-:Y:S05]  /*75c0*/  @!P1 BRA `(.L_x_266) ;  /* 0xfffffffc00f09947 */ /* 0x010fea000383ffff */
[----:B------:R-:W-:Y:S05]  /*75d0*/  BRA `(.L_x_265) ;  /* 0xffffffa0003c7947 */ /* 0x000fea000383ffff */
.L_x_270:
[----:B-----5:R-:W-:-:S04]  /*75e0*/  IMAD.U32 R15, RZ, RZ, UR36 ;  /* 0x00000024ff0f7e24 */ /* 0x020fc8000f8e00ff */
[----:B------:R5:W1:Y:S03]  /*75f0*/  SYNCS.PHASECHK.TRANS64.TRYWAIT P1, [R15+URZ+0x36430], R14 ;  /* 0x0364300e0f0075a7 */ /* 0x000a66000802017f */
[----:B-1----:R-:W-:Y:S05]  /*7600*/  @!P1 NANOSLEEP.SYNCS 0x989680 ;  /* 0x009896800000995d */ /* 0x002fea0003900000 */
[----:B------:R-:W1:Y:S02]  /*7610*/  @!P1 SYNCS.PHASECHK.TRANS64 P1, [R15+URZ+0x36430], R14 ;  /* 0x0364300e0f0095a7 */ /* 0x000e64000802007f */
[----:B-1----:R-:W-:Y:S05]  /*7620*/  @!P1 BRA `(.L_x_270) ;  /* 0xfffffffc00ec9947 */ /* 0x002fea000383ffff */
[----:B------:R-:W-:Y:S05]  /*7630*/  BRA `(.L_x_269) ;  /* 0xffffffa400dc7947 */ /* 0x000fea000383ffff */
.L_x_313:
[----:B-1----:R1:W2:Y:S02]  /*7640*/  SYNCS.PHASECHK.TRANS64.TRYWAIT P1, [R0+URZ+0x36420], R10 ;  /* 0x0364200a000075a7 */ /* 0x0022a4000802017f */
[----:B--2---:R-:W-:Y:S05]  /*7650*/  @!P1 NANOSLEEP.SYNCS 0x989680 ;  /* 0x009896800000995d */ /* 0x004fea0003900000 */
[----:B------:R-:W2:Y:S02]  /*7660*/  @!P1 SYNCS.PHASECHK.TRANS64 P1, [R0+URZ+0x36420], R10 ;  /* 0x0364200a000095a7 */ /* 0x000ea4000802007f */
[----:B--2---:R-:W-:Y:S05]  /*7670*/  @!P1 BRA `(.L_x_313) ;  /* 0xfffffffc00f09947 */ /* 0x004fea000383ffff */
[----:B------:R-:W-:Y:S05]  /*7680*/  BRA `(.L_x_340) ;  /* 0xffffffe000147947 */ /* 0x000fea000383ffff */
.L_x_317:
[----:B-1----:R1:W2:Y:S02]  /*7690*/  SYNCS.PHASECHK.TRANS64.TRYWAIT P1, [R0+URZ+0x36438], R10 ;  /* 0x0364380a000075a7 */ /* 0x0022a4000802017f */
[----:B--2---:R-:W-:Y:S05]  /*76a0*/  @!P1 NANOSLEEP.SYNCS 0x989680 ;  /* 0x009896800000995d */ /* 0x004fea0003900000 */
[----:B------:R-:W2:Y:S02]  /*76b0*/  @!P1 SYNCS.PHASECHK.TRANS64 P1, [R0+URZ+0x36438], R10 ;  /* 0x0364380a000095a7 */ /* 0x000ea4000802007f */
[----:B--2---:R-:W-:Y:S05]  /*76c0*/  @!P1 BRA `(.L_x_317) ;  /* 0xfffffffc00f09947 */ /* 0x004fea000383ffff */
[----:B------:R-:W-:Y:S05]  /*76d0*/  BRA `(.L_x_341) ;  /* 0xffffffe400cc7947 */ /* 0x000fea000383ffff */
.L_x_319:
[----:B--2---:R2:W3:Y:S02]  /*76e0*/  SYNCS.PHASECHK.TRANS64.TRYWAIT P1, [R0+URZ+0x36428], R3 ;  /* 0x03642803000075a7 */ /* 0x0044e4000802017f */
[----:B---3--:R-:W-:Y:S05]  /*76f0*/  @!P1 NANOSLEEP.SYNCS 0x989680 ;  /* 0x009896800000995d */ /* 0x008fea0003900000 */
[----:B------:R-:W3:Y:S02]  /*7700*/  @!P1 SYNCS.PHASECHK.TRANS64 P1, [R0+URZ+0x36428], R3 ;  /* 0x03642803000095a7 */ /* 0x000ee4000802007f */
[----:B---3--:R-:W-:Y:S05]  /*7710*/  @!P1 BRA `(.L_x_319) ;  /* 0xfffffffc00f09947 */ /* 0x008fea000383ffff */
[----:B------:R-:W-:Y:S05]  /*7720*/  BRA `(.L_x_342) ;  /* 0xffffffe8008c7947 */ /* 0x000fea000383ffff */
.L_x_321:
[----:B--2---:R2:W3:Y:S02]  /*7730*/  SYNCS.PHASECHK.TRANS64.TRYWAIT P1, [R0+URZ+0x36438], R29 ;  /* 0x0364381d000075a7 */ /* 0x0044e4000802017f */
[----:B---3--:R-:W-:Y:S05]  /*7740*/  @!P1 NANOSLEEP.SYNCS 0x989680 ;  /* 0x009896800000995d */ /* 0x008fea0003900000 */
[----:B------:R-:W3:Y:S02]  /*7750*/  @!P1 SYNCS.PHASECHK.TRANS64 P1, [R0+URZ+0x36438], R29 ;  /* 0x0364381d000095a7 */ /* 0x000ee4000802007f */
[----:B---3--:R-:W-:Y:S05]  /*7760*/  @!P1 BRA `(.L_x_321) ;  /* 0xfffffffc00f09947 */ /* 0x008fea000383ffff */
[----:B------:R-:W-:Y:S05]  /*7770*/  BRA `(.L_x_343) ;  /* 0xffffffec001c7947 */ /* 0x000fea000383ffff */
.L_x_323:
[----:B------:R-:W-:-:S07]  /*7780*/  SHF.L.U32 R5, R12, 0x1f, RZ ;  /* 0x0000001f0c057819 */ /* 0x000fce00000006ff */
.L_x_344:
[----:B--2---:R2:W3:Y:S02]  /*7790*/  SYNCS.PHASECHK.TRANS64.TRYWAIT P1, [R0+URZ+0x36420], R5 ;  /* 0x03642005000075a7 */ /* 0x0044e4000802017f */
[----:B---3--:R-:W-:Y:S05]  /*77a0*/  @!P1 NANOSLEEP.SYNCS 0x989680 ;  /* 0x009896800000995d */ /* 0x008fea0003900000 */
[----:B------:R-:W3:Y:S02]  /*77b0*/  @!P1 SYNCS.PHASECHK.TRANS64 P1, [R0+URZ+0x36420], R5 ;  /* 0x03642005000095a7 */ /* 0x000ee4000802007f */
[----:B---3--:R-:W-:Y:S05]  /*77c0*/  @!P1 BRA `(.L_x_344) ;  /* 0xfffffffc00f09947 */ /* 0x008fea000383ffff */
[----:B------:R-:W-:Y:S05]  /*77d0*/  BRA `(.L_x_345) ;  /* 0xffffffec00bc7947 */ /* 0x000fea000383ffff */
.L_x_326:
[----:B--2---:R2:W3:Y:S02]  /*77e0*/  SYNCS.PHASECHK.TRANS64.TRYWAIT P1, [R0+URZ+0x36438], R10 ;  /* 0x0364380a000075a7 */ /* 0x0044e4000802017f */
[----:B---3--:R-:W-:Y:S05]  /*77f0*/  @!P1 NANOSLEEP.SYNCS 0x989680 ;  /* 0x009896800000995d */ /* 0x008fea0003900000 */
[----:B------:R-:W3:Y:S02]  /*7800*/  @!P1 SYNCS.PHASECHK.TRANS64 P1, [R0+URZ+0x36438], R10 ;  /* 0x0364380a000095a7 */ /* 0x000ee4000802007f */
[----:B---3--:R-:W-:Y:S05]  /*7810*/  @!P1 BRA `(.L_x_326) ;  /* 0xfffffffc00f09947 */ /* 0x008fea000383ffff */
[----:B------:R-:W-:Y:S05]  /*7820*/  BRA `(.L_x_346) ;  /* 0xfffffff000647947 */ /* 0x000fea000383ffff */
.L_x_328:
[----:B---3--:R3:W4:Y:S02]  /*7830*/  SYNCS.PHASECHK.TRANS64.TRYWAIT P1, [R0+URZ+0x36428], R5 ;  /* 0x03642805000075a7 */ /* 0x008724000802017f */
[----:B----4-:R-:W-:Y:S05]  /*7840*/  @!P1 NANOSLEEP.SYNCS 0x989680 ;  /* 0x009896800000995d */ /* 0x010fea0003900000 */
[----:B------:R-:W4:Y:S02]  /*7850*/  @!P1 SYNCS.PHASECHK.TRANS64 P1, [R0+URZ+0x36428], R5 ;  /* 0x03642805000095a7 */ /* 0x000f24000802007f */
[----:B----4-:R-:W-:Y:S05]  /*7860*/  @!P1 BRA `(.L_x_328) ;  /* 0xfffffffc00f09947 */ /* 0x010fea000383ffff */
[----:B------:R-:W-:Y:S05]  /*7870*/  BRA `(.L_x_347) ;  /* 0xfffffff4000c7947 */ /* 0x000fea000383ffff */
.L_x_330:
[----:B---3--:R3:W4:Y:S02]  /*7880*/  SYNCS.PHASECHK.TRANS64.TRYWAIT P1, [R0+URZ+0x36438], R3 ;  /* 0x03643803000075a7 */ /* 0x008724000802017f */
[----:B----4-:R-:W-:Y:S05]  /*7890*/  @!P1 NANOSLEEP.SYNCS 0x989680 ;  /* 0x009896800000995d */ /* 0x010fea0003900000 */
[----:B------:R-:W4:Y:S02]  /*78a0*/  @!P1 SYNCS.PHASECHK.TRANS64 P1, [R0+URZ+0x36438], R3 ;  /* 0x03643803000095a7 */ /* 0x000f24000802007f */
[----:B----4-:R-:W-:Y:S05]  /*78b0*/  @!P1 BRA `(.L_x_330) ;  /* 0xfffffffc00f09947 */ /* 0x010fea000383ffff */
[----:B------:R-:W-:Y:S05]  /*78c0*/  BRA `(.L_x_348) ;  /* 0xfffffff400a47947 */ /* 0x000fea000383ffff */
.L_x_332:
[----:B------:R-:W-:Y:S01]  /*78d0*/  BSSY B0, `(.L_x_349) ;  /* 0x0000006000007945 */ /* 0x000fe20003800000 */
[----:B------:R-:W-:-:S07]  /*78e0*/  IMAD.MOV.U32 R15, RZ, RZ, -0x1 ;  /* 0xffffffffff0f7424 */ /* 0x000fce00078e00ff */
[----:B-12---:R-:W-:Y:S05]  /*78f0*/  WARPSYNC.COLLECTIVE R15, `(.L_x_350) ;  /* 0x000000000f0c7348 */ /* 0x006fea0003c00000 */
[----:B------:R-:W-:Y:S02]  /*7900*/  ELECT P6, UR62, PT ;  /* 0x00000000003e782f */ /* 0x000fe400038c0000 */
[----:B------:R-:W-:Y:S01]  /*7910*/  MOV R14, UR62 ;  /* 0x0000003e000e7c02 */ /* 0x000fe20008000f00 */
[----:B-12---:R-:W-:Y:S10]  /*7920*/  ENDCOLLECTIVE ;  /* 0x000000000000791b */ /* 0x006ff40003800000 */
.L_x_350:
[----:B------:R-:W-:Y:S05]  /*7930*/  BSYNC B0 ;  /* 0x0000000000007941 */ /* 0x000fea0003800000 */
.L_x_349:
[----:B------:R-:W-:Y:S01]  /*7940*/  PLOP3.LUT P0, PT, P6, PT, PT, 0x80, 0x0 ;  /* 0x000000000000781c */ /* 0x000fe2000370f070 */
[----:B------:R-:W-:-:S12]  /*7950*/  BRA `(.L_x_351) ;  /* 0xfffffff800587947 */ /* 0x000fd8000383ffff */
.L_x_334:
[----:B-1----:R1:W2:Y:S02]  /*7960*/  SYNCS.PHASECHK.TRANS64.TRYWAIT P0, [R7+URZ], R0 ;  /* 0x00000000070075a7 */ /* 0x0022a4000800017f */
[----:B--2---:R-:W-:Y:S05]  /*7970*/  @!P0 NANOSLEEP.SYNCS 0x989680 ;  /* 0x009896800000895d */ /* 0x004fea0003900000 */
[----:B------:R-:W2:Y:S02]  /*7980*/  @!P0 SYNCS.PHASECHK.TRANS64 P0, [R7+URZ], R0 ;  /* 0x00000000070085a7 */ /* 0x000ea4000800007f */
[----:B--2---:R-:W-:Y:S05]  /*7990*/  @!P0 BRA `(.L_x_334) ;  /* 0xfffffffc00f08947 */ /* 0x004fea000383ffff */
[----:B------:R-:W-:Y:S05]  /*79a0*/  BRA `(.L_x_352) ;  /* 0xfffffff800947947 */ /* 0x000fea000383ffff */
.L_x_335:
[----:B--2---:R2:W3:Y:S02]  /*79b0*/  SYNCS.PHASECHK.TRANS64.TRYWAIT P0, [R3+URZ], R2 ;  /* 0x00000002030075a7 */ /* 0x0044e4000800017f */
[----:B---3--:R-:W-:Y:S05]  /*79c0*/  @!P0 NANOSLEEP.SYNCS 0x989680 ;  /* 0x009896800000895d */ /* 0x008fea0003900000 */
[----:B------:R-:W3:Y:S02]  /*79d0*/  @!P0 SYNCS.PHASECHK.TRANS64 P0, [R3+URZ], R2 ;  /* 0x00000002030085a7 */ /* 0x000ee4000800007f */
[----:B---3--:R-:W-:Y:S05]  /*79e0*/  @!P0 BRA `(.L_x_335) ;  /* 0xfffffffc00f08947 */ /* 0x008fea000383ffff */
[----:B------:R-:W-:Y:S05]  /*79f0*/  BRA `(.L_x_353) ;  /* 0xfffffff800887947 */ /* 0x000fea000383ffff */
.L_x_354:
        /* <DEDUP_REMOVED lines=16> */
.L_x_7651:


//--------------------- .text._ZN7cutlass13device_kernelIN5flash11enable_sm90INS1_16FlashAttnBwdSm90INS1_25CollectiveMainloopBwdSm90ILi2ELi1ELi1EN4cute5tupleIJNS5_1CILi1EEES8_S8_EEENS6_IJNS7_ILi64EEENS7_ILi96EEENS7_ILi192EEEEEENS_6half_tEfNS_4arch4Sm90ELb0ELb0ELb1ELb0ELb1ELb0ELb1ELb0ELi3ELi1ELi1ELi1ELb0EEENS1_24CollectiveEpilogueBwdGQAISD_fSG_Li384ELb0ELb1EEENS1_19SingleTileSchedulerILb0ELb0ELb0ELi96EEEEEEEEEvNT_6ParamsE --------------------------
	.section	.text._ZN7cutlass13device_kernelIN5flash11enable_sm90INS1_16FlashAttnBwdSm90INS1_25CollectiveMainloopBwdSm90ILi2ELi1ELi1EN4cute5tupleIJNS5_1CILi1EEES8_S8_EEENS6_IJNS7_ILi64EEENS7_ILi96EEENS7_ILi192EEEEEENS_6half_tEfNS_4arch4Sm90ELb0ELb0ELb1ELb0ELb1ELb0ELb1ELb0ELi3ELi1ELi1ELi1ELb0EEENS1_24CollectiveEpilogueBwdGQAISD_fSG_Li384ELb0ELb1EEENS1_19SingleTileSchedulerILb0ELb0ELb0ELi96EEEEEEEEEvNT_6ParamsE,"ax",@progbits
	.align	128
.text._ZN7cutlass13device_kernelIN5flash11enable_sm90INS1_16FlashAttnBwdSm90INS1_25CollectiveMainloopBwdSm90ILi2ELi1ELi1EN4cute5tupleIJNS5_1CILi1EEES8_S8_EEENS6_IJNS7_ILi64EEENS7_ILi96EEENS7_ILi192EEEEEENS_6half_tEfNS_4arch4Sm90ELb0ELb0ELb1ELb0ELb1ELb0ELb1ELb0ELi3ELi1ELi1ELi1ELb0EEENS1_24CollectiveEpilogueBwdGQAISD_fSG_Li384ELb0ELb1EEENS1_19SingleTileSchedulerILb0ELb0ELb0ELi96EEEEEEEEEvNT_6ParamsE:
        .type           _ZN7cutlass13device_kernelIN5flash11enable_sm90INS1_16FlashAttnBwdSm90INS1_25CollectiveMainloopBwdSm90ILi2ELi1ELi1EN4cute5tupleIJNS5_1CILi1EEES8_S8_EEENS6_IJNS7_ILi64EEENS7_ILi96EEENS7_ILi192EEEEEENS_6half_tEfNS_4arch4Sm90ELb0ELb0ELb1ELb0ELb1ELb0ELb1ELb0ELi3ELi1ELi1ELi1ELb0EEENS1_24CollectiveEpilogueBwdGQAISD_fSG_Li384ELb0ELb1EEENS1_19SingleTileSchedulerILb0ELb0ELb0ELi96EEEEEEEEEvNT_6ParamsE,@function
        .size           _ZN7cutlass13device_kernelIN5flash11enable_sm90INS1_16FlashAttnBwdSm90INS1_25CollectiveMainloopBwdSm90ILi2ELi1ELi1EN4cute5tupleIJNS5_1CILi1EEES8_S8_EEENS6_IJNS7_ILi64EEENS7_ILi96EEENS7_ILi192EEEEEENS_6half_tEfNS_4arch4Sm90ELb0ELb0ELb1ELb0ELb1ELb0ELb1ELb0ELi3ELi1ELi1ELi1ELb0EEENS1_24CollectiveEpilogueBwdGQAISD_fSG_Li384ELb0ELb1EEENS1_19SingleTileSchedulerILb0ELb0ELb0ELi96EEEEEEEEEvNT_6ParamsE,(.L_x_7652 - _ZN7cutlass13device_kernelIN5flash11enable_sm90INS1_16FlashAttnBwdSm90INS1_25CollectiveMainloopBwdSm90ILi2ELi1ELi1EN4cute5tupleIJNS5_1CILi1EEES8_S8_EEENS6_IJNS7_ILi64EEENS7_ILi96EEENS7_ILi192EEEEEENS_6half_tEfNS_4arch4Sm90ELb0ELb0ELb1ELb0ELb1ELb0ELb1ELb0ELi3ELi1ELi1ELi1ELb0EEENS1_24CollectiveEpilogueBwdGQAISD_fSG_Li384ELb0ELb1EEENS1_19SingleTileSchedulerILb0ELb0ELb0ELi96EEEEEEEEEvNT_6ParamsE)
        .other          _ZN7cutlass13device_kernelIN5flash11enable_sm90INS1_16FlashAttnBwdSm90INS1_25CollectiveMainloopBwdSm90ILi2ELi1ELi1EN4cute5tupleIJNS5_1CILi1EEES8_S8_EEENS6_IJNS7_ILi64EEENS7_ILi96EEENS7_ILi192EEEEEENS_6half_tEfNS_4arch4Sm90ELb0ELb0ELb1ELb0ELb1ELb0ELb1ELb0ELi3ELi1ELi1ELi1ELb0EEENS1_24CollectiveEpilogueBwdGQAISD_fSG_Li384ELb0ELb1EEENS1_19SingleTileSchedulerILb0ELb0ELb0ELi96EEEEEEEEEvNT_6ParamsE,@"STO_CUDA_ENTRY STV_DEFAULT"
_ZN7cutlass13device_kernelIN5flash11enable_sm90INS1_16FlashAttnBwdSm90INS1_25CollectiveMainloopBwdSm90ILi2ELi1ELi1EN4cute5tupleIJNS5_1CILi1EEES8_S8_EEENS6_IJNS7_ILi64EEENS7_ILi96EEENS7_ILi192EEEEEENS_6half_tEfNS_4arch4Sm90ELb0ELb0ELb1ELb0ELb1ELb0ELb1ELb0ELi3ELi1ELi1ELi1ELb0EEENS1_24CollectiveEpilogueBwdGQAISD_fSG_Li384ELb0ELb1EEENS1_19SingleTileSchedulerILb0ELb0ELb0ELi96EEEEEEEEEvNT_6ParamsE:
        /* <DEDUP_REMOVED lines=22> */
.L_x_356:
[----:B------:R-:W-:Y:S05]  /*0160*/  BSYNC B0 ;  /* 0x0000000000007941 */ /* 0x000fea0003800000 */
.L_x_355:
        /* <DEDUP_REMOVED lines=34> */
.L_x_357:
        /* <DEDUP_REMOVED lines=20> */
.L_x_358:
[----:B---3--:R-:W-:Y:S01]  /*04d0*/  ISETP.NE.AND P0, PT, R2, RZ, PT ;  /* 0x000000ff0200720c */ /* 0x008fe20003f05270 */
[----:B------:R-:W-:Y:S01]  /*04e0*/  IMAD.MOV.U32 R18, RZ, RZ, 0x1 ;  /* 0x00000001ff127424 */ /* 0x000fe200078e00ff */
[----:B------:R-:W-:Y:S01]  /*04f0*/  NOP ;  /* 0x0000000000007918 */ /* 0x000fe20000000000 */
[----:B------:R-:W-:Y:S01]  /*0500*/  ULDC.64 UR38, c[0x0][0x208] ;  /* 0x0000820000267ab9 */ /* 0x000fe20000000a00 */
[----:B------:R-:W-:Y:S02]  /*0510*/  BSSY B6, `(.L_x_359) ;  /* 0x00007bc000067945 */ /* 0x000fe40003800000 */
[----:B------:R-:W-:Y:S01]  /*0520*/  SEL R18, R18, 0x2, !P0 ;  /* 0x0000000212127807 */ /* 0x000fe20004000000 */
[----:B-12-4-:R-:W-:Y:S06]  /*0530*/  BAR.SYNC.DEFER_BLOCKING 0x0 ;  /* 0x0000000000007b1d */ /* 0x016fec0000010000 */
[----:B------:R-:W-:Y:S05]  /*0540*/  @!P0 BRA `(.L_x_360) ;  /* 0x0000004000c48947 */ /* 0x000fea0003800000 */
.L_x_361:
        /* <DEDUP_REMOVED lines=37> */
.L_x_364:
        /* <DEDUP_REMOVED lines=15> */
.L_x_363:
        /* <DEDUP_REMOVED lines=20> */
.L_x_366:
        /* <DEDUP_REMOVED lines=15> */
.L_x_365:
        /* <DEDUP_REMOVED lines=8> */
.L_x_475:
        /* <DEDUP_REMOVED lines=19> */
.L_x_368:
        /* <DEDUP_REMOVED lines=156> */
.L_x_381:
[----:B------:R-:W-:-:S13]  /*1630*/  ISETP.NE.AND P0, PT, R8, 0x3, PT ;  /* 0x000000030800780c */ /* 0x000fda0003f05270 */
[----:B---3--:R-:W-:Y:S05]  /*1640*/  @!P0 BRA `(.L_x_371) ;  /* 0x0000000000048947 */ /* 0x008fea0003800000 */
[----:B------:R-:W-:Y:S01]  /*1650*/  BPT.TRAP 0x1 ;  /* 0x000000040000795c */ /* 0x000fe20000300000 */
.L_x_371:
[----:B------:R-:W-:Y:S02]  /*1660*/  LEA R3, R2, UR36, 0x3 ;  /* 0x0000002402037c11 */ /* 0x000fe4000f8e18ff */
[----:B------:R-:W-:-:S04]  /*1670*/  SHF.L.U32 R12, R7, 0x1f, RZ ;  /* 0x0000001f070c7819 */ /* 0x000fc800000006ff */
[----:B------:R2:W3:Y:S01]  /*1680*/  SYNCS.PHASECHK.TRANS64.TRYWAIT P1, [R3+URZ+0x36410], R12 ;  /* 0x0364100c030075a7 */ /* 0x0004e2000802017f */
[----:B------:R-:W-:Y:S05]  /*1690*/  @!P0 BRA `(.L_x_372) ;  /* 0x0000000000048947 */ /* 0x000fea0003800000 */
[----:B------:R-:W-:Y:S01]  /*16a0*/  BPT.TRAP 0x1 ;  /* 0x000000040000795c */ /* 0x000fe20000300000 */
.L_x_372:
[----:B---3--:R-:W-:Y:S05]  /*16b0*/  @P1 BRA `(.L_x_373) ;  /* 0x0000000000081947 */ /* 0x008fea0003800000 */
[----:B------:R-:W3:Y:S02]  /*16c0*/  SYNCS.PHASECHK.TRANS64.TRYWAIT P1, [R3+URZ+0x36410], R12 ;  /* 0x0364100c030075a7 */ /* 0x000ee4000802017f */
[----:B---3--:R-:W-:Y:S05]  /*16d0*/  @!P1 BRA `(.L_x_374) ;  /* 0x0000006800bc9947 */ /* 0x008fea0003800000 */
.L_x_373:
        /* <DEDUP_REMOVED lines=103> */
.L_x_375:
[----:B--2---:R-:W-:-:S04]  /*1d50*/  SHF.L.U32 R14, R6, 0x1f, RZ ;  /* 0x0000001f060e7819 */ /* 0x004fc800000006ff */
[----:B------:R2:W1:Y:S01]  /*1d60*/  SYNCS.PHASECHK.TRANS64.TRYWAIT P1, [UR36+0x36430], R14 ;  /* 0x0364300eff0075a7 */ /* 0x0004620008020164 */
[----:B------:R-:W-:Y:S05]  /*1d70*/  @!P0 BRA `(.L_x_376) ;  /* 0x0000000000048947 */ /* 0x000fea0003800000 */
[----:B------:R-:W-:Y:S01]  /*1d80*/  BPT.TRAP 0x1 ;  /* 0x000000040000795c */ /* 0x000fe20000300000 */
.L_x_376:
[----:B-1----:R-:W-:Y:S05]  /*1d90*/  @P1 BRA `(.L_x_377) ;  /* 0x0000000000081947 */ /* 0x002fea0003800000 */
[----:B------:R-:W1:Y:S02]  /*1da0*/  SYNCS.PHASECHK.TRANS64.TRYWAIT P1, [UR36+0x36430], R14 ;  /* 0x0364300eff0075a7 */ /* 0x000e640008020164 */
[----:B-1----:R-:W-:Y:S05]  /*1db0*/  @!P1 BRA `(.L_x_378) ;  /* 0x0000006400189947 */ /* 0x002fea0003800000 */
.L_x_377:
        /* <DEDUP_REMOVED lines=18> */
[----:B--2---:R-:W-:Y:S01]  /*1ee0*/  FMUL.FTZ R14, R136, UR7 ;  /* 0x00000007880e7c20 */ /* 0x004fe20008410000 */
[----:B------:R-:W-:Y:S01]  /*1ef0*/  UMOV UR10, UR6 ;  /* 0x00000006000a7c82 */ /* 0x000fe20008000000 */
[----:B------:R-:W-:Y:S01]  /*1f00*/  FMUL.FTZ R15, R137, UR7 ;  /* 0x00000007890f7c20 */ /* 0x000fe20008410000 */
[----:B------:R-:W-:Y:S01]  /*1f10*/  HGMMA.64x32x16.F32 R120, gdesc[UR8], RZ, !UPT, gsb0 ;  /* 0x00600000087879f0 */ /* 0x000fe2000c0008ff */
[----:B------:R-:W-:Y:S01]  /*1f20*/  UIADD3 UR10, UR6, 0x2, URZ ;  /* 0x00000002060a7890 */ /* 0x000fe2000fffe03f */
[----:B------:R-:W-:Y:S01]  /*1f30*/  FMUL.FTZ R137, R141, UR7 ;  /* 0x000000078d897c20 */ /* 0x000fe20008410000 */
[----:B------:R-:W-:Y:S01]  /*1f40*/  UIADD3 UR8, UR4, 0x2, URZ ;  /* 0x0000000204087890 */ /* 0x000fe2000fffe03f */
[----:B------:R-:W1:Y:S01]  /*1f50*/  MUFU.TANH R14, R14 ;  /* 0x0000000e000e7308 */ /* 0x000e620000002400 */
        /* <DEDUP_REMOVED lines=15> */
[----:B------:R-:W2:Y:S01]  /*2050*/  MUFU.TANH R136, R136 ;  /* 0x0000008800887308 */ /* 0x000ea20000002400 */
[----:B-1----:R-:W-:-:S07]  /*2060*/  FSEL R139, R14, -INF , P3 ;  /* 0xff8000000e8b7808 */ /* 0x002fce0001800000 */
[----:B------:R-:W-:Y:S08]  /*2070*/  MUFU.TANH R138, R138 ;  /* 0x0000008a008a7308 */ /* 0x000ff00000002400 */
[----:B------:R-:W-:Y:S01]  /*2080*/  MUFU.TANH R137, R137 ;  /* 0x0000008900897308 */ /* 0x000fe20000002400 */
[----:B--2---:R-:W-:-:S07]  /*2090*/  FSEL R149, R136, -INF , P5 ;  /* 0xff80000088957808 */ /* 0x004fce0002800000 */
[----:B------:R-:W1:Y:S08]  /*20a0*/  MUFU.TANH R18, R18 ;  /* 0x0000001200127308 */ /* 0x000e700000002400 */
[----:B------:R-:W-:Y:S01]  /*20b0*/  MUFU.TANH R19, R19 ;  /* 0x0000001300137308 */ /* 0x000fe20000002400 */
[----:B------:R-:W-:Y:S02]  /*20c0*/  WARPGROUP.DEPBAR.LE gsb0, 0x0 ;  /* 0x00008000000079c5 */ /* 0x000fe40000010000 */
[----:B------:R-:W-:-:S05]  /*20d0*/  WARPGROUP.ARRIVE ;  /* 0x00000000000079c5 */ /* 0x000fca0000000000 */
[----:B------:R-:W-:Y:S01]  /*20e0*/  MUFU.TANH R20, R20 ;  /* 0x0000001400147308 */ /* 0x000fe20000002400 */
[C---:B-1----:R-:W-:Y:S01]  /*20f0*/  FSEL R148, R18.reuse, -INF , P3 ;  /* 0xff80000012947808 */ /* 0x042fe20001800000 */
        /* <DEDUP_REMOVED lines=81> */
[----:B------:R-:W1:Y:S01]  /*2610*/  MUFU.EX2 R147, R147 ;  /* 0x0000009300937308 */ /* 0x000e620000000800 */
        /* <DEDUP_REMOVED lines=10> */
[----:B------:R-:W2:Y:S04]  /*26c0*/  LDS R143, [R141+0x30200] ;  /* 0x030200008d8f7984 */ /* 0x000ea80000000800 */
[----:B------:R-:W3:Y:S01]  /*26d0*/  LDS R141, [R141+0x30220] ;  /* 0x030220008d8d7984 */ /* 0x000ee20000000800 */
[--C-:B--2---:R-:W-:Y:S01]  /*26e0*/  FADD.FTZ R144, R121, -R143.reuse ;  /* 0x8000008f79907221 */ /* 0x104fe20000010000 */
[--C-:B------:R-:W-:Y:S01]  /*26f0*/  FADD.FTZ R139, R120, -R143.reuse ;  /* 0x8000008f788b7221 */ /* 0x100fe20000010000 */
[----:B------:R-:W-:Y:S01]  /*2700*/  FFMA.FTZ R121, -R15, R15, 1 ;  /* 0x3f8000000f797423 */ /* 0x000fe2000001010f */
[----:B------:R-:W-:Y:S01]  /*2710*/  FFMA.FTZ R120, -R14, R14, 1 ;  /* 0x3f8000000e787423 */ /* 0x000fe2000001010e */
[----:B-1----:R-:W-:Y:S01]  /*2720*/  FMUL.FTZ R144, R147, R144 ;  /* 0x0000009093907220 */ /* 0x002fe20000410000 */
        /* <DEDUP_REMOVED lines=8> */
[----:B------:R-:W1:Y:S01]  /*27b0*/  MUFU.EX2 R14, R14 ;  /* 0x0000000e000e7308 */ /* 0x000e620000000800 */
[----:B------:R-:W-:Y:S01]  /*27c0*/  FSEL R15, R137, -INF , P1 ;  /* 0xff800000890f7808 */ /* 0x000fe20000800000 */
[--C-:B------:R-:W-:Y:S01]  /*27d0*/  FADD.FTZ R149, R128, -R143.reuse ;  /* 0x8000008f80957221 */ /* 0x100fe20000010000 */
[----:B------:R-:W-:Y:S01]  /*27e0*/  FMUL.FTZ R120, R120, R139 ;  /* 0x0000008b78787220 */ /* 0x000fe20000410000 */
[----:B------:R-:W-:Y:S01]  /*27f0*/  FMUL.FTZ R139, R150, UR7 ;  /* 0x00000007968b7c20 */ /* 0x000fe20008410000 */
[----:B------:R-:W-:Y:S01]  /*2800*/  FADD.FTZ R150, R125, -R143 ;  /* 0x8000008f7d967221 */ /* 0x000fe20000010000 */
[--C-:B------:R-:W-:Y:S01]  /*2810*/  FFMA.FTZ R15, R15, UR4, -R12.reuse ;  /* 0x000000040f0f7c23 */ /* 0x100fe2000801080c */
[----:B------:R-:W-:Y:S01]  /*2820*/  FFMA.FTZ R128, -R138, R138, 1 ;  /* 0x3f8000008a807423 */ /* 0x000fe2000001018a */
[----:B------:R-:W2:Y:S01]  /*2830*/  MUFU.EX2 R136, R136 ;  /* 0x0000008800887308 */ /* 0x000ea20000000800 */
        /* <DEDUP_REMOVED lines=8> */
[----:B-1----:R-:W-:Y:S01]  /*28c0*/  FMUL.FTZ R151, R14, R151 ;  /* 0x000000970e977220 */ /* 0x002fe20000410000 */
[----:B------:R-:W-:Y:S01]  /*28d0*/  ISETP.GT.AND P5, PT, R0, 0x19, PT ;  /* 0x000000190000780c */ /* 0x000fe20003fa4270 */
[----:B------:R-:W-:Y:S01]  /*28e0*/  FADD.FTZ R133, R133, -R143 ;  /* 0x8000008f85857221 */ /* 0x000fe20000010000 */
[----:B------:R-:W-:Y:S01]  /*28f0*/  FSEL R153, R140, -INF , P4 ;  /* 0xff8000008c997808 */ /* 0x000fe20002000000 */
[----:B------:R-:W-:Y:S01]  /*2900*/  FMUL.FTZ R124, R124, R151 ;  /* 0x000000977c7c7220 */ /* 0x000fe20000410000 */
[----:B------:R-:W-:Y:S01]  /*2910*/  FFMA.FTZ R140, -R140, R140, 1 ;  /* 0x3f8000008c8c7423 */ /* 0x000fe2000001018c */
[----:B---3--:R-:W-:Y:S01]  /*2920*/  FADD.FTZ R122, R122, -R141 ;  /* 0x8000008d7a7a7221 */ /* 0x008fe20000010000 */
[----:B------:R-:W1:Y:S01]  /*2930*/  MUFU.TANH R139, R139 ;  /* 0x0000008b008b7308 */ /* 0x000e620000002400 */
[----:B--2---:R-:W-:Y:S01]  /*2940*/  FMUL.FTZ R151, R136, R149 ;  /* 0x0000009588977220 */ /* 0x004fe20000410000 */
[--C-:B------:R-:W-:Y:S01]  /*2950*/  FFMA.FTZ R149, R148, UR4, -R13.reuse ;  /* 0x0000000494957c23 */ /* 0x100fe2000801080d */
[----:B------:R-:W-:Y:S01]  /*2960*/  FFMA.FTZ R148, R138, UR4, -R13 ;  /* 0x000000048a947c23 */ /* 0x000fe2000801080d */
[--C-:B------:R-:W-:Y:S01]  /*2970*/  FFMA.FTZ R152, R153, UR4, -R12.reuse ;  /* 0x0000000499987c23 */ /* 0x100fe2000801080c */
[----:B------:R-:W-:Y:S01]  /*2980*/  FMUL.FTZ R128, R128, R151 ;  /* 0x0000009780807220 */ /* 0x000fe20000410000 */
[----:B------:R-:W-:Y:S01]  /*2990*/  FSEL R151, R142, -INF , P3 ;  /* 0xff8000008e977808 */ /* 0x000fe20001800000 */
[--C-:B------:R-:W-:Y:S01]  /*29a0*/  FADD.FTZ R127, R127, -R141.reuse ;  /* 0x8000008d7f7f7221 */ /* 0x100fe20000010000 */
[----:B------:R-:W2:Y:S01]  /*29b0*/  MUFU.TANH R144, R144 ;  /* 0x0000009000907308 */ /* 0x000ea20000002400 */
        /* <DEDUP_REMOVED lines=13> */
[----:B-1----:R-:W-:Y:S01]  /*2a90*/  FSEL R153, R139, -INF , P4 ;  /* 0xff8000008b997808 */ /* 0x002fe20002000000 */
[----:B------:R-:W-:Y:S01]  /*2aa0*/  FADD.FTZ R134, R134, -R141 ;  /* 0x8000008d86867221 */ /* 0x000fe20000010000 */
[----:B------:R1:W3:Y:S01]  /*2ab0*/  MUFU.EX2 R142, R152 ;  /* 0x00000098008e7308 */ /* 0x0002e20000000800 */
[C---:B--2---:R-:W-:Y:S01]  /*2ac0*/  FSEL R155, R144.reuse, -INF , P5 ;  /* 0xff800000909b7808 */ /* 0x044fe20002800000 */
[--C-:B------:R-:W-:Y:S01]  /*2ad0*/  FFMA.FTZ R151, R151, UR4, -R13.reuse ;  /* 0x0000000497977c23 */ /* 0x100fe2000801080d */
[----:B------:R-:W-:Y:S01]  /*2ae0*/  FFMA.FTZ R153, R153, UR4, -R13 ;  /* 0x0000000499997c23 */ /* 0x000fe2000801080d */
[----:B------:R-:W-:Y:S01]  /*2af0*/  FADD.FTZ R135, R135, -R141 ;  /* 0x8000008d87877221 */ /* 0x000fe20000010000 */
[----:B------:R-:W-:Y:S01]  /*2b00*/  FFMA.FTZ R21, -R21, R21, 1 ;  /* 0x3f80000015157423 */ /* 0x000fe20000010115 */
[----:B------:R-:W-:Y:S01]  /*2b10*/  FFMA.FTZ R155, R155, UR4, -R13 ;  /* 0x000000049b9b7c23 */ /* 0x000fe2000801080d */
[----:B------:R-:W-:Y:S01]  /*2b20*/  FFMA.FTZ R145, -R145, R145, 1 ;  /* 0x3f80000091917423 */ /* 0x000fe20000010191 */
[----:B------:R-:W2:Y:S01]  /*2b30*/  MUFU.EX2 R154, R154 ;  /* 0x0000009a009a7308 */ /* 0x000ea20000000800 */
[----:B-1----:R-:W-:Y:S01]  /*2b40*/  FSEL R152, R23, -INF , P3 ;  /* 0xff80000017987808 */ /* 0x002fe20001800000 */
[----:B------:R-:W-:Y:S01]  /*2b50*/  FFMA.FTZ R139, -R139, R139, 1 ;  /* 0x3f8000008b8b7423 */ /* 0x000fe2000001018b */
[----:B------:R-:W-:Y:S01]  /*2b60*/  FFMA.FTZ R144, -R144, R144, 1 ;  /* 0x3f80000090907423 */ /* 0x000fe20000010190 */
[----:B------:R-:W-:-:S02]  /*2b70*/  UMOV UR7, 0x80000020 ;  /* 0x8000002000077882 */ /* 0x000fc40000000000 */
[----:B------:R-:W-:Y:S01]  /*2b80*/  FFMA.FTZ R152, R152, UR4, -R13 ;  /* 0x0000000498987c23 */ /* 0x000fe2000801080d */
[----:B------:R-:W-:Y:S01]  /*2b90*/  USHF.R.U32.HI UR4, URZ, 0x4, UR37 ;  /* 0x000000043f047899 */ /* 0x000fe20008011625 */
[----:B------:R-:W1:Y:S01]  /*2ba0*/  MUFU.EX2 R138, R138 ;  /* 0x0000008a008a7308 */ /* 0x000e620000000800 */
[----:B---3--:R-:W-:Y:S02]  /*2bb0*/  FMUL.FTZ R143, R142, R132 ;  /* 0x000000848e8f7220 */ /* 0x008fe40000410000 */
[----:B------:R-:W-:-:S04]  /*2bc0*/  ULOP3.LUT UR4, UR4, 0x3fff, URZ, 0xc0, !UPT ;  /* 0x00003fff04047892 */ /* 0x000fc8000f8ec03f */
[----:B------:R-:W-:Y:S01]  /*2bd0*/  ULOP3.LUT UR9, UR4, 0x1000000, URZ, 0xfc, !UPT ;  /* 0x0100000004097892 */ /* 0x000fe2000f8efc3f */
[----:B------:R-:W3:Y:S01]  /*2be0*/  MUFU.EX2 R149, R149 ;  /* 0x0000009500957308 */ /* 0x000ee20000000800 */
[----:B--2---:R-:W-:Y:S01]  /*2bf0*/  FMUL.FTZ R132, R154, R133 ;  /* 0x000000859a847220 */ /* 0x004fe20000410000 */
[----:B------:R-:W-:Y:S01]  /*2c00*/  FMUL.FTZ R133, R140, R143 ;  /* 0x0000008f8c857220 */ /* 0x000fe20000410000 */
[----:B------:R-:W-:Y:S02]  /*2c10*/  UMOV UR4, UR8 ;  /* 0x0000000800047c82 */ /* 0x000fe40008000000 */
[----:B------:R-:W-:Y:S01]  /*2c20*/  FMUL.FTZ R132, R145, R132 ;  /* 0x0000008491847220 */ /* 0x000fe20000410000 */
[----:B------:R-:W-:Y:S02]  /*2c30*/  UMOV UR6, UR9 ;  /* 0x0000000900067c82 */ /* 0x000fe40008000000 */
[----:B------:R-:W-:Y:S01]  /*2c40*/  MUFU.EX2 R148, R148 ;  /* 0x0000009400947308 */ /* 0x000fe20000000800 */
[----:B-1----:R-:W-:-:S04]  /*2c50*/  FMUL.FTZ R129, R138, R129 ;  /* 0x000000818a817220 */ /* 0x002fc80000410000 */
[----:B------:R-:W-:Y:S01]  /*2c60*/  FMUL.FTZ R129, R12, R129 ;  /* 0x000000810c817220 */ /* 0x000fe20000410000 */
[----:B------:R-:W-:Y:S02]  /*2c70*/  F2FP.F16.F32.PACK_AB R12, R147, R146 ;  /* 0x00000092930c723e */ /* 0x000fe400000000ff */
[----:B------:R-:W1:Y:S01]  /*2c80*/  MUFU.EX2 R150, R150 ;  /* 0x0000009600967308 */ /* 0x000e620000000800 */
[----:B---3--:R-:W-:Y:S01]  /*2c90*/  F2FP.F16.F32.PACK_AB R13, R149, R137 ;  /* 0x00000089950d723e */ /* 0x008fe200000000ff */
[----:B------:R-:W-:Y:S01]  /*2ca0*/  FMUL.FTZ R137, R137, R122 ;  /* 0x0000007a89897220 */ /* 0x000fe20000410000 */
[----:B------:R-:W-:Y:S01]  /*2cb0*/  FFMA.FTZ R122, -R19, R19, 1 ;  /* 0x3f800000137a7423 */ /* 0x000fe20000010113 */
[----:B------:R-:W-:Y:S01]  /*2cc0*/  FFMA.FTZ R19, -R20, R20, 1 ;  /* 0x3f80000014137423 */ /* 0x000fe20000010114 */
[----:B------:R-:W-:Y:S01]  /*2cd0*/  F2FP.F16.F32.PACK_AB R20, R129, R128 ;  /* 0x000000808114723e */ /* 0x000fe200000000ff */
[----:B------:R-:W-:Y:S02]  /*2ce0*/  FMUL.FTZ R18, R18, R137 ;  /* 0x0000008912127220 */ /* 0x000fe40000410000 */
[----:B------:R-:W2:Y:S08]  /*2cf0*/  MUFU.EX2 R151, R151 ;  /* 0x0000009700977308 */ /* 0x000eb00000000800 */
[----:B------:R-:W3:Y:S01]  /*2d00*/  MUFU.EX2 R152, R152 ;  /* 0x0000009800987308 */ /* 0x000ee20000000800 */
[C---:B-1----:R-:W-:Y:S01]  /*2d10*/  F2FP.F16.F32.PACK_AB R15, R150.reuse, R148 ;  /* 0x00000094960f723e */ /* 0x042fe200000000ff */
[----:B------:R-:W-:Y:S01]  /*2d20*/  BAR.SYNC.DEFER_BLOCKING 0x9, 0x180 ;  /* 0x0246000000007b1d */ /* 0x000fe20000010000 */
[----:B------:R-:W-:-:S04]  /*2d30*/  FMUL.FTZ R150, R150, R127 ;  /* 0x0000007f96967220 */ /* 0x000fc80000410000 */
[----:B------:R-:W-:Y:S01]  /*2d40*/  FMUL.FTZ R21, R21, R150 ;  /* 0x0000009615157220 */ /* 0x000fe20000410000 */
[----:B------:R-:W1:Y:S01]  /*2d50*/  MUFU.EX2 R153, R153 ;  /* 0x0000009900997308 */ /* 0x000e620000000800 */
[----:B--2---:R-:W-:-:S07]  /*2d60*/  FMUL.FTZ R130, R151, R130 ;  /* 0x0000008297827220 */ /* 0x004fce0000410000 */
[----:B------:R-:W2:Y:S01]  /*2d70*/  MUFU.EX2 R140, R155 ;  /* 0x0000009b008c7308 */ /* 0x000ea20000000800 */
[----:B---3--:R-:W-:Y:S01]  /*2d80*/  FMUL.FTZ R131, R152, R131 ;  /* 0x0000008398837220 */ /* 0x008fe20000410000 */
[----:B-1----:R-:W-:Y:S01]  /*2d90*/  FMUL.FTZ R134, R153, R134 ;  /* 0x0000008699867220 */ /* 0x002fe20000410000 */
[----:B------:R1:W-:Y:S01]  /*2da0*/  STSM.16.M88.4 [R9+0x30400], R12 ;  /* 0x0304000c09007844 */ /* 0x0003e20000000200 */
[----:B--2---:R-:W-:-:S04]  /*2db0*/  FMUL.FTZ R135, R140, R135 ;  /* 0x000000878c877220 */ /* 0x004fc80000410000 */
[----:B------:R-:W-:Y:S01]  /*2dc0*/  FMUL.FTZ R144, R144, R135 ;  /* 0x0000008790907220 */ /* 0x000fe20000410000 */
[--C-:B-1----:R-:W-:Y:S01]  /*2dd0*/  FADD.FTZ R12, R123, -R141.reuse ;  /* 0x8000008d7b0c7221 */ /* 0x102fe20000010000 */
        /* <DEDUP_REMOVED lines=18> */
[----:B--2---:R-:W2:Y:S01]  /*2f00*/  FENCE.VIEW.ASYNC.S ;  /* 0x00000000000073c6 */ /* 0x004ea20000000000 */
[----:B-1----:R-:W-:Y:S01]  /*2f10*/  FFMA.FTZ R12, -R23, R23, 1 ;  /* 0x3f800000170c7423 */ /* 0x002fe20000010117 */
[----:B------:R-:W-:Y:S01]  /*2f20*/  FMUL.FTZ R23, R139, R134 ;  /* 0x000000868b177220 */ /* 0x000fe20000410000 */
[----:B------:R-:W-:-:S02]  /*2f30*/  F2FP.F16.F32.PACK_AB R14, R125, R124 ;  /* 0x0000007c7d0e723e */ /* 0x000fc400000000ff */
[----:B------:R-:W-:Y:S01]  /*2f40*/  FMUL.FTZ R122, R12, R131 ;  /* 0x000000830c7a7220 */ /* 0x000fe20000410000 */
[----:B------:R-:W-:Y:S02]  /*2f50*/  F2FP.F16.F32.PACK_AB R12, R121, R120 ;  /* 0x00000078790c723e */ /* 0x000fe400000000ff */
[----:B------:R-:W-:Y:S02]  /*2f60*/  F2FP.F16.F32.PACK_AB R13, R149, R18 ;  /* 0x00000012950d723e */ /* 0x000fe400000000ff */
[----:B------:R-:W-:Y:S02]  /*2f70*/  F2FP.F16.F32.PACK_AB R15, R21, R148 ;  /* 0x00000094150f723e */ /* 0x000fe400000000ff */
        /* <DEDUP_REMOVED lines=85> */
.L_x_379:
        /* <DEDUP_REMOVED lines=62> */
.L_x_380:
        /* <DEDUP_REMOVED lines=12> */
.L_x_370:
[----:B--2---:R-:W2:Y:S01]  /*3970*/  LDC R10, c[0x0][0x850] ;  /* 0x00021400ff0a7b82 */ /* 0x004ea20000000800 */
[----:B------:R-:W4:Y:S01]  /*3980*/  S2R R9, SR_CTAID.Y ;  /* 0x0000000000097919 */ /* 0x000f220000002600 */
[----:B------:R-:W-:Y:S01]  /*3990*/  ULDC.64 UR4, c[0x0][0x818] ;  /* 0x0002060000047ab9 */ /* 0x000fe20000000a00 */
[----:B------:R-:W-:Y:S01]  /*39a0*/  ULDC.64 UR6, c[0x0][0x840] ;  /* 0x0002100000067ab9 */ /* 0x000fe20000000a00 */
[----:B-1----:R-:W-:Y:S01]  /*39b0*/  IMAD R16, R16, 0x1800, R17 ;  /* 0x0000180010107824 */ /* 0x002fe200078e0211 */
[----:B------:R-:W1:Y:S01]  /*39c0*/  S2R R8, SR_CTAID.X ;  /* 0x0000000000087919 */ /* 0x000e620000002500 */
[----:B------:R-:W5:Y:S03]  /*39d0*/  S2R R7, SR_CTAID.Z ;  /* 0x0000000000077919 */ /* 0x000f660000002700 */
[----:B------:R-:W-:Y:S02]  /*39e0*/  LEA R16, R16, UR36, 0x2 ;  /* 0x0000002410107c11 */ /* 0x000fe4000f8e10ff */
[----:B--2---:R-:W-:Y:S01]  /*39f0*/  ISETP.NE.AND P0, PT, R10, 0x1, PT ;  /* 0x000000010a00780c */ /* 0x004fe20003f05270 */
[----:B----4-:R-:W-:-:S12]  /*3a00*/  IMAD.MOV.U32 R6, RZ, RZ, R9 ;  /* 0x000000ffff067224 */ /* 0x010fd800078e0009 */
[----:B------:R-:W2:Y:S01]  /*3a10*/  @P0 LDC R0, c[0x0][0x854] ;  /* 0x00021500ff000b82 */ /* 0x000ea20000000800 */
[----:B-1----:R-:W-:-:S05]  /*3a20*/  IMAD R4, R8, 0x4800, RZ ;  /* 0x0000480008047824 */ /* 0x002fca00078e02ff */
[----:B------:R-:W-:Y:S02]  /*3a30*/  SHF.R.S32.HI R5, RZ, 0x1f, R4 ;  /* 0x0000001fff057819 */ /* 0x000fe40000011404 */
[----:B---3--:R-:W1:Y:S01]  /*3a40*/  @P0 LDC R3, c[0x0][0x858] ;  /* 0x00021600ff030b82 */ /* 0x008e620000000800 */
[----:B--2---:R-:W-:-:S05]  /*3a50*/  @P0 IMAD.HI.U32 R0, R9, R0, RZ ;  /* 0x0000000009000227 */ /* 0x004fca00078e00ff */
[----:B-1----:R-:W-:-:S04]  /*3a60*/  @P0 SHF.R.U32.HI R6, RZ, R3, R0 ;  /* 0x00000003ff060219 */ /* 0x002fc80000011600 */
[----:B------:R-:W-:Y:S01]  /*3a70*/  SHF.R.S32.HI R0, RZ, 0x1f, R6 ;  /* 0x0000001fff007819 */ /* 0x000fe20000011406 */
[----:B------:R-:W-:-:S04]  /*3a80*/  IMAD.WIDE.U32 R2, R6, UR4, R4 ;  /* 0x0000000406027c25 */ /* 0x000fc8000f8e0004 */
[C---:B------:R-:W-:Y:S02]  /*3a90*/  IMAD R11, R0.reuse, UR4, RZ ;  /* 0x00000004000b7c24 */ /* 0x040fe4000f8e02ff */
[----:B------:R-:W-:Y:S02]  /*3aa0*/  IMAD R15, R0, UR6, RZ ;  /* 0x00000006000f7c24 */ /* 0x000fe4000f8e02ff */
[C---:B------:R-:W-:Y:S01]  /*3ab0*/  IMAD R13, R6.reuse, UR5, R11 ;  /* 0x00000005060d7c24 */ /* 0x040fe2000f8e020b */
[----:B-----5:R-:W-:Y:S01]  /*3ac0*/  SHF.R.S32.HI R11, RZ, 0x1f, R7 ;  /* 0x0000001fff0b7819 */ /* 0x020fe20000011407 */
[----:B------:R-:W-:Y:S01]  /*3ad0*/  ULDC.64 UR4, c[0x0][0x820] ;  /* 0x0002080000047ab9 */ /* 0x000fe20000000a00 */
[----:B------:R-:W-:-:S04]  /*3ae0*/  IMAD.WIDE.U32 R4, R6, UR6, R4 ;  /* 0x0000000606047c25 */ /* 0x000fc8000f8e0004 */
[----:B------:R-:W-:Y:S02]  /*3af0*/  IMAD R12, R11, UR4, RZ ;  /* 0x000000040b0c7c24 */ /* 0x000fe4000f8e02ff */
[----:B------:R-:W-:Y:S01]  /*3b00*/  IMAD R15, R6, UR7, R15 ;  /* 0x00000007060f7c24 */ /* 0x000fe2000f8e020f */
[----:B------:R-:W-:Y:S01]  /*3b10*/  ULDC.64 UR6, c[0x0][0x848] ;  /* 0x0002120000067ab9 */ /* 0x000fe20000000a00 */
[----:B------:R-:W-:Y:S02]  /*3b20*/  IMAD.IADD R3, R3, 0x1, R13 ;  /* 0x0000000103037824 */ /* 0x000fe400078e020d */
[----:B------:R-:W-:Y:S02]  /*3b30*/  IMAD R18, R11, UR6, RZ ;  /* 0x000000060b127c24 */ /* 0x000fe4000f8e02ff */
[----:B------:R-:W-:Y:S02]  /*3b40*/  IMAD R11, R7, UR5, R12 ;  /* 0x00000005070b7c24 */ /* 0x000fe4000f8e020c */
[----:B------:R-:W1:Y:S01]  /*3b50*/  S2R R12, SR_TID.X ;  /* 0x00000000000c7919 */ /* 0x000e620000002100 */
[----:B------:R-:W-:-:S02]  /*3b60*/  IMAD.IADD R15, R5, 0x1, R15 ;  /* 0x00000001050f7824 */ /* 0x000fc400078e020f */
[----:B------:R-:W-:Y:S02]  /*3b70*/  IMAD.MOV.U32 R14, RZ, RZ, R4 ;  /* 0x000000ffff0e7224 */ /* 0x000fe400078e0004 */
[----:B------:R-:W-:Y:S01]  /*3b80*/  IMAD.WIDE.U32 R4, R7, UR4, R2 ;  /* 0x0000000407047c25 */ /* 0x000fe2000f8e0002 */
[----:B------:R-:W-:-:S03]  /*3b90*/  ULDC UR4, c[0x0][0x740] ;  /* 0x0001d00000047ab9 */ /* 0x000fc60000000800 */
[----:B------:R-:W-:Y:S01]  /*3ba0*/  FMUL.FTZ R72, R72, UR4 ;  /* 0x0000000448487c20 */ /* 0x000fe20008410000 */
[----:B------:R-:W-:Y:S02]  /*3bb0*/  IMAD R13, R7, UR7, R18 ;  /* 0x00000007070d7c24 */ /* 0x000fe4000f8e0212 */
        /* <DEDUP_REMOVED lines=52> */
[----:B-1----:R-:W-:-:S05]  /*3f00*/  ISETP.NE.AND P1, PT, R12, 0x80, PT ;  /* 0x000000800c00780c */ /* 0x002fca0003f25270 */
[----:B------:R-:W-:Y:S02]  /*3f10*/  ULDC UR4, c[0x0][0x870] ;  /* 0x00021c0000047ab9 */ /* 0x000fe40000000800 */
[----:B------:R-:W1:Y:S01]  /*3f20*/  LDC.64 R18, c[0x0][0x800] ;  /* 0x00020000ff127b82 */ /* 0x000e620000000a00 */
[----:B------:R-:W-:Y:S01]  /*3f30*/  IMAD R8, R8, UR4, RZ ;  /* 0x0000000408087c24 */ /* 0x000fe2000f8e02ff */
[----:B------:R-:W-:Y:S01]  /*3f40*/  ULDC UR4, c[0x0][0x80c] ;  /* 0x0002030000047ab9 */ /* 0x000fe20000000800 */
[----:B------:R-:W-:Y:S01]  /*3f50*/  BSSY B0, `(.L_x_382) ;  /* 0x0000023000007945 */ /* 0x000fe20003800000 */
[----:B------:R-:W-:Y:S02]  /*3f60*/  IMAD R7, R7, UR4, RZ ;  /* 0x0000000407077c24 */ /* 0x000fe4000f8e02ff */
[----:B------:R-:W-:Y:S01]  /*3f70*/  IMAD R8, R8, UR4, RZ ;  /* 0x0000000408087c24 */ /* 0x000fe2000f8e02ff */
[----:B------:R-:W-:Y:S01]  /*3f80*/  ULDC.64 UR4, c[0x0][0x868] ;  /* 0x00021a0000047ab9 */ /* 0x000fe20000000a00 */
[----:B------:R-:W2:Y:S01]  /*3f90*/  LDC.64 R20, c[0x0][0x828] ;  /* 0x00020a00ff147b82 */ /* 0x000ea20000000a00 */
[----:B------:R-:W-:-:S02]  /*3fa0*/  SHF.R.S32.HI R11, RZ, 0x1f, R7 ;  /* 0x0000001fff0b7819 */ /* 0x000fc40000011407 */
[----:B------:R-:W-:Y:S02]  /*3fb0*/  IADD3 R7, P0, P2, R8, R7, R6 ;  /* 0x0000000708077210 */ /* 0x000fe40007a1e006 */
[----:B------:R-:W-:Y:S01]  /*3fc0*/  SHF.R.S32.HI R8, RZ, 0x1f, R8 ;  /* 0x0000001fff087819 */ /* 0x000fe20000011408 */
[----:B------:R3:W-:Y:S03]  /*3fd0*/  STS.128 [R16], R24 ;  /* 0x0000001810007388 */ /* 0x0007e60000000c00 */
[----:B------:R-:W-:Y:S01]  /*3fe0*/  IADD3.X R8, R8, R11, R0, P0, P2 ;  /* 0x0000000b08087210 */ /* 0x000fe200007e4400 */
[C---:B------:R-:W-:Y:S01]  /*3ff0*/  IMAD.SHL.U32 R11, R7.reuse, 0x4, RZ ;  /* 0x00000004070b7824 */ /* 0x040fe200078e00ff */
[----:B------:R3:W-:Y:S02]  /*4000*/  STS.128 [R16+0x800], R28 ;  /* 0x0008001c10007388 */ /* 0x0007e40000000c00 */
[----:B------:R-:W-:Y:S01]  /*4010*/  SHF.L.U64.HI R8, R7, 0x2, R8 ;  /* 0x0000000207087819 */ /* 0x000fe20000010208 */
[----:B------:R-:W-:Y:S01]  /*4020*/  IMAD.MOV R0, RZ, RZ, -R6 ;  /* 0x000000ffff007224 */ /* 0x000fe200078e0a06 */
[----:B------:R-:W-:Y:S01]  /*4030*/  IADD3 R12, P0, R11, UR4, RZ ;  /* 0x000000040b0c7c10 */ /* 0x000fe2000ff1e0ff */
[----:B------:R3:W-:Y:S01]  /*4040*/  STS.128 [R16+0x1000], R32 ;  /* 0x0010002010007388 */ /* 0x0007e20000000c00 */
[----:B-1----:R-:W-:Y:S01]  /*4050*/  LEA R18, P2, R4, R18, 0x2 ;  /* 0x0000001204127211 */ /* 0x002fe200078410ff */
[----:B------:R-:W-:Y:S01]  /*4060*/  IMAD R9, R10, R0, R9 ;  /* 0x000000000a097224 */ /* 0x000fe200078e0209 */
[----:B------:R-:W-:Y:S01]  /*4070*/  IADD3.X R13, R8, UR5, RZ, P0, !PT ;  /* 0x00000005080d7c10 */ /* 0x000fe200087fe4ff */
[----:B------:R3:W-:Y:S01]  /*4080*/  STS.128 [R16+0x1800], R36 ;  /* 0x0018002410007388 */ /* 0x0007e20000000c00 */
[----:B--2---:R-:W-:-:S03]  /*4090*/  LEA R20, P3, R2, R20, 0x2 ;  /* 0x0000001402147211 */ /* 0x004fc600078610ff */
        /* <DEDUP_REMOVED lines=8> */
[----:B------:R-:W-:Y:S05]  /*4120*/  @P1 BRA `(.L_x_383) ;  /* 0x0000000000141947 */ /* 0x000fea0003800000 */
.L_x_384:
[----:B------:R-:W2:Y:S04]  /*4130*/  LDG.E.STRONG.GPU R0, desc[UR38][R12.64] ;  /* 0x000000260c007981 */ /* 0x000ea8000c1ef900 */
[----:B--2---:R-:W-:Y:S01]  /*4140*/  CCTL.IVALL ;  /* 0x00000000ff00798f */ /* 0x004fe20002000000 */
[----:B------:R-:W-:Y:S05]  /*4150*/  YIELD ;  /* 0x0000000000007946 */ /* 0x000fea0003800000 */
[----:B------:R-:W-:-:S13]  /*4160*/  ISETP.NE.AND P0, PT, R0, R9, PT ;  /* 0x000000090000720c */ /* 0x000fda0003f05270 */
[----:B------:R-:W-:Y:S05]  /*4170*/  @P0 BRA `(.L_x_384) ;  /* 0xfffffffc00ec0947 */ /* 0x000fea000383ffff */
.L_x_383:
[----:B------:R-:W-:Y:S05]  /*4180*/  BSYNC B0 ;  /* 0x0000000000007941 */ /* 0x000fea0003800000 */
.L_x_382:
[----:B------:R-:W-:Y:S01]  /*4190*/  UMOV UR4, 0xffffffff ;  /* 0xffffffff00047882 */ /* 0x000fe20000000000 */
[----:B------:R-:W-:Y:S02]  /*41a0*/  LEA.HI.X R19, R4, R19, R15, 0x2, P2 ;  /* 0x0000001304137211 */ /* 0x000fe400010f140f */
[----:B------:R-:W-:Y:S01]  /*41b0*/  LEA.HI.X R14, R2, R21, R14, 0x2, P3 ;  /* 0x00000015020e7211 */ /* 0x000fe200018f140e */
[----:B------:R-:W-:Y:S06]  /*41c0*/  BRA.DIV UR4, `(.L_x_385) ;  /* 0x00000042042c7947 */ /* 0x000fec000b800000 */
[----:B------:R-:W-:Y:S01]  /*41d0*/  NOP ;  /* 0x0000000000007918 */ /* 0x000fe20000000000 */
.L_x_478:
[----:B------:R-:W-:Y:S01]  /*41e0*/  @!PT LDS RZ, [RZ] ;  /* 0x00000000fffff984 */ /* 0x000fe20000000800 */
[----:B------:R-:W-:Y:S01]  /*41f0*/  @!PT LDS RZ, [RZ] ;  /* 0x00000000fffff984 */ /* 0x000fe20000000800 */
[----:B------:R-:W-:Y:S01]  /*4200*/  @!PT LDS RZ, [RZ] ;  /* 0x00000000fffff984 */ /* 0x000fe20000000800 */
[----:B------:R-:W-:Y:S01]  /*4210*/  @!PT LDS RZ, [RZ] ;  /* 0x00000000fffff984 */ /* 0x000fe20000000800 */
[----:B------:R1:W-:Y:S06]  /*4220*/  MEMBAR.ALL.CTA ;  /* 0x0000000000007992 */ /* 0x0003ec0000008000 */
[----:B-1----:R-:W1:Y:S01]  /*4230*/  FENCE.VIEW.ASYNC.S ;  /* 0x00000000000073c6 */ /* 0x002e620000000000 */
[----:B------:R-:W-:Y:S05]  /*4240*/  WARPSYNC.ALL ;  /* 0x0000000000007948 */ /* 0x000fea0003800000 */
[----:B------:R-:W-:Y:S01]  /*4250*/  BSSY B0, `(.L_x_386) ;  /* 0x0000010000007945 */ /* 0x000fe20003800000 */
        /* <DEDUP_REMOVED lines=8> */
.L_x_388:
[----:B------:R-:W-:Y:S01]  /*42e0*/  @P0 ELECT P2, URZ, PT ;  /* 0x00000000003f082f */ /* 0x000fe20003840000 */
[----:B------:R1:W-:-:S12]  /*42f0*/  UBLKRED.G.S.ADD.F32.RN [UR4], [UR36], UR6, desc[UR8] ;  /* 0x00000804240073bb */ /* 0x0003d800080a1406 */
[----:B------:R-:W-:Y:S02]  /*4300*/  @P2 PLOP3.LUT P0, PT, P2, PT, PT, 0x8, 0x0 ;  /* 0x000000000000281c */ /* 0x000fe4000170e170 */
[----:B------:R-:W-:-:S11]  /*4310*/  PLOP3.LUT P2, PT, PT, PT, PT, 0x8, 0x0 ;  /* 0x000000000000781c */ /* 0x000fd60003f4e170 */
[----:B-1----:R-:W-:Y:S05]  /*4320*/  @P0 BRA.U.ANY `(.L_x_388) ;  /* 0xfffffffd00ec0947 */ /* 0x002fea000393ffff */
[----:B------:R0:W-:Y:S01]  /*4330*/  UTMACMDFLUSH ;  /* 0x00000000000079b7 */ /* 0x0001e20000000000 */
[----:B------:R-:W-:-:S04]  /*4340*/  DEPBAR.LE SB0, 0x0 ;  /* 0x000080000000791a */ /* 0x000fc80000000000 */
.L_x_387:
[----:B------:R-:W-:Y:S05]  /*4350*/  BSYNC B0 ;  /* 0x0000000000007941 */ /* 0x000fea0003800000 */
.L_x_386:
        /* <DEDUP_REMOVED lines=12> */
[----:B------:R-:W-:-:S05]  /*4420*/  IMAD.MOV.U32 R3, RZ, RZ, 0x1 ;  /* 0x00000001ff037424 */ /* 0x000fca00078e00ff */
[----:B------:R1:W-:Y:S02]  /*4430*/  REDG.E.ADD.S32.STRONG.GPU desc[UR38][R12.64], R3 ;  /* 0x000000030c00798e */ /* 0x0003e4000c10e3a6 */
.L_x_390:
[----:B------:R-:W-:Y:S05]  /*4440*/  BSYNC B0 ;  /* 0x0000000000007941 */ /* 0x000fea0003800000 */
.L_x_389:
[----:B------:R-:W-:Y:S06]  /*4450*/  BAR.SYNC.DEFER_BLOCKING 0x1, 0x180 ;  /* 0x0046000000007b1d */ /* 0x000fec0000010000 */
[----:B------:R-:W-:Y:S01]  /*4460*/  ULDC.64 UR4, c[0x0][0x860] ;  /* 0x0002180000047ab9 */ /* 0x000fe20000000a00 */
[----:B------:R-:W-:Y:S01]  /*4470*/  BSSY B0, `(.L_x_391) ;  /* 0x0000015000007945 */ /* 0x000fe20003800000 */
[----:B------:R-:W-:-:S04]  /*4480*/  IADD3 R2, P0, R11, UR4, RZ ;  /* 0x000000040b027c10 */ /* 0x000fc8000ff1e0ff */
[----:B-1----:R-:W-:Y:S01]  /*4490*/  IADD3.X R3, R8, UR5, RZ, P0, !PT ;  /* 0x0000000508037c10 */ /* 0x002fe200087fe4ff */
        /* <DEDUP_REMOVED lines=13> */
.L_x_393:
[----:B------:R-:W2:Y:S04]  /*4570*/  LDG.E.STRONG.GPU R0, desc[UR38][R2.64] ;  /* 0x0000002602007981 */ /* 0x000ea8000c1ef900 */
[----:B--2---:R-:W-:Y:S01]  /*4580*/  CCTL.IVALL ;  /* 0x00000000ff00798f */ /* 0x004fe20002000000 */
[----:B------:R-:W-:Y:S05]  /*4590*/  YIELD ;  /* 0x0000000000007946 */ /* 0x000fea0003800000 */
[----:B------:R-:W-:-:S13]  /*45a0*/  ISETP.NE.AND P0, PT, R0, R9, PT ;  /* 0x000000090000720c */ /* 0x000fda0003f05270 */
[----:B------:R-:W-:Y:S05]  /*45b0*/  @P0 BRA `(.L_x_393) ;  /* 0xfffffffc00ec0947 */ /* 0x000fea000383ffff */
.L_x_392:
[----:B------:R-:W-:Y:S05]  /*45c0*/  BSYNC B0 ;  /* 0x0000000000007941 */ /* 0x000fea0003800000 */
.L_x_391:
[----:B------:R-:W-:-:S03]  /*45d0*/  UMOV UR4, 0xffffffff ;  /* 0xffffffff00047882 */ /* 0x000fc60000000000 */
[----:B------:R-:W-:Y:S05]  /*45e0*/  BRA.DIV UR4, `(.L_x_394) ;  /* 0x0000003e04407947 */ /* 0x000fea000b800000 */
[----:B------:R-:W-:Y:S01]  /*45f0*/  NOP ;  /* 0x0000000000007918 */ /* 0x000fe20000000000 */
.L_x_481:
[----:B------:R-:W-:Y:S01]  /*4600*/  @!PT LDS RZ, [RZ] ;  /* 0x00000000fffff984 */ /* 0x000fe20000000800 */
[----:B------:R-:W-:Y:S01]  /*4610*/  @!PT LDS RZ, [RZ] ;  /* 0x00000000fffff984 */ /* 0x000fe20000000800 */
[----:B------:R-:W-:Y:S01]  /*4620*/  @!PT LDS RZ, [RZ] ;  /* 0x00000000fffff984 */ /* 0x000fe20000000800 */
[----:B------:R-:W-:Y:S01]  /*4630*/  @!PT LDS RZ, [RZ] ;  /* 0x00000000fffff984 */ /* 0x000fe20000000800 */
[----:B------:R2:W-:Y:S06]  /*4640*/  MEMBAR.ALL.CTA ;  /* 0x0000000000007992 */ /* 0x0005ec0000008000 */
[----:B--2---:R-:W2:Y:S01]  /*4650*/  FENCE.VIEW.ASYNC.S ;  /* 0x00000000000073c6 */ /* 0x004ea20000000000 */
[----:B------:R-:W-:Y:S05]  /*4660*/  WARPSYNC.ALL ;  /* 0x0000000000007948 */ /* 0x000fea0003800000 */
[----:B------:R-:W-:Y:S01]  /*4670*/  BSSY B0, `(.L_x_395) ;  /* 0x0000010000007945 */ /* 0x000fe20003800000 */
[----:B--2---:R-:W-:Y:S06]  /*4680*/  BAR.SYNC.DEFER_BLOCKING 0x1, 0x180 ;  /* 0x0046000000007b1d */ /* 0x004fec0000010000 */
[----:B------:R-:W-:Y:S05]  /*4690*/  @P1 BRA `(.L_x_396) ;  /* 0x0000000000341947 */ /* 0x000fea0003800000 */
[----:B------:R-:W-:Y:S01]  /*46a0*/  R2UR UR4, R18 ;  /* 0x00000000120472ca */ /* 0x000fe200000e0000 */
[----:B------:R-:W-:Y:S01]  /*46b0*/  UMOV UR6, 0x1200 ;  /* 0x0000120000067882 */ /* 0x000fe20000000000 */
[----:B------:R-:W-:Y:S01]  /*46c0*/  R2UR UR5, R19 ;  /* 0x00000000130572ca */ /* 0x000fe200000e0000 */
[----:B------:R-:W-:Y:S01]  /*46d0*/  UMOV UR8, 0x0 ;  /* 0x0000000000087882 */ /* 0x000fe20000000000 */
[----:B------:R-:W-:Y:S01]  /*46e0*/  PLOP3.LUT P0, PT, PT, PT, PT, 0x80, 0x0 ;  /* 0x000000000000781c */ /* 0x000fe20003f0f070 */
[----:B------:R-:W-:-:S12]  /*46f0*/  UMOV UR9, 0x14f00000 ;  /* 0x14f0000000097882 */ /* 0x000fd80000000000 */
.L_x_397:
[----:B------:R-:W-:Y:S01]  /*4700*/  @P0 ELECT P2, URZ, PT ;  /* 0x00000000003f082f */ /* 0x000fe20003840000 */
[----:B------:R2:W-:-:S12]  /*4710*/  UBLKRED.G.S.ADD.F32.RN [UR4], [UR36], UR6, desc[UR8] ;  /* 0x00000804240073bb */ /* 0x0005d800080a1406 */
[----:B------:R-:W-:Y:S02]  /*4720*/  @P2 PLOP3.LUT P0, PT, P2, PT, PT, 0x8, 0x0 ;  /* 0x000000000000281c */ /* 0x000fe4000170e170 */
[----:B------:R-:W-:-:S11]  /*4730*/  PLOP3.LUT P2, PT, PT, PT, PT, 0x8, 0x0 ;  /* 0x000000000000781c */ /* 0x000fd60003f4e170 */
[----:B--2---:R-:W-:Y:S05]  /*4740*/  @P0 BRA.U.ANY `(.L_x_397) ;  /* 0xfffffffd00ec0947 */ /* 0x004fea000393ffff */
[----:B------:R0:W-:Y:S01]  /*4750*/  UTMACMDFLUSH ;  /* 0x00000000000079b7 */ /* 0x0001e20000000000 */
[----:B------:R-:W-:-:S04]  /*4760*/  DEPBAR.LE SB0, 0x0 ;  /* 0x000080000000791a */ /* 0x000fc80000000000 */
.L_x_396:
[----:B------:R-:W-:Y:S05]  /*4770*/  BSYNC B0 ;  /* 0x0000000000007941 */ /* 0x000fea0003800000 */
.L_x_395:
[----:B------:R-:W-:Y:S01]  /*4780*/  NOP ;  /* 0x0000000000007918 */ /* 0x000fe20000000000 */
[----:B------:R-:W-:Y:S05]  /*4790*/  @P1 BRA `(.L_x_362) ;  /* 0x00000038004c1947 */ /* 0x000fea0003800000 */
[----:B------:R-:W-:Y:S01]  /*47a0*/  IMAD.MOV.U32 R5, RZ, RZ, 0x1 ;  /* 0x00000001ff057424 */ /* 0x000fe200078e00ff */
        /* <DEDUP_REMOVED lines=8> */
[----:B012345:R-:W-:Y:S04]  /*4830*/  CCTL.IVALL ;  /* 0x00000000ff00798f */ /* 0x03ffe80002000000 */
[----:B------:R4:W-:Y:S01]  /*4840*/  REDG.E.ADD.S32.STRONG.GPU desc[UR38][R2.64], R5 ;  /* 0x000000050200798e */ /* 0x0009e2000c10e3a6 */
[----:B------:R-:W-:Y:S05]  /*4850*/  BRA `(.L_x_362) ;  /* 0x00000038001c7947 */ /* 0x000fea0003800000 */
.L_x_360:
        /* <DEDUP_REMOVED lines=20> */
[----:B------:R-:W-:Y:S02]  /*49a0*/  UIMAD UR6, UR10, UR8, URZ ;  /* 0x000000080a0672a4 */ /* 0x000fe4000f8e023f */
[----:B------:R-:W-:Y:S01]  /*49b0*/  USHF.R.S32.HI UR8, URZ, 0x1f, UR7 ;  /* 0x0000001f3f087899 */ /* 0x000fe20008011407 */
[----:B--2---:R-:W-:Y:S01]  /*49c0*/  ISETP.GE.AND P1, PT, R4, 0x1, PT ;  /* 0x000000010400780c */ /* 0x004fe20003f26270 */
[----:B------:R-:W-:Y:S02]  /*49d0*/  UIMAD UR6, UR11, UR9, UR6 ;  /* 0x000000090b0672a4 */ /* 0x000fe4000f8e0206 */
[----:B------:R-:W-:-:S02]  /*49e0*/  UIMAD UR9, UR7, UR13, URZ ;  /* 0x0000000d070972a4 */ /* 0x000fc4000f8e023f */
[----:B------:R-:W-:Y:S02]  /*49f0*/  UIADD3 UR5, UR5, UR6, URZ ;  /* 0x0000000605057290 */ /* 0x000fe4000fffe03f */
[----:B------:R-:W-:Y:S02]  /*4a00*/  UIMAD UR6, UR8, UR14, URZ ;  /* 0x0000000e080672a4 */ /* 0x000fe4000f8e023f */
[----:B------:R-:W-:Y:S02]  /*4a10*/  UIADD3 UR8, UP0, UR9, UR11, URZ ;  /* 0x0000000b09087290 */ /* 0x000fe4000ff1e03f */
[----:B------:R-:W-:Y:S02]  /*4a20*/  UIMAD UR12, UR7, UR15, UR6 ;  /* 0x0000000f070c72a4 */ /* 0x000fe4000f8e0206 */
[----:B------:R-:W-:Y:S02]  /*4a30*/  UIMAD.WIDE.U32 UR6, UR7, UR14, UR4 ;  /* 0x0000000e070672a5 */ /* 0x000fe4000f8e0004 */
[----:B------:R-:W-:Y:S01]  /*4a40*/  ULEA.HI.X.SX32 UR9, UR9, UR10, 0x1, UP0 ;  /* 0x0000000a09097291 */ /* 0x000fe200080f0e3f */
[----:B------:R-:W-:Y:S11]  /*4a50*/  @!P1 BRA `(.L_x_362) ;  /* 0x00000034009c9947 */ /* 0x000ff60003800000 */
        /* <DEDUP_REMOVED lines=9> */
[----:B------:R-:W-:-:S04]  /*4af0*/  LEA.HI R3, R3, R0, RZ, 0x6 ;  /* 0x0000000003037211 */ /* 0x000fc800078f30ff */
        /* <DEDUP_REMOVED lines=13> */
.L_x_432:
        /* <DEDUP_REMOVED lines=13> */
.L_x_402:
[----:B------:R-:W2:Y:S04]  /*4ca0*/  LDG.E.STRONG.GPU R6, desc[UR38][R2.64] ;  /* 0x0000002602067981 */ /* 0x000ea8000c1ef900 */
[----:B--2---:R-:W-:Y:S01]  /*4cb0*/  CCTL.IVALL ;  /* 0x00000000ff00798f */ /* 0x004fe20002000000 */
[----:B------:R-:W-:Y:S05]  /*4cc0*/  YIELD ;  /* 0x0000000000007946 */ /* 0x000fea0003800000 */
[----:B------:R-:W-:-:S13]  /*4cd0*/  ISETP.NE.AND P2, PT, R6, UR22, PT ;  /* 0x0000001606007c0c */ /* 0x000fda000bf45270 */
[----:B------:R-:W-:Y:S05]  /*4ce0*/  @P2 BRA `(.L_x_402) ;  /* 0xfffffffc00ec2947 */ /* 0x000fea000383ffff */
.L_x_401:
[----:B------:R-:W-:Y:S05]  /*4cf0*/  BSYNC B0 ;  /* 0x0000000000007941 */ /* 0x000fea0003800000 */
.L_x_400:
[----:B------:R-:W-:-:S03]  /*4d00*/  UMOV UR14, 0xffffffff ;  /* 0xffffffff000e7882 */ /* 0x000fc60000000000 */
[----:B------:R-:W-:Y:S05]  /*4d10*/  BRA.DIV UR14, `(.L_x_403) ;  /* 0x000000360e907947 */ /* 0x000fea000b800000 */
[----:B------:R-:W-:Y:S01]  /*4d20*/  NOP ;  /* 0x0000000000007918 */ /* 0x000fe20000000000 */
.L_x_484:
        /* <DEDUP_REMOVED lines=19> */
.L_x_405:
[----:B------:R-:W-:Y:S05]  /*4e60*/  BSYNC B0 ;  /* 0x0000000000007941 */ /* 0x000fea0003800000 */
.L_x_404:
        /* <DEDUP_REMOVED lines=14> */
.L_x_407:
[----:B------:R-:W-:Y:S05]  /*4f50*/  BSYNC B0 ;  /* 0x0000000000007941 */ /* 0x000fea0003800000 */
.L_x_406:
        /* <DEDUP_REMOVED lines=15> */
.L_x_409:
[----:B------:R-:W-:Y:S05]  /*5050*/  BSYNC B0 ;  /* 0x0000000000007941 */ /* 0x000fea0003800000 */
.L_x_408:
[----:B------:R-:W-:Y:S06]  /*5060*/  BAR.ARV 0xa, 0xa0 ;  /* 0x0282800000007b1d */ /* 0x000fec0000002000 */
[----:B------:R-:W-:Y:S04]  /*5070*/  BSSY B0, `(.L_x_410) ;  /* 0x0000003000007945 */ /* 0x000fe80003800000 */
[----:B------:R-:W-:Y:S05]  /*5080*/  @!P0 BRA `(.L_x_411) ;  /* 0x0000000000048947 */ /* 0x000fea0003800000 */
[----:B------:R-:W-:-:S04]  /*5090*/  DEPBAR.LE SB0, 0x1 ;  /* 0x000080400000791a */ /* 0x000fc80000000000 */
.L_x_411:
[----:B------:R-:W-:Y:S05]  /*50a0*/  BSYNC B0 ;  /* 0x0000000000007941 */ /* 0x000fea0003800000 */
.L_x_410:
[----:B------:R-:W-:Y:S06]  /*50b0*/  BAR.ARV 0xb, 0xa0 ;  /* 0x02c2800000007b1d */ /* 0x000fec0000002000 */
[----:B------:R-:W-:Y:S04]  /*50c0*/  BSSY B0, `(.L_x_412) ;  /* 0x0000003000007945 */ /* 0x000fe80003800000 */
[----:B------:R-:W-:Y:S05]  /*50d0*/  @!P0 BRA `(.L_x_413) ;  /* 0x0000000000048947 */ /* 0x000fea0003800000 */
[----:B------:R-:W-:-:S04]  /*50e0*/  DEPBAR.LE SB0, 0x0 ;  /* 0x000080000000791a */ /* 0x000fc80000000000 */
.L_x_413:
[----:B------:R-:W-:Y:S05]  /*50f0*/  BSYNC B0 ;  /* 0x0000000000007941 */ /* 0x000fea0003800000 */
.L_x_412:
        /* <DEDUP_REMOVED lines=19> */
.L_x_415:
[----:B------:R-:W-:Y:S05]  /*5230*/  BSYNC B0 ;  /* 0x0000000000007941 */ /* 0x000fea0003800000 */
.L_x_414:
        /* <DEDUP_REMOVED lines=9> */
.L_x_418:
[----:B------:R-:W2:Y:S04]  /*52d0*/  LDG.E.STRONG.GPU R6, desc[UR38][R2.64] ;  /* 0x0000002602067981 */ /* 0x000ea8000c1ef900 */
[----:B--2---:R-:W-:Y:S01]  /*52e0*/  CCTL.IVALL ;  /* 0x00000000ff00798f */ /* 0x004fe20002000000 */
[----:B------:R-:W-:Y:S05]  /*52f0*/  YIELD ;  /* 0x0000000000007946 */ /* 0x000fea0003800000 */
[----:B------:R-:W-:-:S13]  /*5300*/  ISETP.NE.AND P2, PT, R6, UR22, PT ;  /* 0x0000001606007c0c */ /* 0x000fda000bf45270 */
[----:B------:R-:W-:Y:S05]  /*5310*/  @P2 BRA `(.L_x_418) ;  /* 0xfffffffc00ec2947 */ /* 0x000fea000383ffff */
.L_x_417:
[----:B------:R-:W-:Y:S05]  /*5320*/  BSYNC B0 ;  /* 0x0000000000007941 */ /* 0x000fea0003800000 */
.L_x_416:
[----:B------:R-:W-:-:S03]  /*5330*/  UMOV UR10, 0xffffffff ;  /* 0xffffffff000a7882 */ /* 0x000fc60000000000 */
[----:B------:R-:W-:Y:S05]  /*5340*/  BRA.DIV UR10, `(.L_x_419) ;  /* 0x000000320a207947 */ /* 0x000fea000b800000 */
[----:B------:R-:W-:Y:S01]  /*5350*/  NOP ;  /* 0x0000000000007918 */ /* 0x000fe20000000000 */
.L_x_487:
        /* <DEDUP_REMOVED lines=15> */
.L_x_421:
[----:B------:R-:W-:Y:S05]  /*5450*/  BSYNC B0 ;  /* 0x0000000000007941 */ /* 0x000fea0003800000 */
.L_x_420:
        /* <DEDUP_REMOVED lines=14> */
.L_x_423:
[----:B------:R-:W-:Y:S05]  /*5540*/  BSYNC B0 ;  /* 0x0000000000007941 */ /* 0x000fea0003800000 */
.L_x_422:
        /* <DEDUP_REMOVED lines=15> */
.L_x_425:
[----:B------:R-:W-:Y:S05]  /*5640*/  BSYNC B0 ;  /* 0x0000000000007941 */ /* 0x000fea0003800000 */
.L_x_424:
[----:B------:R-:W-:Y:S06]  /*5650*/  BAR.ARV 0xa, 0xa0 ;  /* 0x0282800000007b1d */ /* 0x000fec0000002000 */
[----:B------:R-:W-:Y:S04]  /*5660*/  BSSY B0, `(.L_x_426) ;  /* 0x0000003000007945 */ /* 0x000fe80003800000 */
[----:B------:R-:W-:Y:S05]  /*5670*/  @!P0 BRA `(.L_x_427) ;  /* 0x0000000000048947 */ /* 0x000fea0003800000 */
[----:B------:R-:W-:-:S04]  /*5680*/  DEPBAR.LE SB0, 0x1 ;  /* 0x000080400000791a */ /* 0x000fc80000000000 */
.L_x_427:
[----:B------:R-:W-:Y:S05]  /*5690*/  BSYNC B0 ;  /* 0x0000000000007941 */ /* 0x000fea0003800000 */
.L_x_426:
[----:B------:R-:W-:Y:S06]  /*56a0*/  BAR.ARV 0xb, 0xa0 ;  /* 0x02c2800000007b1d */ /* 0x000fec0000002000 */
[----:B------:R-:W-:Y:S04]  /*56b0*/  BSSY B0, `(.L_x_428) ;  /* 0x0000003000007945 */ /* 0x000fe80003800000 */
[----:B------:R-:W-:Y:S05]  /*56c0*/  @!P0 BRA `(.L_x_429) ;  /* 0x0000000000048947 */ /* 0x000fea0003800000 */
[----:B------:R-:W-:-:S04]  /*56d0*/  DEPBAR.LE SB0, 0x0 ;  /* 0x000080000000791a */ /* 0x000fc80000000000 */
.L_x_429:
[----:B------:R-:W-:Y:S05]  /*56e0*/  BSYNC B0 ;  /* 0x0000000000007941 */ /* 0x000fea0003800000 */
.L_x_428:
        /* <DEDUP_REMOVED lines=19> */
.L_x_431:
[----:B------:R-:W-:Y:S05]  /*5820*/  BSYNC B0 ;  /* 0x0000000000007941 */ /* 0x000fea0003800000 */
.L_x_430:
[----:B------:R-:W-:Y:S02]  /*5830*/  UIADD3 UR4, UR4, 0x2, URZ ;  /* 0x0000000204047890 */ /* 0x000fe4000fffe03f */
[----:B------:R-:W-:Y:S01]  /*5840*/  UIADD3 UR5, UR5, 0x1, URZ ;  /* 0x0000000105057890 */ /* 0x000fe2000fffe03f */
[----:B------:R-:W-:Y:S11]  /*5850*/  @P1 BRA `(.L_x_432) ;  /* 0xfffffff000dc1947 */ /* 0x000ff6000383ffff */
.L_x_399:
[----:B------:R-:W-:-:S13]  /*5860*/  ISETP.NE.AND P1, PT, R5, RZ, PT ;  /* 0x000000ff0500720c */ /* 0x000fda0003f25270 */
[----:B------:R-:W-:Y:S05]  /*5870*/  @!P1 BRA `(.L_x_362) ;  /* 0x0000002800149947 */ /* 0x000fea0003800000 */
        /* <DEDUP_REMOVED lines=11> */
.L_x_435:
[----:B------:R-:W2:Y:S04]  /*5930*/  LDG.E.STRONG.GPU R0, desc[UR38][R2.64] ;  /* 0x0000002602007981 */ /* 0x000ea8000c1ef900 */
[----:B--2---:R-:W-:Y:S01]  /*5940*/  CCTL.IVALL ;  /* 0x00000000ff00798f */ /* 0x004fe20002000000 */
[----:B------:R-:W-:Y:S05]  /*5950*/  YIELD ;  /* 0x0000000000007946 */ /* 0x000fea0003800000 */
[----:B------:R-:W-:-:S13]  /*5960*/  ISETP.NE.AND P1, PT, R0, UR22, PT ;  /* 0x0000001600007c0c */ /* 0x000fda000bf25270 */
[----:B------:R-:W-:Y:S05]  /*5970*/  @P1 BRA `(.L_x_435) ;  /* 0xfffffffc00ec1947 */ /* 0x000fea000383ffff */
.L_x_434:
[----:B------:R-:W-:Y:S05]  /*5980*/  BSYNC B0 ;  /* 0x0000000000007941 */ /* 0x000fea0003800000 */
.L_x_433:
[----:B------:R-:W-:-:S03]  /*5990*/  UMOV UR5, 0xffffffff ;  /* 0xffffffff00057882 */ /* 0x000fc60000000000 */
[----:B------:R-:W-:Y:S05]  /*59a0*/  BRA.DIV UR5, `(.L_x_436) ;  /* 0x0000002a05a47947 */ /* 0x000fea000b800000 */
[----:B------:R-:W-:Y:S01]  /*59b0*/  NOP ;  /* 0x0000000000007918 */ /* 0x000fe20000000000 */
.L_x_490:
        /* <DEDUP_REMOVED lines=22> */
.L_x_438:
[----:B------:R-:W-:Y:S05]  /*5b20*/  BSYNC B0 ;  /* 0x0000000000007941 */ /* 0x000fea0003800000 */
.L_x_437:
        /* <DEDUP_REMOVED lines=19> */
.L_x_440:
[----:B------:R-:W-:Y:S05]  /*5c60*/  BSYNC B0 ;  /* 0x0000000000007941 */ /* 0x000fea0003800000 */
.L_x_439:
        /* <DEDUP_REMOVED lines=20> */
.L_x_442:
[----:B------:R-:W-:Y:S05]  /*5db0*/  BSYNC B0 ;  /* 0x0000000000007941 */ /* 0x000fea0003800000 */
.L_x_441:
[----:B------:R-:W-:Y:S06]  /*5dc0*/  BAR.ARV 0xa, 0xa0 ;  /* 0x0282800000007b1d */ /* 0x000fec0000002000 */
[----:B------:R-:W-:Y:S04]  /*5dd0*/  BSSY B0, `(.L_x_443) ;  /* 0x0000003000007945 */ /* 0x000fe80003800000 */
[----:B------:R-:W-:Y:S05]  /*5de0*/  @!P0 BRA `(.L_x_444) ;  /* 0x0000000000048947 */ /* 0x000fea0003800000 */
[----:B------:R-:W-:-:S04]  /*5df0*/  DEPBAR.LE SB0, 0x1 ;  /* 0x000080400000791a */ /* 0x000fc80000000000 */
.L_x_444:
[----:B------:R-:W-:Y:S05]  /*5e00*/  BSYNC B0 ;  /* 0x0000000000007941 */ /* 0x000fea0003800000 */
.L_x_443:
[----:B------:R-:W-:Y:S06]  /*5e10*/  BAR.ARV 0xb, 0xa0 ;  /* 0x02c2800000007b1d */ /* 0x000fec0000002000 */
[----:B------:R-:W-:Y:S04]  /*5e20*/  BSSY B0, `(.L_x_445) ;  /* 0x0000003000007945 */ /* 0x000fe80003800000 */
[----:B------:R-:W-:Y:S05]  /*5e30*/  @!P0 BRA `(.L_x_446) ;  /* 0x0000000000048947 */ /* 0x000fea0003800000 */
[----:B------:R-:W-:-:S04]  /*5e40*/  DEPBAR.LE SB0, 0x0 ;  /* 0x000080000000791a */ /* 0x000fc80000000000 */
.L_x_446:
[----:B------:R-:W-:Y:S05]  /*5e50*/  BSYNC B0 ;  /* 0x0000000000007941 */ /* 0x000fea0003800000 */
.L_x_445:
[----:B------:R-:W-:Y:S06]  /*5e60*/  BAR.ARV 0xc, 0xa0 ;  /* 0x0302800000007b1d */ /* 0x000fec0000002000 */
[----:B------:R-:W-:Y:S01]  /*5e70*/  NOP ;  /* 0x0000000000007918 */ /* 0x000fe20000000000 */
        /* <DEDUP_REMOVED lines=15> */
[----:B--2---:R2:W-:Y:S01]  /*5f70*/  @P0 REDG.E.ADD.S32.STRONG.GPU desc[UR38][R2.64], R5 ;  /* 0x000000050200098e */ /* 0x0045e2000c10e3a6 */
[----:B------:R-:W-:Y:S05]  /*5f80*/  BRA `(.L_x_362) ;  /* 0x0000002000507947 */ /* 0x000fea0003800000 */
.L_x_398:
        /* <DEDUP_REMOVED lines=57> */
.L_x_491:
        /* <DEDUP_REMOVED lines=9> */
.L_x_450:
        /* <DEDUP_REMOVED lines=102> */
.L_x_461:
[----:B-1----:R-:W-:-:S05]  /*6a10*/  IMAD.MOV.U32 R10, RZ, RZ, 0x1 ;  /* 0x00000001ff0a7424 */ /* 0x002fca00078e00ff */
[----:B------:R-:W-:-:S04]  /*6a20*/  SHF.L.U32 R10, R10, 0x1f, RZ ;  /* 0x0000001f0a0a7819 */ /* 0x000fc800000006ff */
[----:B------:R-:W1:Y:S02]  /*6a30*/  SYNCS.PHASECHK.TRANS64.TRYWAIT P1, [R0+URZ+0x36438], R10 ;  /* 0x0364380a000075a7 */ /* 0x000e64000802017f */
[----:B-123--:R-:W-:Y:S05]  /*6a40*/  @!P1 BRA `(.L_x_453) ;  /* 0x0000001800ac9947 */ /* 0x00efea0003800000 */
.L_x_492:
[----:B------:R-:W-:Y:S05]  /*6a50*/  @P0 BRA `(.L_x_454) ;  /* 0x0000000000140947 */ /* 0x000fea0003800000 */
[----:B------:R-:W-:Y:S01]  /*6a60*/  ISETP.NE.AND P1, PT, R16, RZ, PT ;  /* 0x000000ff1000720c */ /* 0x000fe20003f25270 */
[----:B------:R-:W-:-:S04]  /*6a70*/  IMAD.MOV.U32 R3, RZ, RZ, 0x6100 ;  /* 0x00006100ff037424 */ /* 0x000fc800078e00ff */
[----:B------:R2:W-:Y:S08]  /*6a80*/  SYNCS.ARRIVE.TRANS64 RZ, [R0+URZ+0x36430], R3 ;  /* 0x0364300300ff79a7 */ /* 0x0005f0000800003f */
[----:B------:R-:W-:Y:S05]  /*6a90*/  @!P1 BRA `(.L_x_454) ;  /* 0x0000000000049947 */ /* 0x000fea0003800000 */
[----:B------:R-:W-:Y:S01]  /*6aa0*/  BPT.TRAP 0x1 ;  /* 0x000000040000795c */ /* 0x000fe20000300000 */
.L_x_454:
        /* <DEDUP_REMOVED lines=47> */
.L_x_493:
[----:B------:R-:W-:Y:S05]  /*6da0*/  @P0 BRA `(.L_x_456) ;  /* 0x0000000000140947 */ /* 0x000fea0003800000 */
[----:B------:R-:W-:Y:S01]  /*6db0*/  ISETP.NE.AND P1, PT, R16, RZ, PT ;  /* 0x000000ff1000720c */ /* 0x000fe20003f25270 */
[----:B--2---:R-:W-:-:S04]  /*6dc0*/  IMAD.MOV.U32 R3, RZ, RZ, 0x6100 ;  /* 0x00006100ff037424 */ /* 0x004fc800078e00ff */
[----:B------:R3:W-:Y:S08]  /*6dd0*/  SYNCS.ARRIVE.TRANS64 RZ, [R0+URZ+0x36418], R3 ;  /* 0x0364180300ff79a7 */ /* 0x0007f0000800003f */
[----:B------:R-:W-:Y:S05]  /*6de0*/  @!P1 BRA `(.L_x_456) ;  /* 0x0000000000049947 */ /* 0x000fea0003800000 */
[----:B------:R-:W-:Y:S01]  /*6df0*/  BPT.TRAP 0x1 ;  /* 0x000000040000795c */ /* 0x000fe20000300000 */
.L_x_456:
        /* <DEDUP_REMOVED lines=35> */
.L_x_494:
        /* <DEDUP_REMOVED lines=9> */
.L_x_458:
        /* <DEDUP_REMOVED lines=37> */
.L_x_496:
[----:B------:R-:W-:Y:S05]  /*7310*/  @P0 BRA `(.L_x_460) ;  /* 0x0000000000140947 */ /* 0x000fea0003800000 */
[----:B------:R-:W-:Y:S01]  /*7320*/  ISETP.NE.AND P1, PT, R16, RZ, PT ;  /* 0x000000ff1000720c */ /* 0x000fe20003f25270 */
[----:B--2---:R-:W-:-:S04]  /*7330*/  IMAD.MOV.U32 R5, RZ, RZ, 0x6100 ;  /* 0x00006100ff057424 */ /* 0x004fc800078e00ff */
[----:B------:R3:W-:Y:S08]  /*7340*/  SYNCS.ARRIVE.TRANS64 RZ, [R0+URZ+0x36410], R5 ;  /* 0x0364100500ff79a7 */ /* 0x0007f0000800003f */
[----:B------:R-:W-:Y:S05]  /*7350*/  @!P1 BRA `(.L_x_460) ;  /* 0x0000000000049947 */ /* 0x000fea0003800000 */
[----:B------:R-:W-:Y:S01]  /*7360*/  BPT.TRAP 0x1 ;  /* 0x000000040000795c */ /* 0x000fe20000300000 */
.L_x_460:
        /* <DEDUP_REMOVED lines=36> */
.L_x_452:
[----:B------:R-:W-:Y:S01]  /*75b0*/  ISETP.NE.AND P1, PT, R19, RZ, PT ;  /* 0x000000ff1300720c */ /* 0x000fe20003f25270 */
[----:B------:R-:W-:-:S12]  /*75c0*/  IMAD.MOV.U32 R4, RZ, RZ, 0x1 ;  /* 0x00000001ff047424 */ /* 0x000fd800078e00ff */
[----:B------:R-:W-:Y:S05]  /*75d0*/  @!P1 BRA `(.L_x_451) ;  /* 0x0000000400649947 */ /* 0x000fea0003800000 */
[----:B------:R-:W2:Y:S02]  /*75e0*/  SYNCS.PHASECHK.TRANS64.TRYWAIT P1, [R0+URZ+0x36438], R10 ;  /* 0x0364380a000075a7 */ /* 0x000ea4000802017f */
[----:B--2---:R-:W-:Y:S05]  /*75f0*/  @!P1 BRA `(.L_x_462) ;  /* 0x0000001000149947 */ /* 0x004fea0003800000 */
.L_x_497:
[----:B------:R-:W-:Y:S05]  /*7600*/  @P0 BRA `(.L_x_463) ;  /* 0x0000000000140947 */ /* 0x000fea0003800000 */
[----:B------:R-:W-:Y:S01]  /*7610*/  ISETP.NE.AND P1, PT, R16, RZ, PT ;  /* 0x000000ff1000720c */ /* 0x000fe20003f25270 */
[----:B------:R-:W-:-:S04]  /*7620*/  IMAD.MOV.U32 R5, RZ, RZ, 0x6100 ;  /* 0x00006100ff057424 */ /* 0x000fc800078e00ff */
[----:B------:R3:W-:Y:S08]  /*7630*/  SYNCS.ARRIVE.TRANS64 RZ, [R0+URZ+0x36430], R5 ;  /* 0x0364300500ff79a7 */ /* 0x0007f0000800003f */
[----:B------:R-:W-:Y:S05]  /*7640*/  @!P1 BRA `(.L_x_463) ;  /* 0x0000000000049947 */ /* 0x000fea0003800000 */
[----:B------:R-:W-:Y:S01]  /*7650*/  BPT.TRAP 0x1 ;  /* 0x000000040000795c */ /* 0x000fe20000300000 */
.L_x_463:
        /* <DEDUP_REMOVED lines=41> */
.L_x_498:
[----:B------:R-:W-:Y:S01]  /*78f0*/  IMAD.MOV.U32 R4, RZ, RZ, RZ ;  /* 0x000000ffff047224 */ /* 0x000fe200078e00ff */
[----:B------:R-:W-:Y:S06]  /*7900*/  @P0 BRA `(.L_x_465) ;  /* 0x0000000000140947 */ /* 0x000fec0003800000 */
[----:B------:R-:W-:Y:S01]  /*7910*/  ISETP.NE.AND P1, PT, R16, RZ, PT ;  /* 0x000000ff1000720c */ /* 0x000fe20003f25270 */
[----:B---3--:R-:W-:-:S04]  /*7920*/  IMAD.MOV.U32 R5, RZ, RZ, 0x6100 ;  /* 0x00006100ff057424 */ /* 0x008fc800078e00ff */
[----:B------:R4:W-:Y:S08]  /*7930*/  SYNCS.ARRIVE.TRANS64 RZ, [R0+URZ+0x36418], R5 ;  /* 0x0364180500ff79a7 */ /* 0x0009f0000800003f */
[----:B------:R-:W-:Y:S05]  /*7940*/  @!P1 BRA `(.L_x_465) ;  /* 0x0000000000049947 */ /* 0x000fea0003800000 */
[----:B------:R-:W-:Y:S01]  /*7950*/  BPT.TRAP 0x1 ;  /* 0x000000040000795c */ /* 0x000fe20000300000 */
.L_x_465:
        /* <DEDUP_REMOVED lines=33> */
.L_x_451:
[----:B------:R-:W-:-:S04]  /*7b70*/  SHF.L.U32 R3, R4, 0x1f, RZ ;  /* 0x0000001f04037819 */ /* 0x000fc800000006ff */
[----:B------:R-:W3:Y:S02]  /*7b80*/  SYNCS.PHASECHK.TRANS64.TRYWAIT P1, [R0+URZ+0x36438], R3 ;  /* 0x03643803000075a7 */ /* 0x000ee4000802017f */
[----:B---3--:R-:W-:Y:S05]  /*7b90*/  @!P1 BRA `(.L_x_466) ;  /* 0x0000000800d49947 */ /* 0x008fea0003800000 */
.L_x_499:
[----:B------:R-:W-:Y:S05]  /*7ba0*/  @P0 BRA `(.L_x_467) ;  /* 0x0000000000180947 */ /* 0x000fea0003800000 */
[----:B------:R-:W4:Y:S01]  /*7bb0*/  S2R R2, SR_TID.X ;  /* 0x0000000000027919 */ /* 0x000f220000002100 */
[----:B---3--:R-:W-:-:S04]  /*7bc0*/  IMAD.MOV.U32 R3, RZ, RZ, 0x6100 ;  /* 0x00006100ff037424 */ /* 0x008fc800078e00ff */
[----:B------:R3:W-:Y:S01]  /*7bd0*/  SYNCS.ARRIVE.TRANS64 RZ, [R0+URZ+0x36430], R3 ;  /* 0x0364300300ff79a7 */ /* 0x0007e2000800003f */
[----:B----4-:R-:W-:-:S13]  /*7be0*/  LOP3.LUT P0, RZ, R2, 0x1f, RZ, 0xc0, !PT ;  /* 0x0000001f02ff7812 */ /* 0x010fda000780c0ff */
[----:B---3--:R-:W-:Y:S05]  /*7bf0*/  @!P0 BRA `(.L_x_467) ;  /* 0x0000000000048947 */ /* 0x008fea0003800000 */
[----:B------:R-:W-:Y:S01]  /*7c00*/  BPT.TRAP 0x1 ;  /* 0x000000040000795c */ /* 0x000fe20000300000 */
.L_x_467:
        /* <DEDUP_REMOVED lines=43> */
.L_x_448:
[----:B------:R-:W-:Y:S05]  /*7ec0*/  BSYNC B0 ;  /* 0x0000000000007941 */ /* 0x000fea0003800000 */
.L_x_447:
[----:B------:R-:W-:-:S03]  /*7ed0*/  UMOV UR6, 0xffffffff ;  /* 0xffffffff00067882 */ /* 0x000fc60000000000 */
[----:B------:R-:W-:Y:S05]  /*7ee0*/  BRA.DIV UR6, `(.L_x_468) ;  /* 0x0000000a06147947 */ /* 0x000fea000b800000 */
[----:B------:R-:W-:-:S13]  /*7ef0*/  ELECT P0, URZ, PT ;  /* 0x00000000003f782f */ /* 0x000fda0003800000 */
.L_x_502:
[----:B------:R-:W-:Y:S05]  /*7f00*/  @!P0 BRA `(.L_x_362) ;  /* 0x0000000000708947 */ /* 0x000fea0003800000 */
[----:B------:R-:W-:-:S04]  /*7f10*/  LOP3.LUT R18, R18, 0x2, RZ, 0xfc, !PT ;  /* 0x0000000212127812 */ /* 0x000fc800078efcff */
[----:B------:R-:W-:-:S13]  /*7f20*/  ISETP.NE.AND P2, PT, R18, 0x3, PT ;  /* 0x000000031200780c */ /* 0x000fda0003f45270 */
[----:B------:R-:W-:Y:S05]  /*7f30*/  @!P2 BRA `(.L_x_469) ;  /* 0x000000000004a947 */ /* 0x000fea0003800000 */
[----:B------:R-:W-:Y:S01]  /*7f40*/  BPT.TRAP 0x1 ;  /* 0x000000040000795c */ /* 0x000fe20000300000 */
.L_x_469:
        /* <DEDUP_REMOVED lines=15> */
.L_x_503:
[----:B------:R-:W2:Y:S02]  /*8040*/  SYNCS.PHASECHK.TRANS64.TRYWAIT P0, [R3+URZ], R2 ;  /* 0x00000002030075a7 */ /* 0x000ea4000800017f */
[----:B--2---:R-:W-:Y:S05]  /*8050*/  @!P0 BRA `(.L_x_471) ;  /* 0x0000000400f08947 */ /* 0x004fea0003800000 */
.L_x_504:
[----:B------:R-:W-:Y:S05]  /*8060*/  @!P2 BRA `(.L_x_472) ;  /* 0x000000000004a947 */ /* 0x000fea0003800000 */
[----:B------:R-:W-:Y:S01]  /*8070*/  BPT.TRAP 0x1 ;  /* 0x000000040000795c */ /* 0x000fe20000300000 */
.L_x_472:
[----:B------:R-:W-:-:S07]  /*8080*/  SHF.L.U32 R4, R4, 0x1f, RZ ;  /* 0x0000001f04047819 */ /* 0x000fce00000006ff */
.L_x_473:
[----:B---3--:R3:W4:Y:S02]  /*8090*/  SYNCS.PHASECHK.TRANS64.TRYWAIT P0, [R9+URZ+0x36438], R4 ;  /* 0x03643804090075a7 */ /* 0x008724000800017f */
[----:B----4-:R-:W-:Y:S05]  /*80a0*/  @!P0 NANOSLEEP.SYNCS 0x989680 ;  /* 0x009896800000895d */ /* 0x010fea0003900000 */
[----:B------:R-:W4:Y:S02]  /*80b0*/  @!P0 SYNCS.PHASECHK.TRANS64 P0, [R9+URZ+0x36438], R4 ;  /* 0x03643804090085a7 */ /* 0x000f24000800007f */
[----:B----4-:R-:W-:Y:S05]  /*80c0*/  @!P0 BRA `(.L_x_473) ;  /* 0xfffffffc00f08947 */ /* 0x010fea000383ffff */
.L_x_362:
[----:B------:R-:W-:Y:S05]  /*80d0*/  BSYNC B6 ;  /* 0x0000000000067941 */ /* 0x000fea0003800000 */
.L_x_359:
[----:B------:R-:W-:Y:S05]  /*80e0*/  EXIT ;  /* 0x000000000000794d */ /* 0x000fea0003800000 */
.L_x_367:
[----:B------:R-:W-:Y:S02]  /*80f0*/  IMAD.MOV.U32 R13, RZ, RZ, R16 ;  /* 0x000000ffff0d7224 */ /* 0x000fe400078e0010 */
[----:B------:R-:W-:Y:S02]  /*8100*/  IMAD.MOV.U32 R12, RZ, RZ, RZ ;  /* 0x000000ffff0c7224 */ /* 0x000fe400078e00ff */
[----:B------:R-:W-:Y:S02]  /*8110*/  IMAD.MOV.U32 R11, RZ, RZ, 0x1f ;  /* 0x0000001fff0b7424 */ /* 0x000fe400078e00ff */
[----:B------:R-:W-:-:S07]  /*8120*/  IMAD.MOV.U32 R15, RZ, RZ, -0x1 ;  /* 0xffffffffff0f7424 */ /* 0x000fce00078e00ff */
[----:B------:R-:W-:Y:S05]  /*8130*/  WARPSYNC.COLLECTIVE R15, `(.L_x_474) ;  /* 0x000000000f087348 */ /* 0x000fea0003c00000 */
[----:B------:R1:W2:Y:S02]  /*8140*/  SHFL.IDX P6, R14, R13, R12, R11 ;  /* 0x0000000c0d0e7389 */ /* 0x0002a400000c000b */
[----:B-12---:R-:W-:Y:S01]  /*8150*/  ENDCOLLECTIVE ;  /* 0x000000000000791b */ /* 0x006fe20003800000 */
.L_x_474:
[----:B------:R-:W-:Y:S05]  /*8160*/  BRA `(.L_x_475) ;  /* 0xffffff8800747947 */ /* 0x000fea000383ffff */
.L_x_369:
[----:B--2---:R-:W-:-:S04]  /*8170*/  IMAD.U32 R5, RZ, RZ, UR36 ;  /* 0x00000024ff057e24 */ /* 0x004fc8000f8e00ff */
[----:B------:R2:W3:Y:S03]  /*8180*/  SYNCS.PHASECHK.TRANS64.TRYWAIT P0, [R5+URZ+0x36400], R10 ;  /* 0x0364000a050075a7 */ /* 0x0004e6000800017f */
[----:B---3--:R-:W-:Y:S05]  /*8190*/  @!P0 NANOSLEEP.SYNCS 0x989680 ;  /* 0x009896800000895d */ /* 0x008fea0003900000 */
[----:B------:R-:W3:Y:S02]  /*81a0*/  @!P0 SYNCS.PHASECHK.TRANS64 P0, [R5+URZ+0x36400], R10 ;  /* 0x0364000a050085a7 */ /* 0x000ee4000800007f */
[----:B---3--:R-:W-:Y:S05]  /*81b0*/  @!P0 BRA `(.L_x_369) ;  /* 0xfffffffc00ec8947 */ /* 0x008fea000383ffff */
[----:B------:R-:W-:Y:S05]  /*81c0*/  BRA `(.L_x_368) ;  /* 0xffffff8800a87947 */ /* 0x000fea000383ffff */
.L_x_374:
[----:B---3--:R3:W4:Y:S02]  /*81d0*/  SYNCS.PHASECHK.TRANS64.TRYWAIT P1, [R3+URZ+0x36410], R12 ;  /* 0x0364100c030075a7 */ /* 0x008724000802017f */
[----:B----4-:R-:W-:Y:S05]  /*81e0*/  @!P1 NANOSLEEP.SYNCS 0x989680 ;  /* 0x009896800000995d */ /* 0x010fea0003900000 */
[----:B------:R-:W4:Y:S02]  /*81f0*/  @!P1 SYNCS.PHASECHK.TRANS64 P1, [R3+URZ+0x36410], R12 ;  /* 0x0364100c030095a7 */ /* 0x000f24000802007f */
[----:B----4-:R-:W-:Y:S05]  /*8200*/  @!P1 BRA `(.L_x_374) ;  /* 0xfffffffc00f09947 */ /* 0x010fea000383ffff */
[----:B------:R-:W-:Y:S05]  /*8210*/  BRA `(.L_x_373) ;  /* 0xffffff9400307947 */ /* 0x000fea000383ffff */
.L_x_378:
[----:B------:R-:W-:-:S04]  /*8220*/  IMAD.U32 R15, RZ, RZ, UR36 ;  /* 0x00000024ff0f7e24 */ /* 0x000fc8000f8e00ff */
[----:B------:R1:W1:Y:S03]  /*8230*/  SYNCS.PHASECHK.TRANS64.TRYWAIT P1, [R15+URZ+0x36430], R14 ;  /* 0x0364300e0f0075a7 */ /* 0x000266000802017f */
[----:B-1----:R-:W-:Y:S05]  /*8240*/  @!P1 NANOSLEEP.SYNCS 0x989680 ;  /* 0x009896800000995d */ /* 0x002fea0003900000 */
[----:B------:R-:W1:Y:S02]  /*8250*/  @!P1 SYNCS.PHASECHK.TRANS64 P1, [R15+URZ+0x36430], R14 ;  /* 0x0364300e0f0095a7 */ /* 0x000e64000802007f */
[----:B-1----:R-:W-:Y:S05]  /*8260*/  @!P1 BRA `(.L_x_378) ;  /* 0xfffffffc00ec9947 */ /* 0x002fea000383ffff */
[----:B------:R-:W-:Y:S05]  /*8270*/  BRA `(.L_x_377) ;  /* 0xffffff9800d07947 */ /* 0x000fea000383ffff */
.L_x_385:
[----:B------:R-:W-:Y:S01]  /*8280*/  BSSY B0, `(.L_x_476) ;  /* 0x0000005000007945 */ /* 0x000fe20003800000 */
[----:B------:R-:W-:-:S07]  /*8290*/  IMAD.MOV.U32 R15, RZ, RZ, -0x1 ;  /* 0xffffffffff0f7424 */ /* 0x000fce00078e00ff */
[----:B---3--:R-:W-:Y:S05]  /*82a0*/  WARPSYNC.COLLECTIVE R15, `(.L_x_477) ;  /* 0x000000000f087348 */ /* 0x008fea0003c00000 */
[----:B------:R-:W-:Y:S01]  /*82b0*/  NOP ;  /* 0x0000000000007918 */ /* 0x000fe20000000000 */
[----:B---3--:R-:W-:Y:S01]  /*82c0*/  ENDCOLLECTIVE ;  /* 0x000000000000791b */ /* 0x008fe20003800000 */
.L_x_477:
[----:B------:R-:W-:Y:S05]  /*82d0*/  BSYNC B0 ;  /* 0x0000000000007941 */ /* 0x000fea0003800000 */
.L_x_476:
[----:B------:R-:W-:Y:S05]  /*82e0*/  BRA `(.L_x_478) ;  /* 0xffffffbc00bc7947 */ /* 0x000fea000383ffff */
.L_x_394:
[----:B------:R-:W-:Y:S01]  /*82f0*/  BSSY B0, `(.L_x_479) ;  /* 0x0000005000007945 */ /* 0x000fe20003800000 */
[----:B------:R-:W-:-:S07]  /*8300*/  IMAD.MOV.U32 R15, RZ, RZ, -0x1 ;  /* 0xffffffffff0f7424 */ /* 0x000fce00078e00ff */
[----:B-1-3--:R-:W-:Y:S05]  /*8310*/  WARPSYNC.COLLECTIVE R15, `(.L_x_480) ;  /* 0x000000000f087348 */ /* 0x00afea0003c00000 */
[----:B------:R-:W-:Y:S01]  /*8320*/  NOP ;  /* 0x0000000000007918 */ /* 0x000fe20000000000 */
[----:B-1-3--:R-:W-:Y:S01]  /*8330*/  ENDCOLLECTIVE ;  /* 0x000000000000791b */ /* 0x00afe20003800000 */
.L_x_480:
[----:B------:R-:W-:Y:S05]  /*8340*/  BSYNC B0 ;  /* 0x0000000000007941 */ /* 0x000fea0003800000 */
.L_x_479:
[----:B------:R-:W-:Y:S05]  /*8350*/  BRA `(.L_x_481) ;  /* 0xffffffc000a87947 */ /* 0x000fea000383ffff */
.L_x_403:
[----:B------:R-:W-:Y:S01]  /*8360*/  BSSY B0, `(.L_x_482) ;  /* 0x0000005000007945 */ /* 0x000fe20003800000 */
[----:B------:R-:W-:-:S07]  /*8370*/  IMAD.MOV.U32 R15, RZ, RZ, -0x1 ;  /* 0xffffffffff0f7424 */ /* 0x000fce00078e00ff */
[----:B------:R-:W-:Y:S05]  /*8380*/  WARPSYNC.COLLECTIVE R15, `(.L_x_483) ;  /* 0x000000000f087348 */ /* 0x000fea0003c00000 */
[----:B------:R-:W-:Y:S01]  /*8390*/  NOP ;  /* 0x0000000000007918 */ /* 0x000fe20000000000 */
[----:B------:R-:W-:Y:S01]  /*83a0*/  ENDCOLLECTIVE ;  /* 0x000000000000791b */ /* 0x000fe20003800000 */
.L_x_483:
[----:B------:R-:W-:Y:S05]  /*83b0*/  BSYNC B0 ;  /* 0x0000000000007941 */ /* 0x000fea0003800000 */
.L_x_482:
[----:B------:R-:W-:Y:S05]  /*83c0*/  BRA `(.L_x_484) ;  /* 0xffffffc800587947 */ /* 0x000fea000383ffff */
.L_x_419:
[----:B------:R-:W-:Y:S01]  /*83d0*/  BSSY B0, `(.L_x_485) ;  /* 0x0000005000007945 */ /* 0x000fe20003800000 */
[----:B------:R-:W-:-:S07]  /*83e0*/  IMAD.MOV.U32 R15, RZ, RZ, -0x1 ;  /* 0xffffffffff0f7424 */ /* 0x000fce00078e00ff */
[----:B------:R-:W-:Y:S05]  /*83f0*/  WARPSYNC.COLLECTIVE R15, `(.L_x_486) ;  /* 0x000000000f087348 */ /* 0x000fea0003c00000 */
[----:B------:R-:W-:Y:S01]  /*8400*/  NOP ;  /* 0x0000000000007918 */ /* 0x000fe20000000000 */
[----:B------:R-:W-:Y:S01]  /*8410*/  ENDCOLLECTIVE ;  /* 0x000000000000791b */ /* 0x000fe20003800000 */
.L_x_486:
[----:B------:R-:W-:Y:S05]  /*8420*/  BSYNC B0 ;  /* 0x0000000000007941 */ /* 0x000fea0003800000 */
.L_x_485:
[----:B------:R-:W-:Y:S05]  /*8430*/  BRA `(.L_x_487) ;  /* 0xffffffcc00c87947 */ /* 0x000fea000383ffff */
.L_x_436:
[----:B------:R-:W-:Y:S01]  /*8440*/  BSSY B0, `(.L_x_488) ;  /* 0x0000005000007945 */ /* 0x000fe20003800000 */
[----:B------:R-:W-:-:S07]  /*8450*/  IMAD.MOV.U32 R15, RZ, RZ, -0x1 ;  /* 0xffffffffff0f7424 */ /* 0x000fce00078e00ff */
[----:B------:R-:W-:Y:S05]  /*8460*/  WARPSYNC.COLLECTIVE R15, `(.L_x_489) ;  /* 0x000000000f087348 */ /* 0x000fea0003c00000 */
[----:B------:R-:W-:Y:S01]  /*8470*/  NOP ;  /* 0x0000000000007918 */ /* 0x000fe20000000000 */
[----:B------:R-:W-:Y:S01]  /*8480*/  ENDCOLLECTIVE ;  /* 0x000000000000791b */ /* 0x000fe20003800000 */
.L_x_489:
[----:B------:R-:W-:Y:S05]  /*8490*/  BSYNC B0 ;  /* 0x0000000000007941 */ /* 0x000fea0003800000 */
.L_x_488:
[----:B------:R-:W-:Y:S05]  /*84a0*/  BRA `(.L_x_490) ;  /* 0xffffffd400447947 */ /* 0x000fea000383ffff */
.L_x_449:
[----:B-1----:R1:W2:Y:S02]  /*84b0*/  SYNCS.PHASECHK.TRANS64.TRYWAIT P1, [R0+URZ+0x36420], R10 ;  /* 0x0364200a000075a7 */ /* 0x0022a4000802017f */
[----:B--2---:R-:W-:Y:S05]  /*84c0*/  @!P1 NANOSLEEP.SYNCS 0x989680 ;  /* 0x009896800000995d */ /* 0x004fea0003900000 */
[----:B------:R-:W2:Y:S02]  /*84d0*/  @!P1 SYNCS.PHASECHK.TRANS64 P1, [R0+URZ+0x36420], R10 ;  /* 0x0364200a000095a7 */ /* 0x000ea4000802007f */
[----:B--2---:R-:W-:Y:S05]  /*84e0*/  @!P1 BRA `(.L_x_449) ;  /* 0xfffffffc00f09947 */ /* 0x004fea000383ffff */
[----:B------:R-:W-:Y:S05]  /*84f0*/  BRA `(.L_x_491) ;  /* 0xffffffdc00887947 */ /* 0x000fea000383ffff */
.L_x_453:
[----:B-1----:R1:W2:Y:S02]  /*8500*/  SYNCS.PHASECHK.TRANS64.TRYWAIT P1, [R0+URZ+0x36438], R10 ;  /* 0x0364380a000075a7 */ /* 0x0022a4000802017f */
[----:B--2---:R-:W-:Y:S05]  /*8510*/  @!P1 NANOSLEEP.SYNCS 0x989680 ;  /* 0x009896800000995d */ /* 0x004fea0003900000 */
[----:B------:R-:W2:Y:S02]  /*8520*/  @!P1 SYNCS.PHASECHK.TRANS64 P1, [R0+URZ+0x36438], R10 ;  /* 0x0364380a000095a7 */ /* 0x000ea4000802007f */
[----:B--2---:R-:W-:Y:S05]  /*8530*/  @!P1 BRA `(.L_x_453) ;  /* 0xfffffffc00f09947 */ /* 0x004fea000383ffff */
[----:B------:R-:W-:Y:S05]  /*8540*/  BRA `(.L_x_492) ;  /* 0xffffffe400407947 */ /* 0x000fea000383ffff */
.L_x_455:
[----:B--2---:R2:W3:Y:S02]  /*8550*/  SYNCS.PHASECHK.TRANS64.TRYWAIT P1, [R0+URZ+0x36428], R3 ;  /* 0x03642803000075a7 */ /* 0x0044e4000802017f */
[----:B---3--:R-:W-:Y:S05]  /*8560*/  @!P1 NANOSLEEP.SYNCS 0x989680 ;  /* 0x009896800000995d */ /* 0x008fea0003900000 */
[----:B------:R-:W3:Y:S02]  /*8570*/  @!P1 SYNCS.PHASECHK.TRANS64 P1, [R0+URZ+0x36428], R3 ;  /* 0x03642803000095a7 */ /* 0x000ee4000802007f */
[----:B---3--:R-:W-:Y:S05]  /*8580*/  @!P1 BRA `(.L_x_455) ;  /* 0xfffffffc00f09947 */ /* 0x008fea000383ffff */
[----:B------:R-:W-:Y:S05]  /*8590*/  BRA `(.L_x_493) ;  /* 0xffffffe800007947 */ /* 0x000fea000383ffff */
.L_x_457:
[----:B--2---:R2:W3:Y:S02]  /*85a0*/  SYNCS.PHASECHK.TRANS64.TRYWAIT P1, [R0+URZ+0x36438], R29 ;  /* 0x0364381d000075a7 */ /* 0x0044e4000802017f */
[----:B---3--:R-:W-:Y:S05]  /*85b0*/  @!P1 NANOSLEEP.SYNCS 0x989680 ;  /* 0x009896800000995d */ /* 0x008fea0003900000 */
[----:B------:R-:W3:Y:S02]  /*85c0*/  @!P1 SYNCS.PHASECHK.TRANS64 P1, [R0+URZ+0x36438], R29 ;  /* 0x0364381d000095a7 */ /* 0x000ee4000802007f */
[----:B---3--:R-:W-:Y:S05]  /*85d0*/  @!P1 BRA `(.L_x_457) ;  /* 0xfffffffc00f09947 */ /* 0x008fea000383ffff */
[----:B------:R-:W-:Y:S05]  /*85e0*/  BRA `(.L_x_494) ;  /* 0xffffffe800907947 */ /* 0x000fea000383ffff */
.L_x_459:
[----:B------:R-:W-:-:S07]  /*85f0*/  SHF.L.U32 R5, R12, 0x1f, RZ ;  /* 0x0000001f0c057819 */ /* 0x000fce00000006ff */
.L_x_495:
[----:B--2---:R2:W3:Y:S02]  /*8600*/  SYNCS.PHASECHK.TRANS64.TRYWAIT P1, [R0+URZ+0x36420], R5 ;  /* 0x03642005000075a7 */ /* 0x0044e4000802017f */
[----:B---3--:R-:W-:Y:S05]  /*8610*/  @!P1 NANOSLEEP.SYNCS 0x989680 ;  /* 0x009896800000995d */ /* 0x008fea0003900000 */
[----:B------:R-:W3:Y:S02]  /*8620*/  @!P1 SYNCS.PHASECHK.TRANS64 P1, [R0+URZ+0x36420], R5 ;  /* 0x03642005000095a7 */ /* 0x000ee4000802007f */
[----:B---3--:R-:W-:Y:S05]  /*8630*/  @!P1 BRA `(.L_x_495) ;  /* 0xfffffffc00f09947 */ /* 0x008fea000383ffff */
[----:B------:R-:W-:Y:S05]  /*8640*/  BRA `(.L_x_496) ;  /* 0xffffffec00307947 */ /* 0x000fea000383ffff */
.L_x_462:
[----:B--2---:R2:W3:Y:S02]  /*8650*/  SYNCS.PHASECHK.TRANS64.TRYWAIT P1, [R0+URZ+0x36438], R10 ;  /* 0x0364380a000075a7 */ /* 0x0044e4000802017f */
[----:B---3--:R-:W-:Y:S05]  /*8660*/  @!P1 NANOSLEEP.SYNCS 0x989680 ;  /* 0x009896800000995d */ /* 0x008fea0003900000 */
[----:B------:R-:W3:Y:S02]  /*8670*/  @!P1 SYNCS.PHASECHK.TRANS64 P1, [R0+URZ+0x36438], R10 ;  /* 0x0364380a000095a7 */ /* 0x000ee4000802007f */
[----:B---3--:R-:W-:Y:S05]  /*8680*/  @!P1 BRA `(.L_x_462) ;  /* 0xfffffffc00f09947 */ /* 0x008fea000383ffff */
[----:B------:R-:W-:Y:S05]  /*8690*/  BRA `(.L_x_497) ;  /* 0xffffffec00d87947 */ /* 0x000fea000383ffff */
.L_x_464:
[----:B---3--:R3:W4:Y:S02]  /*86a0*/  SYNCS.PHASECHK.TRANS64.TRYWAIT P1, [R0+URZ+0x36428], R5 ;  /* 0x03642805000075a7 */ /* 0x008724000802017f */
[----:B----4-:R-:W-:Y:S05]  /*86b0*/  @!P1 NANOSLEEP.SYNCS 0x989680 ;  /* 0x009896800000995d */ /* 0x010fea0003900000 */
[----:B------:R-:W4:Y:S02]  /*86c0*/  @!P1 SYNCS.PHASECHK.TRANS64 P1, [R0+URZ+0x36428], R5 ;  /* 0x03642805000095a7 */ /* 0x000f24000802007f */
[----:B----4-:R-:W-:Y:S05]  /*86d0*/  @!P1 BRA `(.L_x_464) ;  /* 0xfffffffc00f09947 */ /* 0x010fea000383ffff */
[----:B------:R-:W-:Y:S05]  /*86e0*/  BRA `(.L_x_498) ;  /* 0xfffffff000807947 */ /* 0x000fea000383ffff */
.L_x_466:
[----:B---3--:R3:W4:Y:S02]  /*86f0*/  SYNCS.PHASECHK.TRANS64.TRYWAIT P1, [R0+URZ+0x36438], R3 ;  /* 0x03643803000075a7 */ /* 0x008724000802017f */
[----:B----4-:R-:W-:Y:S05]  /*8700*/  @!P1 NANOSLEEP.SYNCS 0x989680 ;  /* 0x009896800000995d */ /* 0x010fea0003900000 */
[----:B------:R-:W4:Y:S02]  /*8710*/  @!P1 SYNCS.PHASECHK.TRANS64 P1, [R0+URZ+0x36438], R3 ;  /* 0x03643803000095a7 */ /* 0x000f24000802007f */
[----:B----4-:R-:W-:Y:S05]  /*8720*/  @!P1 BRA `(.L_x_466) ;  /* 0xfffffffc00f09947 */ /* 0x010fea000383ffff */
[----:B------:R-:W-:Y:S05]  /*8730*/  BRA `(.L_x_499) ;  /* 0xfffffff400187947 */ /* 0x000fea000383ffff */
.L_x_468:
[----:B------:R-:W-:Y:S01]  /*8740*/  BSSY B0, `(.L_x_500) ;  /* 0x0000006000007945 */ /* 0x000fe20003800000 */
[----:B------:R-:W-:-:S07]  /*8750*/  IMAD.MOV.U32 R15, RZ, RZ, -0x1 ;  /* 0xffffffffff0f7424 */ /* 0x000fce00078e00ff */
[----:B-12---:R-:W-:Y:S05]  /*8760*/  WARPSYNC.COLLECTIVE R15, `(.L_x_501) ;  /* 0x000000000f0c7348 */ /* 0x006fea0003c00000 */
[----:B------:R-:W-:Y:S02]  /*8770*/  ELECT P6, UR62, PT ;  /* 0x00000000003e782f */ /* 0x000fe400038c0000 */
[----:B------:R-:W-:Y:S01]  /*8780*/  MOV R14, UR62 ;  /* 0x0000003e000e7c02 */ /* 0x000fe20008000f00 */
[----:B-12---:R-:W-:Y:S10]  /*8790*/  ENDCOLLECTIVE ;  /* 0x000000000000791b */ /* 0x006ff40003800000 */
.L_x_501:
[----:B------:R-:W-:Y:S05]  /*87a0*/  BSYNC B0 ;  /* 0x0000000000007941 */ /* 0x000fea0003800000 */
.L_x_500:
[----:B------:R-:W-:Y:S01]  /*87b0*/  PLOP3.LUT P0, PT, P6, PT, PT, 0x80, 0x0 ;  /* 0x000000000000781c */ /* 0x000fe2000370f070 */
[----:B------:R-:W-:-:S12]  /*87c0*/  BRA `(.L_x_502) ;  /* 0xfffffff400cc7947 */ /* 0x000fd8000383ffff */
.L_x_470:
[----:B-1----:R1:W2:Y:S02]  /*87d0*/  SYNCS.PHASECHK.TRANS64.TRYWAIT P0, [R7+URZ], R0 ;  /* 0x00000000070075a7 */ /* 0x0022a4000800017f */
[----:B--2---:R-:W-:Y:S05]  /*87e0*/  @!P0 NANOSLEEP.SYNCS 0x989680 ;  /* 0x009896800000895d */ /* 0x004fea0003900000 */
[----:B------:R-:W2:Y:S02]  /*87f0*/  @!P0 SYNCS.PHASECHK.TRANS64 P0, [R7+URZ], R0 ;  /* 0x00000000070085a7 */ /* 0x000ea4000800007f */
[----:B--2---:R-:W-:Y:S05]  /*8800*/  @!P0 BRA `(.L_x_470) ;  /* 0xfffffffc00f08947 */ /* 0x004fea000383ffff */
[----:B------:R-:W-:Y:S05]  /*8810*/  BRA `(.L_x_503) ;  /* 0xfffffff800087947 */ /* 0x000fea000383ffff */
.L_x_471:
[----:B--2---:R2:W3:Y:S02]  /*8820*/  SYNCS.PHASECHK.TRANS64.TRYWAIT P0, [R3+URZ], R2 ;  /* 0x00000002030075a7 */ /* 0x0044e4000800017f */
[----:B---3--:R-:W-:Y:S05]  /*8830*/  @!P0 NANOSLEEP.SYNCS 0x989680 ;  /* 0x009896800000895d */ /* 0x008fea0003900000 */
[----:B------:R-:W3:Y:S02]  /*8840*/  @!P0 SYNCS.PHASECHK.TRANS64 P0, [R3+URZ], R2 ;  /* 0x00000002030085a7 */ /* 0x000ee4000800007f */
[----:B---3--:R-:W-:Y:S05]  /*8850*/  @!P0 BRA `(.L_x_471) ;  /* 0xfffffffc00f08947 */ /* 0x008fea000383ffff */
[----:B------:R-:W-:Y:S05]  /*8860*/  BRA `(.L_x_504) ;  /* 0xfffffff400fc7947 */ /* 0x000fea000383ffff */
.L_x_505:
        /* <DEDUP_REMOVED lines=9> */
.L_x_7652:


//--------------------- .text._ZN7cutlass13device_kernelIN5flash11enable_sm90INS1_16FlashAttnBwdSm90INS1_25CollectiveMainloopBwdSm90ILi2ELi1ELi1EN4cute5tupleIJNS5_1CILi1EEES8_S8_EEENS6_IJNS7_ILi64EEENS7_ILi96EEENS7_ILi192EEEEEENS_6half_tEfNS_4arch4Sm90ELb0ELb0ELb1ELb1ELb0ELb0ELb1ELb0ELi3ELi1ELi1ELi1ELb0EEENS1_21CollectiveEpilogueBwdISD_SE_SG_Li384ELb1ELb1ELi3EEENS1_19SingleTileSchedulerILb1ELb0ELb0ELi96EEEEEEEEEvNT_6ParamsE --------------------------
	.section	.text._ZN7cutlass13device_kernelIN5flash11enable_sm90INS1_16FlashAttnBwdSm90INS1_25CollectiveMainloopBwdSm90ILi2ELi1ELi1EN4cute5tupleIJNS5_1CILi1EEES8_S8_EEENS6_IJNS7_ILi64EEENS7_ILi96EEENS7_ILi192EEEEEENS_6half_tEfNS_4arch4Sm90ELb0ELb0ELb1ELb1ELb0ELb0ELb1ELb0ELi3ELi1ELi1ELi1ELb0EEENS1_21CollectiveEpilogueBwdISD_SE_SG_Li384ELb1ELb1ELi3EEENS1_19SingleTileSchedulerILb1ELb0ELb0ELi96EEEEEEEEEvNT_6ParamsE,"ax",@progbits
	.align	128
.text._ZN7cutlass13device_kernelIN5flash11enable_sm90INS1_16FlashAttnBwdSm90INS1_25CollectiveMainloopBwdSm90ILi2ELi1ELi1EN4cute5tupleIJNS5_1CILi1EEES8_S8_EEENS6_IJNS7_ILi64EEENS7_ILi96EEENS7_ILi192EEEEEENS_6half_tEfNS_4arch4Sm90ELb0ELb0ELb1ELb1ELb0ELb0ELb1ELb0ELi3ELi1ELi1ELi1ELb0EEENS1_21CollectiveEpilogueBwdISD_SE_SG_Li384ELb1ELb1ELi3EEENS1_19SingleTileSchedulerILb1ELb0ELb0ELi96EEEEEEEEEvNT_6ParamsE:
        .type           _ZN7cutlass13device_kernelIN5flash11enable_sm90INS1_16FlashAttnBwdSm90INS1_25CollectiveMainloopBwdSm90ILi2ELi1ELi1EN4cute5tupleIJNS5_1CILi1EEES8_S8_EEENS6_IJNS7_ILi64EEENS7_ILi96EEENS7_ILi192EEEEEENS_6half_tEfNS_4arch4Sm90ELb0ELb0ELb1ELb1ELb0ELb0ELb1ELb0ELi3ELi1ELi1ELi1ELb0EEENS1_21CollectiveEpilogueBwdISD_SE_SG_Li384ELb1ELb1ELi3EEENS1_19SingleTileSchedulerILb1ELb0ELb0ELi96EEEEEEEEEvNT_6ParamsE,@function
        .size           _ZN7cutlass13device_kernelIN5flash11enable_sm90INS1_16FlashAttnBwdSm90INS1_25CollectiveMainloopBwdSm90ILi2ELi1ELi1EN4cute5tupleIJNS5_1CILi1EEES8_S8_EEENS6_IJNS7_ILi64EEENS7_ILi96EEENS7_ILi192EEEEEENS_6half_tEfNS_4arch4Sm90ELb0ELb0ELb1ELb1ELb0ELb0ELb1ELb0ELi3ELi1ELi1ELi1ELb0EEENS1_21CollectiveEpilogueBwdISD_SE_SG_Li384ELb1ELb1ELi3EEENS1_19SingleTileSchedulerILb1ELb0ELb0ELi96EEEEEEEEEvNT_6ParamsE,(.L_x_7653 - _ZN7cutlass13device_kernelIN5flash11enable_sm90INS1_16FlashAttnBwdSm90INS1_25CollectiveMainloopBwdSm90ILi2ELi1ELi1EN4cute5tupleIJNS5_1CILi1EEES8_S8_EEENS6_IJNS7_ILi64EEENS7_ILi96EEENS7_ILi192EEEEEENS_6half_tEfNS_4arch4Sm90ELb0ELb0ELb1ELb1ELb0ELb0ELb1ELb0ELi3ELi1ELi1ELi1ELb0EEENS1_21CollectiveEpilogueBwdISD_SE_SG_Li384ELb1ELb1ELi3EEENS1_19SingleTileSchedulerILb1ELb0ELb0ELi96EEEEEEEEEvNT_6ParamsE)
        .other          _ZN7cutlass13device_kernelIN5flash11enable_sm90INS1_16FlashAttnBwdSm90INS1_25CollectiveMainloopBwdSm90ILi2ELi1ELi1EN4cute5tupleIJNS5_1CILi1EEES8_S8_EEENS6_IJNS7_ILi64EEENS7_ILi96EEENS7_ILi192EEEEEENS_6half_tEfNS_4arch4Sm90ELb0ELb0ELb1ELb1ELb0ELb0ELb1ELb0ELi3ELi1ELi1ELi1ELb0EEENS1_21CollectiveEpilogueBwdISD_SE_SG_Li384ELb1ELb1ELi3EEENS1_19SingleTileSchedulerILb1ELb0ELb0ELi96EEEEEEEEEvNT_6ParamsE,@"STO_CUDA_ENTRY STV_DEFAULT"
_ZN7cutlass13device_kernelIN5flash11enable_sm90INS1_16FlashAttnBwdSm90INS1_25CollectiveMainloopBwdSm90ILi2ELi1ELi1EN4cute5tupleIJNS5_1CILi1EEES8_S8_EEENS6_IJNS7_ILi64EEENS7_ILi96EEENS7_ILi192EEEEEENS_6half_tEfNS_4arch4Sm90ELb0ELb0ELb1ELb1ELb0ELb0ELb1ELb0ELi3ELi1ELi1ELi1ELb0EEENS1_21CollectiveEpilogueBwdISD_SE_SG_Li384ELb1ELb1ELi3EEENS1_19SingleTileSchedulerILb1ELb0ELb0ELi96EEEEEEEEEvNT_6ParamsE:
        /* <DEDUP_REMOVED lines=23> */
.L_x_507:
[----:B------:R-:W-:Y:S05]  /*0170*/  BSYNC B0 ;  /* 0x0000000000007941 */ /* 0x000fea0003800000 */
.L_x_506:
        /* <DEDUP_REMOVED lines=34> */
.L_x_508:
        /* <DEDUP_REMOVED lines=20> */
.L_x_509:
        /* <DEDUP_REMOVED lines=8> */
.L_x_512:
[----:B------:R-:W-:-:S08]  /*0560*/  NOP ;  /* 0x0000000000007918 */ /* 0x000fd00000000000 */
[----:B------:R-:W1:Y:S02]  /*0570*/  USETMAXREG.TRY_ALLOC.CTAPOOL UP0, 0xa0 ;  /* 0x000000a0000079c8 */ /* 0x000e640008000600 */
[----:B-1----:R-:W-:-:S13]  /*0580*/  PLOP3.LUT P0, PT, PT, PT, UP0, 0x80, 0x0 ;  /* 0x000000000000781c */ /* 0x002fda0003f0f008 */
[----:B------:R-:W-:Y:S05]  /*0590*/  @!P0 BRA `(.L_x_512) ;  /* 0xfffffffc00f08947 */ /* 0x000fea000383ffff */
[----:B------:R-:W-:Y:S01]  /*05a0*/  LOP3.LUT R0, R0, 0x3, RZ, 0xc0, !PT ;  /* 0x0000000300007812 */ /* 0x000fe200078ec0ff */
[----:B------:R-:W1:Y:S01]  /*05b0*/  S2R R2, SR_TID.X ;  /* 0x0000000000027919 */ /* 0x000e620000002100 */
[----:B------:R-:W-:Y:S01]  /*05c0*/  ULDC.64 UR4, c[0x0][0x8d8] ;  /* 0x0002360000047ab9 */ /* 0x000fe20000000a00 */
[----:B------:R-:W2:Y:S03]  /*05d0*/  S2R R17, SR_CTAID.X ;  /* 0x0000000000117919 */ /* 0x000ea60000002500 */
[----:B------:R-:W3:Y:S01]  /*05e0*/  SHFL.IDX PT, R0, R0, RZ, 0x1f ;  /* 0x00001fff00007589 */ /* 0x000ee200000e0000 */
[----:B------:R-:W4:Y:S01]  /*05f0*/  S2R R7, SR_CTAID.Z ;  /* 0x0000000000077919 */ /* 0x000f220000002700 */
[----:B---3--:R-:W-:Y:S02]  /*0600*/  ISETP.NE.AND P0, PT, R0, RZ, PT ;  /* 0x000000ff0000720c */ /* 0x008fe40003f05270 */
[----:B-1----:R-:W-:-:S11]  /*0610*/  SHF.R.U32.HI R2, RZ, 0x7, R2 ;  /* 0x00000007ff027819 */ /* 0x002fd60000011602 */
[----:B------:R-:W-:-:S05]  /*0620*/  @!P0 VIADD R2, R2, 0x9 ;  /* 0x0000000902028836 */ /* 0x000fca0000000000 */
[----:B------:R1:W-:Y:S06]  /*0630*/  @!P0 BAR.ARV R2, 0xa0 ;  /* 0x000280020000851d */ /* 0x0003ec0000002000 */
[----:B------:R-:W-:-:S04]  /*0640*/  ISETP.NE.U32.AND P0, PT, RZ, UR4, PT ;  /* 0x00000004ff007c0c */ /* 0x000fc8000bf05070 */
[----:B------:R-:W-:-:S13]  /*0650*/  ISETP.NE.AND.EX P0, PT, RZ, UR5, PT, P0 ;  /* 0x00000005ff007c0c */ /* 0x000fda000bf05300 */
[----:B-12-4-:R-:W-:Y:S05]  /*0660*/  @!P0 BRA `(.L_x_513) ;  /* 0x0000000000108947 */ /* 0x016fea0003800000 */
[----:B------:R-:W1:Y:S02]  /*0670*/  LDC.64 R2, c[0x0][0x8d8] ;  /* 0x00023600ff027b82 */ /* 0x000e640000000a00 */
[----:B-1----:R-:W-:-:S05]  /*0680*/  IMAD.WIDE R2, R7, 0x4, R2 ;  /* 0x0000000407027825 */ /* 0x002fca00078e0202 */
[----:B------:R1:W5:Y:S01]  /*0690*/  LDG.E R0, desc[UR38][R2.64] ;  /* 0x0000002602007981 */ /* 0x000362000c1e1900 */
[----:B------:R-:W-:Y:S05]  /*06a0*/  BRA `(.L_x_514) ;  /* 0x00000000002c7947 */ /* 0x000fea0003800000 */
.L_x_513:
[----:B------:R-:W-:Y:S02]  /*06b0*/  ULDC.64 UR4, c[0x0][0x8d0] ;  /* 0x0002340000047ab9 */ /* 0x000fe40000000a00 */
[----:B------:R-:W-:-:S04]  /*06c0*/  ISETP.NE.U32.AND P0, PT, RZ, UR4, PT ;  /* 0x00000004ff007c0c */ /* 0x000fc8000bf05070 */
[----:B------:R-:W-:-:S13]  /*06d0*/  ISETP.NE.AND.EX P0, PT, RZ, UR5, PT, P0 ;  /* 0x00000005ff007c0c */ /* 0x000fda000bf05300 */
[----:B------:R-:W-:Y:S05]  /*06e0*/  @!P0 BRA `(.L_x_515) ;  /* 0x0000000000188947 */ /* 0x000fea0003800000 */
[----:B------:R-:W1:Y:S02]  /*06f0*/  LDC.64 R2, c[0x0][0x8d0] ;  /* 0x00023400ff027b82 */ /* 0x000e640000000a00 */
[----:B-1----:R-:W-:-:S05]  /*0700*/  IMAD.WIDE R2, R7, 0x4, R2 ;  /* 0x0000000407027825 */ /* 0x002fca00078e0202 */
[----:B------:R-:W2:Y:S04]  /*0710*/  LDG.E R0, desc[UR38][R2.64] ;  /* 0x0000002602007981 */ /* 0x000ea8000c1e1900 */
[----:B------:R-:W2:Y:S02]  /*0720*/  LDG.E R5, desc[UR38][R2.64+0x4] ;  /* 0x0000042602057981 */ /* 0x000ea4000c1e1900 */
[----:B--2---:R-:W-:Y:S01]  /*0730*/  IMAD.IADD R0, R5, 0x1, -R0 ;  /* 0x0000000105007824 */ /* 0x004fe200078e0a00 */
[----:B------:R-:W-:Y:S06]  /*0740*/  BRA `(.L_x_514) ;  /* 0x0000000000047947 */ /* 0x000fec0003800000 */
.L_x_515:
[----:B------:R-:W2:Y:S02]  /*0750*/  LDC R0, c[0x0][0x8bc] ;  /* 0x00022f00ff007b82 */ /* 0x000ea40000000800 */
.L_x_514:
[----:B-1----:R-:W-:-:S05]  /*0760*/  IMAD R3, R17, 0x60, RZ ;  /* 0x0000006011037824 */ /* 0x002fca00078e02ff */
[----:B--2--5:R-:W-:-:S04]  /*0770*/  ISETP.GE.AND P0, PT, R3, R0, PT ;  /* 0x000000000300720c */ /* 0x024fc80003f06270 */
[----:B------:R-:W-:-:S04]  /*0780*/  SEL R4, R7, 0xffffffff, !P0 ;  /* 0xffffffff07047807 */ /* 0x000fc80004000000 */
[----:B------:R-:W-:Y:S01]  /*0790*/  ISETP.GE.AND P0, PT, R4, RZ, PT ;  /* 0x000000ff0400720c */ /* 0x000fe20003f06270 */
[----:B------:R1:W-:-:S12]  /*07a0*/  STL [R1+0x8], R4 ;  /* 0x0000080401007387 */ /* 0x0003d80000100800 */
[----:B-1----:R-:W-:Y:S05]  /*07b0*/  @!P0 BRA `(.L_x_516) ;  /* 0x0000009800f08947 */ /* 0x002fea0003800000 */
[----:B------:R-:W-:Y:S01]  /*07c0*/  ULDC.64 UR4, c[0x0][0x780] ;  /* 0x0001e00000047ab9 */ /* 0x000fe20000000a00 */
[----:B------:R-:W1:Y:S01]  /*07d0*/  LDC R18, c[0x0][0x290] ;  /* 0x0000a400ff127b82 */ /* 0x000e620000000800 */
[----:B------:R-:W-:-:S04]  /*07e0*/  ISETP.NE.U32.AND P0, PT, RZ, UR4, PT ;  /* 0x00000004ff007c0c */ /* 0x000fc8000bf05070 */
[----:B------:R-:W-:-:S13]  /*07f0*/  ISETP.NE.AND.EX P0, PT, RZ, UR5, PT, P0 ;  /* 0x00000005ff007c0c */ /* 0x000fda000bf05300 */
[----:B------:R-:W-:Y:S05]  /*0800*/  @!P0 BRA `(.L_x_517) ;  /* 0x0000000000108947 */ /* 0x000fea0003800000 */
[----:B------:R-:W2:Y:S02]  /*0810*/  LDC.64 R2, c[0x0][0x780] ;  /* 0x0001e000ff027b82 */ /* 0x000ea40000000a00 */
[----:B--2---:R-:W-:-:S05]  /*0820*/  IMAD.WIDE R2, R4, 0x4, R2 ;  /* 0x0000000404027825 */ /* 0x004fca00078e0202 */
[----:B------:R2:W5:Y:S01]  /*0830*/  LDG.E R19, desc[UR38][R2.64] ;  /* 0x0000002602137981 */ /* 0x000562000c1e1900 */
[----:B------:R-:W-:Y:S05]  /*0840*/  BRA `(.L_x_518) ;  /* 0x0000000000287947 */ /* 0x000fea0003800000 */
.L_x_517:
[----:B------:R-:W-:Y:S01]  /*0850*/  ULDC.64 UR4, c[0x0][0x770] ;  /* 0x0001dc0000047ab9 */ /* 0x000fe20000000a00 */
[----:B------:R-:W3:Y:S01]  /*0860*/  LDC R19, c[0x0][0x280] ;  /* 0x0000a000ff137b82 */ /* 0x000ee20000000800 */
[----:B------:R-:W-:-:S04]  /*0870*/  ISETP.NE.U32.AND P0, PT, RZ, UR4, PT ;  /* 0x00000004ff007c0c */ /* 0x000fc8000bf05070 */
[----:B------:R-:W-:-:S13]  /*0880*/  ISETP.NE.AND.EX P0, PT, RZ, UR5, PT, P0 ;  /* 0x00000005ff007c0c */ /* 0x000fda000bf05300 */
[----:B------:R-:W-:Y:S05]  /*0890*/  @!P0 BRA `(.L_x_518) ;  /* 0x0000000000148947 */ /* 0x000fea0003800000 */
[----:B------:R-:W2:Y:S02]  /*08a0*/  LDC.64 R2, c[0x0][0x770] ;  /* 0x0001dc00ff027b82 */ /* 0x000ea40000000a00 */
[----:B--2---:R-:W-:-:S05]  /*08b0*/  IMAD.WIDE R2, R4, 0x4, R2 ;  /* 0x0000000404027825 */ /* 0x004fca00078e0202 */
[----:B---3--:R-:W2:Y:S04]  /*08c0*/  LDG.E R19, desc[UR38][R2.64] ;  /* 0x0000002602137981 */ /* 0x008ea8000c1e1900 */
[----:B------:R-:W2:Y:S02]  /*08d0*/  LDG.E R0, desc[UR38][R2.64+0x4] ;  /* 0x0000042602007981 */ /* 0x000ea4000c1e1900 */
[----:B--2---:R-:W-:-:S07]  /*08e0*/  IMAD.IADD R19, R0, 0x1, -R19 ;  /* 0x0000000100137824 */ /* 0x004fce00078e0a13 */
.L_x_518:
[----:B------:R-:W-:Y:S02]  /*08f0*/  ULDC.64 UR4, c[0x0][0x788] ;  /* 0x0001e20000047ab9 */ /* 0x000fe40000000a00 */
[----:B------:R-:W-:-:S04]  /*0900*/  ISETP.NE.U32.AND P0, PT, RZ, UR4, PT ;  /* 0x00000004ff007c0c */ /* 0x000fc8000bf05070 */
[----:B------:R-:W-:-:S13]  /*0910*/  ISETP.NE.AND.EX P0, PT, RZ, UR5, PT, P0 ;  /* 0x00000005ff007c0c */ /* 0x000fda000bf05300 */
[----:B------:R-:W-:Y:S05]  /*0920*/  @!P0 BRA `(.L_x_519) ;  /* 0x0000000000108947 */ /* 0x000fea0003800000 */
[----:B--2---:R-:W2:Y:S02]  /*0930*/  LDC.64 R2, c[0x0][0x788] ;  /* 0x0001e200ff027b82 */ /* 0x004ea40000000a00 */
[----:B--2---:R-:W-:-:S05]  /*0940*/  IMAD.WIDE R2, R4, 0x4, R2 ;  /* 0x0000000404027825 */ /* 0x004fca00078e0202 */
[----:B-1----:R1:W5:Y:S01]  /*0950*/  LDG.E R18, desc[UR38][R2.64] ;  /* 0x0000002602127981 */ /* 0x002362000c1e1900 */
[----:B------:R-:W-:Y:S05]  /*0960*/  BRA `(.L_x_520) ;  /* 0x0000000000247947 */ /* 0x000fea0003800000 */
.L_x_519:
[----:B------:R-:W-:Y:S02]  /*0970*/  ULDC.64 UR4, c[0x0][0x778] ;  /* 0x0001de0000047ab9 */ /* 0x000fe40000000a00 */
[----:B------:R-:W-:-:S04]  /*0980*/  ISETP.NE.U32.AND P0, PT, RZ, UR4, PT ;  /* 0x00000004ff007c0c */ /* 0x000fc8000bf05070 */
[----:B------:R-:W-:-:S13]  /*0990*/  ISETP.NE.AND.EX P0, PT, RZ, UR5, PT, P0 ;  /* 0x00000005ff007c0c */ /* 0x000fda000bf05300 */
[----:B------:R-:W-:Y:S05]  /*09a0*/  @!P0 BRA `(.L_x_520) ;  /* 0x0000000000148947 */ /* 0x000fea0003800000 */
[----:B--2---:R-:W2:Y:S02]  /*09b0*/  LDC.64 R2, c[0x0][0x778] ;  /* 0x0001de00ff027b82 */ /* 0x004ea40000000a00 */
[----:B--2---:R-:W-:-:S05]  /*09c0*/  IMAD.WIDE R2, R4, 0x4, R2 ;  /* 0x0000000404027825 */ /* 0x004fca00078e0202 */
[----:B-1----:R-:W2:Y:S04]  /*09d0*/  LDG.E R18, desc[UR38][R2.64] ;  /* 0x0000002602127981 */ /* 0x002ea8000c1e1900 */
[----:B------:R-:W2:Y:S02]  /*09e0*/  LDG.E R5, desc[UR38][R2.64+0x4] ;  /* 0x0000042602057981 */ /* 0x000ea4000c1e1900 */
[----:B--2---:R-:W-:-:S07]  /*09f0*/  IMAD.IADD R18, R5, 0x1, -R18 ;  /* 0x0000000105127824 */ /* 0x004fce00078e0a12 */
.L_x_520:
[----:B---3-5:R-:W-:Y:S02]  /*0a00*/  ISETP.GE.AND P1, PT, R19, 0x1, PT ;  /* 0x000000011300780c */ /* 0x028fe40003f26270 */
[----:B------:R-:W-:Y:S02]  /*0a10*/  CS2R R70, SRZ ;  /* 0x0000000000467805 */ /* 0x000fe4000001ff00 */
[----:B------:R-:W-:Y:S02]  /*0a20*/  PLOP3.LUT P0, PT, PT, PT, PT, 0x80, 0x0 ;  /* 0x000000000000781c */ /* 0x000fe40003f0f070 */
        /* <DEDUP_REMOVED lines=48> */
[----:B------:R-:W3:Y:S01]  /*0d30*/  S2UR UR4, SR_CgaCtaId ;  /* 0x00000000000479c3 */ /* 0x000ee20000008800 */
[----:B------:R-:W-:Y:S01]  /*0d40*/  UMOV UR36, 0x400 ;  /* 0x0000040000247882 */ /* 0x000fe20000000000 */
[----:B------:R-:W-:Y:S01]  /*0d50*/  ULDC UR40, c[0x0][0x75c] ;  /* 0x0001d70000287ab9 */ /* 0x000fe20000000800 */
[----:B------:R-:W-:Y:S01]  /*0d60*/  ULDC UR41, c[0x0][0x744] ;  /* 0x0001d10000297ab9 */ /* 0x000fe20000000800 */
[----:B---3--:R-:W-:-:S04]  /*0d70*/  ULEA UR36, UR4, UR36, 0x18 ;  /* 0x0000002404247291 */ /* 0x008fc8000f8ec03f */
[----:B------:R-:W-:-:S04]  /*0d80*/  UIADD3 UR37, UR36, 0x30400, URZ ;  /* 0x0003040024257890 */ /* 0x000fc8000fffe03f */
[----:B------:R-:W-:-:S06]  /*0d90*/  ULOP3.LUT UP0, URZ, UR37, 0x1bf, URZ, 0xc0, !UPT ;  /* 0x000001bf253f7892 */ /* 0x000fcc000f80c03f */
[----:B------:R-:W-:-:S13]  /*0da0*/  PLOP3.LUT P0, PT, PT, PT, UP0, 0x80, 0x0 ;  /* 0x000000000000781c */ /* 0x000fda0003f0f008 */
[----:B------:R-:W-:Y:S05]  /*0db0*/  @!P0 BRA `(.L_x_522) ;  /* 0x00000000007c8947 */ /* 0x000fea0003800000 */
[----:B-12---:R-:W-:Y:S01]  /*0dc0*/  MOV R2, 0x0 ;  /* 0x0000000000027802 */ /* 0x006fe20000000f00 */
        /* <DEDUP_REMOVED lines=15> */
.L_x_523:
        /* <DEDUP_REMOVED lines=15> */
.L_x_522:
[----:B------:R-:W-:-:S04]  /*0fb0*/  IMAD.U32 R0, RZ, RZ, UR36 ;  /* 0x00000024ff007e24 */ /* 0x000fc8000f8e00ff */
[----:B------:R-:W-:-:S05]  /*0fc0*/  VIADD R0, R0, 0x33400 ;  /* 0x0003340000007836 */ /* 0x000fca0000000000 */
[----:B------:R-:W-:-:S13]  /*0fd0*/  LOP3.LUT P0, RZ, R0, 0x1bf, RZ, 0xc0, !PT ;  /* 0x000001bf00ff7812 */ /* 0x000fda000780c0ff */
        /* <DEDUP_REMOVED lines=17> */
.L_x_525:
        /* <DEDUP_REMOVED lines=15> */
.L_x_524:
[----:B-12---:R-:W1:Y:S01]  /*11e0*/  S2R R2, SR_TID.X ;  /* 0x0000000000027919 */ /* 0x006e620000002100 */
[----:B------:R-:W-:Y:S01]  /*11f0*/  UMOV UR4, 0xffffffff ;  /* 0xffffffff00047882 */ /* 0x000fe20000000000 */
[----:B-1----:R-:W-:-:S05]  /*1200*/  VIADD R0, R2, 0xffffff80 ;  /* 0xffffff8002007836 */ /* 0x002fca0000000000 */
[----:B------:R-:W-:-:S04]  /*1210*/  SHF.R.S32.HI R3, RZ, 0x1f, R0 ;  /* 0x0000001fff037819 */ /* 0x000fc80000011400 */
[----:B------:R-:W-:-:S04]  /*1220*/  LEA.HI R2, R3, R0, RZ, 0x7 ;  /* 0x0000000003027211 */ /* 0x000fc800078f38ff */
[----:B------:R-:W-:Y:S01]  /*1230*/  SHF.R.S32.HI R13, RZ, 0x7, R2 ;  /* 0x00000007ff0d7819 */ /* 0x000fe20000011402 */
[----:B------:R-:W-:Y:S06]  /*1240*/  BRA.DIV UR4, `(.L_x_526) ;  /* 0x0000009204547947 */ /* 0x000fec000b800000 */
[----:B------:R1:W2:Y:S02]  /*1250*/  SHFL.IDX PT, R14, R13, RZ, 0x1f ;  /* 0x00001fff0d0e7589 */ /* 0x0002a400000e0000 */
.L_x_656:
[----:B------:R-:W-:Y:S01]  /*1260*/  SHF.L.U32 R11, RZ, 0x1f, RZ ;  /* 0x0000001fff0b7819 */ /* 0x000fe200000006ff */
[----:B--2---:R-:W-:Y:S01]  /*1270*/  IMAD.HI R4, R14, 0x55555556, RZ ;  /* 0x555555560e047827 */ /* 0x004fe200078e02ff */
[----:B------:R-:W-:Y:S02]  /*1280*/  LEA.HI R6, R3, R0, RZ, 0x4 ;  /* 0x0000000003067211 */ /* 0x000fe400078f20ff */
[----:B------:R-:W2:Y:S01]  /*1290*/  SYNCS.PHASECHK.TRANS64.TRYWAIT P0, [UR36+0x36400], R11 ;  /* 0x0364000bff0075a7 */ /* 0x000ea20008000164 */
[----:B------:R-:W-:Y:S01]  /*12a0*/  LOP3.LUT R7, R2, 0xffffff80, RZ, 0xc0, !PT ;  /* 0xffffff8002077812 */ /* 0x000fe200078ec0ff */
[----:B------:R-:W-:Y:S01]  /*12b0*/  VIADD R19, R19, 0x3f ;  /* 0x0000003f13137836 */ /* 0x000fe20000000000 */
[----:B------:R-:W-:Y:S01]  /*12c0*/  LEA.HI R5, R4, R4, RZ, 0x1 ;  /* 0x0000000404057211 */ /* 0x000fe200078f08ff */
[----:B------:R-:W-:Y:S01]  /*12d0*/  IMAD.HI R4, R13, 0x55555556, RZ ;  /* 0x555555560d047827 */ /* 0x000fe200078e02ff */
[----:B------:R-:W-:Y:S02]  /*12e0*/  LEA.HI R2, R3, R0, RZ, 0x5 ;  /* 0x0000000003027211 */ /* 0x000fe400078f28ff */
[----:B------:R-:W-:Y:S01]  /*12f0*/  LOP3.LUT R3, R6, 0xfffffff0, RZ, 0xc0, !PT ;  /* 0xfffffff006037812 */ /* 0x000fe200078ec0ff */
[----:B------:R-:W-:Y:S01]  /*1300*/  IMAD R18, R17, -0x60, R18 ;  /* 0xffffffa011127824 */ /* 0x000fe200078e0212 */
[----:B------:R-:W-:Y:S01]  /*1310*/  LEA.HI R8, R4, R4, RZ, 0x1 ;  /* 0x0000000404087211 */ /* 0x000fe200078f08ff */
[C---:B------:R-:W-:Y:S01]  /*1320*/  IMAD.IADD R4, R0.reuse, 0x1, -R7 ;  /* 0x0000000100047824 */ /* 0x040fe200078e0a07 */
[--C-:B------:R-:W-:Y:S01]  /*1330*/  SHF.R.S32.HI R9, RZ, 0x5, R2.reuse ;  /* 0x00000005ff097819 */ /* 0x100fe20000011402 */
[----:B------:R-:W-:Y:S01]  /*1340*/  IMAD.IADD R3, R0, 0x1, -R3 ;  /* 0x0000000100037824 */ /* 0x000fe200078e0a03 */
[----:B------:R-:W-:Y:S01]  /*1350*/  SHF.R.S32.HI R10, RZ, 0x1f, R19 ;  /* 0x0000001fff0a7819 */ /* 0x000fe20000011413 */
[----:B------:R-:W-:Y:S01]  /*1360*/  IMAD R7, R8, -0x3, R13 ;  /* 0xfffffffd08077824 */ /* 0x000fe200078e020d */
[----:B------:R-:W-:Y:S01]  /*1370*/  SHF.R.S32.HI R8, RZ, 0x1f, R2 ;  /* 0x0000001fff087819 */ /* 0x000fe20000011402 */
[----:B------:R-:W-:Y:S01]  /*1380*/  IMAD R5, R5, -0x3, R14 ;  /* 0xfffffffd05057824 */ /* 0x000fe200078e020e */
[----:B------:R-:W-:Y:S01]  /*1390*/  LEA.HI R2, R10, R19, RZ, 0x6 ;  /* 0x000000130a027211 */ /* 0x000fe200078f30ff */
[----:B------:R-:W-:Y:S01]  /*13a0*/  IMAD R17, R7, -0x20, R18 ;  /* 0xffffffe007117824 */ /* 0x000fe200078e0212 */
[----:B------:R-:W-:-:S02]  /*13b0*/  LEA.HI R8, R8, R9, RZ, 0x2 ;  /* 0x0000000908087211 */ /* 0x000fc400078f10ff */
[----:B------:R-:W-:Y:S01]  /*13c0*/  LEA.HI R0, R3, R3, RZ, 0x1 ;  /* 0x0000000303007211 */ /* 0x000fe200078f08ff */
[----:B--2---:R-:W-:Y:S06]  /*13d0*/  @P0 BRA `(.L_x_527) ;  /* 0x0000000000080947 */ /* 0x004fec0003800000 */
[----:B------:R-:W2:Y:S02]  /*13e0*/  SYNCS.PHASECHK.TRANS64.TRYWAIT P0, [UR36+0x36400], R11 ;  /* 0x0364000bff0075a7 */ /* 0x000ea40008000164 */
[----:B--2---:R-:W-:Y:S05]  /*13f0*/  @!P0 BRA `(.L_x_528) ;  /* 0x0000009000048947 */ /* 0x004fea0003800000 */
.L_x_527:
[----:B------:R-:W-:Y:S01]  /*1400*/  LOP3.LUT R12, R8, 0x3ffffc, RZ, 0xc0, !PT ;  /* 0x003ffffc080c7812 */ /* 0x000fe200078ec0ff */
[----:B------:R-:W-:Y:S01]  /*1410*/  IMAD R14, R13, 0x400, R4 ;  /* 0x000004000d0e7824 */ /* 0x000fe200078e0204 */
[--C-:B--2---:R-:W-:Y:S01]  /*1420*/  SHF.R.S32.HI R7, RZ, 0x1, R0.reuse ;  /* 0x00000001ff077819 */ /* 0x104fe20000011400 */
[----:B------:R-:W-:Y:S01]  /*1430*/  IMAD.MOV.U32 R157, RZ, RZ, 0x20 ;  /* 0x00000020ff9d7424 */ /* 0x000fe200078e00ff */
[----:B------:R-:W-:Y:S01]  /*1440*/  SHF.R.S32.HI R8, RZ, 0x1f, R0 ;  /* 0x0000001fff087819 */ /* 0x000fe20000011400 */
[----:B------:R-:W-:Y:S01]  /*1450*/  IMAD.IADD R15, R9, 0x1, -R12 ;  /* 0x00000001090f7824 */ /* 0x000fe200078e0a0c */
[----:B------:R-:W-:Y:S02]  /*1460*/  SHF.R.S32.HI R10, RZ, 0x1f, R3 ;  /* 0x0000001fff0a7819 */ /* 0x000fe40000011403 */
[----:B------:R-:W-:Y:S02]  /*1470*/  CS2R R70, SRZ ;  /* 0x0000000000467805 */ /* 0x000fe4000001ff00 */
[----:B------:R-:W-:-:S02]  /*1480*/  LEA.HI R8, R8, R7, RZ, 0x2 ;  /* 0x0000000708087211 */ /* 0x000fc400078f10ff */
[----:B------:R-:W-:Y:S02]  /*1490*/  CS2R R68, SRZ ;  /* 0x0000000000447805 */ /* 0x000fe4000001ff00 */
[----:B------:R-:W-:Y:S02]  /*14a0*/  LEA.HI R10, R10, R3, RZ, 0x3 ;  /* 0x000000030a0a7211 */ /* 0x000fe400078f18ff */
[----:B------:R-:W-:Y:S02]  /*14b0*/  CS2R R66, SRZ ;  /* 0x0000000000427805 */ /* 0x000fe4000001ff00 */
[----:B------:R-:W-:Y:S02]  /*14c0*/  LOP3.LUT R8, R8, 0xfffffffc, RZ, 0xc0, !PT ;  /* 0xfffffffc08087812 */ /* 0x000fe400078ec0ff */
[----:B------:R-:W-:Y:S02]  /*14d0*/  CS2R R64, SRZ ;  /* 0x0000000000407805 */ /* 0x000fe4000001ff00 */
[----:B------:R-:W-:Y:S01]  /*14e0*/  LOP3.LUT R0, R0, 0x7fffffe, RZ, 0xc0, !PT ;  /* 0x07fffffe00007812 */ /* 0x000fe200078ec0ff */
[----:B------:R-:W-:Y:S01]  /*14f0*/  IMAD.SHL.U32 R10, R10, 0x20, RZ ;  /* 0x000000200a0a7824 */ /* 0x000fe200078e00ff */
[----:B------:R-:W-:Y:S01]  /*1500*/  SHF.R.S32.HI R6, RZ, 0x4, R6 ;  /* 0x00000004ff067819 */ /* 0x000fe20000011406 */
[----:B------:R-:W-:Y:S01]  /*1510*/  IMAD.IADD R8, R7, 0x1, -R8 ;  /* 0x0000000107087824 */ /* 0x000fe200078e0a08 */
[----:B------:R-:W-:Y:S01]  /*1520*/  CS2R R62, SRZ ;  /* 0x00000000003e7805 */ /* 0x000fe2000001ff00 */
[----:B------:R-:W-:Y:S01]  /*1530*/  IMAD.IADD R11, R3, 0x1, -R0 ;  /* 0x00000001030b7824 */ /* 0x000fe200078e0a00 */
[----:B------:R-:W-:Y:S01]  /*1540*/  SHF.R.S32.HI R3, RZ, 0x1f, R4 ;  /* 0x0000001fff037819 */ /* 0x000fe20000011404 */
[----:B------:R-:W-:Y:S01]  /*1550*/  IMAD.SHL.U32 R9, R8, 0x40, RZ ;  /* 0x0000004008097824 */ /* 0x000fe200078e00ff */
[----:B------:R-:W-:Y:S01]  /*1560*/  LOP3.LUT R10, R10, 0x7fffff00, RZ, 0xc0, !PT ;  /* 0x7fffff000a0a7812 */ /* 0x000fe200078ec0ff */
[----:B------:R-:W-:Y:S01]  /*1570*/  IMAD.SHL.U32 R12, R6, 0x8, RZ ;  /* 0x00000008060c7824 */ /* 0x000fe200078e00ff */
[----:B------:R-:W-:-:S02]  /*1580*/  LEA.HI R0, R3, R4, RZ, 0x2 ;  /* 0x0000000403007211 */ /* 0x000fc400078f10ff */
[----:B------:R-:W-:Y:S02]  /*1590*/  CS2R R60, SRZ ;  /* 0x00000000003c7805 */ /* 0x000fe4000001ff00 */
[----:B------:R-:W-:Y:S01]  /*15a0*/  LOP3.LUT R9, R9, 0xc0, RZ, 0xc0, !PT ;  /* 0x000000c009097812 */ /* 0x000fe200078ec0ff */
[----:B------:R-:W-:Y:S01]  /*15b0*/  IMAD R10, R13, 0x800, R10 ;  /* 0x000008000d0a7824 */ /* 0x000fe200078e020a */
[--C-:B------:R-:W-:Y:S02]  /*15c0*/  SHF.R.S32.HI R6, RZ, 0x2, R0.reuse ;  /* 0x00000002ff067819 */ /* 0x100fe40000011400 */
[----:B------:R-:W-:Y:S02]  /*15d0*/  CS2R R58, SRZ ;  /* 0x00000000003a7805 */ /* 0x000fe4000001ff00 */
[----:B------:R-:W-:Y:S01]  /*15e0*/  SHF.R.S32.HI R7, RZ, 0x1f, R0 ;  /* 0x0000001fff077819 */ /* 0x000fe20000011400 */
[----:B------:R-:W-:Y:S01]  /*15f0*/  IMAD R10, R11, 0x20, R10 ;  /* 0x000000200b0a7824 */ /* 0x000fe200078e020a */
[----:B------:R-:W-:-:S02]  /*1600*/  LOP3.LUT R12, R9, 0x8, R12, 0xf8, !PT ;  /* 0x00000008090c7812 */ /* 0x000fc400078ef80c */
[----:B------:R-:W-:Y:S02]  /*1610*/  CS2R R56, SRZ ;  /* 0x0000000000387805 */ /* 0x000fe4000001ff00 */
[----:B------:R-:W-:Y:S01]  /*1620*/  SHF.R.U32.HI R9, RZ, 0x3, R9 ;  /* 0x00000003ff097819 */ /* 0x000fe20000011609 */
[----:B------:R-:W-:Y:S01]  /*1630*/  IMAD R10, R15, 0x200, R10 ;  /* 0x000002000f0a7824 */ /* 0x000fe200078e020a */
[----:B------:R-:W-:Y:S02]  /*1640*/  LEA.HI R7, R7, R6, RZ, 0x3 ;  /* 0x0000000607077211 */ /* 0x000fe400078f18ff */
[----:B------:R-:W-:Y:S02]  /*1650*/  CS2R R54, SRZ ;  /* 0x0000000000367805 */ /* 0x000fe4000001ff00 */
[----:B------:R-:W-:Y:S02]  /*1660*/  LOP3.LUT R9, R12, R9, RZ, 0x3c, !PT ;  /* 0x000000090c097212 */ /* 0x000fe400078e3cff */
[----:B------:R-:W-:-:S02]  /*1670*/  CS2R R52, SRZ ;  /* 0x0000000000347805 */ /* 0x000fc4000001ff00 */
[----:B------:R-:W-:Y:S02]  /*1680*/  LEA.HI R3, R3, R4, RZ, 0x5 ;  /* 0x0000000403037211 */ /* 0x000fe400078f28ff */
[----:B------:R-:W-:Y:S02]  /*1690*/  CS2R R50, SRZ ;  /* 0x0000000000327805 */ /* 0x000fe4000001ff00 */
[----:B------:R-:W-:Y:S01]  /*16a0*/  LOP3.LUT R7, R7, 0xfffffff8, RZ, 0xc0, !PT ;  /* 0xfffffff807077812 */ /* 0x000fe200078ec0ff */
[----:B------:R-:W-:Y:S01]  /*16b0*/  IMAD.IADD R10, R10, 0x1, R9 ;  /* 0x000000010a0a7824 */ /* 0x000fe200078e0209 */
[----:B------:R-:W-:Y:S02]  /*16c0*/  SHF.R.S32.HI R3, RZ, 0x5, R3 ;  /* 0x00000005ff037819 */ /* 0x000fe40000011403 */
[----:B------:R-:W-:Y:S02]  /*16d0*/  CS2R R48, SRZ ;  /* 0x0000000000307805 */ /* 0x000fe4000001ff00 */
[----:B-1----:R-:W-:Y:S01]  /*16e0*/  LOP3.LUT R13, R0, 0xfffffffc, RZ, 0xc0, !PT ;  /* 0xfffffffc000d7812 */ /* 0x002fe200078ec0ff */
[----:B------:R-:W-:Y:S01]  /*16f0*/  IMAD.IADD R6, R6, 0x1, -R7 ;  /* 0x0000000106067824 */ /* 0x000fe200078e0a07 */
[----:B------:R-:W-:-:S02]  /*1700*/  LEA R156, R10, UR36, 0x1 ;  /* 0x000000240a9c7c11 */ /* 0x000fc4000f8e08ff */
[----:B------:R-:W-:Y:S02]  /*1710*/  CS2R R46, SRZ ;  /* 0x00000000002e7805 */ /* 0x000fe4000001ff00 */
[----:B------:R-:W-:Y:S01]  /*1720*/  SHF.R.S32.HI R10, RZ, 0x6, R2 ;  /* 0x00000006ff0a7819 */ /* 0x000fe20000011402 */
[----:B------:R-:W-:Y:S01]  /*1730*/  IMAD R3, R3, 0x10, R6 ;  /* 0x0000001003037824 */ /* 0x000fe200078e0206 */
[----:B------:R-:W-:Y:S01]  /*1740*/  LOP3.LUT P0, RZ, R8, 0x2, RZ, 0xc0, !PT ;  /* 0x0000000208ff7812 */ /* 0x000fe2000780c0ff */
[----:B------:R-:W-:Y:S01]  /*1750*/  IMAD.IADD R0, R4, 0x1, -R13 ;  /* 0x0000000104007824 */ /* 0x000fe200078e0a0d */
[----:B------:R-:W-:Y:S01]  /*1760*/  LOP3.LUT R9, R16, 0x1, RZ, 0xfc, !PT ;  /* 0x0000000110097812 */ /* 0x000fe200078efcff */
[----:B------:R-:W-:Y:S01]  /*1770*/  IMAD.SHL.U32 R4, R14, 0x4, RZ ;  /* 0x000000040e047824 */ /* 0x000fe200078e00ff */
[----:B------:R1:W-:Y:S01]  /*1780*/  STL [R1], R3 ;  /* 0x0000000301007387 */ /* 0x0003e20000100800 */
[----:B------:R-:W-:Y:S01]  /*1790*/  SEL R157, R157, 0xffffffe0, !P0 ;  /* 0xffffffe09d9d7807 */ /* 0x000fe20004000000 */
[----:B------:R-:W-:Y:S01]  /*17a0*/  IMAD R0, R0, -0x2, R17 ;  /* 0xfffffffe00007824 */ /* 0x000fe200078e0211 */
[----:B------:R-:W-:Y:S01]  /*17b0*/  CS2R R6, SRZ ;  /* 0x0000000000067805 */ /* 0x000fe2000001ff00 */
[----:B------:R2:W-:Y:S01]  /*17c0*/  STL [R1+0x4], R10 ;  /* 0x0000040a01007387 */ /* 0x0005e20000100800 */
[----:B------:R-:W-:Y:S01]  /*17d0*/  IMAD.MOV.U32 R8, RZ, RZ, RZ ;  /* 0x000000ffff087224 */ /* 0x000fe200078e00ff */
[----:B------:R-:W-:-:S02]  /*17e0*/  CS2R R44, SRZ ;  /* 0x00000000002c7805 */ /* 0x000fc4000001ff00 */
[----:B------:R-:W-:Y:S02]  /*17f0*/  CS2R R42, SRZ ;  /* 0x00000000002a7805 */ /* 0x000fe4000001ff00 */
[----:B------:R-:W-:Y:S02]  /*1800*/  CS2R R40, SRZ ;  /* 0x0000000000287805 */ /* 0x000fe4000001ff00 */
[----:B------:R-:W-:Y:S01]  /*1810*/  CS2R R38, SRZ ;  /* 0x0000000000267805 */ /* 0x000fe2000001ff00 */
[----:B-1----:R-:W-:Y:S01]  /*1820*/  IMAD.MOV.U32 R3, RZ, RZ, RZ ;  /* 0x000000ffff037224 */ /* 0x002fe200078e00ff */
        /* <DEDUP_REMOVED lines=31> */
[----:B------:R-:W-:Y:S02]  /*1a20*/  LEA R2, R4, UR36, 0x2 ;  /* 0x0000002404027c11 */ /* 0x000fe4000f8e10ff */
[----:B--2---:R-:W-:-:S07]  /*1a30*/  IADD3 R157, R157, 0x30400, R156 ;  /* 0x000304009d9d7810 */ /* 0x004fce0007ffe09c */
.L_x_539:
[----:B------:R-:W-:-:S13]  /*1a40*/  ISETP.NE.AND P0, PT, R9, 0x3, PT ;  /* 0x000000030900780c */ /* 0x000fda0003f05270 */
[----:B------:R-:W-:Y:S05]  /*1a50*/  @!P0 BRA `(.L_x_529) ;  /* 0x0000000000048947 */ /* 0x000fea0003800000 */
[----:B------:R-:W-:Y:S01]  /*1a60*/  BPT.TRAP 0x1 ;  /* 0x000000040000795c */ /* 0x000fe20000300000 */
.L_x_529:
[----:B------:R-:W-:Y:S02]  /*1a70*/  LEA R4, R3, UR36, 0x3 ;  /* 0x0000002403047c11 */ /* 0x000fe4000f8e18ff */
[----:B------:R-:W-:-:S04]  /*1a80*/  SHF.L.U32 R11, R7, 0x1f, RZ ;  /* 0x0000001f070b7819 */ /* 0x000fc800000006ff */
[----:B------:R1:W2:Y:S01]  /*1a90*/  SYNCS.PHASECHK.TRANS64.TRYWAIT P1, [R4+URZ+0x36410], R11 ;  /* 0x0364100b040075a7 */ /* 0x0002a2000802017f */
[----:B------:R-:W-:Y:S05]  /*1aa0*/  @!P0 BRA `(.L_x_530) ;  /* 0x0000000000048947 */ /* 0x000fea0003800000 */
[----:B------:R-:W-:Y:S01]  /*1ab0*/  BPT.TRAP 0x1 ;  /* 0x000000040000795c */ /* 0x000fe20000300000 */
.L_x_530:
[----:B--2---:R-:W-:Y:S05]  /*1ac0*/  @P1 BRA `(.L_x_531) ;  /* 0x0000000000081947 */ /* 0x004fea0003800000 */
[----:B------:R-:W2:Y:S02]  /*1ad0*/  SYNCS.PHASECHK.TRANS64.TRYWAIT P1, [R4+URZ+0x36410], R11 ;  /* 0x0364100b040075a7 */ /* 0x000ea4000802017f */
[----:B--2---:R-:W-:Y:S05]  /*1ae0*/  @!P1 BRA `(.L_x_532) ;  /* 0x0000008800609947 */ /* 0x004fea0003800000 */
.L_x_531:
[----:B------:R-:W-:Y:S05]  /*1af0*/  WARPSYNC.ALL ;  /* 0x0000000000007948 */ /* 0x000fea0003800000 */
[----:B------:R-:W-:Y:S01]  /*1b00*/  R2UR UR6, R5 ;  /* 0x00000000050672ca */ /* 0x000fe200000e0000 */
[----:B------:R-:W-:Y:S01]  /*1b10*/  UIADD3 UR4, UR36, 0x1e000, URZ ;  /* 0x0001e00024047890 */ /* 0x000fe2000fffe03f */
[----:B------:R-:W-:Y:S01]  /*1b20*/  R2UR UR7, R3 ;  /* 0x00000000030772ca */ /* 0x000fe200000e0000 */
[----:B------:R-:W3:Y:S01]  /*1b30*/  LDL R10, [R1] ;  /* 0x00000000010a7983 */ /* 0x000ee20000100800 */
[----:B------:R-:W-:Y:S01]  /*1b40*/  WARPGROUP.ARRIVE ;  /* 0x00000000000079c5 */ /* 0x000fe20000000000 */
[----:B------:R-:W-:Y:S01]  /*1b50*/  USHF.R.U32.HI UR5, URZ, 0x4, UR4 ;  /* 0x000000043f057899 */ /* 0x000fe20008011604 */
[----:B------:R-:W-:Y:S01]  /*1b60*/  UMOV UR13, 0x40000040 ;  /* 0x40000040000d7882 */ /* 0x000fe20000000000 */
[----:B------:R-:W-:-:S02]  /*1b70*/  UMOV UR15, 0x40000040 ;  /* 0x40000040000f7882 */ /* 0x000fc40000000000 */
[----:B------:R-:W-:Y:S01]  /*1b80*/  ULOP3.LUT UR5, UR5, 0x3fff, URZ, 0xc0, !UPT ;  /* 0x00003fff05057892 */ /* 0x000fe2000f8ec03f */
[----:B------:R-:W-:Y:S01]  /*1b90*/  UMOV UR9, 0x40000040 ;  /* 0x4000004000097882 */ /* 0x000fe20000000000 */
[----:B------:R-:W-:Y:S02]  /*1ba0*/  UMOV UR11, 0x40000040 ;  /* 0x40000040000b7882 */ /* 0x000fe40000000000 */
        /* <DEDUP_REMOVED lines=36> */
[----:B------:R-:W-:Y:S01]  /*1df0*/  WARPGROUP.ARRIVE ;  /* 0x00000000000079c5 */ /* 0x000fe20000000000 */
[----:B---3--:R-:W-:-:S05]  /*1e00*/  IMAD R10, R3, 0x40, R10 ;  /* 0x00000040030a7824 */ /* 0x008fca00078e020a */
[----:B------:R-:W-:Y:S01]  /*1e10*/  HGMMA.64x32x16.F32 R120, gdesc[UR12], R120, gsb0 ;  /* 0x006000000c7879f0 */ /* 0x000fe20008000878 */
[----:B------:R-:W-:Y:S01]  /*1e20*/  UIADD3 UR12, UR6, 0x202, URZ ;  /* 0x00000202060c7890 */ /* 0x000fe2000fffe03f */
[----:B------:R-:W-:Y:S01]  /*1e30*/  LEA R10, R10, UR36, 0x2 ;  /* 0x000000240a0a7c11 */ /* 0x000fe2000f8e10ff */
        /* <DEDUP_REMOVED lines=48> */
[----:B------:R3:W1:Y:S01]  /*2140*/  LDS R139, [R10+0x30020] ;  /* 0x030020000a8b7984 */ /* 0x0006620000000800 */
[----:B------:R-:W-:Y:S05]  /*2150*/  @!P0 BRA `(.L_x_533) ;  /* 0x0000000000048947 */ /* 0x000fea0003800000 */
[----:B------:R-:W-:Y:S01]  /*2160*/  BPT.TRAP 0x1 ;  /* 0x000000040000795c */ /* 0x000fe20000300000 */
.L_x_533:
[----:B------:R-:W-:-:S04]  /*2170*/  SHF.L.U32 R15, R6, 0x1f, RZ ;  /* 0x0000001f060f7819 */ /* 0x000fc800000006ff */
[----:B------:R1:W1:Y:S01]  /*2180*/  SYNCS.PHASECHK.TRANS64.TRYWAIT P1, [UR36+0x36430], R15 ;  /* 0x0364300fff0075a7 */ /* 0x0002620008020164 */
[----:B------:R-:W-:Y:S05]  /*2190*/  @!P0 BRA `(.L_x_534) ;  /* 0x0000000000048947 */ /* 0x000fea0003800000 */
[----:B------:R-:W-:Y:S01]  /*21a0*/  BPT.TRAP 0x1 ;  /* 0x000000040000795c */ /* 0x000fe20000300000 */
.L_x_534:
[----:B------:R-:W-:Y:S01]  /*21b0*/  FMUL.FTZ R12, R120, UR40 ;  /* 0x00000028780c7c20 */ /* 0x000fe20008410000 */
[----:B------:R-:W-:Y:S01]  /*21c0*/  FMUL.FTZ R13, R121, UR40 ;  /* 0x00000028790d7c20 */ /* 0x000fe20008410000 */
[----:B---3--:R-:W-:Y:S01]  /*21d0*/  FMUL.FTZ R10, R122, UR40 ;  /* 0x000000287a0a7c20 */ /* 0x008fe20008410000 */
[----:B-12---:R-:W-:Y:S01]  /*21e0*/  FMUL.FTZ R11, R123, UR40 ;  /* 0x000000287b0b7c20 */ /* 0x006fe20008410000 */
        /* <DEDUP_REMOVED lines=10> */
[----:B------:R-:W1:Y:S01]  /*2290*/  MUFU.TANH R12, R12 ;  /* 0x0000000c000c7308 */ /* 0x000e620000002400 */
[----:B------:R-:W-:Y:S01]  /*22a0*/  FMUL.FTZ R136, R134, UR40 ;  /* 0x0000002886887c20 */ /* 0x000fe20008410000 */
[----:B------:R-:W-:-:S06]  /*22b0*/  FMUL.FTZ R23, R135, UR40 ;  /* 0x0000002887177c20 */ /* 0x000fcc0008410000 */
[----:B------:R-:W2:Y:S08]  /*22c0*/  MUFU.TANH R13, R13 ;  /* 0x0000000d000d7308 */ /* 0x000eb00000002400 */
[----:B------:R-:W3:Y:S08]  /*22d0*/  MUFU.TANH R10, R10 ;  /* 0x0000000a000a7308 */ /* 0x000ef00000002400 */
[----:B------:R-:W1:Y:S08]  /*22e0*/  MUFU.TANH R11, R11 ;  /* 0x0000000b000b7308 */ /* 0x000e700000002400 */
        /* <DEDUP_REMOVED lines=9> */
[----:B------:R-:W1:Y:S01]  /*2380*/  MUFU.TANH R138, R138 ;  /* 0x0000008a008a7308 */ /* 0x000e620000002400 */
[----:B--23--:R-:W-:Y:S05]  /*2390*/  @P1 BRA `(.L_x_535) ;  /* 0x0000000000081947 */ /* 0x00cfea0003800000 */
[----:B------:R-:W2:Y:S02]  /*23a0*/  SYNCS.PHASECHK.TRANS64.TRYWAIT P1, [UR36+0x36430], R15 ;  /* 0x0364300fff0075a7 */ /* 0x000ea40008020164 */
[----:B--2---:R-:W-:Y:S05]  /*23b0*/  @!P1 BRA `(.L_x_536) ;  /* 0x0000008000409947 */ /* 0x004fea0003800000 */
.L_x_535:
[----:B------:R-:W3:Y:S01]  /*23c0*/  MUFU.TANH R136, R136 ;  /* 0x0000008800887308 */ /* 0x000ee20000002400 */
[C---:B------:R-:W-:Y:S01]  /*23d0*/  ISETP.GT.AND P6, PT, R0.reuse, RZ, PT ;  /* 0x000000ff0000720c */ /* 0x040fe20003fc4270 */
[----:B------:R-:W5:Y:S01]  /*23e0*/  LDL R145, [R1] ;  /* 0x0000000001917983 */ /* 0x000f620000100800 */
[----:B------:R-:W-:Y:S01]  /*23f0*/  UIADD3 UR5, UR36, 0x2a000, URZ ;  /* 0x0002a00024057890 */ /* 0x000fe2000fffe03f */
[----:B------:R-:W-:Y:S01]  /*2400*/  ISETP.GT.AND P1, PT, R0, 0x1, PT ;  /* 0x000000010000780c */ /* 0x000fe20003f24270 */
[----:B------:R-:W-:Y:S01]  /*2410*/  UIADD3 UR4, UR4, 0x9000, URZ ;  /* 0x0000900004047890 */ /* 0x000fe2000fffe03f */
[----:B-12---:R-:W-:Y:S01]  /*2420*/  FSEL R15, R12, -INF , P6 ;  /* 0xff8000000c0f7808 */ /* 0x006fe20003000000 */
[----:B------:R-:W-:Y:S01]  /*2430*/  USHF.R.U32.HI UR6, URZ, 0x4, UR5 ;  /* 0x000000043f067899 */ /* 0x000fe20008011605 */
[----:B------:R-:W1:Y:S01]  /*2440*/  MUFU.TANH R23, R23 ;  /* 0x0000001700177308 */ /* 0x000e620000002400 */
[----:B------:R-:W-:Y:S01]  /*2450*/  FSEL R144, R10, -INF , P6 ;  /* 0xff8000000a907808 */ /* 0x000fe20003000000 */
[----:B------:R-:W-:Y:S01]  /*2460*/  USHF.R.U32.HI UR4, URZ, 0x4, UR4 ;  /* 0x000000043f047899 */ /* 0x000fe20008011604 */
[C---:B------:R-:W-:Y:S01]  /*2470*/  ISETP.GT.AND P2, PT, R0.reuse, 0x8, PT ;  /* 0x000000080000780c */ /* 0x040fe20003f44270 */
[----:B------:R-:W-:Y:S01]  /*2480*/  ULOP3.LUT UR7, UR6, 0x3fff, URZ, 0xc0, !UPT ;  /* 0x00003fff06077892 */ /* 0x000fe2000f8ec03f */
[C---:B------:R-:W-:Y:S01]  /*2490*/  ISETP.GT.AND P3, PT, R0.reuse, 0x9, PT ;  /* 0x000000090000780c */ /* 0x040fe20003f64270 */
[----:B------:R-:W-:Y:S01]  /*24a0*/  ULOP3.LUT UR6, UR4, 0x3fff, URZ, 0xc0, !UPT ;  /* 0x00003fff04067892 */ /* 0x000fe2000f8ec03f */
[C---:B------:R-:W-:Y:S01]  /*24b0*/  ISETP.GT.AND P4, PT, R0.reuse, 0x10, PT ;  /* 0x000000100000780c */ /* 0x040fe20003f84270 */
[----:B------:R-:W-:Y:S01]  /*24c0*/  ULOP3.LUT UR4, UR7, 0x10000, URZ, 0xfc, !UPT ;  /* 0x0001000007047892 */ /* 0x000fe2000f8efc3f */
[C---:B------:R-:W-:Y:S01]  /*24d0*/  ISETP.GT.AND P5, PT, R0.reuse, 0x11, PT ;  /* 0x000000110000780c */ /* 0x040fe20003fa4270 */
[----:B------:R-:W-:Y:S01]  /*24e0*/  ULOP3.LUT UR6, UR6, 0x10000, URZ, 0xfc, !UPT ;  /* 0x0001000006067892 */ /* 0x000fe2000f8efc3f */
[----:B------:R-:W-:Y:S01]  /*24f0*/  ISETP.GT.AND P6, PT, R0, 0x18, PT ;  /* 0x000000180000780c */ /* 0x000fe20003fc4270 */
[--C-:B----4-:R-:W-:Y:S01]  /*2500*/  FFMA.FTZ R152, R15, UR41, -R148.reuse ;  /* 0x000000290f987c23 */ /* 0x110fe20008010894 */
[----:B------:R-:W-:Y:S01]  /*2510*/  FSEL R153, R13, -INF , P1 ;  /* 0xff8000000d997808 */ /* 0x000fe20000800000 */
[--C-:B------:R-:W-:Y:S01]  /*2520*/  FFMA.FTZ R144, R144, UR41, -R139.reuse ;  /* 0x0000002990907c23 */ /* 0x100fe2000801088b */
[----:B------:R-:W-:Y:S01]  /*2530*/  FSEL R120, R11, -INF , P1 ;  /* 0xff8000000b787808 */ /* 0x000fe20000800000 */
[----:B------:R-:W-:Y:S01]  /*2540*/  UMOV UR8, UR4 ;  /* 0x0000000400087c82 */ /* 0x000fe20008000000 */
[----:B------:R-:W-:Y:S01]  /*2550*/  ISETP.GT.AND P1, PT, R0, 0x19, PT ;  /* 0x000000190000780c */ /* 0x000fe20003f24270 */
[--C-:B------:R-:W-:Y:S01]  /*2560*/  FFMA.FTZ R153, R153, UR41, -R148.reuse ;  /* 0x0000002999997c23 */ /* 0x100fe20008010894 */
[----:B------:R-:W-:Y:S01]  /*2570*/  FSEL R151, R14, -INF , P2 ;  /* 0xff8000000e977808 */ /* 0x000fe20001000000 */
[--C-:B------:R-:W-:Y:S01]  /*2580*/  FFMA.FTZ R143, R120, UR41, -R139.reuse ;  /* 0x00000029788f7c23 */ /* 0x100fe2000801088b */
[----:B------:R-:W-:Y:S01]  /*2590*/  FSEL R155, R16, -INF , P3 ;  /* 0xff800000109b7808 */ /* 0x000fe20001800000 */
[----:B------:R-:W-:Y:S01]  /*25a0*/  UMOV UR9, 0x40000040 ;  /* 0x4000004000097882 */ /* 0x000fe20000000000 */
[----:B------:R-:W-:Y:S01]  /*25b0*/  FSEL R149, R21, -INF , P4 ;  /* 0xff80000015957808 */ /* 0x000fe20002000000 */
[--C-:B------:R-:W-:Y:S01]  /*25c0*/  FFMA.FTZ R151, R151, UR41, -R148.reuse ;  /* 0x0000002997977c23 */ /* 0x100fe20008010894 */
        /* <DEDUP_REMOVED lines=12> */
[----:B---3--:R-:W-:Y:S01]  /*2690*/  FSEL R146, R136, -INF , P6 ;  /* 0xff80000088927808 */ /* 0x008fe20003000000 */
[--C-:B------:R-:W-:Y:S01]  /*26a0*/  FFMA.FTZ R142, R142, UR41, -R139.reuse ;  /* 0x000000298e8e7c23 */ /* 0x100fe2000801088b */
[----:B------:R-:W-:Y:S01]  /*26b0*/  FSEL R123, R138, -INF , P1 ;  /* 0xff8000008a7b7808 */ /* 0x000fe20000800000 */
[--C-:B------:R-:W-:Y:S01]  /*26c0*/  FFMA.FTZ R147, R122, UR41, -R139.reuse ;  /* 0x000000297a937c23 */ /* 0x100fe2000801088b */
[----:B-1----:R-:W-:Y:S01]  /*26d0*/  FSEL R124, R23, -INF , P1 ;  /* 0xff800000177c7808 */ /* 0x002fe20000800000 */
[--C-:B------:R-:W-:Y:S01]  /*26e0*/  FFMA.FTZ R146, R146, UR41, -R139.reuse ;  /* 0x0000002992927c23 */ /* 0x100fe2000801088b */
[----:B------:R-:W-:Y:S01]  /*26f0*/  UMOV UR10, UR6 ;  /* 0x00000006000a7c82 */ /* 0x000fe20008000000 */
[----:B------:R-:W-:Y:S01]  /*2700*/  FFMA.FTZ R148, R123, UR41, -R148 ;  /* 0x000000297b947c23 */ /* 0x000fe20008010894 */
[----:B------:R-:W-:Y:S01]  /*2710*/  UMOV UR11, 0x40000040 ;  /* 0x40000040000b7882 */ /* 0x000fe20000000000 */
[----:B------:R-:W-:Y:S01]  /*2720*/  FFMA.FTZ R139, R124, UR41, -R139 ;  /* 0x000000297c8b7c23 */ /* 0x000fe2000801088b */
[----:B------:R-:W1:Y:S01]  /*2730*/  MUFU.EX2 R151, R151 ;  /* 0x0000009700977308 */ /* 0x000e620000000800 */
[----:B------:R-:W-:Y:S01]  /*2740*/  WARPGROUP.ARRIVE ;  /* 0x00000000000079c5 */ /* 0x000fe20000000000 */
[----:B------:R-:W-:Y:S01]  /*2750*/  FFMA.FTZ R14, -R14, R14, 1 ;  /* 0x3f8000000e0e7423 */ /* 0x000fe2000001010e */
[----:B------:R-:W-:Y:S01]  /*2760*/  FFMA.FTZ R12, -R12, R12, 1 ;  /* 0x3f8000000c0c7423 */ /* 0x000fe2000001010c */
[----:B------:R-:W-:Y:S01]  /*2770*/  FFMA.FTZ R13, -R13, R13, 1 ;  /* 0x3f8000000d0d7423 */ /* 0x000fe2000001010d */
[----:B------:R-:W-:Y:S01]  /*2780*/  FFMA.FTZ R21, -R21, R21, 1 ;  /* 0x3f80000015157423 */ /* 0x000fe20000010115 */
[----:B------:R-:W-:Y:S01]  /*2790*/  FFMA.FTZ R16, -R16, R16, 1 ;  /* 0x3f80000010107423 */ /* 0x000fe20000010110 */
[----:B------:R-:W-:Y:S01]  /*27a0*/  HGMMA.64x32x16.F32 R120, gdesc[UR8], RZ, !UPT, gsb0 ;  /* 0x00600000087879f0 */ /* 0x000fe2000c0008ff */
[----:B------:R-:W-:Y:S01]  /*27b0*/  UIADD3 UR10, UR6, 0x2, URZ ;  /* 0x00000002060a7890 */ /* 0x000fe2000fffe03f */
[----:B------:R-:W-:Y:S01]  /*27c0*/  MUFU.EX2 R155, R155 ;  /* 0x0000009b009b7308 */ /* 0x000fe20000000800 */
[----:B------:R-:W-:Y:S01]  /*27d0*/  UIADD3 UR8, UR4, 0x2, URZ ;  /* 0x0000000204087890 */ /* 0x000fe2000fffe03f */
[----:B------:R-:W-:Y:S01]  /*27e0*/  FFMA.FTZ R22, -R22, R22, 1 ;  /* 0x3f80000016167423 */ /* 0x000fe20000010116 */
[----:B------:R-:W-:Y:S01]  /*27f0*/  UMOV UR11, 0x40000040 ;  /* 0x40000040000b7882 */ /* 0x000fe20000000000 */
[----:B------:R-:W-:Y:S01]  /*2800*/  UMOV UR9, 0x40000040 ;  /* 0x4000004000097882 */ /* 0x000fe20000000000 */
[----:B------:R-:W-:Y:S01]  /*2810*/  FFMA.FTZ R17, -R17, R17, 1 ;  /* 0x3f80000011117423 */ /* 0x000fe20000010111 */
[----:B------:R-:W-:Y:S01]  /*2820*/  FFMA.FTZ R136, -R136, R136, 1 ;  /* 0x3f80000088887423 */ /* 0x000fe20000010188 */
[----:B------:R-:W-:Y:S01]  /*2830*/  FFMA.FTZ R23, -R23, R23, 1 ;  /* 0x3f80000017177423 */ /* 0x000fe20000010117 */
[----:B------:R-:W2:Y:S01]  /*2840*/  MUFU.EX2 R152, R152 ;  /* 0x0000009800987308 */ /* 0x000ea20000000800 */
[----:B------:R-:W-:-:S07]  /*2850*/  UMOV UR7, 0x80000020 ;  /* 0x8000002000077882 */ /* 0x000fce0000000000 */
[----:B------:R-:W3:Y:S08]  /*2860*/  MUFU.EX2 R153, R153 ;  /* 0x0000009900997308 */ /* 0x000ef00000000800 */
[----:B------:R-:W-:Y:S08]  /*2870*/  MUFU.EX2 R144, R144 ;  /* 0x0000009000907308 */ /* 0x000ff00000000800 */
[----:B------:R-:W4:Y:S08]  /*2880*/  MUFU.EX2 R143, R143 ;  /* 0x0000008f008f7308 */ /* 0x000f300000000800 */
[----:B------:R-:W-:Y:S08]  /*2890*/  MUFU.EX2 R150, R150 ;  /* 0x0000009600967308 */ /* 0x000ff00000000800 */
[----:B------:R-:W4:Y:S08]  /*28a0*/  MUFU.EX2 R154, R154 ;  /* 0x0000009a009a7308 */ /* 0x000f300000000800 */
[----:B------:R-:W-:Y:S01]  /*28b0*/  MUFU.EX2 R142, R142 ;  /* 0x0000008e008e7308 */ /* 0x000fe20000000800 */
[----:B------:R-:W-:-:S02]  /*28c0*/  WARPGROUP.DEPBAR.LE gsb0, 0x0 ;  /* 0x00008000000079c5 */ /* 0x000fc40000010000 */
[----:B------:R-:W-:-:S05]  /*28d0*/  WARPGROUP.ARRIVE ;  /* 0x00000000000079c5 */ /* 0x000fca0000000000 */
[----:B------:R-:W4:Y:S01]  /*28e0*/  MUFU.EX2 R141, R141 ;  /* 0x0000008d008d7308 */ /* 0x000f220000000800 */
[----:B------:R-:W-:Y:S01]  /*28f0*/  HGMMA.64x32x16.F32 R120, gdesc[UR8], R120, gsb0 ;  /* 0x00600000087879f0 */ /* 0x000fe20008000878 */
[----:B------:R-:W-:Y:S02]  /*2900*/  UIADD3 UR10, UR6, 0x4, URZ ;  /* 0x00000004060a7890 */ /* 0x000fe4000fffe03f */
[----:B------:R-:W-:Y:S01]  /*2910*/  UIADD3 UR8, UR4, 0x4, URZ ;  /* 0x0000000404087890 */ /* 0x000fe2000fffe03f */
[----:B------:R-:W-:Y:S01]  /*2920*/  UMOV UR11, 0x40000040 ;  /* 0x40000040000b7882 */ /* 0x000fe20000000000 */
[----:B------:R-:W-:Y:S02]  /*2930*/  UMOV UR9, 0x40000040 ;  /* 0x4000004000097882 */ /* 0x000fe40000000000 */
[----:B------:R-:W-:Y:S08]  /*2940*/  MUFU.EX2 R148, R148 ;  /* 0x0000009400947308 */ /* 0x000ff00000000800 */
[----:B------:R-:W-:Y:S08]  /*2950*/  MUFU.EX2 R147, R147 ;  /* 0x0000009300937308 */ /* 0x000ff00000000800 */
[----:B------:R-:W4:Y:S08]  /*2960*/  MUFU.EX2 R146, R146 ;  /* 0x0000009200927308 */ /* 0x000f300000000800 */
[----:B------:R-:W4:Y:S01]  /*2970*/  MUFU.EX2 R139, R139 ;  /* 0x0000008b008b7308 */ /* 0x000f220000000800 */
        /* <DEDUP_REMOVED lines=14> */
[----:B-----5:R-:W-:Y:S01]  /*2a60*/  LEA R15, R145, UR36, 0x2 ;  /* 0x00000024910f7c11 */ /* 0x020fe2000f8e10ff */
        /* <DEDUP_REMOVED lines=49> */
[----:B------:R-:W-:-:S04]  /*2d80*/  USHF.R.U32.HI UR4, URZ, 0x4, UR37 ;  /* 0x000000043f047899 */ /* 0x000fc80008011625 */
[----:B------:R-:W-:Y:S01]  /*2d90*/  ULOP3.LUT UR4, UR4, 0x3fff, URZ, 0xc0, !UPT ;  /* 0x00003fff04047892 */ /* 0x000fe2000f8ec03f */
[----:B------:R-:W-:Y:S02]  /*2da0*/  WARPGROUP.DEPBAR.LE gsb0, 0x0 ;  /* 0x00008000000079c5 */ /* 0x000fe40000010000 */
[----:B------:R-:W-:-:S06]  /*2db0*/  WARPGROUP.ARRIVE ;  /* 0x00000000000079c5 */ /* 0x000fcc0000000000 */
[----:B------:R-:W-:Y:S01]  /*2dc0*/  HGMMA.64x32x16.F32 R120, gdesc[UR8], R120, gsb0 ;  /* 0x00600000087879f0 */ /* 0x000fe20008000878 */
[----:B------:R-:W-:Y:S01]  /*2dd0*/  R2UR UR10, R5 ;  /* 0x00000000050a72ca */ /* 0x000fe200000e0000 */
[----:B------:R-:W-:Y:S01]  /*2de0*/  ULOP3.LUT UR9, UR4, 0x1000000, URZ, 0xfc, !UPT ;  /* 0x0100000004097892 */ /* 0x000fe2000f8efc3f */
[----:B------:R-:W-:-:S06]  /*2df0*/  UMOV UR11, 0x40000040 ;  /* 0x40000040000b7882 */ /* 0x000fcc0000000000 */
[----:B------:R-:W-:-:S05]  /*2e00*/  UMOV UR6, UR9 ;  /* 0x0000000900067c82 */ /* 0x000fca0008000000 */
[----:B------:R-:W-:-:S04]  /*2e10*/  ULEA UR5, UR10, UR5, 0xd ;  /* 0x000000050a057291 */ /* 0x000fc8000f8e683f */
[----:B------:R-:W-:-:S04]  /*2e20*/  USHF.R.U32.HI UR5, URZ, 0x4, UR5 ;  /* 0x000000043f057899 */ /* 0x000fc80008011605 */
[----:B------:R-:W-:-:S03]  /*2e30*/  ULOP3.LUT UR8, UR5, 0x3fff, URZ, 0xc0, !UPT ;  /* 0x00003fff05087892 */ /* 0x000fc6000f8ec03f */
[----:B------:R-:W-:-:S04]  /*2e40*/  UMOV UR5, 0x40000040 ;  /* 0x4000004000057882 */ /* 0x000fc80000000000 */
[----:B------:R-:W-:Y:S01]  /*2e50*/  UMOV UR4, UR8 ;  /* 0x0000000800047c82 */ /* 0x000fe20008000000 */
[----:B------:R-:W-:Y:S02]  /*2e60*/  WARPGROUP.DEPBAR.LE gsb0, 0x0 ;  /* 0x00008000000079c5 */ /* 0x000fe40000010000 */
[----:B------:R-:W5:Y:S02]  /*2e70*/  LDS R145, [R15+0x30200] ;  /* 0x030200000f917984 */ /* 0x000f640000000800 */
[--C-:B-----5:R-:W-:Y:S01]  /*2e80*/  FADD.FTZ R124, R124, -R145.reuse ;  /* 0x800000917c7c7221 */ /* 0x120fe20000010000 */
[--C-:B------:R-:W-:Y:S01]  /*2e90*/  FADD.FTZ R120, R120, -R145.reuse ;  /* 0x8000009178787221 */ /* 0x100fe20000010000 */
[--C-:B------:R-:W-:Y:S01]  /*2ea0*/  FADD.FTZ R121, R121, -R145.reuse ;  /* 0x8000009179797221 */ /* 0x100fe20000010000 */
[--C-:B------:R-:W-:Y:S01]  /*2eb0*/  FADD.FTZ R128, R128, -R145.reuse ;  /* 0x8000009180807221 */ /* 0x100fe20000010000 */
[----:B-1----:R-:W-:Y:S01]  /*2ec0*/  FMUL.FTZ R124, R151, R124 ;  /* 0x0000007c977c7220 */ /* 0x002fe20000410000 */
[----:B--2---:R-:W-:Y:S01]  /*2ed0*/  FMUL.FTZ R120, R152, R120 ;  /* 0x0000007898787220 */ /* 0x004fe20000410000 */
[----:B---3--:R-:W-:Y:S01]  /*2ee0*/  FMUL.FTZ R121, R153, R121 ;  /* 0x0000007999797220 */ /* 0x008fe20000410000 */
[--C-:B------:R-:W-:Y:S01]  /*2ef0*/  FADD.FTZ R132, R132, -R145.reuse ;  /* 0x8000009184847221 */ /* 0x100fe20000010000 */
[----:B------:R-:W-:Y:S01]  /*2f00*/  FMUL.FTZ R124, R14, R124 ;  /* 0x0000007c0e7c7220 */ /* 0x000fe20000410000 */
[----:B------:R-:W-:Y:S01]  /*2f10*/  F2FP.F16.F32.PACK_AB R14, R155, R151 ;  /* 0x000000979b0e723e */ /* 0x000fe200000000ff */
[----:B------:R-:W-:Y:S01]  /*2f20*/  FMUL.FTZ R120, R12, R120 ;  /* 0x000000780c787220 */ /* 0x000fe20000410000 */
[----:B------:R1:W2:Y:S01]  /*2f30*/  LDS R151, [R15+0x30220] ;  /* 0x030220000f977984 */ /* 0x0002a20000000800 */
[----:B------:R-:W-:Y:S01]  /*2f40*/  FMUL.FTZ R121, R13, R121 ;  /* 0x000000790d797220 */ /* 0x000fe20000410000 */
[----:B------:R-:W-:Y:S01]  /*2f50*/  F2FP.F16.F32.PACK_AB R12, R153, R152 ;  /* 0x00000098990c723e */ /* 0x000fe200000000ff */
[--C-:B------:R-:W-:Y:S01]  /*2f60*/  FADD.FTZ R125, R125, -R145.reuse ;  /* 0x800000917d7d7221 */ /* 0x100fe20000010000 */
[----:B----4-:R-:W-:Y:S01]  /*2f70*/  F2FP.F16.F32.PACK_AB R13, R143, R144 ;  /* 0x000000908f0d723e */ /* 0x010fe200000000ff */
[--C-:B------:R-:W-:Y:S01]  /*2f80*/  FADD.FTZ R129, R129, -R145.reuse ;  /* 0x8000009181817221 */ /* 0x100fe20000010000 */
[----:B------:R-:W-:Y:S01]  /*2f90*/  FADD.FTZ R133, R133, -R145 ;  /* 0x8000009185857221 */ /* 0x000fe20000010000 */
[----:B------:R-:W-:Y:S01]  /*2fa0*/  FMUL.FTZ R125, R155, R125 ;  /* 0x0000007d9b7d7220 */ /* 0x000fe20000410000 */
[----:B-1----:R-:W-:Y:S01]  /*2fb0*/  F2FP.F16.F32.PACK_AB R15, R154, R150 ;  /* 0x000000969a0f723e */ /* 0x002fe200000000ff */
[----:B------:R-:W-:Y:S01]  /*2fc0*/  BAR.SYNC.DEFER_BLOCKING 0x9, 0x180 ;  /* 0x0246000000007b1d */ /* 0x000fe20000010000 */
[----:B------:R-:W-:Y:S01]  /*2fd0*/  FMUL.FTZ R129, R141, R129 ;  /* 0x000000818d817220 */ /* 0x000fe20000410000 */
[----:B------:R-:W-:Y:S01]  /*2fe0*/  FMUL.FTZ R16, R16, R125 ;  /* 0x0000007d10107220 */ /* 0x000fe20000410000 */
[----:B------:R-:W-:Y:S01]  /*2ff0*/  FFMA.FTZ R125, -R138, R138, 1 ;  /* 0x3f8000008a7d7423 */ /* 0x000fe2000001018a */
[----:B------:R-:W-:Y:S01]  /*3000*/  F2FP.F16.F32.PACK_AB R120, R121, R120 ;  /* 0x000000787978723e */ /* 0x000fe200000000ff */
[----:B------:R-:W-:Y:S01]  /*3010*/  FMUL.FTZ R22, R22, R129 ;  /* 0x0000008116167220 */ /* 0x000fe20000410000 */
[----:B------:R-:W-:-:S04]  /*3020*/  IMAD.U32 R153, RZ, RZ, UR36 ;  /* 0x00000024ff997e24 */ /* 0x000fc8000f8e00ff */
[----:B------:R-:W-:Y:S01]  /*3030*/  VIADD R153, R153, 0x33400 ;  /* 0x0003340099997836 */ /* 0x000fe20000000000 */
[----:B------:R1:W-:Y:S01]  /*3040*/  STSM.16.M88.4 [R156+0x30400], R12 ;  /* 0x0304000c9c007844 */ /* 0x0003e20000000200 */
[--C-:B--2---:R-:W-:Y:S01]  /*3050*/  FADD.FTZ R129, R127, -R151.reuse ;  /* 0x800000977f817221 */ /* 0x104fe20000010000 */
[----:B------:R-:W-:-:S03]  /*3060*/  FADD.FTZ R127, R134, -R151 ;  /* 0x80000097867f7221 */ /* 0x000fc60000010000 */
[----:B------:R-:W-:Y:S01]  /*3070*/  FMUL.FTZ R154, R154, R129 ;  /* 0x000000819a9a7220 */ /* 0x000fe20000410000 */
[----:B------:R-:W-:Y:S01]  /*3080*/  FMUL.FTZ R129, R146, R127 ;  /* 0x0000007f92817220 */ /* 0x000fe20000410000 */
[----:B------:R-:W-:Y:S01]  /*3090*/  FFMA.FTZ R127, -R10, R10, 1 ;  /* 0x3f8000000a7f7423 */ /* 0x000fe2000001010a */
[----:B------:R-:W-:Y:S01]  /*30a0*/  FFMA.FTZ R10, -R11, R11, 1 ;  /* 0x3f8000000b0a7423 */ /* 0x000fe2000001010b */
[----:B------:R-:W-:Y:S01]  /*30b0*/  FFMA.FTZ R11, -R18, R18, 1 ;  /* 0x3f800000120b7423 */ /* 0x000fe20000010112 */
[----:B-1----:R-:W1:Y:S01]  /*30c0*/  MUFU.EX2 R12, R149 ;  /* 0x00000095000c7308 */ /* 0x002e620000000800 */
[--C-:B------:R-:W-:Y:S01]  /*30d0*/  FADD.FTZ R15, R126, -R151.reuse ;  /* 0x800000977e0f7221 */ /* 0x100fe20000010000 */
[----:B------:R-:W-:Y:S01]  /*30e0*/  FADD.FTZ R126, R135, -R151 ;  /* 0x80000097877e7221 */ /* 0x000fe20000010000 */
[----:B------:R-:W-:Y:S01]  /*30f0*/  FMUL.FTZ R154, R11, R154 ;  /* 0x0000009a0b9a7220 */ /* 0x000fe20000410000 */
[----:B------:R-:W-:Y:S01]  /*3100*/  FFMA.FTZ R11, -R20, R20, 1 ;  /* 0x3f800000140b7423 */ /* 0x000fe20000010114 */
[----:B------:R-:W-:Y:S01]  /*3110*/  FMUL.FTZ R150, R150, R15 ;  /* 0x0000000f96967220 */ /* 0x000fe20000410000 */
[C---:B------:R-:W-:Y:S01]  /*3120*/  F2FP.F16.F32.PACK_AB R15, R139.reuse, R146 ;  /* 0x000000928b0f723e */ /* 0x040fe200000000ff */
[----:B------:R-:W-:Y:S01]  /*3130*/  FMUL.FTZ R126, R139, R126 ;  /* 0x0000007e8b7e7220 */ /* 0x000fe20000410000 */
[----:B------:R-:W2:Y:S01]  /*3140*/  MUFU.EX2 R14, R140 ;  /* 0x0000008c000e7308 */ /* 0x000ea20000000800 */
[----:B------:R-:W-:-:S02]  /*3150*/  FMUL.FTZ R17, R17, R150 ;  /* 0x0000009611117220 */ /* 0x000fc40000410000 */
[----:B------:R-:W-:Y:S01]  /*3160*/  FMUL.FTZ R126, R23, R126 ;  /* 0x0000007e177e7220 */ /* 0x000fe20000410000 */
[----:B-1----:R-:W-:Y:S01]  /*3170*/  FMUL.FTZ R128, R12, R128 ;  /* 0x000000800c807220 */ /* 0x002fe20000410000 */
[----:B------:R-:W-:-:S03]  /*3180*/  F2FP.F16.F32.PACK_AB R12, R141, R12 ;  /* 0x0000000c8d0c723e */ /* 0x000fc600000000ff */
[----:B------:R-:W-:Y:S01]  /*3190*/  FMUL.FTZ R21, R21, R128 ;  /* 0x0000008015157220 */ /* 0x000fe20000410000 */
[----:B------:R-:W-:Y:S01]  /*31a0*/  FFMA.FTZ R128, -R137, R137, 1 ;  /* 0x3f80000089807423 */ /* 0x000fe20000010189 */
[----:B--2---:R-:W-:Y:S01]  /*31b0*/  FMUL.FTZ R13, R14, R132 ;  /* 0x000000840e0d7220 */ /* 0x004fe20000410000 */
[C---:B------:R-:W-:Y:S01]  /*31c0*/  F2FP.F16.F32.PACK_AB R14, R148.reuse, R14 ;  /* 0x0000000e940e723e */ /* 0x040fe200000000ff */
[----:B------:R-:W-:Y:S02]  /*31d0*/  FMUL.FTZ R132, R148, R133 ;  /* 0x0000008594847220 */ /* 0x000fe40000410000 */
[----:B------:R-:W-:Y:S01]  /*31e0*/  FMUL.FTZ R128, R128, R13 ;  /* 0x0000000d80807220 */ /* 0x000fe20000410000 */
[--C-:B------:R-:W-:Y:S01]  /*31f0*/  FADD.FTZ R13, R122, -R151.reuse ;  /* 0x800000977a0d7221 */ /* 0x100fe20000010000 */
[----:B------:R-:W-:Y:S01]  /*3200*/  FMUL.FTZ R125, R125, R132 ;  /* 0x000000847d7d7220 */ /* 0x000fe20000410000 */
[--C-:B------:R-:W-:Y:S01]  /*3210*/  FADD.FTZ R132, R123, -R151.reuse ;  /* 0x800000977b847221 */ /* 0x100fe20000010000 */
[--C-:B------:R-:W-:Y:S01]  /*3220*/  FADD.FTZ R123, R130, -R151.reuse ;  /* 0x80000097827b7221 */ /* 0x100fe20000010000 */
[----:B------:R-:W-:Y:S01]  /*3230*/  FMUL.FTZ R144, R144, R13 ;  /* 0x0000000d90907220 */ /* 0x000fe20000410000 */
[----:B------:R-:W-:Y:S01]  /*3240*/  F2FP.F16.F32.PACK_AB R13, R147, R142 ;  /* 0x0000008e930d723e */ /* 0x000fe200000000ff */
[----:B------:R-:W-:Y:S01]  /*3250*/  FMUL.FTZ R143, R143, R132 ;  /* 0x000000848f8f7220 */ /* 0x000fe20000410000 */
[----:B------:R-:W-:Y:S01]  /*3260*/  FADD.FTZ R122, R131, -R151 ;  /* 0x80000097837a7221 */ /* 0x000fe20000010000 */
[----:B------:R-:W-:Y:S01]  /*3270*/  FMUL.FTZ R123, R142, R123 ;  /* 0x0000007b8e7b7220 */ /* 0x000fe20000410000 */
[----:B------:R-:W-:Y:S01]  /*3280*/  FMUL.FTZ R127, R127, R144 ;  /* 0x000000907f7f7220 */ /* 0x000fe20000410000 */
[----:B------:R1:W-:Y:S01]  /*3290*/  STSM.16.M88.4 [R157], R12 ;  /* 0x0000000c9d007844 */ /* 0x0003e20000000200 */
[----:B------:R-:W-:Y:S01]  /*32a0*/  FMUL.FTZ R18, R10, R143 ;  /* 0x0000008f0a127220 */ /* 0x000fe20000410000 */
[----:B------:R-:W-:Y:S01]  /*32b0*/  FMUL.FTZ R122, R147, R122 ;  /* 0x0000007a937a7220 */ /* 0x000fe20000410000 */
[----:B------:R-:W-:Y:S01]  /*32c0*/  FFMA.FTZ R10, -R19, R19, 1 ;  /* 0x3f800000130a7423 */ /* 0x000fe20000010113 */
[----:B------:R-:W-:Y:S01]  /*32d0*/  @!PT LDS RZ, [RZ] ;  /* 0x00000000fffff984 */ /* 0x000fe20000000800 */
[----:B------:R-:W-:Y:S01]  /*32e0*/  @!PT LDS RZ, [RZ] ;  /* 0x00000000fffff984 */ /* 0x000fe20000000800 */
[----:B------:R-:W-:Y:S01]  /*32f0*/  @!PT LDS RZ, [RZ] ;  /* 0x00000000fffff984 */ /* 0x000fe20000000800 */
[----:B------:R-:W-:Y:S01]  /*3300*/  @!PT LDS RZ, [RZ] ;  /* 0x00000000fffff984 */ /* 0x000fe20000000800 */
[----:B------:R2:W-:Y:S06]  /*3310*/  MEMBAR.ALL.CTA ;  /* 0x0000000000007992 */ /* 0x0005ec0000008000 */
[----:B--2---:R-:W2:Y:S01]  /*3320*/  FENCE.VIEW.ASYNC.S ;  /* 0x00000000000073c6 */ /* 0x004ea20000000000 */
[----:B------:R-:W-:Y:S01]  /*3330*/  FMUL.FTZ R11, R11, R122 ;  /* 0x0000007a0b0b7220 */ /* 0x000fe20000410000 */
[----:B------:R-:W-:Y:S01]  /*3340*/  FMUL.FTZ R10, R10, R123 ;  /* 0x0000007b0a0a7220 */ /* 0x000fe20000410000 */
[----:B------:R-:W-:-:S02]  /*3350*/  F2FP.F16.F32.PACK_AB R122, R16, R124 ;  /* 0x0000007c107a723e */ /* 0x000fc400000000ff */
[----:B------:R-:W-:Y:S02]  /*3360*/  F2FP.F16.F32.PACK_AB R121, R18, R127 ;  /* 0x0000007f1279723e */ /* 0x000fe400000000ff */
[----:B------:R-:W-:Y:S01]  /*3370*/  F2FP.F16.F32.PACK_AB R123, R154, R17 ;  /* 0x000000119a7b723e */ /* 0x000fe200000000ff */
[----:B-1----:R-:W-:Y:S01]  /*3380*/  FMUL.FTZ R15, R136, R129 ;  /* 0x00000081880f7220 */ /* 0x002fe20000410000 */
[----:B------:R-:W-:Y:S02]  /*3390*/  F2FP.F16.F32.PACK_AB R12, R22, R21 ;  /* 0x00000015160c723e */ /* 0x000fe400000000ff */
[----:B------:R-:W-:Y:S02]  /*33a0*/  F2FP.F16.F32.PACK_AB R14, R125, R128 ;  /* 0x000000807d0e723e */ /* 0x000fe400000000ff */
[----:B------:R-:W-:Y:S02]  /*33b0*/  F2FP.F16.F32.PACK_AB R13, R11, R10 ;  /* 0x0000000a0b0d723e */ /* 0x000fe400000000ff */
[----:B------:R-:W-:Y:S01]  /*33c0*/  F2FP.F16.F32.PACK_AB R15, R126, R15 ;  /* 0x0000000f7e0f723e */ /* 0x000fe200000000ff */
[----:B--2---:R-:W-:Y:S06]  /*33d0*/  BAR.SYNC.DEFER_BLOCKING 0x9, 0x180 ;  /* 0x0246000000007b1d */ /* 0x004fec0000010000 */
        /* <DEDUP_REMOVED lines=46> */
[----:B-1----:R-:W-:-:S06]  /*36c0*/  WARPGROUP.ARRIVE ;  /* 0x00000000000079c5 */ /* 0x002fcc0000000000 */
        /* <DEDUP_REMOVED lines=35> */
.L_x_537:
        /* <DEDUP_REMOVED lines=60> */
.L_x_538:
[----:B-1----:R-:W2:Y:S01]  /*3cc0*/  LDL R10, [R1+0x4] ;  /* 0x00000400010a7983 */ /* 0x002ea20000100800 */
[----:B------:R-:W-:Y:S01]  /*3cd0*/  VIADD R8, R8, 0x1 ;  /* 0x0000000108087836 */ /* 0x000fe20000000000 */
[----:B------:R-:W-:Y:S01]  /*3ce0*/  LOP3.LUT R6, R6, 0x1, RZ, 0x3c, !PT ;  /* 0x0000000106067812 */ /* 0x000fe200078e3cff */
[----:B------:R-:W-:Y:S02]  /*3cf0*/  VIADD R4, R4, 0x36420 ;  /* 0x0003642004047836 */ /* 0x000fe40000000000 */
[----:B------:R-:W-:-:S03]  /*3d00*/  VIADD R3, R3, 0x1 ;  /* 0x0000000103037836 */ /* 0x000fc60000000000 */
[----:B------:R-:W-:Y:S02]  /*3d10*/  PRMT R4, RZ, 0x654, R4 ;  /* 0x00000654ff047816 */ /* 0x000fe40000000004 */
[C---:B------:R-:W-:Y:S02]  /*3d20*/  ISETP.NE.AND P0, PT, R3.reuse, 0x2, PT ;  /* 0x000000020300780c */ /* 0x040fe40003f05270 */
[----:B------:R1:W-:Y:S02]  /*3d30*/  SYNCS.ARRIVE.TRANS64.RED.A1T0 RZ, [R4+URZ], RZ ;  /* 0x000000ff04ff79a7 */ /* 0x0003e4000810043f */
[----:B------:R-:W-:Y:S02]  /*3d40*/  SEL R3, R3, RZ, P0 ;  /* 0x000000ff03037207 */ /* 0x000fe40000000000 */
[----:B-1----:R-:W-:-:S04]  /*3d50*/  SEL R4, RZ, 0x1, P0 ;  /* 0x00000001ff047807 */ /* 0x002fc80000000000 */
[----:B------:R-:W-:Y:S02]  /*3d60*/  LOP3.LUT R7, R7, R4, RZ, 0x3c, !PT ;  /* 0x0000000407077212 */ /* 0x000fe400078e3cff */
[----:B--2---:R-:W-:-:S13]  /*3d70*/  ISETP.GE.AND P1, PT, R8, R10, PT ;  /* 0x0000000a0800720c */ /* 0x004fda0003f26270 */
[----:B------:R-:W-:Y:S05]  /*3d80*/  @!P1 BRA `(.L_x_539) ;  /* 0xffffffdc002c9947 */ /* 0x000fea000383ffff */
[----:B------:R-:W-:Y:S01]  /*3d90*/  ULDC UR4, c[0x0][0x740] ;  /* 0x0001d00000047ab9 */ /* 0x000fe20000000800 */
[----:B------:R-:W-:Y:S01]  /*3da0*/  PLOP3.LUT P0, PT, PT, PT, PT, 0x8, 0x0 ;  /* 0x000000000000781c */ /* 0x000fe20003f0e170 */
        /* <DEDUP_REMOVED lines=47> */
[----:B------:R-:W-:-:S07]  /*40a0*/  FMUL.FTZ R71, R71, UR4 ;  /* 0x0000000447477c20 */ /* 0x000fce0008410000 */
.L_x_521:
[----:B------:R-:W-:Y:S05]  /*40b0*/  @P0 BRA `(.L_x_540) ;  /* 0x0000001400f80947 */ /* 0x000fea0003800000 */
[----:B------:R-:W3:Y:S01]  /*40c0*/  LDL R120, [R1+0x8] ;  /* 0x0000080001787983 */ /* 0x000ee20000100800 */
[----:B------:R-:W4:Y:S01]  /*40d0*/  S2UR UR5, SR_CgaCtaId ;  /* 0x00000000000579c3 */ /* 0x000f220000008800 */
[----:B------:R-:W-:Y:S01]  /*40e0*/  UMOV UR4, 0x400 ;  /* 0x0000040000047882 */ /* 0x000fe20000000000 */
[----:B------:R-:W-:Y:S01]  /*40f0*/  F2FP.F16.F32.PACK_AB R72, R73, R72 ;  /* 0x000000484948723e */ /* 0x000fe200000000ff */
[----:B------:R-:W1:Y:S01]  /*4100*/  S2R R0, SR_TID.X ;  /* 0x0000000000007919 */ /* 0x000e620000002100 */
        /* <DEDUP_REMOVED lines=9> */
[----:B------:R-:W-:Y:S01]  /*41a0*/  F2FP.F16.F32.PACK_AB R96, R97, R96 ;  /* 0x000000606160723e */ /* 0x000fe200000000ff */
[----:B----4-:R-:W-:Y:S01]  /*41b0*/  ULEA UR4, UR5, UR4, 0x18 ;  /* 0x0000000405047291 */ /* 0x010fe2000f8ec03f */
[----:B------:R-:W-:-:S02]  /*41c0*/  F2FP.F16.F32.PACK_AB R90, R93, R92 ;  /* 0x0000005c5d5a723e */ /* 0x000fc400000000ff */
[----:B------:R-:W-:Y:S02]  /*41d0*/  F2FP.F16.F32.PACK_AB R91, R95, R94 ;  /* 0x0000005e5f5b723e */ /* 0x000fe400000000ff */
[----:B------:R-:W-:Y:S02]  /*41e0*/  F2FP.F16.F32.PACK_AB R97, R99, R98 ;  /* 0x000000626361723e */ /* 0x000fe400000000ff */
[----:B------:R-:W-:Y:S02]  /*41f0*/  F2FP.F16.F32.PACK_AB R104, R105, R104 ;  /* 0x000000686968723e */ /* 0x000fe400000000ff */
[----:B------:R-:W-:Y:S01]  /*4200*/  F2FP.F16.F32.PACK_AB R98, R101, R100 ;  /* 0x000000646562723e */ /* 0x000fe200000000ff */
[----:B-1----:R-:W-:Y:S01]  /*4210*/  VIADD R0, R0, 0xffffff80 ;  /* 0xffffff8000007836 */ /* 0x002fe20000000000 */
[----:B------:R-:W-:Y:S02]  /*4220*/  F2FP.F16.F32.PACK_AB R99, R103, R102 ;  /* 0x000000666763723e */ /* 0x000fe400000000ff */
[----:B------:R-:W-:Y:S01]  /*4230*/  F2FP.F16.F32.PACK_AB R105, R107, R106 ;  /* 0x0000006a6b69723e */ /* 0x000fe200000000ff */
[----:B--2---:R-:W-:Y:S01]  /*4240*/  IMAD.SHL.U32 R2, R0, 0x40, RZ ;  /* 0x0000004000027824 */ /* 0x004fe200078e00ff */
[----:B------:R-:W-:-:S02]  /*4250*/  SHF.R.S32.HI R7, RZ, 0x1f, R0 ;  /* 0x0000001fff077819 */ /* 0x000fc40000011400 */
[----:B------:R-:W-:Y:S02]  /*4260*/  F2FP.F16.F32.PACK_AB R112, R113, R112 ;  /* 0x000000707170723e */ /* 0x000fe400000000ff */
[CC--:B------:R-:W-:Y:S02]  /*4270*/  LEA.HI R4, R7.reuse, R0.reuse, RZ, 0x4 ;  /* 0x0000000007047211 */ /* 0x0c0fe400078f20ff */
[----:B------:R-:W-:Y:S02]  /*4280*/  LEA.HI R5, R7, R0, RZ, 0x5 ;  /* 0x0000000007057211 */ /* 0x000fe400078f28ff */
[----:B------:R-:W-:Y:S02]  /*4290*/  SHF.R.S32.HI R9, RZ, 0x4, R4 ;  /* 0x00000004ff097819 */ /* 0x000fe40000011404 */
[----:B------:R-:W-:Y:S02]  /*42a0*/  LOP3.LUT R2, R2, 0x1c0, RZ, 0xc0, !PT ;  /* 0x000001c002027812 */ /* 0x000fe400078ec0ff */
[----:B------:R-:W-:-:S02]  /*42b0*/  LEA.HI R4, R4, R9, RZ, 0x1 ;  /* 0x0000000904047211 */ /* 0x000fc400078f08ff */
[----:B------:R-:W-:Y:S02]  /*42c0*/  SHF.R.U32.HI R5, RZ, 0x1, R5 ;  /* 0x00000001ff057819 */ /* 0x000fe40000011605 */
[CC--:B------:R-:W-:Y:S02]  /*42d0*/  LEA.HI R3, R7.reuse, R0.reuse, RZ, 0x3 ;  /* 0x0000000007037211 */ /* 0x0c0fe400078f18ff */
[----:B------:R-:W-:Y:S02]  /*42e0*/  LOP3.LUT R6, R4, 0x7ffffe, RZ, 0xc0, !PT ;  /* 0x007ffffe04067812 */ /* 0x000fe400078ec0ff */
[----:B------:R-:W-:Y:S02]  /*42f0*/  LEA.HI R7, R7, R0, RZ, 0x7 ;  /* 0x0000000007077211 */ /* 0x000fe400078f38ff */
[----:B------:R-:W-:Y:S01]  /*4300*/  LOP3.LUT R4, R2, 0x30, R5, 0xf8, !PT ;  /* 0x0000003002047812 */ /* 0x000fe200078ef805 */
[----:B------:R-:W-:Y:S01]  /*4310*/  IMAD.IADD R6, R9, 0x1, -R6 ;  /* 0x0000000109067824 */ /* 0x000fe200078e0a06 */
[----:B------:R-:W-:-:S02]  /*4320*/  SHF.R.S32.HI R5, RZ, 0x7, R7 ;  /* 0x00000007ff057819 */ /* 0x000fc40000011407 */
[----:B------:R-:W-:Y:S02]  /*4330*/  LOP3.LUT R3, R4, 0x8, R3, 0xf8, !PT ;  /* 0x0000000804037812 */ /* 0x000fe400078ef803 */
[----:B------:R-:W-:Y:S01]  /*4340*/  SHF.R.U32.HI R2, RZ, 0x3, R2 ;  /* 0x00000003ff027819 */ /* 0x000fe20000011602 */
[----:B------:R-:W-:Y:S01]  /*4350*/  IMAD R5, R5, 0xc, R6 ;  /* 0x0000000c05057824 */ /* 0x000fe200078e0206 */
[----:B------:R-:W-:Y:S02]  /*4360*/  F2FP.F16.F32.PACK_AB R106, R109, R108 ;  /* 0x0000006c6d6a723e */ /* 0x000fe400000000ff */
[----:B------:R-:W-:Y:S02]  /*4370*/  LOP3.LUT R2, R3, R2, RZ, 0x3c, !PT ;  /* 0x0000000203027212 */ /* 0x000fe400078e3cff */
[----:B------:R-:W-:Y:S02]  /*4380*/  F2FP.F16.F32.PACK_AB R107, R111, R110 ;  /* 0x0000006e6f6b723e */ /* 0x000fe400000000ff */
[----:B------:R-:W-:Y:S01]  /*4390*/  F2FP.F16.F32.PACK_AB R113, R115, R114 ;  /* 0x000000727371723e */ /* 0x000fe200000000ff */
[----:B------:R-:W-:Y:S01]  /*43a0*/  IMAD.U32 R4, R5, 0x200, R2 ;  /* 0x0000020005047824 */ /* 0x000fe200078e0002 */
[----:B------:R-:W-:Y:S01]  /*43b0*/  F2FP.F16.F32.PACK_AB R24, R25, R24 ;  /* 0x000000181918723e */ /* 0x000fe200000000ff */
[----:B------:R-:W1:Y:S01]  /*43c0*/  LDC.64 R2, c[0x0][0x870] ;  /* 0x00021c00ff027b82 */ /* 0x000e620000000a00 */
[----:B------:R-:W-:-:S02]  /*43d0*/  F2FP.F16.F32.PACK_AB R114, R117, R116 ;  /* 0x000000747572723e */ /* 0x000fc400000000ff */
[----:B------:R-:W-:-:S05]  /*43e0*/  LEA R6, R4, UR4, 0x1 ;  /* 0x0000000404067c11 */ /* 0x000fca000f8e08ff */
[----:B------:R-:W-:Y:S01]  /*43f0*/  BAR.SYNC.DEFER_BLOCKING 0x1, 0x180 ;  /* 0x0046000000007b1d */ /* 0x000fe20000010000 */
[----:B------:R-:W-:Y:S02]  /*4400*/  F2FP.F16.F32.PACK_AB R115, R119, R118 ;  /* 0x000000767773723e */ /* 0x000fe400000000ff */
[----:B------:R-:W-:Y:S02]  /*4410*/  F2FP.F16.F32.PACK_AB R25, R27, R26 ;  /* 0x0000001a1b19723e */ /* 0x000fe400000000ff */
[----:B------:R-:W-:-:S03]  /*4420*/  F2FP.F16.F32.PACK_AB R32, R33, R32 ;  /* 0x000000202120723e */ /* 0x000fc600000000ff */
[----:B------:R-:W3:Y:S01]  /*4430*/  LDC.64 R4, c[0x0][0x870] ;  /* 0x00021c00ff047b82 */ /* 0x000ee20000000a00 */
        /* <DEDUP_REMOVED lines=9> */
[----:B------:R-:W-:Y:S01]  /*44d0*/  STSM.16.MT88.4 [R6+0x9000], R72 ;  /* 0x0090004806007844 */ /* 0x000fe20000004200 */
[----:B------:R-:W-:Y:S01]  /*44e0*/  F2FP.F16.F32.PACK_AB R41, R43, R42 ;  /* 0x0000002a2b29723e */ /* 0x000fe200000000ff */
[----:B------:R-:W-:Y:S01]  /*44f0*/  ULDC UR5, c[0x0][0x808] ;  /* 0x0002020000057ab9 */ /* 0x000fe20000000800 */
[----:B------:R-:W-:Y:S01]  /*4500*/  F2FP.F16.F32.PACK_AB R42, R45, R44 ;  /* 0x0000002c2d2a723e */ /* 0x000fe200000000ff */
[----:B------:R-:W-:Y:S01]  /*4510*/  STSM.16.MT88.4 [R6+0x9800], R80 ;  /* 0x0098005006007844 */ /* 0x000fe20000004200 */
[----:B------:R-:W-:Y:S01]  /*4520*/  F2FP.F16.F32.PACK_AB R43, R47, R46 ;  /* 0x0000002e2f2b723e */ /* 0x000fe200000000ff */
[----:B------:R-:W2:Y:S01]  /*4530*/  LDC.64 R36, c[0x0][0x850] ;  /* 0x00021400ff247b82 */ /* 0x000ea20000000a00 */
[----:B------:R-:W-:Y:S01]  /*4540*/  F2FP.F16.F32.PACK_AB R49, R51, R50 ;  /* 0x000000323331723e */ /* 0x000fe200000000ff */
[----:B------:R-:W-:Y:S01]  /*4550*/  STSM.16.MT88.4 [R6+0xa000], R88 ;  /* 0x00a0005806007844 */ /* 0x000fe20000004200 */
[----:B------:R-:W-:-:S02]  /*4560*/  F2FP.F16.F32.PACK_AB R50, R53, R52 ;  /* 0x000000343532723e */ /* 0x000fc400000000ff */
[----:B------:R-:W-:Y:S01]  /*4570*/  F2FP.F16.F32.PACK_AB R51, R55, R54 ;  /* 0x000000363733723e */ /* 0x000fe200000000ff */
[----:B------:R-:W-:Y:S01]  /*4580*/  STSM.16.MT88.4 [R6+0xa800], R96 ;  /* 0x00a8006006007844 */ /* 0x000fe20000004200 */
[----:B------:R-:W-:Y:S02]  /*4590*/  F2FP.F16.F32.PACK_AB R57, R59, R58 ;  /* 0x0000003a3b39723e */ /* 0x000fe400000000ff */
[----:B------:R-:W-:Y:S01]  /*45a0*/  F2FP.F16.F32.PACK_AB R58, R61, R60 ;  /* 0x0000003c3d3a723e */ /* 0x000fe200000000ff */
[----:B------:R-:W-:Y:S01]  /*45b0*/  STSM.16.MT88.4 [R6+0xb000], R104 ;  /* 0x00b0006806007844 */ /* 0x000fe20000004200 */
[----:B------:R-:W-:Y:S02]  /*45c0*/  F2FP.F16.F32.PACK_AB R59, R63, R62 ;  /* 0x0000003e3f3b723e */ /* 0x000fe400000000ff */
[----:B------:R-:W-:Y:S01]  /*45d0*/  F2FP.F16.F32.PACK_AB R65, R67, R66 ;  /* 0x000000424341723e */ /* 0x000fe200000000ff */
[----:B------:R-:W-:Y:S01]  /*45e0*/  STSM.16.MT88.4 [R6+0xb800], R112 ;  /* 0x00b8007006007844 */ /* 0x000fe20000004200 */
[----:B------:R-:W-:-:S02]  /*45f0*/  F2FP.F16.F32.PACK_AB R66, R69, R68 ;  /* 0x000000444542723e */ /* 0x000fc400000000ff */
[----:B------:R-:W-:Y:S01]  /*4600*/  F2FP.F16.F32.PACK_AB R67, R71, R70 ;  /* 0x000000464743723e */ /* 0x000fe200000000ff */
[----:B------:R-:W-:Y:S01]  /*4610*/  STSM.16.MT88.4 [R6], R24 ;  /* 0x0000001806007844 */ /* 0x000fe20000004200 */
[----:B-1----:R-:W-:-:S03]  /*4620*/  ISETP.NE.U32.AND P0, PT, R2, RZ, PT ;  /* 0x000000ff0200720c */ /* 0x002fc60003f05070 */
[----:B------:R-:W-:Y:S01]  /*4630*/  STSM.16.MT88.4 [R6+0x800], R32 ;  /* 0x0008002006007844 */ /* 0x000fe20000004200 */
[----:B------:R-:W-:Y:S02]  /*4640*/  ISETP.NE.AND.EX P0, PT, R3, RZ, PT, P0 ;  /* 0x000000ff0300720c */ /* 0x000fe40003f05300 */
[----:B------:R-:W1:Y:S01]  /*4650*/  LDC.64 R2, c[0x0][0x878] ;  /* 0x00021e00ff027b82 */ /* 0x000e620000000a00 */
[----:B------:R-:W-:Y:S04]  /*4660*/  STSM.16.MT88.4 [R6+0x1000], R40 ;  /* 0x0010002806007844 */ /* 0x000fe80000004200 */
[----:B------:R-:W-:Y:S04]  /*4670*/  STSM.16.MT88.4 [R6+0x1800], R48 ;  /* 0x0018003006007844 */ /* 0x000fe80000004200 */
[----:B------:R-:W-:Y:S04]  /*4680*/  STSM.16.MT88.4 [R6+0x2000], R56 ;  /* 0x0020003806007844 */ /* 0x000fe80000004200 */
[----:B------:R4:W-:Y:S01]  /*4690*/  STSM.16.MT88.4 [R6+0x2800], R64 ;  /* 0x0028004006007844 */ /* 0x0009e20000004200 */
[----:B---3--:R-:W-:Y:S01]  /*46a0*/  IMAD.WIDE R4, R120, 0x4, R4 ;  /* 0x0000000478047825 */ /* 0x008fe200078e0204 */
[----:B------:R-:W-:Y:S06]  /*46b0*/  BAR.SYNC.DEFER_BLOCKING 0x1, 0x180 ;  /* 0x0046000000007b1d */ /* 0x000fec0000010000 */
[----:B------:R-:W3:Y:S01]  /*46c0*/  @P0 LDG.E R8, desc[UR38][R4.64] ;  /* 0x0000002604080981 */ /* 0x000ee2000c1e1900 */
[----:B-1----:R-:W-:Y:S01]  /*46d0*/  ISETP.NE.U32.AND P1, PT, R2, RZ, PT ;  /* 0x000000ff0200720c */ /* 0x002fe20003f25070 */
[----:B------:R-:W-:-:S03]  /*46e0*/  IMAD.U32 R7, RZ, RZ, UR5 ;  /* 0x00000005ff077e24 */ /* 0x000fc6000f8e00ff */
[----:B------:R-:W-:Y:S01]  /*46f0*/  ISETP.NE.AND.EX P1, PT, R3, RZ, PT, P1 ;  /* 0x000000ff0300720c */ /* 0x000fe20003f25310 */
[----:B----4-:R-:W-:-:S12]  /*4700*/  IMAD.HI R6, R0, 0x2aaaaaab, RZ ;  /* 0x2aaaaaab00067827 */ /* 0x010fd800078e02ff */
[----:B------:R-:W1:Y:S01]  /*4710*/  @P1 LDC.64 R2, c[0x0][0x878] ;  /* 0x00021e00ff021b82 */ /* 0x000e620000000a00 */
[----:B------:R-:W-:-:S04]  /*4720*/  SHF.R.U32.HI R9, RZ, 0x1f, R6 ;  /* 0x0000001fff097819 */ /* 0x000fc80000011606 */
[----:B------:R-:W-:-:S05]  /*4730*/  LEA.HI.SX32 R45, R6, R9, 0x1e ;  /* 0x00000009062d7211 */ /* 0x000fca00078ff2ff */
[C---:B------:R-:W-:Y:S01]  /*4740*/  IMAD R0, R45.reuse, -0x18, R0 ;  /* 0xffffffe82d007824 */ /* 0x040fe200078e0200 */
[----:B------:R-:W4:Y:S01]  /*4750*/  S2R R38, SR_CTAID.X ;  /* 0x0000000000267919 */ /* 0x000f220000002500 */
[----:B------:R-:W-:-:S03]  /*4760*/  IMAD.SHL.U32 R10, R45, 0x40, RZ ;  /* 0x000000402d0a7824 */ /* 0x000fc600078e00ff */
[----:B------:R-:W-:Y:S01]  /*4770*/  SHF.R.S32.HI R11, RZ, 0x1f, R0 ;  /* 0x0000001fff0b7819 */ /* 0x000fe20000011400 */
[----:B-1----:R-:W-:-:S03]  /*4780*/  @P1 IMAD.WIDE R2, R120, 0x4, R2 ;  /* 0x0000000478021825 */ /* 0x002fc600078e0202 */
[----:B------:R-:W-:Y:S02]  /*4790*/  LEA.HI R12, R11, R0, RZ, 0x3 ;  /* 0x000000000b0c7211 */ /* 0x000fe400078f18ff */
[----:B------:R-:W-:Y:S01]  /*47a0*/  LOP3.LUT R11, R10, 0x1c0, RZ, 0xc0, !PT ;  /* 0x000001c00a0b7812 */ /* 0x000fe200078ec0ff */
[----:B------:R1:W5:Y:S01]  /*47b0*/  @P1 LDG.E R7, desc[UR38][R2.64] ;  /* 0x0000002602071981 */ /* 0x000362000c1e1900 */
[----:B------:R-:W-:Y:S01]  /*47c0*/  LEA.HI R9, R6, R9, RZ, 0x1b ;  /* 0x0000000906097211 */ /* 0x000fe200078fd8ff */
[----:B------:R-:W2:Y:S01]  /*47d0*/  S2UR UR5, SR_CTAID.Y ;  /* 0x00000000000579c3 */ /* 0x000ea20000002600 */
[----:B------:R-:W-:Y:S02]  /*47e0*/  SHF.R.S32.HI R12, RZ, 0x3, R12 ;  /* 0x00000003ff0c7819 */ /* 0x000fe4000001140c */
[----:B------:R-:W-:-:S03]  /*47f0*/  CS2R R24, SRZ ;  /* 0x0000000000187805 */ /* 0x000fc6000001ff00 */
[----:B------:R-:W-:Y:S02]  /*4800*/  IMAD R9, R12, 0xc, R9 ;  /* 0x0000000c0c097824 */ /* 0x000fe400078e0209 */
[----:B-1----:R-:W-:-:S05]  /*4810*/  IMAD.SHL.U32 R2, R0, 0x8, RZ ;  /* 0x0000000800027824 */ /* 0x002fca00078e00ff */
[----:B------:R-:W-:Y:S02]  /*4820*/  LOP3.LUT R0, R11, 0x38, R2, 0xf8, !PT ;  /* 0x000000380b007812 */ /* 0x000fe400078ef802 */
[----:B------:R-:W-:-:S04]  /*4830*/  SHF.R.U32.HI R11, RZ, 0x3, R11 ;  /* 0x00000003ff0b7819 */ /* 0x000fc8000001160b */
[----:B------:R-:W-:-:S05]  /*4840*/  LOP3.LUT R0, R0, R11, RZ, 0x3c, !PT ;  /* 0x0000000b00007212 */ /* 0x000fca00078e3cff */
[----:B------:R-:W-:Y:S01]  /*4850*/  IMAD.U32 R0, R9, 0x200, R0 ;  /* 0x0000020009007824 */ /* 0x000fe200078e0000 */
[----:B---3--:R-:W-:Y:S01]  /*4860*/  @P0 SHF.R.S32.HI R9, RZ, 0x1f, R8 ;  /* 0x0000001fff090819 */ /* 0x008fe20000011408 */
[----:B--2-4-:R-:W-:Y:S06]  /*4870*/  @P1 BRA `(.L_x_541) ;  /* 0x0000000000101947 */ /* 0x014fec0003800000 */
[----:B------:R-:W-:Y:S05]  /*4880*/  @!P0 BRA `(.L_x_541) ;  /* 0x00000000000c8947 */ /* 0x000fea0003800000 */
[----:B------:R-:W2:Y:S04]  /*4890*/  LDG.E R6, desc[UR38][R4.64] ;  /* 0x0000002604067981 */ /* 0x000ea8000c1e1900 */
[----:B-----5:R-:W2:Y:S02]  /*48a0*/  LDG.E R7, desc[UR38][R4.64+0x4] ;  /* 0x0000042604077981 */ /* 0x020ea4000c1e1900 */
[----:B--2---:R-:W-:-:S07]  /*48b0*/  IMAD.IADD R7, R7, 0x1, -R6 ;  /* 0x0000000107077824 */ /* 0x004fce00078e0a06 */
.L_x_541:
[----:B-----5:R-:W-:Y:S01]  /*48c0*/  IMAD R7, R38, -0x60, R7 ;  /* 0xffffffa026077824 */ /* 0x020fe200078e0207 */
[----:B------:R-:W-:Y:S01]  /*48d0*/  LEA R0, R0, UR4, 0x1 ;  /* 0x0000000400007c11 */ /* 0x000fe2000f8e08ff */
[----:B------:R-:W-:Y:S01]  /*48e0*/  @P0 IMAD.MOV.U32 R24, RZ, RZ, R8 ;  /* 0x000000ffff180224 */ /* 0x000fe200078e0008 */
[----:B------:R-:W-:Y:S01]  /*48f0*/  USHF.R.S32.HI UR4, URZ, 0x1f, UR5 ;  /* 0x0000001f3f047899 */ /* 0x000fe20008011405 */
[----:B------:R-:W-:Y:S01]  /*4900*/  @P0 IMAD.MOV.U32 R25, RZ, RZ, R9 ;  /* 0x000000ffff190224 */ /* 0x000fe200078e0009 */
[----:B------:R-:W-:Y:S01]  /*4910*/  VIMNMX R46, R7, 0x60, PT ;  /* 0x00000060072e7848 */ /* 0x000fe20003fe0100 */
[----:B------:R1:W2:Y:S01]  /*4920*/  LDS.128 R28, [R0+0x9800] ;  /* 0x00980000001c7984 */ /* 0x0002a20000000c00 */
[C---:B------:R-:W-:Y:S01]  /*4930*/  VIADD R26, R45.reuse, 0x20 ;  /* 0x000000202d1a7836 */ /* 0x040fe20000000000 */
[----:B------:R-:W-:Y:S01]  /*4940*/  SHF.R.S32.HI R35, RZ, 0x1f, R120 ;  /* 0x0000001fff237819 */ /* 0x000fe20000011478 */
[C---:B------:R-:W-:Y:S01]  /*4950*/  VIADD R27, R45.reuse, 0x30 ;  /* 0x000000302d1b7836 */ /* 0x040fe20000000000 */
[----:B------:R1:W3:Y:S01]  /*4960*/  LDS.128 R4, [R0+0x800] ;  /* 0x0008000000047984 */ /* 0x0002e20000000c00 */
[----:B------:R-:W-:Y:S01]  /*4970*/  VIADD R3, R45, 0x10 ;  /* 0x000000102d037836 */ /* 0x000fe20000000000 */
[-C--:B------:R-:W-:Y:S01]  /*4980*/  ISETP.GE.AND P5, PT, R26, R46.reuse, PT ;  /* 0x0000002e1a00720c */ /* 0x080fe20003fa6270 */
[----:B------:R-:W-:Y:S01]  /*4990*/  IMAD R32, R36, UR4, RZ ;  /* 0x0000000424207c24 */ /* 0x000fe2000f8e02ff */
[----:B------:R1:W4:Y:S01]  /*49a0*/  LDS.128 R8, [R0+0x1000] ;  /* 0x0010000000087984 */ /* 0x0003220000000c00 */
[-C--:B------:R-:W-:Y:S01]  /*49b0*/  ISETP.GE.AND P2, PT, R27, R46.reuse, PT ;  /* 0x0000002e1b00720c */ /* 0x080fe20003f46270 */
[----:B------:R-:W-:Y:S01]  /*49c0*/  ULDC UR8, c[0x0][0x83c] ;  /* 0x00020f0000087ab9 */ /* 0x000fe20000000800 */
[----:B------:R-:W1:Y:S01]  /*49d0*/  LDC.64 R26, c[0x0][0x820] ;  /* 0x00020800ff1a7b82 */ /* 0x000e620000000a00 */
[----:B------:R1:W1:Y:S01]  /*49e0*/  LDS.128 R12, [R0+0x1800] ;  /* 0x00180000000c7984 */ /* 0x0002620000000c00 */
[CC--:B------:R-:W-:Y:S01]  /*49f0*/  ISETP.GE.AND P3, PT, R45.reuse, R46.reuse, PT ;  /* 0x0000002e2d00720c */ /* 0x0c0fe20003f66270 */
[----:B------:R-:W-:Y:S01]  /*4a00*/  VIADD R34, R45, 0x40 ;  /* 0x000000402d227836 */ /* 0x000fe20000000000 */
[----:B------:R-:W-:Y:S01]  /*4a10*/  ISETP.GE.AND P4, PT, R3, R46, PT ;  /* 0x0000002e0300720c */ /* 0x000fe20003f86270 */
[----:B------:R1:W1:Y:S01]  /*4a20*/  LDS.128 R16, [R0+0x2000] ;  /* 0x0020000000107984 */ /* 0x0002620000000c00 */
[----:B------:R-:W-:Y:S01]  /*4a30*/  SHF.R.S32.HI R3, RZ, 0x1f, R2 ;  /* 0x0000001fff037819 */ /* 0x000fe20000011402 */
[----:B------:R-:W-:Y:S01]  /*4a40*/  IMAD R37, R37, UR5, R32 ;  /* 0x0000000525257c24 */ /* 0x000fe2000f8e0220 */
[----:B------:R-:W-:Y:S01]  /*4a50*/  ISETP.GE.OR P6, PT, R2, UR8, P3 ;  /* 0x0000000802007c0c */ /* 0x000fe20009fc6670 */
[----:B------:R1:W1:Y:S01]  /*4a60*/  LDS.128 R20, [R0+0x2800] ;  /* 0x0028000000147984 */ /* 0x0002620000000c00 */
[----:B------:R-:W-:Y:S01]  /*4a70*/  IADD3 R24, P1, R45, R24, RZ ;  /* 0x000000182d187210 */ /* 0x000fe20007f3e0ff */
[----:B------:R-:W-:Y:S01]  /*4a80*/  IMAD.WIDE.U32 R32, R36, UR5, R2 ;  /* 0x0000000524207c25 */ /* 0x000fe2000f8e0002 */
[----:B------:R-:W-:Y:S01]  /*4a90*/  SEL R44, R35, RZ, !P0 ;  /* 0x000000ff232c7207 */ /* 0x000fe20004000000 */
[----:B------:R-:W-:Y:S01]  /*4aa0*/  ULDC.64 UR6, c[0x0][0x858] ;  /* 0x0002160000067ab9 */ /* 0x000fe20000000a00 */
[----:B------:R-:W-:Y:S01]  /*4ab0*/  LEA.HI.X.SX32 R25, R45, R25, 0x1, P1 ;  /* 0x000000192d197211 */ /* 0x000fe200008f0eff */
[----:B------:R-:W-:Y:S01]  /*4ac0*/  IMAD.IADD R33, R33, 0x1, R37 ;  /* 0x0000000121217824 */ /* 0x000fe200078e0225 */
[----:B------:R-:W-:Y:S01]  /*4ad0*/  ISETP.GE.AND P1, PT, R34, R46, PT ;  /* 0x0000002e2200720c */ /* 0x000fe20003f26270 */
[----:B------:R-:W-:Y:S01]  /*4ae0*/  IMAD R34, R44, UR6, RZ ;  /* 0x000000062c227c24 */ /* 0x000fe2000f8e02ff */
[----:B------:R-:W-:Y:S01]  /*4af0*/  SEL R47, R120, RZ, !P0 ;  /* 0x000000ff782f7207 */ /* 0x000fe20004000000 */
[----:B------:R-:W-:Y:S01]  /*4b00*/  BSSY B0, `(.L_x_542) ;  /* 0x0000012000007945 */ /* 0x000fe20003800000 */
[----:B------:R-:W-:Y:S01]  /*4b10*/  ISETP.GE.OR P0, PT, R2, UR8, P4 ;  /* 0x0000000802007c0c */ /* 0x000fe2000a706670 */
[----:B------:R-:W-:-:S04]  /*4b20*/  IMAD.WIDE R24, R38, 0x60, R24 ;  /* 0x0000006026187825 */ /* 0x000fc800078e0218 */
[C---:B------:R-:W-:Y:S02]  /*4b30*/  IMAD R41, R47.reuse, UR7, R34 ;  /* 0x000000072f297c24 */ /* 0x040fe4000f8e0222 */
[----:B------:R-:W-:-:S04]  /*4b40*/  IMAD.WIDE.U32 R32, R47, UR6, R32 ;  /* 0x000000062f207c25 */ /* 0x000fc8000f8e0020 */
[----:B------:R-:W-:Y:S01]  /*4b50*/  IMAD.IADD R41, R33, 0x1, R41 ;  /* 0x0000000121297824 */ /* 0x000fe200078e0229 */
[----:B--2---:R-:W-:Y:S06]  /*4b60*/  @P6 BRA `(.L_x_543) ;  /* 0x00000000002c6947 */ /* 0x004fec0003800000 */
[----:B------:R-:W2:Y:S01]  /*4b70*/  LDS.128 R36, [R0+0x9000] ;  /* 0x0090000000247984 */ /* 0x000ea20000000c00 */
[----:B------:R-:W-:Y:S01]  /*4b80*/  ULDC.64 UR6, c[0x0][0x848] ;  /* 0x0002120000067ab9 */ /* 0x000fe20000000a00 */
[----:B------:R-:W-:Y:S02]  /*4b90*/  IMAD.MOV.U32 R40, RZ, RZ, R32 ;  /* 0x000000ffff287224 */ /* 0x000fe400078e0020 */
[----:B------:R-:W-:Y:S02]  /*4ba0*/  IMAD R43, R25, UR6, RZ ;  /* 0x00000006192b7c24 */ /* 0x000fe4000f8e02ff */
[----:B------:R-:W-:-:S04]  /*4bb0*/  IMAD.WIDE.U32 R34, R24, UR6, R40 ;  /* 0x0000000618227c25 */ /* 0x000fc8000f8e0028 */
[----:B------:R-:W-:Y:S01]  /*4bc0*/  IMAD R43, R24, UR7, R43 ;  /* 0x00000007182b7c24 */ /* 0x000fe2000f8e022b */
[----:B------:R-:W-:Y:S02]  /*4bd0*/  ULDC.64 UR6, c[0x0][0x830] ;  /* 0x00020c0000067ab9 */ /* 0x000fe40000000a00 */
[----:B------:R-:W-:Y:S01]  /*4be0*/  LEA R42, P6, R34, UR6, 0x1 ;  /* 0x00000006222a7c11 */ /* 0x000fe2000f8c08ff */
[----:B------:R-:W-:-:S05]  /*4bf0*/  IMAD.IADD R35, R35, 0x1, R43 ;  /* 0x0000000123237824 */ /* 0x000fca00078e022b */
[----:B------:R-:W-:-:S05]  /*4c00*/  LEA.HI.X R43, R34, UR7, R35, 0x1, P6 ;  /* 0x00000007222b7c11 */ /* 0x000fca000b0f0c23 */
[----:B--2---:R2:W-:Y:S02]  /*4c10*/  STG.E.128 desc[UR38][R42.64], R36 ;  /* 0x000000242a007986 */ /* 0x0045e4000c101d26 */
.L_x_543:
[----:B------:R-:W-:Y:S05]  /*4c20*/  BSYNC B0 ;  /* 0x0000000000007941 */ /* 0x000fea0003800000 */
.L_x_542:
[----:B------:R-:W-:Y:S04]  /*4c30*/  BSSY B0, `(.L_x_544) ;  /* 0x000000f000007945 */ /* 0x000fe80003800000 */
[----:B------:R-:W-:Y:S05]  /*4c40*/  @P0 BRA `(.L_x_545) ;  /* 0x0000000000340947 */ /* 0x000fea0003800000 */
[----:B--2---:R-:W-:Y:S01]  /*4c50*/  IADD3 R37, P0, R24, 0x10, RZ ;  /* 0x0000001018257810 */ /* 0x004fe20007f1e0ff */
[----:B------:R-:W-:Y:S01]  /*4c60*/  ULDC.64 UR6, c[0x0][0x848] ;  /* 0x0002120000067ab9 */ /* 0x000fe20000000a00 */
[----:B------:R-:W-:-:S03]  /*4c70*/  IMAD.MOV.U32 R35, RZ, RZ, R41 ;  /* 0x000000ffff237224 */ /* 0x000fc600078e0029 */
[----:B------:R-:W-:-:S04]  /*4c80*/  IMAD.X R34, RZ, RZ, R25, P0 ;  /* 0x000000ffff227224 */ /* 0x000fc800000e0619 */
[----:B------:R-:W-:Y:S02]  /*4c90*/  IMAD R36, R34, UR6, RZ ;  /* 0x0000000622247c24 */ /* 0x000fe4000f8e02ff */
[----:B------:R-:W-:-:S04]  /*4ca0*/  IMAD.MOV.U32 R34, RZ, RZ, R32 ;  /* 0x000000ffff227224 */ /* 0x000fc800078e0020 */
[----:B------:R-:W-:-:S04]  /*4cb0*/  IMAD.WIDE.U32 R34, R37, UR6, R34 ;  /* 0x0000000625227c25 */ /* 0x000fc8000f8e0022 */
[----:B------:R-:W-:Y:S01]  /*4cc0*/  IMAD R37, R37, UR7, R36 ;  /* 0x0000000725257c24 */ /* 0x000fe2000f8e0224 */
[----:B------:R-:W-:Y:S02]  /*4cd0*/  ULDC.64 UR6, c[0x0][0x830] ;  /* 0x00020c0000067ab9 */ /* 0x000fe40000000a00 */
[----:B------:R-:W-:Y:S01]  /*4ce0*/  LEA R36, P0, R34, UR6, 0x1 ;  /* 0x0000000622247c11 */ /* 0x000fe2000f8008ff */
[----:B------:R-:W-:-:S05]  /*4cf0*/  IMAD.IADD R35, R35, 0x1, R37 ;  /* 0x0000000123237824 */ /* 0x000fca00078e0225 */
[----:B------:R-:W-:-:S05]  /*4d00*/  LEA.HI.X R37, R34, UR7, R35, 0x1, P0 ;  /* 0x0000000722257c11 */ /* 0x000fca00080f0c23 */
[----:B------:R2:W-:Y:S02]  /*4d10*/  STG.E.128 desc[UR38][R36.64], R28 ;  /* 0x0000001c24007986 */ /* 0x0005e4000c101d26 */
.L_x_545:
[----:B------:R-:W-:Y:S05]  /*4d20*/  BSYNC B0 ;  /* 0x0000000000007941 */ /* 0x000fea0003800000 */
.L_x_544:
[----:B--2---:R2:W1:Y:S01]  /*4d30*/  LDS.128 R28, [R0+0xa000] ;  /* 0x00a00000001c7984 */ /* 0x0044620000000c00 */
[C---:B------:R-:W-:Y:S01]  /*4d40*/  ISETP.GE.OR P6, PT, R2.reuse, UR8, P5 ;  /* 0x0000000802007c0c */ /* 0x040fe2000afc6670 */
[----:B------:R-:W-:Y:S01]  /*4d50*/  BSSY B0, `(.L_x_546) ;  /* 0x0000010000007945 */ /* 0x000fe20003800000 */
[----:B------:R-:W-:-:S11]  /*4d60*/  ISETP.GE.OR P0, PT, R2, UR8, P2 ;  /* 0x0000000802007c0c */ /* 0x000fd60009706670 */
[----:B--2---:R-:W-:Y:S05]  /*4d70*/  @P6 BRA `(.L_x_547) ;  /* 0x0000000000346947 */ /* 0x004fea0003800000 */
[----:B------:R-:W-:Y:S01]  /*4d80*/  IADD3 R37, P6, R24, 0x20, RZ ;  /* 0x0000002018257810 */ /* 0x000fe20007fde0ff */
        /* <DEDUP_REMOVED lines=11> */
[----:B-1----:R2:W-:Y:S02]  /*4e40*/  STG.E.128 desc[UR38][R36.64], R28 ;  /* 0x0000001c24007986 */ /* 0x0025e4000c101d26 */
.L_x_547:
[----:B------:R-:W-:Y:S05]  /*4e50*/  BSYNC B0 ;  /* 0x0000000000007941 */ /* 0x000fea0003800000 */
.L_x_546:
[----:B-12---:R1:W2:Y:S01]  /*4e60*/  LDS.128 R28, [R0+0xa800] ;  /* 0x00a80000001c7984 */ /* 0x0062a20000000c00 */
[----:B------:R-:W-:Y:S01]  /*4e70*/  BSSY B0, `(.L_x_548) ;  /* 0x0000010000007945 */ /* 0x000fe20003800000 */
[----:B------:R-:W-:-:S03]  /*4e80*/  VIADD R45, R45, 0x50 ;  /* 0x000000502d2d7836 */ /* 0x000fc60000000000 */
[----:B------:R-:W-:Y:S05]  /*4e90*/  @P0 BRA `(.L_x_549) ;  /* 0x0000000000340947 */ /* 0x000fea0003800000 */
        /* <DEDUP_REMOVED lines=12> */
[----:B--2---:R2:W-:Y:S02]  /*4f60*/  STG.E.128 desc[UR38][R36.64], R28 ;  /* 0x0000001c24007986 */ /* 0x0045e4000c101d26 */
.L_x_549:
[----:B------:R-:W-:Y:S05]  /*4f70*/  BSYNC B0 ;  /* 0x0000000000007941 */ /* 0x000fea0003800000 */
.L_x_548:
[----:B--2---:R2:W1:Y:S01]  /*4f80*/  LDS.128 R28, [R0+0xb000] ;  /* 0x00b00000001c7984 */ /* 0x0044620000000c00 */
[----:B------:R-:W-:Y:S01]  /*4f90*/  ISETP.GE.OR P6, PT, R2, UR8, P1 ;  /* 0x0000000802007c0c */ /* 0x000fe20008fc6670 */
[----:B------:R-:W-:Y:S01]  /*4fa0*/  BSSY B0, `(.L_x_550) ;  /* 0x0000010000007945 */ /* 0x000fe20003800000 */
[----:B------:R-:W-:-:S11]  /*4fb0*/  ISETP.GE.AND P0, PT, R45, R46, PT ;  /* 0x0000002e2d00720c */ /* 0x000fd60003f06270 */
        /* <DEDUP_REMOVED lines=14> */
.L_x_551:
[----:B------:R-:W-:Y:S05]  /*50a0*/  BSYNC B0 ;  /* 0x0000000000007941 */ /* 0x000fea0003800000 */
.L_x_550:
[----:B-1----:R-:W-:Y:S01]  /*50b0*/  IMAD R28, R26, UR4, RZ ;  /* 0x000000041a1c7c24 */ /* 0x002fe2000f8e02ff */
[----:B------:R-:W-:Y:S01]  /*50c0*/  ISETP.GE.OR P6, PT, R2, UR8, P0 ;  /* 0x0000000802007c0c */ /* 0x000fe200087c6670 */
[----:B------:R-:W-:Y:S01]  /*50d0*/  BSSY B0, `(.L_x_552) ;  /* 0x0000012000007945 */ /* 0x000fe20003800000 */
[----:B------:R-:W-:-:S04]  /*50e0*/  IMAD.WIDE.U32 R34, R26, UR5, R2 ;  /* 0x000000051a227c25 */ /* 0x000fc8000f8e0002 */
[----:B------:R-:W-:Y:S02]  /*50f0*/  IMAD R37, R27, UR5, R28 ;  /* 0x000000051b257c24 */ /* 0x000fe4000f8e021c */
[----:B------:R1:W1:Y:S05]  /*5100*/  LDS.128 R28, [R0+0xb800] ;  /* 0x00b80000001c7984 */ /* 0x00026a0000000c00 */
        /* <DEDUP_REMOVED lines=14> */
.L_x_553:
[----:B------:R-:W-:Y:S05]  /*51f0*/  BSYNC B0 ;  /* 0x0000000000007941 */ /* 0x000fea0003800000 */
.L_x_552:
[----:B-1----:R1:W1:Y:S01]  /*5200*/  LDS.128 R28, [R0] ;  /* 0x00000000001c7984 */ /* 0x0022620000000c00 */
[----:B------:R-:W-:Y:S01]  /*5210*/  ULDC UR6, c[0x0][0x80c] ;  /* 0x0002030000067ab9 */ /* 0x000fe20000000800 */
[----:B------:R-:W-:Y:S01]  /*5220*/  ULDC.64 UR4, c[0x0][0x828] ;  /* 0x00020a0000047ab9 */ /* 0x000fe20000000a00 */
[----:B------:R-:W-:Y:S01]  /*5230*/  ISETP.GE.OR P3, PT, R2, UR6, P3 ;  /* 0x0000000602007c0c */ /* 0x000fe20009f66670 */
[----:B------:R-:W-:Y:S01]  /*5240*/  IMAD.IADD R35, R35, 0x1, R37 ;  /* 0x0000000123237824 */ /* 0x000fe200078e0225 */
[----:B------:R-:W-:Y:S01]  /*5250*/  BSSY B0, `(.L_x_554) ;  /* 0x0000015000007945 */ /* 0x000fe20003800000 */
[----:B------:R-:W-:Y:S01]  /*5260*/  IMAD R3, R44, UR4, RZ ;  /* 0x000000042c037c24 */ /* 0x000fe2000f8e02ff */
[C---:B------:R-:W-:Y:S01]  /*5270*/  ISETP.GE.OR P4, PT, R2.reuse, UR6, P4 ;  /* 0x0000000602007c0c */ /* 0x040fe2000a786670 */
[C---:B------:R-:W-:Y:S01]  /*5280*/  IMAD.WIDE.U32 R34, R47.reuse, UR4, R34 ;  /* 0x000000042f227c25 */ /* 0x040fe2000f8e0022 */
[C---:B------:R-:W-:Y:S02]  /*5290*/  ISETP.GE.OR P5, PT, R2.reuse, UR6, P5 ;  /* 0x0000000602007c0c */ /* 0x040fe4000afa6670 */
[C---:B------:R-:W-:Y:S01]  /*52a0*/  ISETP.GE.OR P2, PT, R2.reuse, UR6, P2 ;  /* 0x0000000602007c0c */ /* 0x040fe20009746670 */
[----:B------:R-:W-:Y:S01]  /*52b0*/  IMAD R3, R47, UR5, R3 ;  /* 0x000000052f037c24 */ /* 0x000fe2000f8e0203 */
[----:B------:R-:W-:-:S02]  /*52c0*/  ISETP.GE.OR P1, PT, R2, UR6, P1 ;  /* 0x0000000602007c0c */ /* 0x000fc40008f26670 */
[----:B------:R-:W-:Y:S01]  /*52d0*/  ISETP.GE.OR P0, PT, R2, UR6, P0 ;  /* 0x0000000602007c0c */ /* 0x000fe20008706670 */
[----:B------:R-:W-:Y:S01]  /*52e0*/  IMAD.IADD R27, R35, 0x1, R3 ;  /* 0x00000001231b7824 */ /* 0x000fe200078e0203 */
[----:B------:R-:W-:Y:S11]  /*52f0*/  @P3 BRA `(.L_x_555) ;  /* 0x0000000000283947 */ /* 0x000ff60003800000 */
        /* <DEDUP_REMOVED lines=9> */
[----:B-1----:R1:W-:Y:S02]  /*5390*/  STG.E.128 desc[UR38][R32.64], R28 ;  /* 0x0000001c20007986 */ /* 0x0023e4000c101d26 */
.L_x_555:
[----:B------:R-:W-:Y:S05]  /*53a0*/  BSYNC B0 ;  /* 0x0000000000007941 */ /* 0x000fea0003800000 */
.L_x_554:
[----:B------:R-:W-:Y:S04]  /*53b0*/  BSSY B0, `(.L_x_556) ;  /* 0x000000f000007945 */ /* 0x000fe80003800000 */
[----:B------:R-:W-:Y:S05]  /*53c0*/  @P4 BRA `(.L_x_557) ;  /* 0x0000000000344947 */ /* 0x000fea0003800000 */
[----:B-1----:R-:W-:Y:S01]  /*53d0*/  IADD3 R29, P3, R24, 0x10, RZ ;  /* 0x00000010181d7810 */ /* 0x002fe20007f7e0ff */
[----:B------:R-:W-:Y:S01]  /*53e0*/  ULDC.64 UR4, c[0x0][0x818] ;  /* 0x0002060000047ab9 */ /* 0x000fe20000000a00 */
[----:B------:R-:W-:Y:S02]  /*53f0*/  IMAD.MOV.U32 R2, RZ, RZ, R34 ;  /* 0x000000ffff027224 */ /* 0x000fe400078e0022 */
[----:B------:R-:W-:Y:S02]  /*5400*/  IMAD.MOV.U32 R3, RZ, RZ, R27 ;  /* 0x000000ffff037224 */ /* 0x000fe400078e001b */
[----:B--2---:R-:W-:Y:S02]  /*5410*/  IMAD.X R0, RZ, RZ, R25, P3 ;  /* 0x000000ffff007224 */ /* 0x004fe400018e0619 */
[----:B------:R-:W-:-:S04]  /*5420*/  IMAD.WIDE.U32 R2, R29, UR4, R2 ;  /* 0x000000041d027c25 */ /* 0x000fc8000f8e0002 */
[----:B------:R-:W-:-:S04]  /*5430*/  IMAD R0, R0, UR4, RZ ;  /* 0x0000000400007c24 */ /* 0x000fc8000f8e02ff */
[----:B------:R-:W-:Y:S01]  /*5440*/  IMAD R29, R29, UR5, R0 ;  /* 0x000000051d1d7c24 */ /* 0x000fe2000f8e0200 */
[----:B------:R-:W-:Y:S02]  /*5450*/  ULDC.64 UR4, c[0x0][0x800] ;  /* 0x0002000000047ab9 */ /* 0x000fe40000000a00 */
[----:B------:R-:W-:Y:S01]  /*5460*/  LEA R28, P3, R2, UR4, 0x1 ;  /* 0x00000004021c7c11 */ /* 0x000fe2000f8608ff */
[----:B------:R-:W-:-:S05]  /*5470*/  IMAD.IADD R3, R3, 0x1, R29 ;  /* 0x0000000103037824 */ /* 0x000fca00078e021d */
[----:B------:R-:W-:-:S05]  /*5480*/  LEA.HI.X R29, R2, UR5, R3, 0x1, P3 ;  /* 0x00000005021d7c11 */ /* 0x000fca00098f0c03 */
[----:B---3--:R1:W-:Y:S02]  /*5490*/  STG.E.128 desc[UR38][R28.64], R4 ;  /* 0x000000041c007986 */ /* 0x0083e4000c101d26 */
.L_x_557:
[----:B------:R-:W-:Y:S05]  /*54a0*/  BSYNC B0 ;  /* 0x0000000000007941 */ /* 0x000fea0003800000 */
.L_x_556:
[----:B------:R-:W-:Y:S04]  /*54b0*/  BSSY B0, `(.L_x_558) ;  /* 0x000000f000007945 */ /* 0x000fe80003800000 */
[----:B------:R-:W-:Y:S05]  /*54c0*/  @P5 BRA `(.L_x_559) ;  /* 0x0000000000345947 */ /* 0x000fea0003800000 */
[----:B-1-3--:R-:W-:Y:S01]  /*54d0*/  IADD3 R5, P3, R24, 0x20, RZ ;  /* 0x0000002018057810 */ /* 0x00afe20007f7e0ff */
        /* <DEDUP_REMOVED lines=11> */
[----:B----4-:R1:W-:Y:S02]  /*5590*/  STG.E.128 desc[UR38][R4.64], R8 ;  /* 0x0000000804007986 */ /* 0x0103e4000c101d26 */
.L_x_559:
[----:B------:R-:W-:Y:S05]  /*55a0*/  BSYNC B0 ;  /* 0x0000000000007941 */ /* 0x000fea0003800000 */
.L_x_558:
        /* <DEDUP_REMOVED lines=14> */
[----:B------:R1:W-:Y:S02]  /*5690*/  STG.E.128 desc[UR38][R4.64], R12 ;  /* 0x0000000c04007986 */ /* 0x0003e4000c101d26 */
.L_x_561:
[----:B------:R-:W-:Y:S05]  /*56a0*/  BSYNC B0 ;  /* 0x0000000000007941 */ /* 0x000fea0003800000 */
.L_x_560:
        /* <DEDUP_REMOVED lines=15> */
.L_x_563:
[----:B------:R-:W-:Y:S05]  /*57a0*/  BSYNC B0 ;  /* 0x0000000000007941 */ /* 0x000fea0003800000 */
.L_x_562:
        /* <DEDUP_REMOVED lines=13> */
[----:B------:R1:W-:Y:S01]  /*5880*/  STG.E.128 desc[UR38][R4.64], R20 ;  /* 0x0000001404007986 */ /* 0x0003e2000c101d26 */
[----:B------:R-:W-:Y:S05]  /*5890*/  BRA `(.L_x_516) ;  /* 0x0000004800b87947 */ /* 0x000fea0003800000 */
.L_x_540:
[----:B------:R-:W3:Y:S01]  /*58a0*/  LDL R16, [R1+0x8] ;  /* 0x0000080001107983 */ /* 0x000ee20000100800 */
[----:B------:R-:W4:Y:S08]  /*58b0*/  LDC.64 R4, c[0x0][0x870] ;  /* 0x00021c00ff047b82 */ /* 0x000f300000000a00 */
[----:B-12---:R-:W3:Y:S01]  /*58c0*/  LDC.64 R2, c[0x0][0x870] ;  /* 0x00021c00ff027b82 */ /* 0x006ee20000000a00 */
[----:B------:R-:W-:Y:S01]  /*58d0*/  ULDC UR4, c[0x0][0x808] ;  /* 0x0002020000047ab9 */ /* 0x000fe20000000800 */
[----:B------:R-:W1:Y:S06]  /*58e0*/  S2R R13, SR_CTAID.X ;  /* 0x00000000000d7919 */ /* 0x000e6c0000002500 */
[----:B------:R-:W2:Y:S01]  /*58f0*/  LDC.64 R14, c[0x0][0x820] ;  /* 0x00020800ff0e7b82 */ /* 0x000ea20000000a00 */
[----:B----4-:R-:W-:-:S04]  /*5900*/  ISETP.NE.U32.AND P0, PT, R4, RZ, PT ;  /* 0x000000ff0400720c */ /* 0x010fc80003f05070 */
[----:B------:R-:W-:Y:S01]  /*5910*/  ISETP.NE.AND.EX P0, PT, R5, RZ, PT, P0 ;  /* 0x000000ff0500720c */ /* 0x000fe20003f05300 */
[----:B------:R-:W-:Y:S02]  /*5920*/  IMAD.U32 R0, RZ, RZ, UR4 ;  /* 0x00000004ff007e24 */ /* 0x000fe4000f8e00ff */
[----:B---3--:R-:W-:Y:S02]  /*5930*/  IMAD.WIDE R4, R16, 0x4, R2 ;  /* 0x0000000410047825 */ /* 0x008fe400078e0202 */
[----:B------:R-:W3:Y:S08]  /*5940*/  LDC.64 R2, c[0x0][0x878] ;  /* 0x00021e00ff027b82 */ /* 0x000ef00000000a00 */
[----:B------:R-:W4:Y:S01]  /*5950*/  @P0 LDG.E R9, desc[UR38][R4.64] ;  /* 0x0000002604090981 */ /* 0x000f22000c1e1900 */
[----:B---3--:R-:W-:-:S04]  /*5960*/  ISETP.NE.U32.AND P1, PT, R2, RZ, PT ;  /* 0x000000ff0200720c */ /* 0x008fc80003f25070 */
[----:B------:R-:W-:-:S13]  /*5970*/  ISETP.NE.AND.EX P1, PT, R3, RZ, PT, P1 ;  /* 0x000000ff0300720c */ /* 0x000fda0003f25310 */
[----:B------:R-:W3:Y:S02]  /*5980*/  @P1 LDC.64 R2, c[0x0][0x878] ;  /* 0x00021e00ff021b82 */ /* 0x000ee40000000a00 */
[----:B---3--:R-:W-:-:S05]  /*5990*/  @P1 IMAD.WIDE R6, R16, 0x4, R2 ;  /* 0x0000000410061825 */ /* 0x008fca00078e0202 */
[----:B------:R3:W5:Y:S01]  /*59a0*/  @P1 LDG.E R0, desc[UR38][R6.64] ;  /* 0x0000002606001981 */ /* 0x000762000c1e1900 */
[----:B------:R-:W1:Y:S01]  /*59b0*/  S2UR UR4, SR_CTAID.Y ;  /* 0x00000000000479c3 */ /* 0x000e620000002600 */
[----:B------:R-:W2:Y:S02]  /*59c0*/  S2R R2, SR_TID.X ;  /* 0x0000000000027919 */ /* 0x000ea40000002100 */
[----:B--2---:R-:W-:Y:S01]  /*59d0*/  VIADD R8, R2, 0xffffff80 ;  /* 0xffffff8002087836 */ /* 0x004fe20000000000 */
[----:B------:R-:W-:-:S03]  /*59e0*/  CS2R R2, SRZ ;  /* 0x0000000000027805 */ /* 0x000fc6000001ff00 */
[----:B------:R-:W-:-:S05]  /*59f0*/  IMAD.HI R10, R8, 0x2aaaaaab, RZ ;  /* 0x2aaaaaab080a7827 */ /* 0x000fca00078e02ff */
[----:B------:R-:W-:-:S04]  /*5a00*/  SHF.R.U32.HI R11, RZ, 0x1f, R10 ;  /* 0x0000001fff0b7819 */ /* 0x000fc8000001160a */
[----:B------:R-:W-:Y:S02]  /*5a10*/  LEA.HI.SX32 R17, R10, R11, 0x1e ;  /* 0x0000000b0a117211 */ /* 0x000fe400078ff2ff */
[--C-:B----4-:R-:W-:Y:S01]  /*5a20*/  @P0 SHF.R.S32.HI R3, RZ, 0x1f, R9.reuse ;  /* 0x0000001fff030819 */ /* 0x110fe20000011409 */
[----:B------:R-:W-:Y:S01]  /*5a30*/  @P0 IMAD.MOV.U32 R2, RZ, RZ, R9 ;  /* 0x000000ffff020224 */ /* 0x000fe200078e0009 */
[----:B-1-3--:R-:W-:Y:S06]  /*5a40*/  @P1 BRA `(.L_x_564) ;  /* 0x0000000000101947 */ /* 0x00afec0003800000 */
[----:B------:R-:W-:Y:S05]  /*5a50*/  @!P0 BRA `(.L_x_564) ;  /* 0x00000000000c8947 */ /* 0x000fea0003800000 */
[----:B------:R-:W2:Y:S04]  /*5a60*/  LDG.E R7, desc[UR38][R4.64] ;  /* 0x0000002604077981 */ /* 0x000ea8000c1e1900 */
[----:B-----5:R-:W2:Y:S02]  /*5a70*/  LDG.E R0, desc[UR38][R4.64+0x4] ;  /* 0x0000042604007981 */ /* 0x020ea4000c1e1900 */
[----:B--2---:R-:W-:-:S07]  /*5a80*/  IMAD.IADD R0, R0, 0x1, -R7 ;  /* 0x0000000100007824 */ /* 0x004fce00078e0a07 */
.L_x_564:
[----:B------:R-:W-:Y:S01]  /*5a90*/  IMAD R8, R17, -0x18, R8 ;  /* 0xffffffe811087824 */ /* 0x000fe200078e0208 */
[----:B------:R-:W-:Y:S01]  /*5aa0*/  USHF.R.S32.HI UR5, URZ, 0x1f, UR4 ;  /* 0x0000001f3f057899 */ /* 0x000fe20008011404 */
[----:B-----5:R-:W-:Y:S01]  /*5ab0*/  IMAD R12, R13, -0x60, R0 ;  /* 0xffffffa00d0c7824 */ /* 0x020fe200078e0200 */
[----:B------:R-:W1:Y:S01]  /*5ac0*/  LDC.64 R18, c[0x0][0x850] ;  /* 0x00021400ff127b82 */ /* 0x000e620000000a00 */
[C---:B------:R-:W-:Y:S01]  /*5ad0*/  VIADD R5, R17.reuse, 0x10 ;  /* 0x0000001011057836 */ /* 0x040fe20000000000 */
[----:B------:R-:W-:Y:S01]  /*5ae0*/  ULDC UR8, c[0x0][0x80c] ;  /* 0x0002030000087ab9 */ /* 0x000fe20000000800 */
[----:B------:R-:W-:Y:S01]  /*5af0*/  IMAD.SHL.U32 R10, R8, 0x8, RZ ;  /* 0x00000008080a7824 */ /* 0x000fe200078e00ff */
[-C--:B------:R-:W-:Y:S01]  /*5b00*/  ISETP.GE.AND P3, PT, R17, R12.reuse, PT ;  /* 0x0000000c1100720c */ /* 0x080fe20003f66270 */
[C---:B------:R-:W-:Y:S01]  /*5b10*/  IMAD R0, R14.reuse, UR5, RZ ;  /* 0x000000050e007c24 */ /* 0x040fe2000f8e02ff */
[-C--:B------:R-:W-:Y:S01]  /*5b20*/  ISETP.GE.AND P4, PT, R5, R12.reuse, PT ;  /* 0x0000000c0500720c */ /* 0x080fe20003f86270 */
[----:B------:R-:W-:Y:S01]  /*5b30*/  VIADD R5, R17, 0x20 ;  /* 0x0000002011057836 */ /* 0x000fe20000000000 */
[----:B------:R-:W-:Y:S01]  /*5b40*/  SHF.R.S32.HI R11, RZ, 0x1f, R10 ;  /* 0x0000001fff0b7819 */ /* 0x000fe2000001140a */
[----:B------:R-:W-:Y:S01]  /*5b50*/  IMAD R15, R15, UR4, R0 ;  /* 0x000000040f0f7c24 */ /* 0x000fe2000f8e0200 */
[----:B------:R-:W-:Y:S01]  /*5b60*/  SHF.R.S32.HI R0, RZ, 0x1f, R16 ;  /* 0x0000001fff007819 */ /* 0x000fe20000011410 */
[----:B------:R-:W-:Y:S01]  /*5b70*/  VIADD R7, R17, 0x30 ;  /* 0x0000003011077836 */ /* 0x000fe20000000000 */
[-C--:B------:R-:W-:Y:S01]  /*5b80*/  ISETP.GE.AND P5, PT, R5, R12.reuse, PT ;  /* 0x0000000c0500720c */ /* 0x080fe20003fa6270 */
[----:B------:R-:W-:Y:S01]  /*5b90*/  IMAD.WIDE.U32 R4, R14, UR4, R10 ;  /* 0x000000040e047c25 */ /* 0x000fe2000f8e000a */
[----:B------:R-:W-:Y:S01]  /*5ba0*/  ISETP.GE.OR P6, PT, R10, UR8, P3 ;  /* 0x000000080a007c0c */ /* 0x000fe20009fc6670 */
[----:B------:R-:W-:Y:S01]  /*5bb0*/  ULDC.64 UR6, c[0x0][0x828] ;  /* 0x00020a0000067ab9 */ /* 0x000fe20000000a00 */
[----:B------:R-:W-:Y:S01]  /*5bc0*/  SEL R14, R0, RZ, !P0 ;  /* 0x000000ff000e7207 */ /* 0x000fe20004000000 */
[----:B------:R-:W-:Y:S01]  /*5bd0*/  IMAD.IADD R5, R5, 0x1, R15 ;  /* 0x0000000105057824 */ /* 0x000fe200078e020f */
[----:B------:R-:W-:Y:S01]  /*5be0*/  ISETP.GE.AND P2, PT, R7, R12, PT ;  /* 0x0000000c0700720c */ /* 0x000fe20003f46270 */
[C---:B------:R-:W-:Y:S01]  /*5bf0*/  VIADD R7, R17.reuse, 0x40 ;  /* 0x0000004011077836 */ /* 0x040fe20000000000 */
[C---:B------:R-:W-:Y:S01]  /*5c00*/  IADD3 R2, P1, R17.reuse, R2, RZ ;  /* 0x0000000211027210 */ /* 0x040fe20007f3e0ff */
[----:B------:R-:W-:Y:S01]  /*5c10*/  IMAD R0, R14, UR6, RZ ;  /* 0x000000060e007c24 */ /* 0x000fe2000f8e02ff */
[----:B------:R-:W-:Y:S01]  /*5c20*/  SEL R15, R16, RZ, !P0 ;  /* 0x000000ff100f7207 */ /* 0x000fe20004000000 */
[----:B------:R-:W-:Y:S01]  /*5c30*/  BSSY B0, `(.L_x_565) ;  /* 0x0000013000007945 */ /* 0x000fe20003800000 */
[----:B------:R-:W-:-:S02]  /*5c40*/  LEA.HI.X.SX32 R3, R17, R3, 0x1, P1 ;  /* 0x0000000311037211 */ /* 0x000fc400008f0eff */
[----:B------:R-:W-:Y:S01]  /*5c50*/  ISETP.GE.AND P1, PT, R7, R12, PT ;  /* 0x0000000c0700720c */ /* 0x000fe20003f26270 */
[C---:B------:R-:W-:Y:S01]  /*5c60*/  IMAD R7, R15.reuse, UR7, R0 ;  /* 0x000000070f077c24 */ /* 0x040fe2000f8e0200 */
[----:B------:R-:W-:Y:S01]  /*5c70*/  ISETP.GE.OR P0, PT, R10, UR8, P4 ;  /* 0x000000080a007c0c */ /* 0x000fe2000a706670 */
[----:B------:R-:W-:-:S04]  /*5c80*/  IMAD.WIDE.U32 R8, R15, UR6, R4 ;  /* 0x000000060f087c25 */ /* 0x000fc8000f8e0004 */
[----:B------:R-:W-:-:S04]  /*5c90*/  IMAD.WIDE R2, R13, 0x60, R2 ;  /* 0x000000600d027825 */ /* 0x000fc800078e0202 */
[----:B------:R-:W-:Y:S01]  /*5ca0*/  IMAD.IADD R7, R9, 0x1, R7 ;  /* 0x0000000109077824 */ /* 0x000fe200078e0207 */
[----:B------:R-:W-:Y:S06]  /*5cb0*/  @P6 BRA `(.L_x_566) ;  /* 0x0000000000286947 */ /* 0x000fec0003800000 */
        /* <DEDUP_REMOVED lines=9> */
[----:B------:R2:W-:Y:S02]  /*5d50*/  STG.E.128 desc[UR38][R20.64], RZ ;  /* 0x000000ff14007986 */ /* 0x0005e4000c101d26 */
.L_x_566:
[----:B------:R-:W-:Y:S05]  /*5d60*/  BSYNC B0 ;  /* 0x0000000000007941 */ /* 0x000fea0003800000 */
.L_x_565:
[----:B------:R-:W-:Y:S01]  /*5d70*/  BSSY B0, `(.L_x_567) ;  /* 0x0000010000007945 */ /* 0x000fe20003800000 */
[----:B------:R-:W-:-:S03]  /*5d80*/  ISETP.GE.OR P6, PT, R10, UR8, P5 ;  /* 0x000000080a007c0c */ /* 0x000fc6000afc6670 */
[----:B------:R-:W-:Y:S10]  /*5d90*/  @P0 BRA `(.L_x_568) ;  /* 0x0000000000340947 */ /* 0x000ff40003800000 */
[----:B------:R-:W-:Y:S01]  /*5da0*/  IADD3 R13, P0, R2, 0x10, RZ ;  /* 0x00000010020d7810 */ /* 0x000fe20007f1e0ff */
[----:B------:R-:W-:Y:S01]  /*5db0*/  ULDC.64 UR6, c[0x0][0x818] ;  /* 0x0002060000067ab9 */ /* 0x000fe20000000a00 */
[----:B------:R-:W-:Y:S02]  /*5dc0*/  IMAD.MOV.U32 R4, RZ, RZ, R8 ;  /* 0x000000ffff047224 */ /* 0x000fe400078e0008 */
[----:B------:R-:W-:Y:S02]  /*5dd0*/  IMAD.MOV.U32 R5, RZ, RZ, R7 ;  /* 0x000000ffff057224 */ /* 0x000fe400078e0007 */
[----:B------:R-:W-:Y:S02]  /*5de0*/  IMAD.X R0, RZ, RZ, R3, P0 ;  /* 0x000000ffff007224 */ /* 0x000fe400000e0603 */
[----:B------:R-:W-:-:S04]  /*5df0*/  IMAD.WIDE.U32 R4, R13, UR6, R4 ;  /* 0x000000060d047c25 */ /* 0x000fc8000f8e0004 */
[----:B------:R-:W-:-:S04]  /*5e00*/  IMAD R0, R0, UR6, RZ ;  /* 0x0000000600007c24 */ /* 0x000fc8000f8e02ff */
[----:B------:R-:W-:Y:S01]  /*5e10*/  IMAD R13, R13, UR7, R0 ;  /* 0x000000070d0d7c24 */ /* 0x000fe2000f8e0200 */
[----:B------:R-:W-:Y:S02]  /*5e20*/  ULDC.64 UR6, c[0x0][0x800] ;  /* 0x0002000000067ab9 */ /* 0x000fe40000000a00 */
[----:B--2---:R-:W-:Y:S01]  /*5e30*/  LEA R20, P0, R4, UR6, 0x1 ;  /* 0x0000000604147c11 */ /* 0x004fe2000f8008ff */
[----:B------:R-:W-:-:S05]  /*5e40*/  IMAD.IADD R5, R5, 0x1, R13 ;  /* 0x0000000105057824 */ /* 0x000fca00078e020d */
[----:B------:R-:W-:-:S05]  /*5e50*/  LEA.HI.X R21, R4, UR7, R5, 0x1, P0 ;  /* 0x0000000704157c11 */ /* 0x000fca00080f0c05 */
[----:B------:R3:W-:Y:S02]  /*5e60*/  STG.E.128 desc[UR38][R20.64], RZ ;  /* 0x000000ff14007986 */ /* 0x0007e4000c101d26 */
.L_x_568:
[----:B------:R-:W-:Y:S05]  /*5e70*/  BSYNC B0 ;  /* 0x0000000000007941 */ /* 0x000fea0003800000 */
.L_x_567:
        /* <DEDUP_REMOVED lines=12> */
[----:B--23--:R-:W-:Y:S01]  /*5f40*/  LEA R20, P6, R4, UR6, 0x1 ;  /* 0x0000000604147c11 */ /* 0x00cfe2000f8c08ff */
[----:B------:R-:W-:-:S05]  /*5f50*/  IMAD.IADD R5, R5, 0x1, R13 ;  /* 0x0000000105057824 */ /* 0x000fca00078e020d */
[----:B------:R-:W-:-:S05]  /*5f60*/  LEA.HI.X R21, R4, UR7, R5, 0x1, P6 ;  /* 0x0000000704157c11 */ /* 0x000fca000b0f0c05 */
[----:B------:R4:W-:Y:S02]  /*5f70*/  STG.E.128 desc[UR38][R20.64], RZ ;  /* 0x000000ff14007986 */ /* 0x0009e4000c101d26 */
.L_x_570:
[----:B------:R-:W-:Y:S05]  /*5f80*/  BSYNC B0 ;  /* 0x0000000000007941 */ /* 0x000fea0003800000 */
.L_x_569:
[----:B------:R-:W-:Y:S01]  /*5f90*/  BSSY B0, `(.L_x_571) ;  /* 0x0000011000007945 */ /* 0x000fe20003800000 */
[----:B------:R-:W-:Y:S01]  /*5fa0*/  ISETP.GE.OR P6, PT, R10, UR8, P1 ;  /* 0x000000080a007c0c */ /* 0x000fe20008fc6670 */
[----:B------:R-:W-:Y:S02]  /*5fb0*/  VIADD R17, R17, 0x50 ;  /* 0x0000005011117836 */ /* 0x000fe40000000000 */
        /* <DEDUP_REMOVED lines=10> */
[----:B--234-:R-:W-:Y:S01]  /*6060*/  LEA R20, P0, R4, UR6, 0x1 ;  /* 0x0000000604147c11 */ /* 0x01cfe2000f8008ff */
[----:B------:R-:W-:-:S05]  /*6070*/  IMAD.IADD R5, R5, 0x1, R13 ;  /* 0x0000000105057824 */ /* 0x000fca00078e020d */
[----:B------:R-:W-:-:S05]  /*6080*/  LEA.HI.X R21, R4, UR7, R5, 0x1, P0 ;  /* 0x0000000704157c11 */ /* 0x000fca00080f0c05 */
[----:B------:R2:W-:Y:S02]  /*6090*/  STG.E.128 desc[UR38][R20.64], RZ ;  /* 0x000000ff14007986 */ /* 0x0005e4000c101d26 */
.L_x_572:
[----:B------:R-:W-:Y:S05]  /*60a0*/  BSYNC B0 ;  /* 0x0000000000007941 */ /* 0x000fea0003800000 */
.L_x_571:
[----:B------:R-:W-:Y:S01]  /*60b0*/  BSSY B0, `(.L_x_573) ;  /* 0x0000010000007945 */ /* 0x000fe20003800000 */
[----:B------:R-:W-:-:S03]  /*60c0*/  ISETP.GE.AND P0, PT, R17, R12, PT ;  /* 0x0000000c1100720c */ /* 0x000fc60003f06270 */
        /* <DEDUP_REMOVED lines=10> */
[----:B------:R-:W-:Y:S01]  /*6170*/  LEA R12, P6, R4, UR6, 0x1 ;  /* 0x00000006040c7c11 */ /* 0x000fe2000f8c08ff */
[----:B------:R-:W-:-:S05]  /*6180*/  IMAD.IADD R5, R5, 0x1, R13 ;  /* 0x0000000105057824 */ /* 0x000fca00078e020d */
[----:B------:R-:W-:-:S05]  /*6190*/  LEA.HI.X R13, R4, UR7, R5, 0x1, P6 ;  /* 0x00000007040d7c11 */ /* 0x000fca000b0f0c05 */
[----:B------:R1:W-:Y:S02]  /*61a0*/  STG.E.128 desc[UR38][R12.64], RZ ;  /* 0x000000ff0c007986 */ /* 0x0003e4000c101d26 */
.L_x_574:
[----:B------:R-:W-:Y:S05]  /*61b0*/  BSYNC B0 ;  /* 0x0000000000007941 */ /* 0x000fea0003800000 */
.L_x_573:
[----:B------:R-:W-:Y:S01]  /*61c0*/  ISETP.GE.OR P6, PT, R10, UR8, P0 ;  /* 0x000000080a007c0c */ /* 0x000fe200087c6670 */
[C---:B-1----:R-:W-:Y:S01]  /*61d0*/  IMAD R0, R18.reuse, UR5, RZ ;  /* 0x0000000512007c24 */ /* 0x042fe2000f8e02ff */
[----:B------:R-:W-:Y:S01]  /*61e0*/  ULDC UR8, c[0x0][0x83c] ;  /* 0x00020f0000087ab9 */ /* 0x000fe20000000800 */
[----:B------:R-:W-:Y:S01]  /*61f0*/  BSSY B0, `(.L_x_575) ;  /* 0x0000011000007945 */ /* 0x000fe20003800000 */
[----:B------:R-:W-:-:S04]  /*6200*/  IMAD.WIDE.U32 R12, R18, UR4, R10 ;  /* 0x00000004120c7c25 */ /* 0x000fc8000f8e000a */
[----:B------:R-:W-:-:S05]  /*6210*/  IMAD R19, R19, UR4, R0 ;  /* 0x0000000413137c24 */ /* 0x000fca000f8e0200 */
[----:B------:R-:W-:Y:S05]  /*6220*/  @P6 BRA `(.L_x_576) ;  /* 0x0000000000346947 */ /* 0x000fea0003800000 */
        /* <DEDUP_REMOVED lines=13> */
.L_x_576:
[----:B------:R-:W-:Y:S05]  /*6300*/  BSYNC B0 ;  /* 0x0000000000007941 */ /* 0x000fea0003800000 */
.L_x_575:
[----:B------:R-:W-:Y:S01]  /*6310*/  ISETP.GE.OR P3, PT, R10, UR8, P3 ;  /* 0x000000080a007c0c */ /* 0x000fe20009f66670 */
[----:B------:R-:W-:Y:S01]  /*6320*/  ULDC.64 UR4, c[0x0][0x858] ;  /* 0x0002160000047ab9 */ /* 0x000fe20000000a00 */
[----:B------:R-:W-:Y:S01]  /*6330*/  IMAD.IADD R13, R13, 0x1, R19 ;  /* 0x000000010d0d7824 */ /* 0x000fe200078e0213 */
[----:B------:R-:W-:Y:S01]  /*6340*/  BSSY B0, `(.L_x_577) ;  /* 0x0000015000007945 */ /* 0x000fe20003800000 */
[----:B------:R-:W-:Y:S01]  /*6350*/  IMAD R0, R14, UR4, RZ ;  /* 0x000000040e007c24 */ /* 0x000fe2000f8e02ff */
[C---:B------:R-:W-:Y:S01]  /*6360*/  ISETP.GE.OR P4, PT, R10.reuse, UR8, P4 ;  /* 0x000000080a007c0c */ /* 0x040fe2000a786670 */
[C---:B------:R-:W-:Y:S01]  /*6370*/  IMAD.WIDE.U32 R8, R15.reuse, UR4, R12 ;  /* 0x000000040f087c25 */ /* 0x040fe2000f8e000c */
[C---:B------:R-:W-:Y:S02]  /*6380*/  ISETP.GE.OR P5, PT, R10.reuse, UR8, P5 ;  /* 0x000000080a007c0c */ /* 0x040fe4000afa6670 */
[C---:B------:R-:W-:Y:S01]  /*6390*/  ISETP.GE.OR P2, PT, R10.reuse, UR8, P2 ;  /* 0x000000080a007c0c */ /* 0x040fe20009746670 */
[----:B-1----:R-:W-:Y:S01]  /*63a0*/  IMAD R7, R15, UR5, R0 ;  /* 0x000000050f077c24 */ /* 0x002fe2000f8e0200 */
        /* <DEDUP_REMOVED lines=14> */
.L_x_578:
[----:B------:R-:W-:Y:S05]  /*6490*/  BSYNC B0 ;  /* 0x0000000000007941 */ /* 0x000fea0003800000 */
.L_x_577:
[----:B------:R-:W-:Y:S04]  /*64a0*/  BSSY B0, `(.L_x_579) ;  /* 0x000000f000007945 */ /* 0x000fe80003800000 */
[----:B------:R-:W-:Y:S05]  /*64b0*/  @P4 BRA `(.L_x_580) ;  /* 0x0000000000344947 */ /* 0x000fea0003800000 */
[----:B-1----:R-:W-:Y:S01]  /*64c0*/  IADD3 R11, P3, R2, 0x10, RZ ;  /* 0x00000010020b7810 */ /* 0x002fe20007f7e0ff */
        /* <DEDUP_REMOVED lines=12> */
.L_x_580:
[----:B------:R-:W-:Y:S05]  /*6590*/  BSYNC B0 ;  /* 0x0000000000007941 */ /* 0x000fea0003800000 */
.L_x_579:
        /* <DEDUP_REMOVED lines=15> */
.L_x_582:
[----:B------:R-:W-:Y:S05]  /*6690*/  BSYNC B0 ;  /* 0x0000000000007941 */ /* 0x000fea0003800000 */
.L_x_581:
        /* <DEDUP_REMOVED lines=15> */
.L_x_584:
[----:B------:R-:W-:Y:S05]  /*6790*/  BSYNC B0 ;  /* 0x0000000000007941 */ /* 0x000fea0003800000 */
.L_x_583:
        /* <DEDUP_REMOVED lines=15> */
.L_x_586:
[----:B------:R-:W-:Y:S05]  /*6890*/  BSYNC B0 ;  /* 0x0000000000007941 */ /* 0x000fea0003800000 */
.L_x_585:
[----:B------:R-:W-:Y:S05]  /*68a0*/  @P0 BRA `(.L_x_516) ;  /* 0x0000003800b40947 */ /* 0x000fea0003800000 */
[----:B------:R-:W-:Y:S01]  /*68b0*/  IADD3 R5, P0, R2, 0x50, RZ ;  /* 0x0000005002057810 */ /* 0x000fe20007f1e0ff */
[----:B------:R-:W-:Y:S01]  /*68c0*/  ULDC.64 UR4, c[0x0][0x848] ;  /* 0x0002120000047ab9 */ /* 0x000fe20000000a00 */
[----:B------:R-:W-:-:S03]  /*68d0*/  IMAD.MOV.U32 R2, RZ, RZ, R8 ;  /* 0x000000ffff027224 */ /* 0x000fc600078e0008 */
[----:B------:R-:W-:Y:S02]  /*68e0*/  IMAD.X R0, RZ, RZ, R3, P0 ;  /* 0x000000ffff007224 */ /* 0x000fe400000e0603 */
        /* <DEDUP_REMOVED lines=8> */
[----:B------:R1:W-:Y:S01]  /*6970*/  STG.E.128 desc[UR38][R4.64], RZ ;  /* 0x000000ff04007986 */ /* 0x0003e2000c101d26 */
[----:B------:R-:W-:Y:S05]  /*6980*/  BRA `(.L_x_516) ;  /* 0x00000038007c7947 */ /* 0x000fea0003800000 */
.L_x_511:
[----:B------:R-:W-:-:S08]  /*6990*/  NOP ;  /* 0x0000000000007918 */ /* 0x000fd00000000000 */
[----:B------:R-:W1:-:S00]  /*69a0*/  USETMAXREG.DEALLOC.CTAPOOL 0x20 ;  /* 0x00000020000079c8 */ /* 0x000e4000080e0500 */
[----:B-1----:R-:W-:-:S06]  /*69b0*/  LOP3.LUT R0, R0, 0x3, RZ, 0xc0, !PT ;  /* 0x0000000300007812 */ /* 0x002fcc00078ec0ff */
[----:B------:R-:W1:Y:S02]  /*69c0*/  SHFL.IDX PT, R0, R0, RZ, 0x1f ;  /* 0x00001fff00007589 */ /* 0x000e6400000e0000 */
[----:B-1----:R-:W-:-:S13]  /*69d0*/  ISETP.NE.AND P0, PT, R0, RZ, PT ;  /* 0x000000ff0000720c */ /* 0x002fda0003f05270 */
[----:B------:R-:W-:Y:S05]  /*69e0*/  @!P0 BRA `(.L_x_587) ;  /* 0x0000001000dc8947 */ /* 0x000fea0003800000 */
[----:B------:R-:W-:-:S13]  /*69f0*/  ISETP.NE.AND P0, PT, R0, 0x1, PT ;  /* 0x000000010000780c */ /* 0x000fda0003f05270 */
[----:B------:R-:W-:Y:S05]  /*6a00*/  @P0 BRA `(.L_x_516) ;  /* 0x00000038005c0947 */ /* 0x000fea0003800000 */
[----:B------:R-:W-:Y:S01]  /*6a10*/  ULDC.64 UR4, c[0x0][0x8d8] ;  /* 0x0002360000047ab9 */ /* 0x000fe20000000a00 */
[----:B------:R-:W1:Y:S01]  /*6a20*/  S2UR UR12, SR_CTAID.Z ;  /* 0x00000000000c79c3 */ /* 0x000e620000002700 */
[----:B------:R-:W-:-:S04]  /*6a30*/  ISETP.NE.U32.AND P0, PT, RZ, UR4, PT ;  /* 0x00000004ff007c0c */ /* 0x000fc8000bf05070 */
[----:B------:R-:W-:-:S13]  /*6a40*/  ISETP.NE.AND.EX P0, PT, RZ, UR5, PT, P0 ;  /* 0x00000005ff007c0c */ /* 0x000fda000bf05300 */
[----:B------:R-:W-:Y:S05]  /*6a50*/  @!P0 BRA `(.L_x_588) ;  /* 0x00000000001c8947 */ /* 0x000fea0003800000 */
[----:B------:R-:W-:Y:S02]  /*6a60*/  ULDC.64 UR4, c[0x0][0x8d8] ;  /* 0x0002360000047ab9 */ /* 0x000fe40000000a00 */
[----:B-1----:R-:W-:-:S06]  /*6a70*/  UIMAD.WIDE UR4, UR12, 0x4, UR4 ;  /* 0x000000040c0478a5 */ /* 0x002fcc000f8e0204 */
[----:B------:R-:W-:Y:S02]  /*6a80*/  IMAD.U32 R2, RZ, RZ, UR4 ;  /* 0x00000004ff027e24 */ /* 0x000fe4000f8e00ff */
[----:B------:R-:W-:-:S05]  /*6a90*/  IMAD.U32 R3, RZ, RZ, UR5 ;  /* 0x00000005ff037e24 */ /* 0x000fca000f8e00ff */
[----:B------:R-:W2:Y:S02]  /*6aa0*/  LDG.E R2, desc[UR38][R2.64] ;  /* 0x0000002602027981 */ /* 0x000ea4000c1e1900 */
[----:B--2---:R-:W-:Y:S01]  /*6ab0*/  R2UR UR5, R2 ;  /* 0x00000000020572ca */ /* 0x004fe200000e0000 */
[----:B------:R-:W-:-:S14]  /*6ac0*/  BRA `(.L_x_589) ;  /* 0x0000000000387947 */ /* 0x000fdc0003800000 */
.L_x_588:
[----:B------:R-:W-:Y:S02]  /*6ad0*/  ULDC.64 UR4, c[0x0][0x8d0] ;  /* 0x0002340000047ab9 */ /* 0x000fe40000000a00 */
[----:B------:R-:W-:-:S04]  /*6ae0*/  ISETP.NE.U32.AND P0, PT, RZ, UR4, PT ;  /* 0x00000004ff007c0c */ /* 0x000fc8000bf05070 */
[----:B------:R-:W-:-:S13]  /*6af0*/  ISETP.NE.AND.EX P0, PT, RZ, UR5, PT, P0 ;  /* 0x00000005ff007c0c */ /* 0x000fda000bf05300 */
[----:B------:R-:W-:Y:S05]  /*6b00*/  @!P0 BRA `(.L_x_590) ;  /* 0x0000000000248947 */ /* 0x000fea0003800000 */
[----:B------:R-:W-:Y:S02]  /*6b10*/  ULDC.64 UR4, c[0x0][0x8d0] ;  /* 0x0002340000047ab9 */ /* 0x000fe40000000a00 */
[----:B-1----:R-:W-:-:S06]  /*6b20*/  UIMAD.WIDE UR4, UR12, 0x4, UR4 ;  /* 0x000000040c0478a5 */ /* 0x002fcc000f8e0204 */
[----:B------:R-:W-:Y:S02]  /*6b30*/  IMAD.U32 R2, RZ, RZ, UR4 ;  /* 0x00000004ff027e24 */ /* 0x000fe4000f8e00ff */
[----:B------:R-:W-:-:S05]  /*6b40*/  IMAD.U32 R3, RZ, RZ, UR5 ;  /* 0x00000005ff037e24 */ /* 0x000fca000f8e00ff */
[----:B------:R-:W2:Y:S04]  /*6b50*/  LDG.E R0, desc[UR38][R2.64] ;  /* 0x0000002602007981 */ /* 0x000ea8000c1e1900 */
[----:B------:R-:W2:Y:S02]  /*6b60*/  LDG.E R5, desc[UR38][R2.64+0x4] ;  /* 0x0000042602057981 */ /* 0x000ea4000c1e1900 */
[----:B--2---:R-:W-:-:S05]  /*6b70*/  IMAD.IADD R0, R5, 0x1, -R0 ;  /* 0x0000000105007824 */ /* 0x004fca00078e0a00 */
[----:B------:R-:W-:Y:S01]  /*6b80*/  R2UR UR5, R0 ;  /* 0x00000000000572ca */ /* 0x000fe200000e0000 */
[----:B------:R-:W-:-:S14]  /*6b90*/  BRA `(.L_x_589) ;  /* 0x0000000000047947 */ /* 0x000fdc0003800000 */
.L_x_590:
[----:B------:R-:W-:-:S05]  /*6ba0*/  ULDC UR5, c[0x0][0x8bc] ;  /* 0x00022f0000057ab9 */ /* 0x000fca0000000800 */
.L_x_589:
[----:B------:R-:W2:Y:S02]  /*6bb0*/  S2UR UR4, SR_CTAID.X ;  /* 0x00000000000479c3 */ /* 0x000ea40000002500 */
[----:B--2---:R-:W-:-:S04]  /*6bc0*/  UIMAD UR4, UR4, 0x60, URZ ;  /* 0x00000060040478a4 */ /* 0x004fc8000f8e023f */
[----:B------:R-:W-:-:S04]  /*6bd0*/  UISETP.GE.AND UP0, UPT, UR4, UR5, UPT ;  /* 0x000000050400728c */ /* 0x000fc8000bf06270 */
[----:B-1----:R-:W-:-:S06]  /*6be0*/  USEL UR12, UR12, 0xffffffff, !UP0 ;  /* 0xffffffff0c0c7887 */ /* 0x002fcc000c000000 */
[----:B------:R-:W-:-:S13]  /*6bf0*/  ISETP.LE.AND P0, PT, RZ, UR12, PT ;  /* 0x0000000cff007c0c */ /* 0x000fda000bf03270 */
[----:B------:R-:W-:Y:S05]  /*6c00*/  @!P0 BRA `(.L_x_516) ;  /* 0x0000003400dc8947 */ /* 0x000fea0003800000 */
[----:B------:R-:W-:Y:S02]  /*6c10*/  ULDC.64 UR4, c[0x0][0x770] ;  /* 0x0001dc0000047ab9 */ /* 0x000fe40000000a00 */
[----:B------:R-:W-:-:S04]  /*6c20*/  UISETP.NE.U32.AND UP0, UPT, UR4, URZ, UPT ;  /* 0x0000003f0400728c */ /* 0x000fc8000bf05070 */
[----:B------:R-:W-:-:S03]  /*6c30*/  UISETP.NE.AND.EX UP0, UPT, UR5, URZ, UPT, UP0 ;  /* 0x0000003f0500728c */ /* 0x000fc6000bf05300 */
[----:B------:R-:W-:Y:S02]  /*6c40*/  ULDC.64 UR4, c[0x0][0x770] ;  /* 0x0001dc0000047ab9 */ /* 0x000fe40000000a00 */
[----:B------:R-:W-:Y:S01]  /*6c50*/  UIMAD.WIDE UR4, UR12, 0x4, UR4 ;  /* 0x000000040c0478a5 */ /* 0x000fe2000f8e0204 */
[----:B------:R-:W-:-:S05]  /*6c60*/  PLOP3.LUT P0, PT, PT, PT, UP0, 0x80, 0x0 ;  /* 0x000000000000781c */ /* 0x000fca0003f0f008 */
[----:B------:R-:W-:Y:S02]  /*6c70*/  IMAD.U32 R2, RZ, RZ, UR4 ;  /* 0x00000004ff027e24 */ /* 0x000fe4000f8e00ff */
[----:B------:R-:W-:Y:S01]  /*6c80*/  IMAD.U32 R3, RZ, RZ, UR5 ;  /* 0x00000005ff037e24 */ /* 0x000fe2000f8e00ff */
[----:B------:R-:W-:-:S05]  /*6c90*/  ULDC.64 UR4, c[0x0][0x780] ;  /* 0x0001e00000047ab9 */ /* 0x000fca0000000a00 */
[----:B------:R-:W2:Y:S01]  /*6ca0*/  @P0 LDG.E R6, desc[UR38][R2.64] ;  /* 0x0000002602060981 */ /* 0x000ea2000c1e1900 */
[----:B------:R-:W-:Y:S01]  /*6cb0*/  UISETP.NE.U32.AND UP1, UPT, UR4, URZ, UPT ;  /* 0x0000003f0400728c */ /* 0x000fe2000bf25070 */
[----:B------:R-:W-:-:S03]  /*6cc0*/  ULDC UR6, c[0x0][0x280] ;  /* 0x0000a00000067ab9 */ /* 0x000fc60000000800 */
[----:B------:R-:W-:Y:S01]  /*6cd0*/  UISETP.NE.AND.EX UP1, UPT, UR5, URZ, UPT, UP1 ;  /* 0x0000003f0500728c */ /* 0x000fe2000bf25310 */
[----:B------:R-:W-:-:S05]  /*6ce0*/  IMAD.U32 R0, RZ, RZ, UR6 ;  /* 0x00000006ff007e24 */ /* 0x000fca000f8e00ff */
[----:B------:R-:W-:-:S05]  /*6cf0*/  PLOP3.LUT P1, PT, PT, PT, UP1, 0x80, 0x0 ;  /* 0x000000000000781c */ /* 0x000fca0003f2f018 */
[----:B------:R-:W-:Y:S02]  /*6d00*/  @UP1 ULDC.64 UR4, c[0x0][0x780] ;  /* 0x0001e00000041ab9 */ /* 0x000fe40000000a00 */
[----:B------:R-:W-:-:S06]  /*6d10*/  @UP1 UIMAD.WIDE UR4, UR12, 0x4, UR4 ;  /* 0x000000040c0418a5 */ /* 0x000fcc000f8e0204 */
[----:B------:R-:W-:Y:S02]  /*6d20*/  IMAD.U32 R4, RZ, RZ, UR4 ;  /* 0x00000004ff047e24 */ /* 0x000fe4000f8e00ff */
[----:B------:R-:W-:-:S05]  /*6d30*/  IMAD.U32 R5, RZ, RZ, UR5 ;  /* 0x00000005ff057e24 */ /* 0x000fca000f8e00ff */
[----:B------:R1:W5:Y:S01]  /*6d40*/  @P1 LDG.E R0, desc[UR38][R4.64] ;  /* 0x0000002604001981 */ /* 0x000362000c1e1900 */
[----:B------:R-:W-:Y:S01]  /*6d50*/  PLOP3.LUT P2, PT, PT, PT, UP0, 0x80, 0x0 ;  /* 0x000000000000781c */ /* 0x000fe20003f4f008 */
[----:B------:R-:W3:Y:S02]  /*6d60*/  S2UR UR13, SR_CTAID.Y ;  /* 0x00000000000d79c3 */ /* 0x000ee40000002600 */
[----:B---3--:R-:W-:-:S10]  /*6d70*/  USHF.R.S32.HI UR7, URZ, 0x1f, UR13 ;  /* 0x0000001f3f077899 */ /* 0x008fd4000801140d */
[----:B--2---:R-:W-:-:S13]  /*6d80*/  @P2 R2UR UR4, R6 ;  /* 0x00000000060422ca */ /* 0x004fda00000e0000 */
[----:B------:R-:W-:-:S04]  /*6d90*/  @UP0 ULEA UR4, UR12, UR4, 0x6 ;  /* 0x000000040c040291 */ /* 0x000fc8000f8e303f */
[----:B------:R-:W-:-:S04]  /*6da0*/  @UP0 USHF.R.S32.HI UR5, URZ, 0x1f, UR4 ;  /* 0x0000001f3f050899 */ /* 0x000fc80008011404 */
[----:B------:R-:W-:-:S04]  /*6db0*/  @UP0 ULEA.HI UR5, UR5, UR4, URZ, 0x6 ;  /* 0x0000000405050291 */ /* 0x000fc8000f8f303f */
[----:B------:R-:W-:-:S04]  /*6dc0*/  @UP0 USHF.R.S32.HI UR5, URZ, 0x6, UR5 ;  /* 0x000000063f050899 */ /* 0x000fc80008011405 */
[----:B------:R-:W-:Y:S01]  /*6dd0*/  @UP0 UIMAD UR6, UR5, 0x3000, URZ ;  /* 0x00003000050608a4 */ /* 0x000fe2000f8e023f */
[----:B-1----:R-:W-:Y:S11]  /*6de0*/  @P1 BRA `(.L_x_591) ;  /* 0x0000000000101947 */ /* 0x002ff60003800000 */
[----:B------:R-:W-:Y:S05]  /*6df0*/  @!P0 BRA `(.L_x_591) ;  /* 0x00000000000c8947 */ /* 0x000fea0003800000 */
[----:B------:R-:W2:Y:S04]  /*6e00*/  LDG.E R5, desc[UR38][R2.64] ;  /* 0x0000002602057981 */ /* 0x000ea8000c1e1900 */
[----:B-----5:R-:W2:Y:S02]  /*6e10*/  LDG.E R0, desc[UR38][R2.64+0x4] ;  /* 0x0000042602007981 */ /* 0x020ea4000c1e1900 */
[----:B--2---:R-:W-:-:S07]  /*6e20*/  IMAD.IADD R0, R0, 0x1, -R5 ;  /* 0x0000000100007824 */ /* 0x004fce00078e0a05 */
.L_x_591:
[----:B-----5:R-:W-:Y:S01]  /*6e30*/  ISETP.GE.AND P0, PT, R0, 0x1, PT ;  /* 0x000000010000780c */ /* 0x020fe20003f06270 */
[----:B------:R-:W-:Y:S01]  /*6e40*/  @UP0 USHF.R.S32.HI UR8, URZ, 0x1f, UR6 ;  /* 0x0000001f3f080899 */ /* 0x000fe20008011406 */
[----:B------:R-:W-:Y:S01]  /*6e50*/  UMOV UR4, URZ ;  /* 0x0000003f00047c82 */ /* 0x000fe20008000000 */
[----:B------:R-:W-:Y:S01]  /*6e60*/  UMOV UR5, URZ ;  /* 0x0000003f00057c82 */ /* 0x000fe20008000000 */
[----:B------:R-:W-:-:S04]  /*6e70*/  @UP0 UMOV UR4, UR6 ;  /* 0x0000000600040c82 */ /* 0x000fc80008000000 */
[----:B------:R-:W-:-:S05]  /*6e80*/  @UP0 UMOV UR5, UR8 ;  /* 0x0000000800050c82 */ /* 0x000fca0008000000 */
[----:B------:R-:W-:Y:S05]  /*6e90*/  @!P0 BRA `(.L_x_516) ;  /* 0x0000003400388947 */ /* 0x000fea0003800000 */
[----:B------:R-:W-:Y:S01]  /*6ea0*/  ULDC.64 UR8, c[0x0][0x2d8] ;  /* 0x0000b60000087ab9 */ /* 0x000fe20000000a00 */
[C---:B------:R-:W-:Y:S01]  /*6eb0*/  VIADD R2, R0.reuse, 0x3f ;  /* 0x0000003f00027836 */ /* 0x040fe20000000000 */
[----:B------:R-:W-:Y:S01]  /*6ec0*/  UIMAD UR7, UR7, UR8, URZ ;  /* 0x00000008070772a4 */ /* 0x000fe2000f8e023f */
[----:B------:R-:W-:Y:S01]  /*6ed0*/  ISETP.GE.AND P1, PT, R0, 0x41, PT ;  /* 0x000000410000780c */ /* 0x000fe20003f26270 */
[----:B------:R-:W-:Y:S02]  /*6ee0*/  USHF.R.S32.HI UR6, URZ, 0x1f, UR12 ;  /* 0x0000001f3f067899 */ /* 0x000fe4000801140c */
[----:B------:R-:W-:Y:S01]  /*6ef0*/  UIMAD.WIDE.U32 UR10, UR13, UR8, URZ ;  /* 0x000000080d0a72a5 */ /* 0x000fe2000f8e003f */
[----:B------:R-:W-:Y:S01]  /*6f00*/  SHF.R.S32.HI R3, RZ, 0x1f, R2 ;  /* 0x0000001fff037819 */ /* 0x000fe20000011402 */
[----:B------:R-:W-:Y:S02]  /*6f10*/  UIMAD UR7, UR13, UR9, UR7 ;  /* 0x000000090d0772a4 */ /* 0x000fe4000f8e0207 */
[----:B------:R-:W-:Y:S01]  /*6f20*/  UIADD3 UR8, UP1, UR4, UR10, URZ ;  /* 0x0000000a04087290 */ /* 0x000fe2000ff3e03f */
[----:B------:R-:W-:Y:S01]  /*6f30*/  LEA.HI R3, R3, R2, RZ, 0x6 ;  /* 0x0000000203037211 */ /* 0x000fe200078f30ff */
[----:B------:R-:W-:-:S02]  /*6f40*/  UIADD3 UR7, UR11, UR7, URZ ;  /* 0x000000070b077290 */ /* 0x000fc4000fffe03f */
[----:B------:R-:W-:Y:S01]  /*6f50*/  USEL UR6, UR6, URZ, !UP0 ;  /* 0x0000003f06067287 */ /* 0x000fe2000c000000 */
[----:B------:R-:W-:Y:S01]  /*6f60*/  SHF.R.S32.HI R3, RZ, 0x6, R3 ;  /* 0x00000006ff037819 */ /* 0x000fe20000011403 */
[----:B------:R-:W-:Y:S01]  /*6f70*/  ULDC.64 UR14, c[0x0][0x2e0] ;  /* 0x0000b800000e7ab9 */ /* 0x000fe20000000a00 */
[----:B------:R-:W-:Y:S02]  /*6f80*/  USEL UR13, UR12, URZ, !UP0 ;  /* 0x0000003f0c0d7287 */ /* 0x000fe4000c000000 */
[----:B------:R-:W-:Y:S01]  /*6f90*/  UIADD3.X UR9, UR5, UR7, URZ, UP1, !UPT ;  /* 0x0000000705097290 */ /* 0x000fe20008ffe43f */
[----:B------:R-:W-:Y:S01]  /*6fa0*/  VIMNMX R3, R3, 0x1, !PT ;  /* 0x0000000103037848 */ /* 0x000fe20007fe0100 */
[----:B------:R-:W-:Y:S02]  /*6fb0*/  UIMAD UR6, UR6, UR14, URZ ;  /* 0x0000000e060672a4 */ /* 0x000fe4000f8e023f */
[----:B------:R-:W-:Y:S01]  /*6fc0*/  UIMAD.WIDE.U32 UR8, UR13, UR14, UR8 ;  /* 0x0000000e0d0872a5 */ /* 0x000fe2000f8e0008 */
[----:B------:R-:W-:Y:S01]  /*6fd0*/  LOP3.LUT R2, R3, 0x1, RZ, 0xc0, !PT ;  /* 0x0000000103027812 */ /* 0x000fe200078ec0ff */
[----:B------:R-:W-:Y:S01]  /*6fe0*/  UIMAD UR12, UR13, UR15, UR6 ;  /* 0x0000000f0d0c72a4 */ /* 0x000fe2000f8e0206 */
[----:B------:R-:W-:-:S03]  /*6ff0*/  ELECT P0, URZ, PT ;  /* 0x00000000003f782f */ /* 0x000fc60003800000 */
[----:B------:R-:W-:Y:S01]  /*7000*/  UIADD3 UR21, UR9, UR12, URZ ;  /* 0x0000000c09157290 */ /* 0x000fe2000fffe03f */
[----:B------:R-:W-:Y:S01]  /*7010*/  UMOV UR6, URZ ;  /* 0x0000003f00067c82 */ /* 0x000fe20008000000 */
[----:B------:R-:W-:Y:S10]  /*7020*/  @!P1 BRA `(.L_x_592) ;  /* 0x0000000800309947 */ /* 0x000ff40003800000 */
[----:B------:R-:W-:Y:S01]  /*7030*/  UMOV UR6, UR10 ;  /* 0x0000000a00067c82 */ /* 0x000fe20008000000 */
[----:B------:R-:W-:Y:S01]  /*7040*/  ULDC.64 UR10, c[0x0][0x2c0] ;  /* 0x0000b000000a7ab9 */ /* 0x000fe20000000a00 */
[----:B------:R-:W-:Y:S01]  /*7050*/  UIMAD.WIDE.U32 UR6, UR13, UR14, UR6 ;  /* 0x0000000e0d0672a5 */ /* 0x000fe2000f8e0006 */
[----:B------:R-:W-:Y:S01]  /*7060*/  IMAD.IADD R0, R3, 0x1, -R2 ;  /* 0x0000000103007824 */ /* 0x000fe200078e0a02 */
[----:B------:R-:W-:Y:S02]  /*7070*/  ULDC.64 UR24, c[0x0][0x2c0] ;  /* 0x0000b00000187ab9 */ /* 0x000fe40000000a00 */
[----:B------:R-:W-:-:S04]  /*7080*/  UIADD3 UR19, UP0, UR4, UR6, URZ ;  /* 0x0000000604137290 */ /* 0x000fc8000ff1e03f */
[----:B------:R-:W-:Y:S02]  /*7090*/  UIADD3.X UR4, UR5, UR12, UR7, UP0, !UPT ;  /* 0x0000000c05047290 */ /* 0x000fe400087fe407 */
[----:B------:R-:W-:Y:S01]  /*70a0*/  ULEA UR18, UP0, UR19, UR10, 0x2 ;  /* 0x0000000a13127291 */ /* 0x000fe2000f80103f */
[----:B------:R-:W-:-:S03]  /*70b0*/  UMOV UR5, URZ ;  /* 0x0000003f00057c82 */ /* 0x000fc60008000000 */
[----:B------:R-:W-:Y:S02]  /*70c0*/  ULEA.HI.X UR19, UR19, UR11, UR4, 0x2, UP0 ;  /* 0x0000000b13137291 */ /* 0x000fe400080f1404 */
[----:B------:R-:W-:Y:S02]  /*70d0*/  UIADD3 UR10, UP0, UR18, 0x4000, URZ ;  /* 0x00004000120a7890 */ /* 0x000fe4000ff1e03f */
[----:B------:R-:W-:Y:S02]  /*70e0*/  UIADD3 UR12, UP1, UR18, 0x8000, URZ ;  /* 0x00008000120c7890 */ /* 0x000fe4000ff3e03f */
[----:B------:R-:W-:Y:S02]  /*70f0*/  UIADD3 UR14, UP2, UR18, 0xc000, URZ ;  /* 0x0000c000120e7890 */ /* 0x000fe4000ff5e03f */
[----:B------:R-:W-:Y:S02]  /*7100*/  UIADD3 UR16, UP3, UR18, 0x10000, URZ ;  /* 0x0001000012107890 */ /* 0x000fe4000ff7e03f */
[----:B------:R-:W-:-:S02]  /*7110*/  UIADD3 UR18, UP4, UR18, 0x14000, URZ ;  /* 0x0001400012127890 */ /* 0x000fc4000ff9e03f */
[----:B------:R-:W-:Y:S02]  /*7120*/  UIADD3.X UR11, URZ, UR19, URZ, UP0, !UPT ;  /* 0x000000133f0b7290 */ /* 0x000fe400087fe43f */
[----:B------:R-:W-:Y:S02]  /*7130*/  UIADD3.X UR13, URZ, UR19, URZ, UP1, !UPT ;  /* 0x000000133f0d7290 */ /* 0x000fe40008ffe43f */
[----:B------:R-:W-:Y:S02]  /*7140*/  UIADD3.X UR15, URZ, UR19, URZ, UP2, !UPT ;  /* 0x000000133f0f7290 */ /* 0x000fe400097fe43f */
[----:B------:R-:W-:Y:S02]  /*7150*/  UIADD3.X UR17, URZ, UR19, URZ, UP3, !UPT ;  /* 0x000000133f117290 */ /* 0x000fe40009ffe43f */
[----:B------:R-:W-:Y:S01]  /*7160*/  UIADD3.X UR19, URZ, UR19, URZ, UP4, !UPT ;  /* 0x000000133f137290 */ /* 0x000fe2000a7fe43f */
[----:B------:R-:W-:-:S11]  /*7170*/  UMOV UR4, URZ ;  /* 0x0000003f00047c82 */ /* 0x000fd60008000000 */
.L_x_613:
        /* <DEDUP_REMOVED lines=23> */
.L_x_594:
[----:B------:R-:W-:Y:S05]  /*72f0*/  BSYNC B0 ;  /* 0x0000000000007941 */ /* 0x000fea0003800000 */
.L_x_593:
        /* <DEDUP_REMOVED lines=12> */
.L_x_596:
[----:B------:R-:W-:Y:S05]  /*73c0*/  BSYNC B0 ;  /* 0x0000000000007941 */ /* 0x000fea0003800000 */
.L_x_595:
        /* <DEDUP_REMOVED lines=13> */
.L_x_598:
[----:B------:R-:W-:Y:S05]  /*74a0*/  BSYNC B0 ;  /* 0x0000000000007941 */ /* 0x000fea0003800000 */
.L_x_597:
[----:B------:R-:W-:Y:S06]  /*74b0*/  BAR.ARV 0xa, 0xa0 ;  /* 0x0282800000007b1d */ /* 0x000fec0000002000 */
[----:B------:R-:W-:Y:S04]  /*74c0*/  BSSY B0, `(.L_x_599) ;  /* 0x0000003000007945 */ /* 0x000fe80003800000 */
[----:B------:R-:W-:Y:S05]  /*74d0*/  @!P0 BRA `(.L_x_600) ;  /* 0x0000000000048947 */ /* 0x000fea0003800000 */
[----:B------:R-:W-:-:S04]  /*74e0*/  DEPBAR.LE SB0, 0x1 ;  /* 0x000080400000791a */ /* 0x000fc80000000000 */
.L_x_600:
[----:B------:R-:W-:Y:S05]  /*74f0*/  BSYNC B0 ;  /* 0x0000000000007941 */ /* 0x000fea0003800000 */
.L_x_599:
[----:B------:R-:W-:Y:S06]  /*7500*/  BAR.ARV 0xb, 0xa0 ;  /* 0x02c2800000007b1d */ /* 0x000fec0000002000 */
[----:B------:R-:W-:Y:S04]  /*7510*/  BSSY B0, `(.L_x_601) ;  /* 0x0000003000007945 */ /* 0x000fe80003800000 */
[----:B------:R-:W-:Y:S05]  /*7520*/  @!P0 BRA `(.L_x_602) ;  /* 0x0000000000048947 */ /* 0x000fea0003800000 */
[----:B------:R-:W-:-:S04]  /*7530*/  DEPBAR.LE SB0, 0x0 ;  /* 0x000080000000791a */ /* 0x000fc80000000000 */
.L_x_602:
[----:B------:R-:W-:Y:S05]  /*7540*/  BSYNC B0 ;  /* 0x0000000000007941 */ /* 0x000fea0003800000 */
.L_x_601:
        /* <DEDUP_REMOVED lines=13> */
.L_x_604:
[----:B------:R-:W-:Y:S05]  /*7620*/  BSYNC B0 ;  /* 0x0000000000007941 */ /* 0x000fea0003800000 */
.L_x_603:
        /* <DEDUP_REMOVED lines=12> */
.L_x_606:
[----:B------:R-:W-:Y:S05]  /*76f0*/  BSYNC B0 ;  /* 0x0000000000007941 */ /* 0x000fea0003800000 */
.L_x_605:
        /* <DEDUP_REMOVED lines=13> */
.L_x_608:
[----:B------:R-:W-:Y:S05]  /*77d0*/  BSYNC B0 ;  /* 0x0000000000007941 */ /* 0x000fea0003800000 */
.L_x_607:
[----:B------:R-:W-:Y:S06]  /*77e0*/  BAR.ARV 0xa, 0xa0 ;  /* 0x0282800000007b1d */ /* 0x000fec0000002000 */
[----:B------:R-:W-:Y:S04]  /*77f0*/  BSSY B0, `(.L_x_609) ;  /* 0x0000003000007945 */ /* 0x000fe80003800000 */
[----:B------:R-:W-:Y:S05]  /*7800*/  @!P0 BRA `(.L_x_610) ;  /* 0x0000000000048947 */ /* 0x000fea0003800000 */
[----:B------:R-:W-:-:S04]  /*7810*/  DEPBAR.LE SB0, 0x1 ;  /* 0x000080400000791a */ /* 0x000fc80000000000 */
.L_x_610:
[----:B------:R-:W-:Y:S05]  /*7820*/  BSYNC B0 ;  /* 0x0000000000007941 */ /* 0x000fea0003800000 */
.L_x_609:
[----:B------:R-:W-:Y:S01]  /*7830*/  VIADD R0, R0, 0xfffffffe ;  /* 0xfffffffe00007836 */ /* 0x000fe20000000000 */
[----:B------:R-:W-:Y:S06]  /*7840*/  BAR.ARV 0xb, 0xa0 ;  /* 0x02c2800000007b1d */ /* 0x000fec0000002000 */
[----:B------:R-:W-:Y:S01]  /*7850*/  BSSY B0, `(.L_x_611) ;  /* 0x0000004000007945 */ /* 0x000fe20003800000 */
[----:B------:R-:W-:-:S03]  /*7860*/  ISETP.NE.AND P1, PT, R0, RZ, PT ;  /* 0x000000ff0000720c */ /* 0x000fc60003f25270 */
[----:B------:R-:W-:Y:S10]  /*7870*/  @!P0 BRA `(.L_x_612) ;  /* 0x0000000000048947 */ /* 0x000ff40003800000 */
[----:B------:R-:W-:-:S04]  /*7880*/  DEPBAR.LE SB0, 0x0 ;  /* 0x000080000000791a */ /* 0x000fc80000000000 */
.L_x_612:
[----:B------:R-:W-:Y:S05]  /*7890*/  BSYNC B0 ;  /* 0x0000000000007941 */ /* 0x000fea0003800000 */
.L_x_611:
[----:B------:R-:W-:Y:S06]  /*78a0*/  BAR.ARV 0xc, 0xa0 ;  /* 0x0302800000007b1d */ /* 0x000fec0000002000 */
[----:B------:R-:W-:Y:S02]  /*78b0*/  UIADD3 UR5, UR5, 0x2, URZ ;  /* 0x0000000205057890 */ /* 0x000fe4000fffe03f */
[----:B------:R-:W-:Y:S01]  /*78c0*/  UIADD3 UR4, UR4, 0x1, URZ ;  /* 0x0000000104047890 */ /* 0x000fe2000fffe03f */
[----:B------:R-:W-:Y:S11]  /*78d0*/  @P1 BRA `(.L_x_613) ;  /* 0xfffffff800281947 */ /* 0x000ff6000383ffff */
[----:B------:R-:W-:-:S12]  /*78e0*/  UIADD3 UR6, UR20, 0x6000, URZ ;  /* 0x0000600014067890 */ /* 0x000fd8000fffe03f */
.L_x_592:
        /* <DEDUP_REMOVED lines=10> */
[----:B------:R-:W-:Y:S01]  /*7990*/  ULEA UR4, UP0, UR11, UR4, 0x2 ;  /* 0x000000040b047291 */ /* 0x000fe2000f80103f */
[----:B------:R-:W-:-:S03]  /*79a0*/  UMOV UR13, 0x14f00000 ;  /* 0x14f00000000d7882 */ /* 0x000fc60000000000 */
[----:B------:R-:W-:-:S03]  /*79b0*/  ULEA.HI.X UR5, UR11, UR5, UR12, 0x2, UP0 ;  /* 0x000000050b057291 */ /* 0x000fc600080f140c */
[----:B------:R-:W-:Y:S01]  /*79c0*/  UMOV UR12, 0x0 ;  /* 0x00000000000c7882 */ /* 0x000fe20000000000 */
[----:B-1----:R-:W-:-:S03]  /*79d0*/  ULEA UR7, UR10, UR7, 0x18 ;  /* 0x000000070a077291 */ /* 0x002fc6000f8ec03f */
[----:B------:R-:W-:Y:S01]  /*79e0*/  UMOV UR10, 0x400 ;  /* 0x00000400000a7882 */ /* 0x000fe20000000000 */
[----:B------:R-:W-:-:S09]  /*79f0*/  UIADD3 UR7, UR7, 0x12000, URZ ;  /* 0x0001200007077890 */ /* 0x000fd2000fffe03f */
[----:B------:R1:W-:Y:S02]  /*7a00*/  UBLKRED.G.S.ADD.F32.RN [UR4], [UR7], UR10, desc[UR12] ;  /* 0x00000c04070073bb */ /* 0x0003e400080a140a */
[----:B-1----:R0:W-:Y:S02]  /*7a10*/  UTMACMDFLUSH ;  /* 0x00000000000079b7 */ /* 0x0021e40000000000 */
.L_x_615:
[----:B------:R-:W-:Y:S05]  /*7a20*/  BSYNC B0 ;  /* 0x0000000000007941 */ /* 0x000fea0003800000 */
.L_x_614:
[----:B------:R-:W-:Y:S06]  /*7a30*/  BAR.SYNC.DEFER_BLOCKING 0xe, 0xa0 ;  /* 0x0382800000007b1d */ /* 0x000fec0000010000 */
[----:B------:R-:W-:Y:S04]  /*7a40*/  BSSY B0, `(.L_x_616) ;  /* 0x0000011000007945 */ /* 0x000fe80003800000 */
[----:B------:R-:W-:Y:S05]  /*7a50*/  @!P0 BRA `(.L_x_617) ;  /* 0x00000000003c8947 */ /* 0x000fea0003800000 */
[----:B------:R-:W1:Y:S01]  /*7a60*/  S2UR UR7, SR_CgaCtaId ;  /* 0x00000000000779c3 */ /* 0x000e620000008800 */
[----:B------:R-:W-:Y:S01]  /*7a70*/  UIADD3 UR4, UR6, 0x1000, URZ ;  /* 0x0000100006047890 */ /* 0x000fe2000fffe03f */
[----:B------:R-:W-:Y:S01]  /*7a80*/  UMOV UR5, 0x400 ;  /* 0x0000040000057882 */ /* 0x000fe20000000000 */
[----:B------:R-:W-:Y:S02]  /*7a90*/  ULDC.64 UR10, c[0x0][0x2c0] ;  /* 0x0000b000000a7ab9 */ /* 0x000fe40000000a00 */
[----:B------:R-:W-:Y:S01]  /*7aa0*/  UIADD3 UR12, UP0, UR4, UR8, URZ ;  /* 0x00000008040c7290 */ /* 0x000fe2000ff1e03f */
[----:B------:R-:W-:Y:S01]  /*7ab0*/  UMOV UR13, 0x14f00000 ;  /* 0x14f00000000d7882 */ /* 0x000fe20000000000 */
[----:B-1----:R-:W-:Y:S02]  /*7ac0*/  ULEA UR7, UR7, UR5, 0x18 ;  /* 0x0000000507077291 */ /* 0x002fe4000f8ec03f */
[----:B------:R-:W-:Y:S02]  /*7ad0*/  ULEA.HI.X.SX32 UR5, UR4, UR21, 0x1, UP0 ;  /* 0x0000001504057291 */ /* 0x000fe400080f0e3f */
[----:B------:R-:W-:-:S02]  /*7ae0*/  ULEA UR4, UP0, UR12, UR10, 0x2 ;  /* 0x0000000a0c047291 */ /* 0x000fc4000f80103f */
[----:B------:R-:W-:Y:S02]  /*7af0*/  UIADD3 UR7, UR7, 0x16000, URZ ;  /* 0x0001600007077890 */ /* 0x000fe4000fffe03f */
[----:B------:R-:W-:Y:S01]  /*7b00*/  ULEA.HI.X UR5, UR12, UR11, UR5, 0x2, UP0 ;  /* 0x0000000b0c057291 */ /* 0x000fe200080f1405 */
[----:B------:R-:W-:Y:S02]  /*7b10*/  UMOV UR10, 0x400 ;  /* 0x00000400000a7882 */ /* 0x000fe40000000000 */
[----:B------:R-:W-:-:S06]  /*7b20*/  UMOV UR12, 0x0 ;  /* 0x00000000000c7882 */ /* 0x000fcc0000000000 */
[----:B------:R1:W-:Y:S02]  /*7b30*/  UBLKRED.G.S.ADD.F32.RN [UR4], [UR7], UR10, desc[UR12] ;  /* 0x00000c04070073bb */ /* 0x0003e400080a140a */
[----:B-1----:R0:W-:Y:S02]  /*7b40*/  UTMACMDFLUSH ;  /* 0x00000000000079b7 */ /* 0x0021e40000000000 */
.L_x_617:
[----:B------:R-:W-:Y:S05]  /*7b50*/  BSYNC B0 ;  /* 0x0000000000007941 */ /* 0x000fea0003800000 */
.L_x_616:
        /* <DEDUP_REMOVED lines=16> */
[----:B------:R1:W-:Y:S01]  /*7c60*/  UBLKRED.G.S.ADD.F32.RN [UR4], [UR7], UR10, desc[UR12] ;  /* 0x00000c04070073bb */ /* 0x0003e200080a140a */
[----:B------:R0:W-:Y:S01]  /*7c70*/  UTMACMDFLUSH ;  /* 0x00000000000079b7 */ /* 0x0001e20000000000 */
[----:B-1----:R-:W-:-:S04]  /*7c80*/  DEPBAR.LE SB0, 0x2 ;  /* 0x000080800000791a */ /* 0x002fc80000000000 */
.L_x_619:
[----:B------:R-:W-:Y:S05]  /*7c90*/  BSYNC B0 ;  /* 0x0000000000007941 */ /* 0x000fea0003800000 */
.L_x_618:
[----:B------:R-:W-:Y:S06]  /*7ca0*/  BAR.ARV 0xa, 0xa0 ;  /* 0x0282800000007b1d */ /* 0x000fec0000002000 */
[----:B------:R-:W-:Y:S04]  /*7cb0*/  BSSY B0, `(.L_x_620) ;  /* 0x0000003000007945 */ /* 0x000fe80003800000 */
[----:B------:R-:W-:Y:S05]  /*7cc0*/  @!P0 BRA `(.L_x_621) ;  /* 0x0000000000048947 */ /* 0x000fea0003800000 */
[----:B------:R-:W-:-:S04]  /*7cd0*/  DEPBAR.LE SB0, 0x1 ;  /* 0x000080400000791a */ /* 0x000fc80000000000 */
.L_x_621:
[----:B------:R-:W-:Y:S05]  /*7ce0*/  BSYNC B0 ;  /* 0x0000000000007941 */ /* 0x000fea0003800000 */
.L_x_620:
[----:B------:R-:W-:Y:S06]  /*7cf0*/  BAR.ARV 0xb, 0xa0 ;  /* 0x02c2800000007b1d */ /* 0x000fec0000002000 */
[----:B------:R-:W-:Y:S04]  /*7d00*/  BSSY B0, `(.L_x_622) ;  /* 0x0000003000007945 */ /* 0x000fe80003800000 */
[----:B------:R-:W-:Y:S05]  /*7d10*/  @!P0 BRA `(.L_x_623) ;  /* 0x0000000000048947 */ /* 0x000fea0003800000 */
[----:B------:R-:W-:-:S04]  /*7d20*/  DEPBAR.LE SB0, 0x0 ;  /* 0x000080000000791a */ /* 0x000fc80000000000 */
.L_x_623:
[----:B------:R-:W-:Y:S05]  /*7d30*/  BSYNC B0 ;  /* 0x0000000000007941 */ /* 0x000fea0003800000 */
.L_x_622:
[----:B------:R-:W-:Y:S06]  /*7d40*/  BAR.ARV 0xc, 0xa0 ;  /* 0x0302800000007b1d */ /* 0x000fec0000002000 */
[----:B------:R-:W-:Y:S05]  /*7d50*/  BRA `(.L_x_516) ;  /* 0x0000002400887947 */ /* 0x000fea0003800000 */
.L_x_587:
[----:B------:R-:W-:Y:S01]  /*7d60*/  ULDC.64 UR4, c[0x0][0x8d8] ;  /* 0x0002360000047ab9 */ /* 0x000fe20000000a00 */
[----:B------:R-:W1:Y:S01]  /*7d70*/  S2R R11, SR_CTAID.Z ;  /* 0x00000000000b7919 */ /* 0x000e620000002700 */
[----:B------:R-:W-:Y:S01]  /*7d80*/  ISETP.NE.U32.AND P0, PT, RZ, UR4, PT ;  /* 0x00000004ff007c0c */ /* 0x000fe2000bf05070 */
[----:B------:R-:W2:Y:S03]  /*7d90*/  S2UR UR28, SR_CTAID.Y ;  /* 0x00000000001c79c3 */ /* 0x000ea60000002600 */
[----:B------:R-:W-:-:S13]  /*7da0*/  ISETP.NE.AND.EX P0, PT, RZ, UR5, PT, P0 ;  /* 0x00000005ff007c0c */ /* 0x000fda000bf05300 */
[----:B------:R-:W-:Y:S05]  /*7db0*/  @!P0 BRA `(.L_x_624) ;  /* 0x0000000000108947 */ /* 0x000fea0003800000 */
[----:B------:R-:W1:Y:S02]  /*7dc0*/  LDC.64 R2, c[0x0][0x8d8] ;  /* 0x00023600ff027b82 */ /* 0x000e640000000a00 */
[----:B-1----:R-:W-:-:S05]  /*7dd0*/  IMAD.WIDE R2, R11, 0x4, R2 ;  /* 0x000000040b027825 */ /* 0x002fca00078e0202 */
[----:B------:R1:W5:Y:S01]  /*7de0*/  LDG.E R0, desc[UR38][R2.64] ;  /* 0x0000002602007981 */ /* 0x000362000c1e1900 */
[----:B------:R-:W-:Y:S05]  /*7df0*/  BRA `(.L_x_625) ;  /* 0x00000000002c7947 */ /* 0x000fea0003800000 */
.L_x_624:
[----:B------:R-:W-:Y:S02]  /*7e00*/  ULDC.64 UR4, c[0x0][0x8d0] ;  /* 0x0002340000047ab9 */ /* 0x000fe40000000a00 */
[----:B------:R-:W-:-:S04]  /*7e10*/  ISETP.NE.U32.AND P0, PT, RZ, UR4, PT ;  /* 0x00000004ff007c0c */ /* 0x000fc8000bf05070 */
[----:B------:R-:W-:-:S13]  /*7e20*/  ISETP.NE.AND.EX P0, PT, RZ, UR5, PT, P0 ;  /* 0x00000005ff007c0c */ /* 0x000fda000bf05300 */
[----:B------:R-:W-:Y:S05]  /*7e30*/  @!P0 BRA `(.L_x_626) ;  /* 0x0000000000188947 */ /* 0x000fea0003800000 */
[----:B------:R-:W1:Y:S02]  /*7e40*/  LDC.64 R2, c[0x0][0x8d0] ;  /* 0x00023400ff027b82 */ /* 0x000e640000000a00 */
[----:B-1----:R-:W-:-:S05]  /*7e50*/  IMAD.WIDE R2, R11, 0x4, R2 ;  /* 0x000000040b027825 */ /* 0x002fca00078e0202 */
[----:B------:R-:W3:Y:S04]  /*7e60*/  LDG.E R0, desc[UR38][R2.64] ;  /* 0x0000002602007981 */ /* 0x000ee8000c1e1900 */
[----:B------:R-:W3:Y:S02]  /*7e70*/  LDG.E R5, desc[UR38][R2.64+0x4] ;  /* 0x0000042602057981 */ /* 0x000ee4000c1e1900 */
[----:B---3--:R-:W-:Y:S01]  /*7e80*/  IMAD.IADD R0, R5, 0x1, -R0 ;  /* 0x0000000105007824 */ /* 0x008fe200078e0a00 */
[----:B------:R-:W-:Y:S06]  /*7e90*/  BRA `(.L_x_625) ;  /* 0x0000000000047947 */ /* 0x000fec0003800000 */
.L_x_626:
[----:B------:R-:W3:Y:S02]  /*7ea0*/  LDC R0, c[0x0][0x8bc] ;  /* 0x00022f00ff007b82 */ /* 0x000ee40000000800 */
.L_x_625:
[----:B------:R-:W4:Y:S01]  /*7eb0*/  S2R R9, SR_CTAID.X ;  /* 0x0000000000097919 */ /* 0x000f220000002500 */
[----:B------:R-:W-:Y:S02]  /*7ec0*/  IMAD.MOV.U32 R5, RZ, RZ, RZ ;  /* 0x000000ffff057224 */ /* 0x000fe400078e00ff */
[----:B------:R-:W-:Y:S02]  /*7ed0*/  IMAD.MOV.U32 R4, RZ, RZ, 0x1 ;  /* 0x00000001ff047424 */ /* 0x000fe400078e00ff */
[----:B----4-:R-:W-:-:S05]  /*7ee0*/  IMAD R9, R9, 0x60, RZ ;  /* 0x0000006009097824 */ /* 0x010fca00078e02ff */
[----:B---3-5:R-:W-:Y:S01]  /*7ef0*/  ISETP.GE.AND P0, PT, R9, R0, PT ;  /* 0x000000000900720c */ /* 0x028fe20003f06270 */
[----:B------:R-:W-:-:S03]  /*7f00*/  IMAD.MOV.U32 R0, RZ, RZ, 0x1 ;  /* 0x00000001ff007424 */ /* 0x000fc600078e00ff */
[----:B-1----:R-:W-:-:S04]  /*7f10*/  SEL R11, R11, 0xffffffff, !P0 ;  /* 0xffffffff0b0b7807 */ /* 0x002fc80004000000 */
[----:B------:R-:W-:-:S13]  /*7f20*/  ISETP.GE.AND P0, PT, R11, RZ, PT ;  /* 0x000000ff0b00720c */ /* 0x000fda0003f06270 */
[----:B------:R-:W-:Y:S05]  /*7f30*/  @!P0 BRA `(.L_x_627) ;  /* 0x0000002000908947 */ /* 0x000fea0003800000 */
[----:B------:R-:W1:Y:S08]  /*7f40*/  LDC.64 R4, c[0x0][0x778] ;  /* 0x0001de00ff047b82 */ /* 0x000e700000000a00 */
[----:B------:R-:W3:Y:S08]  /*7f50*/  LDC.64 R6, c[0x0][0x780] ;  /* 0x0001e000ff067b82 */ /* 0x000ef00000000a00 */
[----:B------:R-:W4:Y:S01]  /*7f60*/  LDC.64 R12, c[0x0][0x770] ;  /* 0x0001dc00ff0c7b82 */ /* 0x000f220000000a00 */
[----:B-1----:R-:W-:-:S07]  /*7f70*/  ISETP.NE.U32.AND P0, PT, R4, RZ, PT ;  /* 0x000000ff0400720c */ /* 0x002fce0003f05070 */
[----:B------:R-:W1:Y:S01]  /*7f80*/  LDC.64 R2, c[0x0][0x770] ;  /* 0x0001dc00ff027b82 */ /* 0x000e620000000a00 */
[----:B------:R-:W-:Y:S02]  /*7f90*/  ISETP.NE.AND.EX P0, PT, R5, RZ, PT, P0 ;  /* 0x000000ff0500720c */ /* 0x000fe40003f05300 */
[----:B---3--:R-:W-:-:S04]  /*7fa0*/  ISETP.NE.U32.AND P2, PT, R6, RZ, PT ;  /* 0x000000ff0600720c */ /* 0x008fc80003f45070 */
[----:B------:R-:W-:Y:S02]  /*7fb0*/  ISETP.NE.AND.EX P2, PT, R7, RZ, PT, P2 ;  /* 0x000000ff0700720c */ /* 0x000fe40003f45320 */
[----:B----4-:R-:W-:-:S05]  /*7fc0*/  ISETP.NE.U32.AND P1, PT, R12, RZ, PT ;  /* 0x000000ff0c00720c */ /* 0x010fca0003f25070 */
[----:B------:R-:W3:Y:S01]  /*7fd0*/  @P0 LDC.64 R4, c[0x0][0x778] ;  /* 0x0001de00ff040b82 */ /* 0x000ee20000000a00 */
[----:B------:R-:W-:-:S07]  /*7fe0*/  ISETP.NE.AND.EX P1, PT, R13, RZ, PT, P1 ;  /* 0x000000ff0d00720c */ /* 0x000fce0003f25310 */
[----:B------:R-:W4:Y:S01]  /*7ff0*/  @P2 LDC.64 R6, c[0x0][0x780] ;  /* 0x0001e000ff062b82 */ /* 0x000f220000000a00 */
[----:B-1----:R-:W-:-:S05]  /*8000*/  IMAD.WIDE R2, R11, 0x4, R2 ;  /* 0x000000040b027825 */ /* 0x002fca00078e0202 */
[----:B------:R-:W2:Y:S01]  /*8010*/  @P1 LDG.E R18, desc[UR38][R2.64] ;  /* 0x0000002602121981 */ /* 0x000ea2000c1e1900 */
[----:B------:R-:W-:Y:S01]  /*8020*/  IMAD.MOV.U32 R10, RZ, RZ, RZ ;  /* 0x000000ffff0a7224 */ /* 0x000fe200078e00ff */
[----:B------:R-:W-:Y:S02]  /*8030*/  ULDC UR4, c[0x0][0x280] ;  /* 0x0000a00000047ab9 */ /* 0x000fe40000000800 */
[----:B------:R-:W2:Y:S01]  /*8040*/  @P1 LDG.E R14, desc[UR38][R2.64] ;  /* 0x00000026020e1981 */ /* 0x000ea2000c1e1900 */
[----:B---3--:R-:W-:-:S04]  /*8050*/  @P0 IMAD.WIDE R4, R11, 0x4, R4 ;  /* 0x000000040b040825 */ /* 0x008fc800078e0204 */
[----:B------:R-:W-:Y:S01]  /*8060*/  IMAD.U32 R8, RZ, RZ, UR4 ;  /* 0x00000004ff087e24 */ /* 0x000fe2000f8e00ff */
[----:B------:R4:W5:Y:S02]  /*8070*/  @P0 LDG.E R10, desc[UR38][R4.64] ;  /* 0x00000026040a0981 */ /* 0x000964000c1e1900 */
[----:B----4-:R-:W-:-:S05]  /*8080*/  @P2 IMAD.WIDE R4, R11, 0x4, R6 ;  /* 0x000000040b042825 */ /* 0x010fca00078e0206 */
[----:B------:R1:W5:Y:S01]  /*8090*/  @P2 LDG.E R8, desc[UR38][R4.64] ;  /* 0x0000002604082981 */ /* 0x000362000c1e1900 */
[----:B------:R-:W-:Y:S01]  /*80a0*/  VOTEU.ANY UP0, P1 ;  /* 0x00000000003f7886 */ /* 0x000fe20000800100 */
[----:B--2---:R-:W-:Y:S01]  /*80b0*/  @P1 IMAD R6, R11, 0x40, R18 ;  /* 0x000000400b061824 */ /* 0x004fe200078e0212 */
[----:B------:R-:W-:-:S04]  /*80c0*/  @P1 R2UR UR4, R14 ;  /* 0x000000000e0412ca */ /* 0x000fc800000e0000 */
[----:B------:R-:W-:-:S04]  /*80d0*/  @P1 SHF.R.S32.HI R7, RZ, 0x1f, R6 ;  /* 0x0000001fff071819 */ /* 0x000fc80000011406 */
[----:B------:R-:W-:-:S04]  /*80e0*/  @P1 LEA.HI R7, R7, R6, RZ, 0x6 ;  /* 0x0000000607071211 */ /* 0x000fc800078f30ff */
[----:B------:R-:W-:Y:S01]  /*80f0*/  @P1 LOP3.LUT R7, R7, 0xffffffc0, RZ, 0xc0, !PT ;  /* 0xffffffc007071812 */ /* 0x000fe200078ec0ff */
[----:B-1----:R-:W-:Y:S06]  /*8100*/  @P2 BRA `(.L_x_628) ;  /* 0x0000000000102947 */ /* 0x002fec0003800000 */
[----:B------:R-:W-:Y:S05]  /*8110*/  @!P1 BRA `(.L_x_628) ;  /* 0x00000000000c9947 */ /* 0x000fea0003800000 */
[----:B------:R-:W2:Y:S04]  /*8120*/  LDG.E R5, desc[UR38][R2.64] ;  /* 0x0000002602057981 */ /* 0x000ea8000c1e1900 */
[----:B-----5:R-:W2:Y:S02]  /*8130*/  LDG.E R8, desc[UR38][R2.64+0x4] ;  /* 0x0000042602087981 */ /* 0x020ea4000c1e1900 */
[----:B--2---:R-:W-:-:S07]  /*8140*/  IMAD.IADD R8, R8, 0x1, -R5 ;  /* 0x0000000108087824 */ /* 0x004fce00078e0a05 */
.L_x_628:
[----:B-----5:R-:W-:Y:S01]  /*8150*/  ISETP.GE.AND P2, PT, R8, 0x1, PT ;  /* 0x000000010800780c */ /* 0x020fe20003f46270 */
[----:B------:R-:W-:Y:S01]  /*8160*/  UMOV UR43, URZ ;  /* 0x0000003f002b7c82 */ /* 0x000fe20008000000 */
[----:B------:R-:W-:Y:S01]  /*8170*/  @UP0 UMOV UR43, UR4 ;  /* 0x00000004002b0c82 */ /* 0x000fe20008000000 */
[----:B------:R-:W-:Y:S01]  /*8180*/  CS2R R2, SRZ ;  /* 0x0000000000027805 */ /* 0x000fe2000001ff00 */
[----:B------:R-:W-:Y:S01]  /*8190*/  IMAD.MOV.U32 R5, RZ, RZ, RZ ;  /* 0x000000ffff057224 */ /* 0x000fe200078e00ff */
[--C-:B------:R-:W-:Y:S01]  /*81a0*/  @P1 SHF.R.S32.HI R3, RZ, 0x1f, R7.reuse ;  /* 0x0000001fff031819 */ /* 0x100fe20000011407 */
[----:B------:R-:W-:Y:S02]  /*81b0*/  IMAD.MOV.U32 R4, RZ, RZ, 0x1 ;  /* 0x00000001ff047424 */ /* 0x000fe400078e00ff */
[----:B------:R-:W-:-:S05]  /*81c0*/  @P1 IMAD.MOV.U32 R2, RZ, RZ, R7 ;  /* 0x000000ffff021224 */ /* 0x000fca00078e0007 */
[----:B------:R-:W-:Y:S05]  /*81d0*/  @!P2 BRA `(.L_x_627) ;  /* 0x0000001c00e8a947 */ /* 0x000fea0003800000 */
[----:B------:R-:W1:Y:S01]  /*81e0*/  S2R R15, SR_CTAID.Y ;  /* 0x00000000000f7919 */ /* 0x000e620000002600 */
[----:B------:R-:W2:Y:S01]  /*81f0*/  LDC.64 R18, c[0x0][0x718] ;  /* 0x0001c600ff127b82 */ /* 0x000ea20000000a00 */
[----:B------:R-:W-:Y:S01]  /*8200*/  ISETP.NE.U32.AND P1, PT, R12, RZ, PT ;  /* 0x000000ff0c00720c */ /* 0x000fe20003f25070 */
[----:B------:R-:W-:Y:S01]  /*8210*/  IMAD.MOV.U32 R7, RZ, RZ, R3 ;  /* 0x000000ffff077224 */ /* 0x000fe200078e0003 */
[----:B------:R-:W-:Y:S01]  /*8220*/  R2UR UR37, R11 ;  /* 0x000000000b2572ca */ /* 0x000fe200000e0000 */
[----:B------:R-:W-:Y:S01]  /*8230*/  ULDC UR4, c[0x0][0x2e8] ;  /* 0x0000ba0000047ab9 */ /* 0x000fe20000000800 */
[----:B------:R-:W-:Y:S01]  /*8240*/  ISETP.NE.AND.EX P1, PT, R13, RZ, PT, P1 ;  /* 0x000000ff0d00720c */ /* 0x000fe20003f25310 */
[----:B------:R-:W-:Y:S01]  /*8250*/  VOTEU.ANY UP1, P0 ;  /* 0x00000000003f7886 */ /* 0x000fe20000020100 */
[----:B------:R-:W-:Y:S01]  /*8260*/  SHF.R.S32.HI R11, RZ, 0x1f, R11 ;  /* 0x0000001fff0b7819 */ /* 0x000fe2000001140b */
[----:B------:R-:W3:Y:S01]  /*8270*/  LDC.64 R4, c[0x0][0x720] ;  /* 0x0001c800ff047b82 */ /* 0x000ee20000000a00 */
[----:B------:R-:W-:-:S02]  /*8280*/  R2UR UR35, R9 ;  /* 0x00000000092372ca */ /* 0x000fc400000e0000 */
[----:B------:R-:W-:Y:S02]  /*8290*/  ELECT P0, URZ, PT ;  /* 0x00000000003f782f */ /* 0x000fe40003800000 */
[----:B------:R-:W-:Y:S01]  /*82a0*/  SEL R11, R11, RZ, !P1 ;  /* 0x000000ff0b0b7207 */ /* 0x000fe20004800000 */
[----:B------:R-:W-:Y:S01]  /*82b0*/  UMOV UR36, UR28 ;  /* 0x0000001c00247c82 */ /* 0x000fe20008000000 */
[----:B------:R-:W-:Y:S01]  /*82c0*/  R2UR UR8, R10 ;  /* 0x000000000a0872ca */ /* 0x000fe200000e0000 */
[----:B------:R-:W-:Y:S01]  /*82d0*/  BSSY B0, `(.L_x_627) ;  /* 0x00001ea000007945 */ /* 0x000fe20003800000 */
[----:B------:R-:W4:Y:S01]  /*82e0*/  LDC.64 R12, c[0x0][0x700] ;  /* 0x0001c000ff0c7b82 */ /* 0x000f220000000a00 */
[----:B------:R-:W-:Y:S01]  /*82f0*/  VOTEU.ANY UP0, P1 ;  /* 0x00000000003f7886 */ /* 0x000fe20000800100 */
[----:B------:R-:W-:Y:S02]  /*8300*/  USEL UR29, UR37, URZ, !UP0 ;  /* 0x0000003f251d7287 */ /* 0x000fe4000c000000 */
[----:B------:R-:W-:-:S02]  /*8310*/  UISETP.NE.AND UP0, UPT, UR4, 0x1, UPT ;  /* 0x000000010400788c */ /* 0x000fc4000bf05270 */
[----:B------:R-:W-:-:S05]  /*8320*/  USEL UR37, UR37, URZ, !UP1 ;  /* 0x0000003f25257287 */ /* 0x000fca000c800000 */
[----:B------:R-:W-:Y:S01]  /*8330*/  UIADD3 UR35, UR35, UR8, URZ ;  /* 0x0000000823237290 */ /* 0x000fe2000fffe03f */
[----:B-1----:R-:W-:Y:S01]  /*8340*/  SHF.R.S32.HI R15, RZ, 0x1f, R15 ;  /* 0x0000001fff0f7819 */ /* 0x002fe2000001140f */
[----:B---3--:R-:W-:Y:S02]  /*8350*/  IMAD R14, R11, R4, RZ ;  /* 0x000000040b0e7224 */ /* 0x008fe400078e02ff */
[----:B------:R-:W-:Y:S01]  /*8360*/  @UP0 ULDC UR6, c[0x0][0x2ec] ;  /* 0x0000bb0000060ab9 */ /* 0x000fe20000000800 */
[----:B------:R-:W-:Y:S01]  /*8370*/  @UP0 ULDC UR8, c[0x0][0x2f0] ;  /* 0x0000bc0000080ab9 */ /* 0x000fe20000000800 */
[----:B------:R-:W-:Y:S01]  /*8380*/  UIMAD.WIDE.U32 UR6, UR28, UR6, URZ ;  /* 0x000000061c0672a5 */ /* 0x000fe2000f8e003f */
[----:B--2---:R-:W-:Y:S02]  /*8390*/  IMAD R6, R15, R18, RZ ;  /* 0x000000120f067224 */ /* 0x004fe400078e02ff */
[----:B------:R-:W-:Y:S01]  /*83a0*/  IMAD R17, R5, UR29, R14 ;  /* 0x0000001d05117c24 */ /* 0x000fe2000f8e020e */
[----:B------:R-:W-:Y:S01]  /*83b0*/  @UP0 USHF.R.U32.HI UR36, URZ, UR8, UR7 ;  /* 0x000000083f240299 */ /* 0x000fe20008011607 */
[----:B------:R-:W-:-:S02]  /*83c0*/  IMAD R19, R19, UR28, R6 ;  /* 0x0000001c13137c24 */ /* 0x000fc4000f8e0206 */
[----:B------:R-:W-:-:S04]  /*83d0*/  IMAD.MOV.U32 R6, RZ, RZ, R2 ;  /* 0x000000ffff067224 */ /* 0x000fc800078e0002 */
[----:B------:R-:W-:-:S04]  /*83e0*/  IMAD.WIDE.U32 R2, R18, UR28, R6 ;  /* 0x0000001c12027c25 */ /* 0x000fc8000f8e0006 */
[----:B------:R-:W-:Y:S02]  /*83f0*/  IMAD.IADD R3, R3, 0x1, R19 ;  /* 0x0000000103037824 */ /* 0x000fe400078e0213 */
[----:B------:R-:W-:Y:S02]  /*8400*/  IMAD.WIDE.U32 R2, R4, UR29, R2 ;  /* 0x0000001d04027c25 */ /* 0x000fe4000f8e0002 */
[----:B------:R-:W1:Y:S02]  /*8410*/  LDC.64 R4, c[0x0][0x730] ;  /* 0x0001cc00ff047b82 */ /* 0x000e640000000a00 */
[----:B------:R-:W-:Y:S01]  /*8420*/  IMAD.IADD R3, R3, 0x1, R17 ;  /* 0x0000000103037824 */ /* 0x000fe200078e0211 */
[----:B----4-:R-:W-:-:S04]  /*8430*/  LEA R12, P1, R2, R12, 0x2 ;  /* 0x0000000c020c7211 */ /* 0x010fc800078210ff */
[----:B------:R-:W-:Y:S02]  /*8440*/  LEA.HI.X R13, R2, R13, R3, 0x2, P1 ;  /* 0x0000000d020d7211 */ /* 0x000fe400008f1403 */
[----:B------:R-:W2:Y:S01]  /*8450*/  LDC.64 R2, c[0x0][0x738] ;  /* 0x0001ce00ff027b82 */ /* 0x000ea20000000a00 */
[----:B------:R-:W-:Y:S02]  /*8460*/  R2UR UR4, R12 ;  /* 0x000000000c0472ca */ /* 0x000fe400000e0000 */
[----:B------:R-:W-:Y:S01]  /*8470*/  R2UR UR5, R13 ;  /* 0x000000000d0572ca */ /* 0x000fe200000e0000 */
[----:B-1----:R-:W-:Y:S02]  /*8480*/  IMAD R10, R15, R4, RZ ;  /* 0x000000040f0a7224 */ /* 0x002fe400078e02ff */
[----:B------:R-:W-:-:S04]  /*8490*/  IMAD.WIDE.U32 R6, R4, UR28, R6 ;  /* 0x0000001c04067c25 */ /* 0x000fc8000f8e0006 */
[----:B------:R-:W-:Y:S02]  /*84a0*/  IMAD R5, R5, UR28, R10 ;  /* 0x0000001c05057c24 */ /* 0x000fe4000f8e020a */
[----:B--2---:R-:W-:Y:S02]  /*84b0*/  IMAD R4, R11, R2, RZ ;  /* 0x000000020b047224 */ /* 0x004fe400078e02ff */
[----:B------:R-:W-:Y:S02]  /*84c0*/  IMAD.IADD R7, R7, 0x1, R5 ;  /* 0x0000000107077824 */ /* 0x000fe400078e0205 */
[----:B------:R-:W-:Y:S02]  /*84d0*/  IMAD R3, R3, UR29, R4 ;  /* 0x0000001d03037c24 */ /* 0x000fe4000f8e0204 */
[----:B------:R-:W-:-:S04]  /*84e0*/  IMAD.WIDE.U32 R6, R2, UR29, R6 ;  /* 0x0000001d02067c25 */ /* 0x000fc8000f8e0006 */
[----:B------:R-:W-:Y:S02]  /*84f0*/  IMAD.MOV.U32 R5, RZ, RZ, RZ ;  /* 0x000000ffff057224 */ /* 0x000fe400078e00ff */
[----:B------:R-:W-:Y:S01]  /*8500*/  IMAD.MOV.U32 R4, RZ, RZ, 0x1 ;  /* 0x00000001ff047424 */ /* 0x000fe200078e00ff */
[----:B------:R-:W-:Y:S06]  /*8510*/  @!P0 BRA `(.L_x_629) ;  /* 0x0000001c00148947 */ /* 0x000fec0003800000 */
[----:B------:R-:W1:Y:S01]  /*8520*/  S2R R5, SR_CgaCtaId ;  /* 0x0000000000057919 */ /* 0x000e620000008800 */
[----:B------:R-:W-:Y:S01]  /*8530*/  IMAD.MOV.U32 R11, RZ, RZ, 0x1 ;  /* 0x00000001ff0b7424 */ /* 0x000fe200078e00ff */
[----:B------:R-:W-:Y:S01]  /*8540*/  MOV R12, 0x400 ;  /* 0x00000400000c7802 */ /* 0x000fe20000000f00 */
[----:B------:R-:W2:Y:S03]  /*8550*/  S2R R20, SR_TID.X ;  /* 0x0000000000147919 */ /* 0x000ea60000002100 */
[----:B------:R-:W-:Y:S02]  /*8560*/  SHF.L.U32 R11, R11, 0x1f, RZ ;  /* 0x0000001f0b0b7819 */ /* 0x000fe400000006ff */
[----:B-1----:R-:W-:-:S04]  /*8570*/  LEA R12, R5, R12, 0x18 ;  /* 0x0000000c050c7211 */ /* 0x002fc800078ec0ff */
[----:B------:R-:W1:Y:S01]  /*8580*/  SYNCS.PHASECHK.TRANS64.TRYWAIT P1, [R12+URZ+0x36420], R11 ;  /* 0x0364200b0c0075a7 */ /* 0x000e62000802017f */
[----:B--2---:R-:W-:Y:S01]  /*8590*/  LOP3.LUT P0, RZ, R20, 0x7f, RZ, 0xc0, !PT ;  /* 0x0000007f14ff7812 */ /* 0x004fe2000780c0ff */
[----:B-1----:R-:W-:-:S12]  /*85a0*/  @!P1 BRA `(.L_x_630) ;  /* 0x0000001c00dc9947 */ /* 0x002fd80003800000 */
.L_x_657:
[----:B------:R-:W-:Y:S02]  /*85b0*/  IMAD.IADD R10, R7, 0x1, R3 ;  /* 0x00000001070a7824 */ /* 0x000fe400078e0203 */
[----:B------:R-:W-:Y:S01]  /*85c0*/  IMAD.MOV.U32 R0, RZ, RZ, 0x1 ;  /* 0x00000001ff007424 */ /* 0x000fe200078e00ff */
[----:B------:R-:W-:Y:S06]  /*85d0*/  @P0 BRA `(.L_x_631) ;  /* 0x0000000000180947 */ /* 0x000fec0003800000 */
[----:B------:R-:W2:Y:S01]  /*85e0*/  S2R R2, SR_TID.X ;  /* 0x0000000000027919 */ /* 0x000ea20000002100 */
[----:B------:R-:W-:-:S04]  /*85f0*/  IMAD.MOV.U32 R3, RZ, RZ, 0x6100 ;  /* 0x00006100ff037424 */ /* 0x000fc800078e00ff */
[----:B------:R3:W-:Y:S01]  /*8600*/  SYNCS.ARRIVE.TRANS64 RZ, [R12+URZ+0x36410], R3 ;  /* 0x036410030cff79a7 */ /* 0x0007e2000800003f */
[----:B--2---:R-:W-:-:S13]  /*8610*/  LOP3.LUT P1, RZ, R2, 0x1f, RZ, 0xc0, !PT ;  /* 0x0000001f02ff7812 */ /* 0x004fda000782c0ff */
[----:B---3--:R-:W-:Y:S05]  /*8620*/  @!P1 BRA `(.L_x_631) ;  /* 0x0000000000049947 */ /* 0x008fea0003800000 */
[----:B------:R-:W-:Y:S01]  /*8630*/  BPT.TRAP 0x1 ;  /* 0x000000040000795c */ /* 0x000fe20000300000 */
.L_x_631:
[----:B------:R-:W2:Y:S01]  /*8640*/  LDC.64 R14, c[0x0][0x198] ;  /* 0x00006600ff0e7b82 */ /* 0x000ea20000000a00 */
[----:B------:R-:W-:Y:S01]  /*8650*/  R2UR UR32, R12 ;  /* 0x000000000c2072ca */ /* 0x000fe200000e0000 */
[----:B------:R-:W-:Y:S01]  /*8660*/  UMOV UR30, 0x0 ;  /* 0x00000000001e7882 */ /* 0x000fe20000000000 */
[----:B------:R-:W-:Y:S01]  /*8670*/  UMOV UR31, 0x14f00000 ;  /* 0x14f00000001f7882 */ /* 0x000fe20000000000 */
[----:B------:R-:W-:Y:S01]  /*8680*/  UMOV UR42, URZ ;  /* 0x0000003f002a7c82 */ /* 0x000fe20008000000 */
[----:B------:R-:W-:Y:S01]  /*8690*/  UMOV UR44, UR28 ;  /* 0x0000001c002c7c82 */ /* 0x000fe20008000000 */
[----:B------:R-:W-:Y:S01]  /*86a0*/  UMOV UR45, UR29 ;  /* 0x0000001d002d7c82 */ /* 0x000fe20008000000 */
[----:B------:R-:W-:Y:S01]  /*86b0*/  UMOV UR10, 0x40 ;  /* 0x00000040000a7882 */ /* 0x000fe20000000000 */
[----:B------:R-:W-:Y:S01]  /*86c0*/  UMOV UR11, UR43 ;  /* 0x0000002b000b7c82 */ /* 0x000fe20008000000 */
[----:B------:R-:W-:Y:S01]  /*86d0*/  UMOV UR12, UR28 ;  /* 0x0000001c000c7c82 */ /* 0x000fe20008000000 */
[----:B------:R-:W-:Y:S01]  /*86e0*/  UMOV UR13, UR29 ;  /* 0x0000001d000d7c82 */ /* 0x000fe20008000000 */
[----:B------:R-:W-:Y:S01]  /*86f0*/  UMOV UR26, 0x80 ;  /* 0x00000080001a7882 */ /* 0x000fe20000000000 */
[----:B------:R-:W-:Y:S01]  /*8700*/  UMOV UR27, UR43 ;  /* 0x0000002b001b7c82 */ /* 0x000fe20008000000 */
[----:B------:R-:W-:Y:S01]  /*8710*/  UMOV UR18, 0x10 ;  /* 0x0000001000127882 */ /* 0x000fe20000000000 */
[----:B------:R-:W-:Y:S01]  /*8720*/  UIADD3 UR40, UR32, 0x1e000, URZ ;  /* 0x0001e00020287890 */ /* 0x000fe2000fffe03f */
[----:B------:R-:W-:Y:S01]  /*8730*/  IMAD.MOV.U32 R9, RZ, RZ, 0x1 ;  /* 0x00000001ff097424 */ /* 0x000fe200078e00ff */
[----:B------:R-:W-:-:S02]  /*8740*/  UIADD3 UR41, UR32, 0x36410, URZ ;  /* 0x0003641020297890 */ /* 0x000fc4000fffe03f */
[----:B------:R-:W-:Y:S02]  /*8750*/  UIADD3 UR8, UR32, 0x20000, URZ ;  /* 0x0002000020087890 */ /* 0x000fe4000fffe03f */
[----:B------:R-:W-:Y:S02]  /*8760*/  UIADD3 UR24, UR32, 0x22000, URZ ;  /* 0x0002200020187890 */ /* 0x000fe4000fffe03f */
[----:B------:R-:W-:Y:S01]  /*8770*/  UIADD3 UR33, UR32, 0x36400, URZ ;  /* 0x0003640020217890 */ /* 0x000fe2000fffe03f */
[----:B--2---:R-:W-:Y:S01]  /*8780*/  IMAD.MOV.U32 R13, RZ, RZ, R14 ;  /* 0x000000ffff0d7224 */ /* 0x004fe200078e000e */
[----:B------:R-:W-:Y:S01]  /*8790*/  UMOV UR9, UR41 ;  /* 0x0000002900097c82 */ /* 0x000fe20008000000 */
[----:B------:R-:W-:Y:S01]  /*87a0*/  IMAD.MOV.U32 R14, RZ, RZ, R15 ;  /* 0x000000ffff0e7224 */ /* 0x000fe200078e000f */
[----:B------:R-:W-:Y:S01]  /*87b0*/  UMOV UR25, UR41 ;  /* 0x0000002900197c82 */ /* 0x000fe20008000000 */
[----:B------:R-:W-:Y:S01]  /*87c0*/  UIADD3 UR56, UR32, 0x3000, URZ ;  /* 0x0000300020387890 */ /* 0x000fe2000fffe03f */
[C---:B------:R-:W-:Y:S01]  /*87d0*/  IADD3 R3, P2, R13.reuse, 0x2f0, RZ ;  /* 0x000002f00d037810 */ /* 0x040fe20007f5e0ff */
[----:B------:R-:W-:Y:S01]  /*87e0*/  UMOV UR6, 0x0 ;  /* 0x0000000000067882 */ /* 0x000fe20000000000 */
[----:B------:R-:W-:Y:S01]  /*87f0*/  IADD3 R2, P1, R13, 0xf0, RZ ;  /* 0x000000f00d027810 */ /* 0x000fe20007f3e0ff */
[----:B------:R-:W-:Y:S01]  /*8800*/  UMOV UR7, 0x10000000 ;  /* 0x1000000000077882 */ /* 0x000fe20000000000 */
[----:B------:R-:W-:Y:S01]  /*8810*/  R2UR UR22, R3 ;  /* 0x00000000031672ca */ /* 0x000fe200000e0000 */
[----:B------:R-:W-:Y:S01]  /*8820*/  UMOV UR34, UR42 ;  /* 0x0000002a00227c82 */ /* 0x000fe20008000000 */
[----:B------:R-:W-:Y:S01]  /*8830*/  R2UR UR16, R2 ;  /* 0x00000000021072ca */ /* 0x000fe200000e0000 */
[--C-:B------:R-:W-:Y:S01]  /*8840*/  IMAD.X R3, RZ, RZ, R14.reuse, P1 ;  /* 0x000000ffff037224 */ /* 0x100fe200008e060e */
[----:B------:R-:W-:Y:S01]  /*8850*/  IADD3 R4, P3, R13, 0x3f0, RZ ;  /* 0x000003f00d047810 */ /* 0x000fe20007f7e0ff */
[----:B------:R-:W-:Y:S01]  /*8860*/  UIADD3 UR48, UR32, 0x6000, URZ ;  /* 0x0000600020307890 */ /* 0x000fe2000fffe03f */
[----:B------:R-:W-:Y:S01]  /*8870*/  ISETP.GE.AND P1, PT, R8, 0x41, PT ;  /* 0x000000410800780c */ /* 0x000fe20003f26270 */
[----:B------:R-:W-:Y:S01]  /*8880*/  UMOV UR58, 0x40 ;  /* 0x00000040003a7882 */ /* 0x000fe20000000000 */
[----:B------:R-:W-:Y:S01]  /*8890*/  R2UR UR17, R3 ;  /* 0x00000000031172ca */ /* 0x000fe200000e0000 */
[--C-:B------:R-:W-:Y:S01]  /*88a0*/  IMAD.X R5, RZ, RZ, R14.reuse, P3 ;  /* 0x000000ffff057224 */ /* 0x100fe200018e060e */
[----:B------:R-:W-:Y:S01]  /*88b0*/  R2UR UR14, R4 ;  /* 0x00000000040e72ca */ /* 0x000fe200000e0000 */
[----:B------:R-:W-:Y:S01]  /*88c0*/  IMAD.X R4, RZ, RZ, R14, P2 ;  /* 0x000000ffff047224 */ /* 0x000fe200010e060e */
[----:B------:R-:W-:Y:S01]  /*88d0*/  UMOV UR59, UR35 ;  /* 0x00000023003b7c82 */ /* 0x000fe20008000000 */
[----:B------:R-:W-:Y:S01]  /*88e0*/  UMOV UR60, UR36 ;  /* 0x00000024003c7c82 */ /* 0x000fe20008000000 */
[----:B------:R-:W-:Y:S01]  /*88f0*/  R2UR UR15, R5 ;  /* 0x00000000050f72ca */ /* 0x000fe200000e0000 */
[----:B------:R-:W-:Y:S01]  /*8900*/  IMAD.MOV.U32 R5, RZ, RZ, 0x12000 ;  /* 0x00012000ff057424 */ /* 0x000fe200078e00ff */
[----:B------:R-:W-:Y:S01]  /*8910*/  R2UR UR23, R4 ;  /* 0x00000000041772ca */ /* 0x000fe200000e0000 */
[----:B------:R-:W-:Y:S01]  /*8920*/  UMOV UR61, UR37 ;  /* 0x00000025003d7c82 */ /* 0x000fe20008000000 */
[----:B------:R-:W-:Y:S01]  /*8930*/  UMOV UR57, UR33 ;  /* 0x0000002100397c82 */ /* 0x000fe20008000000 */
[----:B------:R-:W-:Y:S01]  /*8940*/  UMOV UR50, 0x80 ;  /* 0x0000008000327882 */ /* 0x000fe20000000000 */
[----:B------:R-:W-:Y:S01]  /*8950*/  UMOV UR51, UR35 ;  /* 0x0000002300337c82 */ /* 0x000fe20008000000 */
[----:B------:R2:W-:Y:S01]  /*8960*/  UTMALDG.4D [UR40], [UR16], desc[UR30] ;  /* 0x00001e28100075b4 */ /* 0x0005e20008019000 */
[----:B------:R-:W-:Y:S01]  /*8970*/  UMOV UR52, UR36 ;  /* 0x0000002400347c82 */ /* 0x000fe20008000000 */
[----:B------:R-:W-:Y:S01]  /*8980*/  UMOV UR53, UR37 ;  /* 0x0000002500357c82 */ /* 0x000fe20008000000 */
[----:B------:R-:W-:Y:S01]  /*8990*/  UMOV UR49, UR33 ;  /* 0x0000002100317c82 */ /* 0x000fe20008000000 */
[----:B------:R-:W-:Y:S01]  /*89a0*/  UMOV UR19, UR35 ;  /* 0x0000002300137c82 */ /* 0x000fe20008000000 */
[----:B------:R-:W-:Y:S01]  /*89b0*/  UMOV UR20, UR36 ;  /* 0x0000002400147c82 */ /* 0x000fe20008000000 */
[----:B------:R-:W-:Y:S01]  /*89c0*/  UMOV UR21, UR37 ;  /* 0x0000002500157c82 */ /* 0x000fe20008000000 */
[----:B------:R-:W-:Y:S01]  /*89d0*/  IMAD.MOV.U32 R4, RZ, RZ, 0x1 ;  /* 0x00000001ff047424 */ /* 0x000fe200078e00ff */
[----:B------:R3:W-:Y:S01]  /*89e0*/  UTMALDG.4D [UR8], [UR16], desc[UR30] ;  /* 0x00001e08100075b4 */ /* 0x0007e20008019000 */
[----:B------:R4:W-:Y:S01]  /*89f0*/  UTMALDG.4D [UR24], [UR16], desc[UR30] ;  /* 0x00001e18100075b4 */ /* 0x0009e20008019000 */
[----:B--2---:R-:W-:-:S02]  /*8a00*/  UIADD3 UR40, UR32, 0x30000, URZ ;  /* 0x0003000020287890 */ /* 0x004fc4000fffe03f */
[----:B---3--:R-:W-:-:S07]  /*8a10*/  UIADD3 UR8, UR32, 0xc000, URZ ;  /* 0x0000c00020087890 */ /* 0x008fce000fffe03f */
[----:B------:R2:W-:Y:S01]  /*8a20*/  UBLKCP.S.G [UR40], [UR4], UR18 ;  /* 0x00000028040073ba */ /* 0x0005e20008000212 */
[----:B------:R3:W-:Y:S01]  /*8a30*/  SYNCS.ARRIVE.TRANS64 RZ, [R12+URZ+0x36400], R5 ;  /* 0x036400050cff79a7 */ /* 0x0007e2000800003f */
[----:B------:R-:W-:Y:S01]  /*8a40*/  UMOV UR11, UR35 ;  /* 0x00000023000b7c82 */ /* 0x000fe20008000000 */
[----:B------:R-:W-:Y:S01]  /*8a50*/  UMOV UR12, UR36 ;  /* 0x00000024000c7c82 */ /* 0x000fe20008000000 */
[----:B------:R-:W-:Y:S01]  /*8a60*/  UMOV UR13, UR37 ;  /* 0x00000025000d7c82 */ /* 0x000fe20008000000 */
[----:B------:R-:W-:Y:S01]  /*8a70*/  UMOV UR9, UR33 ;  /* 0x0000002100097c82 */ /* 0x000fe20008000000 */
[----:B----4-:R-:W-:Y:S02]  /*8a80*/  UIADD3 UR16, UR32, 0x9000, URZ ;  /* 0x0000900020107890 */ /* 0x010fe4000fffe03f */
[----:B------:R4:W-:Y:S01]  /*8a90*/  UTMALDG.4D [UR32], [UR22], desc[UR6] ;  /* 0x00000620160075b4 */ /* 0x0009e20008019000 */
[----:B------:R-:W-:Y:S01]  /*8aa0*/  UMOV UR17, UR33 ;  /* 0x0000002100117c82 */ /* 0x000fe20008000000 */
[----:B---3--:R-:W-:Y:S01]  /*8ab0*/  IMAD.MOV.U32 R5, RZ, RZ, RZ ;  /* 0x000000ffff057224 */ /* 0x008fe200078e00ff */
[----:B------:R3:W-:Y:S01]  /*8ac0*/  UTMALDG.4D [UR56], [UR22], desc[UR6] ;  /* 0x00000638160075b4 */ /* 0x0007e20008019000 */
[----:B--2---:R-:W-:Y:S01]  /*8ad0*/  UMOV UR18, UR42 ;  /* 0x0000002a00127c82 */ /* 0x004fe20008000000 */
[----:B------:R3:W-:Y:S02]  /*8ae0*/  UTMALDG.4D [UR48], [UR22], desc[UR6] ;  /* 0x00000630160075b4 */ /* 0x0007e40008019000 */
[----:B------:R3:W-:Y:S01]  /*8af0*/  UTMALDG.4D [UR16], [UR14], desc[UR6] ;  /* 0x000006100e0075b4 */ /* 0x0007e20008019000 */
[----:B----4-:R-:W-:Y:S01]  /*8b00*/  UIADD3 UR32, UR32, 0xf000, URZ ;  /* 0x0000f00020207890 */ /* 0x010fe2000fffe03f */
[----:B------:R-:W-:Y:S01]  /*8b10*/  UMOV UR34, 0x80 ;  /* 0x0000008000227882 */ /* 0x000fe20000000000 */
[----:B------:R3:W-:Y:S07]  /*8b20*/  UTMALDG.4D [UR8], [UR14], desc[UR6] ;  /* 0x000006080e0075b4 */ /* 0x0007ee0008019000 */
[----:B------:R3:W-:Y:S02]  /*8b30*/  UTMALDG.4D [UR32], [UR14], desc[UR6] ;  /* 0x000006200e0075b4 */ /* 0x0007e40008019000 */
[----:B---3--:R-:W-:Y:S05]  /*8b40*/  @!P1 BRA `(.L_x_632) ;  /* 0x0000001000b09947 */ /* 0x008fea0003800000 */
[----:B------:R-:W2:Y:S01]  /*8b50*/  S2R R15, SR_TID.X ;  /* 0x00000000000f7919 */ /* 0x000ea20000002100 */
[C---:B------:R-:W-:Y:S01]  /*8b60*/  VIADD R0, R8.reuse, 0x3f ;  /* 0x0000003f08007836 */ /* 0x040fe20000000000 */
[----:B------:R-:W-:Y:S01]  /*8b70*/  ISETP.GE.AND P1, PT, R8, 0x81, PT ;  /* 0x000000810800780c */ /* 0x000fe20003f26270 */
[----:B------:R-:W-:-:S03]  /*8b80*/  IMAD.MOV.U32 R9, RZ, RZ, 0x1 ;  /* 0x00000001ff097424 */ /* 0x000fc600078e00ff */
[----:B------:R-:W-:-:S04]  /*8b90*/  SHF.R.S32.HI R5, RZ, 0x1f, R0 ;  /* 0x0000001fff057819 */ /* 0x000fc80000011400 */
[----:B------:R-:W-:Y:S01]  /*8ba0*/  LEA.HI R5, R5, R0, RZ, 0x6 ;  /* 0x0000000005057211 */ /* 0x000fe200078f30ff */
[----:B------:R-:W-:-:S03]  /*8bb0*/  IMAD.MOV.U32 R0, RZ, RZ, 0x1 ;  /* 0x00000001ff007424 */ /* 0x000fc600078e00ff */
[----:B------:R-:W-:-:S04]  /*8bc0*/  LEA.HI.SX32 R5, R5, 0xffffffff, 0x1a ;  /* 0xffffffff05057811 */ /* 0x000fc800078fd2ff */
[----:B------:R-:W-:Y:S01]  /*8bd0*/  VIMNMX R20, R5, 0x1, !PT ;  /* 0x0000000105147848 */ /* 0x000fe20007fe0100 */
[----:B------:R-:W-:-:S03]  /*8be0*/  IMAD.MOV.U32 R5, RZ, RZ, RZ ;  /* 0x000000ffff057224 */ /* 0x000fc600078e00ff */
[----:B------:R-:W-:Y:S02]  /*8bf0*/  LOP3.LUT R17, R20, 0x1, RZ, 0xc0, !PT ;  /* 0x0000000114117812 */ /* 0x000fe400078ec0ff */
[----:B--2---:R-:W-:Y:S01]  /*8c00*/  LOP3.LUT R8, R15, 0x1f, RZ, 0xc0, !PT ;  /* 0x0000001f0f087812 */ /* 0x004fe200078ec0ff */
[----:B------:R-:W-:Y:S01]  /*8c10*/  IMAD.MOV.U32 R15, RZ, RZ, RZ ;  /* 0x000000ffff0f7224 */ /* 0x000fe200078e00ff */
[----:B------:R-:W-:Y:S06]  /*8c20*/  @!P1 BRA `(.L_x_633) ;  /* 0x0000000c00009947 */ /* 0x000fec0003800000 */
[----:B------:R-:W-:Y:S02]  /*8c30*/  IMAD.IADD R20, R20, 0x1, -R17 ;  /* 0x0000000114147824 */ /* 0x000fe400078e0a11 */
[----:B------:R-:W-:Y:S02]  /*8c40*/  IMAD.MOV.U32 R15, RZ, RZ, RZ ;  /* 0x000000ffff0f7224 */ /* 0x000fe400078e00ff */
[----:B------:R-:W-:-:S07]  /*8c50*/  IMAD.MOV.U32 R0, RZ, RZ, 0x1 ;  /* 0x00000001ff007424 */ /* 0x000fce00078e00ff */
.L_x_642:
[----:B-1----:R-:W-:-:S05]  /*8c60*/  IMAD.MOV.U32 R11, RZ, RZ, 0x1 ;  /* 0x00000001ff0b7424 */ /* 0x002fca00078e00ff */
[----:B------:R-:W-:-:S04]  /*8c70*/  SHF.L.U32 R11, R11, 0x1f, RZ ;  /* 0x0000001f0b0b7819 */ /* 0x000fc800000006ff */
[----:B------:R-:W1:Y:S02]  /*8c80*/  SYNCS.PHASECHK.TRANS64.TRYWAIT P1, [R12+URZ+0x36438], R11 ;  /* 0x0364380b0c0075a7 */ /* 0x000e64000802017f */
[----:B-1234-:R-:W-:Y:S05]  /*8c90*/  @!P1 BRA `(.L_x_634) ;  /* 0x0000001800349947 */ /* 0x01efea0003800000 */
.L_x_658:
[----:B------:R-:W-:Y:S05]  /*8ca0*/  @P0 BRA `(.L_x_635) ;  /* 0x0000000000140947 */ /* 0x000fea0003800000 */
[----:B------:R-:W-:Y:S01]  /*8cb0*/  ISETP.NE.AND P1, PT, R8, RZ, PT ;  /* 0x000000ff0800720c */ /* 0x000fe20003f25270 */
[----:B------:R-:W-:-:S04]  /*8cc0*/  IMAD.MOV.U32 R3, RZ, RZ, 0x6100 ;  /* 0x00006100ff037424 */ /* 0x000fc800078e00ff */
[----:B------:R2:W-:Y:S08]  /*8cd0*/  SYNCS.ARRIVE.TRANS64 RZ, [R12+URZ+0x36430], R3 ;  /* 0x036430030cff79a7 */ /* 0x0005f0000800003f */
[----:B------:R-:W-:Y:S05]  /*8ce0*/  @!P1 BRA `(.L_x_635) ;  /* 0x0000000000049947 */ /* 0x000fea0003800000 */
[----:B------:R-:W-:Y:S01]  /*8cf0*/  BPT.TRAP 0x1 ;  /* 0x000000040000795c */ /* 0x000fe20000300000 */
.L_x_635:
[----:B------:R-:W3:Y:S01]  /*8d00*/  LDC.64 R18, c[0x0][0x728] ;  /* 0x0001ca00ff127b82 */ /* 0x000ee20000000a00 */
[----:B--2---:R-:W-:Y:S01]  /*8d10*/  IMAD.SHL.U32 R3, R15, 0x40, RZ ;  /* 0x000000400f037824 */ /* 0x004fe200078e00ff */
[----:B------:R-:W-:Y:S01]  /*8d20*/  UMOV UR14, 0x0 ;  /* 0x00000000000e7882 */ /* 0x000fe20000000000 */
[C---:B------:R-:W-:Y:S01]  /*8d30*/  VIADD R21, R12.reuse, 0x36430 ;  /* 0x000364300c157836 */ /* 0x040fe20000000000 */
[----:B------:R-:W-:Y:S01]  /*8d40*/  UMOV UR15, 0x14f00000 ;  /* 0x14f00000000f7882 */ /* 0x000fe20000000000 */
[C---:B------:R-:W-:Y:S01]  /*8d50*/  VIADD R24, R12.reuse, 0x2e000 ;  /* 0x0002e0000c187836 */ /* 0x040fe20000000000 */
[C---:B------:R-:W-:Y:S01]  /*8d60*/  IADD3 R2, P1, R3.reuse, R6, RZ ;  /* 0x0000000603027210 */ /* 0x040fe20007f3e0ff */
[----:B------:R-:W-:Y:S01]  /*8d70*/  VIADD R25, R12, 0x30200 ;  /* 0x000302000c197836 */ /* 0x000fe20000000000 */
[----:B------:R-:W2:Y:S01]  /*8d80*/  LDC.64 R22, c[0x0][0x198] ;  /* 0x00006600ff167b82 */ /* 0x000ea20000000a00 */
[C---:B------:R-:W-:Y:S01]  /*8d90*/  R2UR UR27, R3.reuse ;  /* 0x00000000031b72ca */ /* 0x040fe200000e0000 */
[----:B------:R-:W-:Y:S01]  /*8da0*/  UMOV UR26, URZ ;  /* 0x0000003f001a7c82 */ /* 0x000fe20008000000 */
[----:B------:R-:W-:Y:S01]  /*8db0*/  LEA.HI.X.SX32 R4, R3, R10, 0x1, P1 ;  /* 0x0000000a03047211 */ /* 0x000fe200008f0eff */
[----:B------:R-:W-:Y:S01]  /*8dc0*/  UMOV UR18, 0x40 ;  /* 0x0000004000127882 */ /* 0x000fe20000000000 */
        /* <DEDUP_REMOVED lines=8> */
[----:B------:R-:W-:Y:S01]  /*8e50*/  SHF.L.U32 R27, R0, 0x1f, RZ ;  /* 0x0000001f001b7819 */ /* 0x000fe200000006ff */
[----:B------:R-:W-:Y:S01]  /*8e60*/  UIADD3 UR27, UR27, UR43, URZ ;  /* 0x0000002b1b1b7290 */ /* 0x000fe2000fffe03f */
[----:B---3--:R-:W-:Y:S01]  /*8e70*/  LEA R5, P1, R2, R18, 0x2 ;  /* 0x0000001202057211 */ /* 0x008fe200078210ff */
[----:B------:R-:W-:-:S02]  /*8e80*/  UMOV UR22, 0x10 ;  /* 0x0000001000167882 */ /* 0x000fc40000000000 */
[----:B------:R-:W-:Y:S01]  /*8e90*/  UMOV UR17, UR25 ;  /* 0x0000001900117c82 */ /* 0x000fe20008000000 */
[----:B------:R-:W-:Y:S01]  /*8ea0*/  UMOV UR9, UR25 ;  /* 0x0000001900097c82 */ /* 0x000fe20008000000 */
[----:B------:R-:W-:Y:S01]  /*8eb0*/  LEA.HI.X R2, R2, R19, R4, 0x2, P1 ;  /* 0x0000001302027211 */ /* 0x000fe200008f1404 */
[----:B------:R-:W-:Y:S01]  /*8ec0*/  UMOV UR19, UR27 ;  /* 0x0000001b00137c82 */ /* 0x000fe20008000000 */
[----:B------:R-:W-:Y:S01]  /*8ed0*/  R2UR UR30, R5 ;  /* 0x00000000051e72ca */ /* 0x000fe200000e0000 */
[----:B------:R-:W-:Y:S01]  /*8ee0*/  UMOV UR11, UR27 ;  /* 0x0000001b000b7c82 */ /* 0x000fe20008000000 */
[----:B--2---:R-:W-:Y:S01]  /*8ef0*/  IMAD.MOV.U32 R13, RZ, RZ, R22 ;  /* 0x000000ffff0d7224 */ /* 0x004fe200078e0016 */
[----:B------:R-:W-:Y:S01]  /*8f00*/  R2UR UR31, R2 ;  /* 0x00000000021f72ca */ /* 0x000fe200000e0000 */
[----:B------:R-:W-:Y:S01]  /*8f10*/  IMAD.MOV.U32 R14, RZ, RZ, R23 ;  /* 0x000000ffff0e7224 */ /* 0x000fe200078e0017 */
[----:B------:R-:W-:Y:S01]  /*8f20*/  UMOV UR33, UR25 ;  /* 0x0000001900217c82 */ /* 0x000fe20008000000 */
[C---:B------:R-:W-:Y:S01]  /*8f30*/  VIADD R22, R12.reuse, 0x2a000 ;  /* 0x0002a0000c167836 */ /* 0x040fe20000000000 */
[----:B------:R-:W-:Y:S01]  /*8f40*/  IADD3 R4, P1, R13, 0x1f0, RZ ;  /* 0x000001f00d047810 */ /* 0x000fe20007f3e0ff */
[----:B------:R-:W-:-:S03]  /*8f50*/  VIADD R23, R12, 0x2c000 ;  /* 0x0002c0000c177836 */ /* 0x000fc60000000000 */
[----:B------:R-:W-:Y:S01]  /*8f60*/  R2UR UR24, R22 ;  /* 0x00000000161872ca */ /* 0x000fe200000e0000 */
[----:B------:R-:W-:Y:S01]  /*8f70*/  IMAD.X R5, RZ, RZ, R14, P1 ;  /* 0x000000ffff057224 */ /* 0x000fe200008e060e */
[----:B------:R-:W-:Y:S02]  /*8f80*/  R2UR UR6, R4 ;  /* 0x00000000040672ca */ /* 0x000fe400000e0000 */
[----:B------:R-:W-:Y:S02]  /*8f90*/  R2UR UR16, R23 ;  /* 0x00000000171072ca */ /* 0x000fe400000e0000 */
[----:B------:R-:W-:-:S13]  /*8fa0*/  R2UR UR7, R5 ;  /* 0x00000000050772ca */ /* 0x000fda00000e0000 */
[----:B------:R2:W-:Y:S01]  /*8fb0*/  UTMALDG.4D [UR24], [UR6], desc[UR14] ;  /* 0x00000e18060075b4 */ /* 0x0005e20008019000 */
[----:B------:R2:W-:Y:S01]  /*8fc0*/  UTMALDG.4D [UR16], [UR6], desc[UR14] ;  /* 0x00000e10060075b4 */ /* 0x0005e20008019000 */
[----:B------:R2:W-:Y:S01]  /*8fd0*/  UTMALDG.4D [UR8], [UR6], desc[UR14] ;  /* 0x00000e08060075b4 */ /* 0x0005e20008019000 */
[----:B------:R2:W-:Y:S01]  /*8fe0*/  UBLKCP.S.G [UR32], [UR30], UR22 ;  /* 0x000000201e0073ba */ /* 0x0005e20008000216 */
[----:B------:R-:W3:Y:S02]  /*8ff0*/  SYNCS.PHASECHK.TRANS64.TRYWAIT P1, [R12+URZ+0x36428], R27 ;  /* 0x0364281b0c0075a7 */ /* 0x000ee4000802017f */
[----:B--23--:R-:W-:Y:S05]  /*9000*/  @!P1 BRA `(.L_x_636) ;  /* 0x00000014006c9947 */ /* 0x00cfea0003800000 */
.L_x_659:
[----:B------:R-:W-:Y:S05]  /*9010*/  @P0 BRA `(.L_x_637) ;  /* 0x0000000000140947 */ /* 0x000fea0003800000 */
[----:B------:R-:W-:Y:S01]  /*9020*/  ISETP.NE.AND P1, PT, R8, RZ, PT ;  /* 0x000000ff0800720c */ /* 0x000fe20003f25270 */
[----:B--2---:R-:W-:-:S04]  /*9030*/  IMAD.MOV.U32 R27, RZ, RZ, 0x6100 ;  /* 0x00006100ff1b7424 */ /* 0x004fc800078e00ff */
[----:B------:R3:W-:Y:S08]  /*9040*/  SYNCS.ARRIVE.TRANS64 RZ, [R12+URZ+0x36418], R27 ;  /* 0x0364181b0cff79a7 */ /* 0x0007f0000800003f */
[----:B------:R-:W-:Y:S05]  /*9050*/  @!P1 BRA `(.L_x_637) ;  /* 0x0000000000049947 */ /* 0x000fea0003800000 */
[----:B------:R-:W-:Y:S01]  /*9060*/  BPT.TRAP 0x1 ;  /* 0x000000040000795c */ /* 0x000fe20000300000 */
.L_x_637:
[----:B------:R-:W-:Y:S01]  /*9070*/  VIADD R26, R3, 0x40 ;  /* 0x00000040031a7836 */ /* 0x000fe20000000000 */
[----:B------:R-:W-:Y:S01]  /*9080*/  IADD3 R2, P1, R13, 0xf0, RZ ;  /* 0x000000f00d027810 */ /* 0x000fe20007f3e0ff */
[----:B------:R-:W-:Y:S01]  /*9090*/  UMOV UR22, 0x0 ;  /* 0x0000000000167882 */ /* 0x000fe20000000000 */
[----:B------:R-:W-:Y:S01]  /*90a0*/  R2UR UR24, R12 ;  /* 0x000000000c1872ca */ /* 0x000fe200000e0000 */
[C---:B--23--:R-:W-:Y:S01]  /*90b0*/  VIADD R27, R26.reuse, UR43 ;  /* 0x0000002b1a1b7c36 */ /* 0x04cfe20008000000 */
[----:B------:R-:W-:Y:S01]  /*90c0*/  R2UR UR6, R26 ;  /* 0x000000001a0672ca */ /* 0x000fe200000e0000 */
[----:B------:R-:W-:Y:S01]  /*90d0*/  IMAD.X R3, RZ, RZ, R14, P1 ;  /* 0x000000ffff037224 */ /* 0x000fe200008e060e */
        /* <DEDUP_REMOVED lines=9> */
[----:B------:R-:W-:Y:S01]  /*9170*/  UIADD3 UR16, UR24, 0x24000, URZ ;  /* 0x0002400018107890 */ /* 0x000fe2000fffe03f */
[----:B------:R-:W-:Y:S01]  /*9180*/  SHF.L.U32 R28, RZ, 0x1f, RZ ;  /* 0x0000001fff1c7819 */ /* 0x000fe200000006ff */
[----:B------:R-:W-:-:S02]  /*9190*/  UIADD3 UR17, UR24, 0x36418, URZ ;  /* 0x0003641818117890 */ /* 0x000fc4000fffe03f */
[----:B------:R-:W-:Y:S02]  /*91a0*/  UIADD3 UR8, UR24, 0x26000, URZ ;  /* 0x0002600018087890 */ /* 0x000fe4000fffe03f */
[----:B------:R-:W-:Y:S02]  /*91b0*/  UIADD3 UR30, UR24, 0x30100, URZ ;  /* 0x00030100181e7890 */ /* 0x000fe4000fffe03f */
[----:B------:R-:W-:Y:S02]  /*91c0*/  UIADD3 UR24, UR24, 0x28000, URZ ;  /* 0x0002800018187890 */ /* 0x000fe4000fffe03f */
[----:B------:R-:W-:Y:S01]  /*91d0*/  UIMAD.WIDE UR6, UR6, 0x4, UR4 ;  /* 0x00000004060678a5 */ /* 0x000fe2000f8e0204 */
        /* <DEDUP_REMOVED lines=11> */
[----:B------:R2:W-:Y:S01]  /*9290*/  UBLKCP.S.G [UR30], [UR6], UR32 ;  /* 0x0000001e060073ba */ /* 0x0005e20008000220 */
[----:B------:R-:W3:Y:S02]  /*92a0*/  SYNCS.PHASECHK.TRANS64.TRYWAIT P1, [R12+URZ+0x36438], R28 ;  /* 0x0364381c0c0075a7 */ /* 0x000ee4000802017f */
[----:B--23--:R-:W-:Y:S05]  /*92b0*/  @!P1 BRA `(.L_x_638) ;  /* 0x0000001000d49947 */ /* 0x00cfea0003800000 */
.L_x_660:
[----:B--2---:R-:W-:Y:S01]  /*92c0*/  SHF.R.S32.HI R28, RZ, 0x1f, R26 ;  /* 0x0000001fff1c7819 */ /* 0x004fe2000001141a */
[----:B------:R-:W-:Y:S06]  /*92d0*/  @P0 BRA `(.L_x_639) ;  /* 0x0000000000140947 */ /* 0x000fec0003800000 */
[----:B------:R-:W-:Y:S01]  /*92e0*/  ISETP.NE.AND P1, PT, R8, RZ, PT ;  /* 0x000000ff0800720c */ /* 0x000fe20003f25270 */
[----:B------:R-:W-:-:S04]  /*92f0*/  IMAD.MOV.U32 R29, RZ, RZ, 0x6100 ;  /* 0x00006100ff1d7424 */ /* 0x000fc800078e00ff */
[----:B------:R2:W-:Y:S08]  /*9300*/  SYNCS.ARRIVE.TRANS64 RZ, [R12+URZ+0x36430], R29 ;  /* 0x0364301d0cff79a7 */ /* 0x0005f0000800003f */
[----:B------:R-:W-:Y:S05]  /*9310*/  @!P1 BRA `(.L_x_639) ;  /* 0x0000000000049947 */ /* 0x000fea0003800000 */
[----:B------:R-:W-:Y:S01]  /*9320*/  BPT.TRAP 0x1 ;  /* 0x000000040000795c */ /* 0x000fe20000300000 */
.L_x_639:
[----:B------:R-:W-:Y:S01]  /*9330*/  IADD3 R26, P1, R26, R6, RZ ;  /* 0x000000061a1a7210 */ /* 0x000fe20007f3e0ff */
[----:B------:R-:W-:Y:S01]  /*9340*/  UMOV UR14, 0x0 ;  /* 0x00000000000e7882 */ /* 0x000fe20000000000 */
[----:B------:R-:W-:Y:S01]  /*9350*/  R2UR UR25, R21 ;  /* 0x00000000151972ca */ /* 0x000fe200000e0000 */
[----:B------:R-:W-:Y:S01]  /*9360*/  UMOV UR15, 0x14f00000 ;  /* 0x14f00000000f7882 */ /* 0x000fe20000000000 */
[----:B------:R-:W-:Y:S01]  /*9370*/  R2UR UR27, R27 ;  /* 0x000000001b1b72ca */ /* 0x000fe200000e0000 */
[----:B------:R-:W-:Y:S01]  /*9380*/  IMAD.X R28, R28, 0x1, R10, P1 ;  /* 0x000000011c1c7824 */ /* 0x000fe200008e060a */
[----:B------:R-:W-:Y:S01]  /*9390*/  LEA R18, P1, R26, R18, 0x2 ;  /* 0x000000121a127211 */ /* 0x000fe200078210ff */
[----:B------:R-:W-:Y:S01]  /*93a0*/  UMOV UR26, URZ ;  /* 0x0000003f001a7c82 */ /* 0x000fe20008000000 */
[----:B------:R-:W-:Y:S01]  /*93b0*/  R2UR UR24, R22 ;  /* 0x00000000161872ca */ /* 0x000fe200000e0000 */
[----:B------:R-:W-:Y:S01]  /*93c0*/  UMOV UR18, 0x40 ;  /* 0x0000004000127882 */ /* 0x000fe20000000000 */
[----:B------:R-:W-:Y:S01]  /*93d0*/  LEA.HI.X R19, R26, R19, R28, 0x2, P1 ;  /* 0x000000131a137211 */ /* 0x000fe200008f141c */
[----:B------:R-:W-:Y:S01]  /*93e0*/  UMOV UR20, UR28 ;  /* 0x0000001c00147c82 */ /* 0x000fe20008000000 */
[----:B------:R-:W-:Y:S01]  /*93f0*/  R2UR UR6, R4 ;  /* 0x00000000040672ca */ /* 0x000fe200000e0000 */
        /* <DEDUP_REMOVED lines=22> */
[----:B------:R-:W4:Y:S02]  /*9560*/  SYNCS.PHASECHK.TRANS64.TRYWAIT P1, [R12+URZ+0x36420], R5 ;  /* 0x036420050c0075a7 */ /* 0x000f24000802017f */
[----:B---34-:R-:W-:Y:S05]  /*9570*/  @!P1 BRA `(.L_x_640) ;  /* 0x0000001000389947 */ /* 0x018fea0003800000 */
.L_x_662:
[----:B------:R-:W-:Y:S05]  /*9580*/  @P0 BRA `(.L_x_641) ;  /* 0x0000000000140947 */ /* 0x000fea0003800000 */
[----:B------:R-:W-:Y:S01]  /*9590*/  ISETP.NE.AND P1, PT, R8, RZ, PT ;  /* 0x000000ff0800720c */ /* 0x000fe20003f25270 */
[----:B---3--:R-:W-:-:S04]  /*95a0*/  IMAD.MOV.U32 R5, RZ, RZ, 0x6100 ;  /* 0x00006100ff057424 */ /* 0x008fc800078e00ff */
[----:B------:R4:W-:Y:S08]  /*95b0*/  SYNCS.ARRIVE.TRANS64 RZ, [R12+URZ+0x36410], R5 ;  /* 0x036410050cff79a7 */ /* 0x0009f0000800003f */
[----:B------:R-:W-:Y:S05]  /*95c0*/  @!P1 BRA `(.L_x_641) ;  /* 0x0000000000049947 */ /* 0x000fea0003800000 */
[----:B------:R-:W-:Y:S01]  /*95d0*/  BPT.TRAP 0x1 ;  /* 0x000000040000795c */ /* 0x000fe20000300000 */
.L_x_641:
        /* <DEDUP_REMOVED lines=18> */
[----:B------:R-:W-:Y:S02]  /*9700*/  UIADD3 UR19, UR32, UR43, URZ ;  /* 0x0000002b20137290 */ /* 0x000fe4000fffe03f */
[----:B------:R-:W-:Y:S02]  /*9710*/  UIADD3 UR8, UR24, 0x20000, URZ ;  /* 0x0002000018087890 */ /* 0x000fe4000fffe03f */
[----:B------:R-:W-:-:S02]  /*9720*/  UIADD3 UR40, UR24, 0x30000, URZ ;  /* 0x0003000018287890 */ /* 0x000fc4000fffe03f */
        /* <DEDUP_REMOVED lines=9> */
[----:B------:R-:W-:Y:S01]  /*97c0*/  UMOV UR41, UR17 ;  /* 0x0000001100297c82 */ /* 0x000fe20008000000 */
[----:B------:R1:W-:Y:S01]  /*97d0*/  UTMALDG.4D [UR8], [UR14], desc[UR22] ;  /* 0x000016080e0075b4 */ /* 0x0003e20008019000 */
[----:B------:R-:W-:Y:S01]  /*97e0*/  UMOV UR31, 0x10 ;  /* 0x00000010001f7882 */ /* 0x000fe20000000000 */
[----:B------:R1:W-:Y:S01]  /*97f0*/  UTMALDG.4D [UR24], [UR14], desc[UR22] ;  /* 0x000016180e0075b4 */ /* 0x0003e20008019000 */
[----:B------:R1:W-:Y:S02]  /*9800*/  UBLKCP.S.G [UR40], [UR6], UR31 ;  /* 0x00000028060073ba */ /* 0x0003e4000800021f */
[----:B-1----:R-:W-:Y:S05]  /*9810*/  @P1 BRA `(.L_x_642) ;  /* 0xfffffff400101947 */ /* 0x002fea000383ffff */
[----:B---34-:R-:W-:-:S07]  /*9820*/  IMAD.U32 R5, RZ, RZ, UR32 ;  /* 0x00000020ff057e24 */ /* 0x018fce000f8e00ff */
.L_x_633:
[----:B------:R-:W-:Y:S01]  /*9830*/  ISETP.NE.AND P1, PT, R17, RZ, PT ;  /* 0x000000ff1100720c */ /* 0x000fe20003f25270 */
[----:B------:R-:W-:-:S12]  /*9840*/  IMAD.MOV.U32 R4, RZ, RZ, 0x1 ;  /* 0x00000001ff047424 */ /* 0x000fd800078e00ff */
[----:B------:R-:W-:Y:S05]  /*9850*/  @!P1 BRA `(.L_x_632) ;  /* 0x00000004006c9947 */ /* 0x000fea0003800000 */
[----:B------:R-:W3:Y:S02]  /*9860*/  SYNCS.PHASECHK.TRANS64.TRYWAIT P1, [R12+URZ+0x36438], R11 ;  /* 0x0364380b0c0075a7 */ /* 0x000ee4000802017f */
[----:B---3--:R-:W-:Y:S05]  /*9870*/  @!P1 BRA `(.L_x_643) ;  /* 0x0000000c00909947 */ /* 0x008fea0003800000 */
.L_x_663:
[----:B------:R-:W-:Y:S05]  /*9880*/  @P0 BRA `(.L_x_644) ;  /* 0x0000000000140947 */ /* 0x000fea0003800000 */
[----:B------:R-:W-:Y:S01]  /*9890*/  ISETP.NE.AND P1, PT, R8, RZ, PT ;  /* 0x000000ff0800720c */ /* 0x000fe20003f25270 */
[----:B------:R-:W-:-:S04]  /*98a0*/  IMAD.MOV.U32 R5, RZ, RZ, 0x6100 ;  /* 0x00006100ff057424 */ /* 0x000fc800078e00ff */
[----:B------:R4:W-:Y:S08]  /*98b0*/  SYNCS.ARRIVE.TRANS64 RZ, [R12+URZ+0x36430], R5 ;  /* 0x036430050cff79a7 */ /* 0x0009f0000800003f */
[----:B------:R-:W-:Y:S05]  /*98c0*/  @!P1 BRA `(.L_x_644) ;  /* 0x0000000000049947 */ /* 0x000fea0003800000 */
[----:B------:R-:W-:Y:S01]  /*98d0*/  BPT.TRAP 0x1 ;  /* 0x000000040000795c */ /* 0x000fe20000300000 */
.L_x_644:
[----:B----4-:R-:W4:Y:S01]  /*98e0*/  LDC.64 R4, c[0x0][0x728] ;  /* 0x0001ca00ff047b82 */ /* 0x010f220000000a00 */
        /* <DEDUP_REMOVED lines=17> */
[----:B------:R-:W-:Y:S02]  /*9a00*/  UIADD3 UR19, UR19, UR43, URZ ;  /* 0x0000002b13137290 */ /* 0x000fe4000fffe03f */
[----:B------:R-:W-:Y:S01]  /*9a10*/  UIADD3 UR8, UR24, 0x2c000, URZ ;  /* 0x0002c00018087890 */ /* 0x000fe2000fffe03f */
[C---:B----4-:R-:W-:Y:S01]  /*9a20*/  LEA R4, P2, R9.reuse, R4, 0x2 ;  /* 0x0000000409047211 */ /* 0x050fe200078410ff */
[----:B------:R-:W-:Y:S01]  /*9a30*/  UIADD3 UR24, UR24, 0x2e000, URZ ;  /* 0x0002e00018187890 */ /* 0x000fe2000fffe03f */
[----:B------:R-:W-:Y:S02]  /*9a40*/  UMOV UR9, UR17 ;  /* 0x0000001100097c82 */ /* 0x000fe40008000000 */
[----:B------:R-:W-:Y:S01]  /*9a50*/  LEA.HI.X R5, R9, R5, R18, 0x2, P2 ;  /* 0x0000000509057211 */ /* 0x000fe200010f1412 */
[----:B------:R-:W-:Y:S01]  /*9a60*/  UMOV UR11, UR19 ;  /* 0x00000013000b7c82 */ /* 0x000fe20008000000 */
[----:B------:R-:W-:Y:S01]  /*9a70*/  IADD3 R9, P1, R13, 0x1f0, RZ ;  /* 0x000001f00d097810 */ /* 0x000fe20007f3e0ff */
[----:B------:R-:W-:Y:S01]  /*9a80*/  UMOV UR25, UR17 ;  /* 0x0000001100197c82 */ /* 0x000fe20008000000 */
[----:B------:R-:W-:Y:S01]  /*9a90*/  R2UR UR30, R4 ;  /* 0x00000000041e72ca */ /* 0x000fe200000e0000 */
[----:B------:R-:W-:Y:S01]  /*9aa0*/  UMOV UR27, UR19 ;  /* 0x00000013001b7c82 */ /* 0x000fe20008000000 */
[----:B------:R-:W-:Y:S01]  /*9ab0*/  R2UR UR6, R9 ;  /* 0x00000000090672ca */ /* 0x000fe200000e0000 */
[----:B------:R-:W-:Y:S01]  /*9ac0*/  IMAD.X R9, RZ, RZ, R14, P1 ;  /* 0x000000ffff097224 */ /* 0x000fe200008e060e */
[----:B------:R-:W-:Y:S01]  /*9ad0*/  R2UR UR31, R5 ;  /* 0x00000000051f72ca */ /* 0x000fe200000e0000 */
[----:B------:R-:W-:Y:S01]  /*9ae0*/  UMOV UR33, UR17 ;  /* 0x0000001100217c82 */ /* 0x000fe20008000000 */
[----:B------:R-:W-:Y:S01]  /*9af0*/  SHF.L.U32 R5, R0, 0x1f, RZ ;  /* 0x0000001f00057819 */ /* 0x000fe200000006ff */
[----:B------:R-:W-:Y:S01]  /*9b00*/  UMOV UR22, 0x10 ;  /* 0x0000001000167882 */ /* 0x000fe20000000000 */
[----:B------:R-:W-:-:S13]  /*9b10*/  R2UR UR7, R9 ;  /* 0x00000000090772ca */ /* 0x000fda00000e0000 */
[----:B------:R4:W-:Y:S01]  /*9b20*/  UTMALDG.4D [UR16], [UR6], desc[UR14] ;  /* 0x00000e10060075b4 */ /* 0x0009e20008019000 */
[----:B------:R4:W-:Y:S01]  /*9b30*/  UTMALDG.4D [UR8], [UR6], desc[UR14] ;  /* 0x00000e08060075b4 */ /* 0x0009e20008019000 */
[----:B------:R4:W-:Y:S01]  /*9b40*/  UTMALDG.4D [UR24], [UR6], desc[UR14] ;  /* 0x00000e18060075b4 */ /* 0x0009e20008019000 */
[----:B------:R4:W-:Y:S01]  /*9b50*/  UBLKCP.S.G [UR32], [UR30], UR22 ;  /* 0x000000201e0073ba */ /* 0x0009e20008000216 */
[----:B------:R-:W5:Y:S02]  /*9b60*/  SYNCS.PHASECHK.TRANS64.TRYWAIT P1, [R12+URZ+0x36428], R5 ;  /* 0x036428050c0075a7 */ /* 0x000f64000802017f */
[----:B----45:R-:W-:Y:S05]  /*9b70*/  @!P1 BRA `(.L_x_645) ;  /* 0x0000000800e49947 */ /* 0x030fea0003800000 */
.L_x_664:
[----:B------:R-:W-:Y:S01]  /*9b80*/  IMAD.MOV.U32 R4, RZ, RZ, RZ ;  /* 0x000000ffff047224 */ /* 0x000fe200078e00ff */
[----:B------:R-:W-:Y:S06]  /*9b90*/  @P0 BRA `(.L_x_646) ;  /* 0x0000000000140947 */ /* 0x000fec0003800000 */
[----:B------:R-:W-:Y:S01]  /*9ba0*/  ISETP.NE.AND P1, PT, R8, RZ, PT ;  /* 0x000000ff0800720c */ /* 0x000fe20003f25270 */
[----:B----4-:R-:W-:-:S04]  /*9bb0*/  IMAD.MOV.U32 R5, RZ, RZ, 0x6100 ;  /* 0x00006100ff057424 */ /* 0x010fc800078e00ff */
[----:B------:R4:W-:Y:S08]  /*9bc0*/  SYNCS.ARRIVE.TRANS64 RZ, [R12+URZ+0x36418], R5 ;  /* 0x036418050cff79a7 */ /* 0x0009f0000800003f */
[----:B------:R-:W-:Y:S05]  /*9bd0*/  @!P1 BRA `(.L_x_646) ;  /* 0x0000000000049947 */ /* 0x000fea0003800000 */
[----:B------:R-:W-:Y:S01]  /*9be0*/  BPT.TRAP 0x1 ;  /* 0x000000040000795c */ /* 0x000fe20000300000 */
.L_x_646:
        /* <DEDUP_REMOVED lines=17> */
[----:B------:R-:W-:Y:S02]  /*9d00*/  UIADD3 UR19, UR30, UR43, URZ ;  /* 0x0000002b1e137290 */ /* 0x000fe4000fffe03f */
[----:B----4-:R-:W-:Y:S01]  /*9d10*/  IMAD.U32 R5, RZ, RZ, UR30 ;  /* 0x0000001eff057e24 */ /* 0x010fe2000f8e00ff */
        /* <DEDUP_REMOVED lines=8> */
[----:B------:R-:W-:Y:S01]  /*9da0*/  UMOV UR27, UR19 ;  /* 0x00000013001b7c82 */ /* 0x000fe20008000000 */
[----:B------:R-:W-:Y:S01]  /*9db0*/  UMOV UR33, UR17 ;  /* 0x0000001100217c82 */ /* 0x000fe20008000000 */
[----:B------:R-:W-:Y:S01]  /*9dc0*/  UMOV UR31, 0x10 ;  /* 0x00000010001f7882 */ /* 0x000fe20000000000 */
[----:B------:R4:W-:Y:S01]  /*9dd0*/  UTMALDG.4D [UR8], [UR14], desc[UR22] ;  /* 0x000016080e0075b4 */ /* 0x0009e20008019000 */
[----:B------:R4:W-:Y:S01]  /*9de0*/  UTMALDG.4D [UR24], [UR14], desc[UR22] ;  /* 0x000016180e0075b4 */ /* 0x0009e20008019000 */
[----:B------:R4:W-:Y:S02]  /*9df0*/  UBLKCP.S.G [UR32], [UR6], UR31 ;  /* 0x00000020060073ba */ /* 0x0009e4000800021f */
[----:B----4-:R-:W-:Y:S01]  /*9e00*/  NOP ;  /* 0x0000000000007918 */ /* 0x010fe20000000000 */
.L_x_632:
[----:B------:R-:W-:-:S04]  /*9e10*/  SHF.L.U32 R3, R4, 0x1f, RZ ;  /* 0x0000001f04037819 */ /* 0x000fc800000006ff */
[----:B------:R-:W4:Y:S02]  /*9e20*/  SYNCS.PHASECHK.TRANS64.TRYWAIT P1, [R12+URZ+0x36438], R3 ;  /* 0x036438030c0075a7 */ /* 0x000f24000802017f */
[----:B----4-:R-:W-:Y:S05]  /*9e30*/  @!P1 BRA `(.L_x_647) ;  /* 0x0000000800489947 */ /* 0x010fea0003800000 */
.L_x_665:
[----:B------:R-:W-:Y:S05]  /*9e40*/  @P0 BRA `(.L_x_648) ;  /* 0x0000000000180947 */ /* 0x000fea0003800000 */
[----:B------:R-:W5:Y:S01]  /*9e50*/  S2R R2, SR_TID.X ;  /* 0x0000000000027919 */ /* 0x000f620000002100 */
[----:B----4-:R-:W-:-:S04]  /*9e60*/  IMAD.MOV.U32 R3, RZ, RZ, 0x6100 ;  /* 0x00006100ff037424 */ /* 0x010fc800078e00ff */
[----:B------:R4:W-:Y:S01]  /*9e70*/  SYNCS.ARRIVE.TRANS64 RZ, [R12+URZ+0x36430], R3 ;  /* 0x036430030cff79a7 */ /* 0x0009e2000800003f */
[----:B-----5:R-:W-:-:S13]  /*9e80*/  LOP3.LUT P0, RZ, R2, 0x1f, RZ, 0xc0, !PT ;  /* 0x0000001f02ff7812 */ /* 0x020fda000780c0ff */
[----:B----4-:R-:W-:Y:S05]  /*9e90*/  @!P0 BRA `(.L_x_648) ;  /* 0x0000000000048947 */ /* 0x010fea0003800000 */
[----:B------:R-:W-:Y:S01]  /*9ea0*/  BPT.TRAP 0x1 ;  /* 0x000000040000795c */ /* 0x000fe20000300000 */
.L_x_648:
[----:B----4-:R-:W4:Y:S01]  /*9eb0*/  LDC.64 R2, c[0x0][0x728] ;  /* 0x0001ca00ff027b82 */ /* 0x010f220000000a00 */
[----:B------:R-:W-:Y:S01]  /*9ec0*/  IADD3 R13, P1, R13, 0x1f0, RZ ;  /* 0x000001f00d0d7810 */ /* 0x000fe20007f3e0ff */
[----:B------:R-:W-:Y:S01]  /*9ed0*/  UMOV UR14, 0x0 ;  /* 0x00000000000e7882 */ /* 0x000fe20000000000 */
[C---:B------:R-:W-:Y:S01]  /*9ee0*/  IADD3 R6, P0, R5.reuse, R6, RZ ;  /* 0x0000000605067210 */ /* 0x040fe20007f1e0ff */
[----:B------:R-:W-:Y:S01]  /*9ef0*/  UMOV UR15, 0x14f00000 ;  /* 0x14f00000000f7882 */ /* 0x000fe20000000000 */
[----:B------:R-:W-:Y:S01]  /*9f00*/  R2UR UR24, R12 ;  /* 0x000000000c1872ca */ /* 0x000fe200000e0000 */
[----:B------:R-:W-:Y:S01]  /*9f10*/  IMAD.X R14, RZ, RZ, R14, P1 ;  /* 0x000000ffff0e7224 */ /* 0x000fe200008e060e */
[C---:B------:R-:W-:Y:S01]  /*9f20*/  R2UR UR19, R5.reuse ;  /* 0x00000000051372ca */ /* 0x040fe200000e0000 */
[----:B------:R-:W-:Y:S01]  /*9f30*/  UMOV UR18, URZ ;  /* 0x0000003f00127c82 */ /* 0x000fe20008000000 */
[----:B------:R-:W-:Y:S01]  /*9f40*/  LEA.HI.X.SX32 R5, R5, R10, 0x1, P0 ;  /* 0x0000000a05057211 */ /* 0x000fe200000f0eff */
        /* <DEDUP_REMOVED lines=10> */
[----:B------:R-:W-:-:S02]  /*9ff0*/  UIADD3 UR19, UR19, UR43, URZ ;  /* 0x0000002b13137290 */ /* 0x000fc4000fffe03f */
[----:B------:R-:W-:Y:S01]  /*a000*/  UIADD3 UR16, UR24, 0x2a000, URZ ;  /* 0x0002a00018107890 */ /* 0x000fe2000fffe03f */
[C---:B----4-:R-:W-:Y:S01]  /*a010*/  LEA R2, P0, R6.reuse, R2, 0x2 ;  /* 0x0000000206027211 */ /* 0x050fe200078010ff */
[----:B------:R-:W-:Y:S02]  /*a020*/  UIADD3 UR32, UR24, 0x30200, URZ ;  /* 0x0003020018207890 */ /* 0x000fe4000fffe03f */
[----:B------:R-:W-:Y:S01]  /*a030*/  UIADD3 UR8, UR24, 0x2c000, URZ ;  /* 0x0002c00018087890 */ /* 0x000fe2000fffe03f */
[----:B------:R-:W-:Y:S01]  /*a040*/  LEA.HI.X R3, R6, R3, R5, 0x2, P0 ;  /* 0x0000000306037211 */ /* 0x000fe200000f1405 */
[----:B------:R-:W-:Y:S01]  /*a050*/  UIADD3 UR24, UR24, 0x2e000, URZ ;  /* 0x0002e00018187890 */ /* 0x000fe2000fffe03f */
[----:B------:R-:W-:Y:S01]  /*a060*/  R2UR UR30, R2 ;  /* 0x00000000021e72ca */ /* 0x000fe200000e0000 */
[----:B------:R-:W-:Y:S01]  /*a070*/  UMOV UR9, UR17 ;  /* 0x0000001100097c82 */ /* 0x000fe20008000000 */
[----:B------:R-:W-:Y:S01]  /*a080*/  R2UR UR31, R3 ;  /* 0x00000000031f72ca */ /* 0x000fe200000e0000 */
[----:B------:R-:W-:Y:S01]  /*a090*/  UMOV UR11, UR19 ;  /* 0x00000013000b7c82 */ /* 0x000fe20008000000 */
        /* <DEDUP_REMOVED lines=12> */
[----:B----4-:R-:W-:-:S03]  /*a160*/  NOP ;  /* 0x0000000000007918 */ /* 0x010fc60000000000 */
.L_x_629:
[----:B------:R-:W-:Y:S05]  /*a170*/  BSYNC B0 ;  /* 0x0000000000007941 */ /* 0x000fea0003800000 */
.L_x_627:
[----:B------:R-:W-:-:S03]  /*a180*/  UMOV UR6, 0xffffffff ;  /* 0xffffffff00067882 */ /* 0x000fc60000000000 */
[----:B------:R-:W-:Y:S05]  /*a190*/  BRA.DIV UR6, `(.L_x_649) ;  /* 0x0000000606847947 */ /* 0x000fea000b800000 */
[----:B------:R-:W-:-:S13]  /*a1a0*/  ELECT P6, URZ, PT ;  /* 0x00000000003f782f */ /* 0x000fda00038c0000 */
.L_x_668:
[----:B------:R-:W-:Y:S05]  /*a1b0*/  @!P6 BRA `(.L_x_516) ;  /* 0x000000000070e947 */ /* 0x000fea0003800000 */
[----:B------:R-:W-:-:S04]  /*a1c0*/  LOP3.LUT R16, R16, 0x2, RZ, 0xfc, !PT ;  /* 0x0000000210107812 */ /* 0x000fc800078efcff */
[----:B------:R-:W-:-:S13]  /*a1d0*/  ISETP.NE.AND P2, PT, R16, 0x3, PT ;  /* 0x000000031000780c */ /* 0x000fda0003f45270 */
[----:B------:R-:W-:Y:S05]  /*a1e0*/  @!P2 BRA `(.L_x_650) ;  /* 0x000000000004a947 */ /* 0x000fea0003800000 */
[----:B--2---:R-:W-:Y:S01]  /*a1f0*/  BPT.TRAP 0x1 ;  /* 0x000000040000795c */ /* 0x004fe20000300000 */
.L_x_650:
[----:B------:R-:W4:Y:S01]  /*a200*/  S2R R3, SR_CgaCtaId ;  /* 0x0000000000037919 */ /* 0x000f220000008800 */
[----:B------:R-:W-:Y:S02]  /*a210*/  MOV R2, 0x400 ;  /* 0x0000040000027802 */ /* 0x000fe40000000f00 */
[----:B------:R-:W-:Y:S02]  /*a220*/  SHF.L.U32 R6, R0, 0x1f, RZ ;  /* 0x0000001f00067819 */ /* 0x000fe400000006ff */
[----:B----4-:R-:W-:-:S05]  /*a230*/  LEA R9, R3, R2, 0x18 ;  /* 0x0000000203097211 */ /* 0x010fca00078ec0ff */
[----:B------:R-:W-:-:S04]  /*a240*/  VIADD R2, R9, 0x36420 ;  /* 0x0003642009027836 */ /* 0x000fc80000000000 */
[C---:B------:R-:W-:Y:S02]  /*a250*/  IMAD R7, R5.reuse, 0x8, R2 ;  /* 0x0000000805077824 */ /* 0x040fe400078e0202 */
[----:B------:R-:W-:Y:S02]  /*a260*/  VIADD R5, R5, 0x1 ;  /* 0x0000000105057836 */ /* 0x000fe40000000000 */
[----:B------:R-:W4:Y:S03]  /*a270*/  SYNCS.PHASECHK.TRANS64.TRYWAIT P0, [R7+URZ], R6 ;  /* 0x00000006070075a7 */ /* 0x000f26000800017f */
[----:B------:R-:W-:-:S04]  /*a280*/  ISETP.NE.AND P1, PT, R5, 0x2, PT ;  /* 0x000000020500780c */ /* 0x000fc80003f25270 */
[----:B------:R-:W-:Y:S02]  /*a290*/  SEL R3, RZ, 0x1, P1 ;  /* 0x00000001ff037807 */ /* 0x000fe40000800000 */
[----:B------:R-:W-:Y:S02]  /*a2a0*/  SEL R5, R5, RZ, P1 ;  /* 0x000000ff05057207 */ /* 0x000fe40000800000 */
[----:B------:R-:W-:-:S03]  /*a2b0*/  LOP3.LUT R0, R0, R3, RZ, 0x3c, !PT ;  /* 0x0000000300007212 */ /* 0x000fc600078e3cff */
[----:B------:R-:W-:Y:S01]  /*a2c0*/  IMAD R5, R5, 0x8, R2 ;  /* 0x0000000805057824 */ /* 0x000fe200078e0202 */
[----:B------:R-:W-:Y:S01]  /*a2d0*/  SHF.L.U32 R0, R0, 0x1f, RZ ;  /* 0x0000001f00007819 */ /* 0x000fe200000006ff */
[----:B----4-:R-:W-:Y:S06]  /*a2e0*/  @!P0 BRA `(.L_x_651) ;  /* 0x0000000400508947 */ /* 0x010fec0003800000 */
.L_x_669:
[----:B------:R-:W5:Y:S02]  /*a2f0*/  SYNCS.PHASECHK.TRANS64.TRYWAIT P0, [R5+URZ], R0 ;  /* 0x00000000050075a7 */ /* 0x000f64000800017f */
[----:B-----5:R-:W-:Y:S05]  /*a300*/  @!P0 BRA `(.L_x_652) ;  /* 0x00000004005c8947 */ /* 0x020fea0003800000 */
.L_x_670:
[----:B------:R-:W-:Y:S05]  /*a310*/  @!P2 BRA `(.L_x_653) ;  /* 0x000000000004a947 */ /* 0x000fea0003800000 */
[----:B--2---:R-:W-:Y:S01]  /*a320*/  BPT.TRAP 0x1 ;  /* 0x000000040000795c */ /* 0x004fe20000300000 */
.L_x_653:
[----:B------:R-:W-:-:S07]  /*a330*/  SHF.L.U32 R4, R4, 0x1f, RZ ;  /* 0x0000001f04047819 */ /* 0x000fce00000006ff */
.L_x_654:
[----:B------:R1:W1:Y:S02]  /*a340*/  SYNCS.PHASECHK.TRANS64.TRYWAIT P0, [R9+URZ+0x36438], R4 ;  /* 0x03643804090075a7 */ /* 0x000264000800017f */
[----:B-1----:R-:W-:Y:S05]  /*a350*/  @!P0 NANOSLEEP.SYNCS 0x989680 ;  /* 0x009896800000895d */ /* 0x002fea0003900000 */
[----:B------:R-:W1:Y:S02]  /*a360*/  @!P0 SYNCS.PHASECHK.TRANS64 P0, [R9+URZ+0x36438], R4 ;  /* 0x03643804090085a7 */ /* 0x000e64000800007f */
[----:B-1----:R-:W-:Y:S05]  /*a370*/  @!P0 BRA `(.L_x_654) ;  /* 0xfffffffc00f08947 */ /* 0x002fea000383ffff */
.L_x_516:
[----:B--2---:R-:W-:Y:S05]  /*a380*/  BSYNC B6 ;  /* 0x0000000000067941 */ /* 0x004fea0003800000 */
.L_x_510:
[----:B------:R-:W-:Y:S05]  /*a390*/  EXIT ;  /* 0x000000000000794d */ /* 0x000fea0003800000 */
.L_x_526:
[----:B------:R-:W-:Y:S02]  /*a3a0*/  IMAD.MOV.U32 R12, RZ, RZ, RZ ;  /* 0x000000ffff0c7224 */ /* 0x000fe400078e00ff */
[----:B------:R-:W-:Y:S02]  /*a3b0*/  IMAD.MOV.U32 R11, RZ, RZ, 0x1f ;  /* 0x0000001fff0b7424 */ /* 0x000fe400078e00ff */
[----:B------:R-:W-:-:S07]  /*a3c0*/  IMAD.MOV.U32 R15, RZ, RZ, -0x1 ;  /* 0xffffffffff0f7424 */ /* 0x000fce00078e00ff */
[----:B------:R-:W-:Y:S05]  /*a3d0*/  WARPSYNC.COLLECTIVE R15, `(.L_x_655) ;  /* 0x000000000f087348 */ /* 0x000fea0003c00000 */
[----:B------:R1:W2:Y:S02]  /*a3e0*/  SHFL.IDX P6, R14, R13, R12, R11 ;  /* 0x0000000c0d0e7389 */ /* 0x0002a400000c000b */
[----:B-12---:R-:W-:Y:S01]  /*a3f0*/  ENDCOLLECTIVE ;  /* 0x000000000000791b */ /* 0x006fe20003800000 */
.L_x_655:
[----:B------:R-:W-:Y:S05]  /*a400*/  BRA `(.L_x_656) ;  /* 0xffffff6c00947947 */ /* 0x000fea000383ffff */
.L_x_528:
[----:B--2---:R-:W-:-:S04]  /*a410*/  IMAD.U32 R7, RZ, RZ, UR36 ;  /* 0x00000024ff077e24 */ /* 0x004fc8000f8e00ff */
[----:B------:R2:W3:Y:S03]  /*a420*/  SYNCS.PHASECHK.TRANS64.TRYWAIT P0, [R7+URZ+0x36400], R11 ;  /* 0x0364000b070075a7 */ /* 0x0004e6000800017f */
[----:B---3--:R-:W-:Y:S05]  /*a430*/  @!P0 NANOSLEEP.SYNCS 0x989680 ;  /* 0x009896800000895d */ /* 0x008fea0003900000 */
[----:B------:R-:W3:Y:S02]  /*a440*/  @!P0 SYNCS.PHASECHK.TRANS64 P0, [R7+URZ+0x36400], R11 ;  /* 0x0364000b070085a7 */ /* 0x000ee4000800007f */
[----:B---3--:R-:W-:Y:S05]  /*a450*/  @!P0 BRA `(.L_x_528) ;  /* 0xfffffffc00ec8947 */ /* 0x008fea000383ffff */
[----:B------:R-:W-:Y:S05]  /*a460*/  BRA `(.L_x_527) ;  /* 0xffffff6c00e47947 */ /* 0x000fea000383ffff */
.L_x_532:
[----:B--2---:R2:W3:Y:S02]  /*a470*/  SYNCS.PHASECHK.TRANS64.TRYWAIT P1, [R4+URZ+0x36410], R11 ;  /* 0x0364100b040075a7 */ /* 0x0044e4000802017f */
[----:B---3--:R-:W-:Y:S05]  /*a480*/  @!P1 NANOSLEEP.SYNCS 0x989680 ;  /* 0x009896800000995d */ /* 0x008fea0003900000 */
[----:B------:R-:W3:Y:S02]  /*a490*/  @!P1 SYNCS.PHASECHK.TRANS64 P1, [R4+URZ+0x36410], R11 ;  /* 0x0364100b040095a7 */ /* 0x000ee4000802007f */
[----:B---3--:R-:W-:Y:S05]  /*a4a0*/  @!P1 BRA `(.L_x_532) ;  /* 0xfffffffc00f09947 */ /* 0x008fea000383ffff */
[----:B------:R-:W-:Y:S05]  /*a4b0*/  BRA `(.L_x_531) ;  /* 0xffffff74008c7947 */ /* 0x000fea000383ffff */
.L_x_536:
[----:B--2---:R-:W-:-:S04]  /*a4c0*/  IMAD.U32 R120, RZ, RZ, UR36 ;  /* 0x00000024ff787e24 */ /* 0x004fc8000f8e00ff */
[----:B------:R2:W3:Y:S03]  /*a4d0*/  SYNCS.PHASECHK.TRANS64.TRYWAIT P1, [R120+URZ+0x36430], R15 ;  /* 0x0364300f780075a7 */ /* 0x0004e6000802017f */
[----:B---3--:R-:W-:Y:S05]  /*a4e0*/  @!P1 NANOSLEEP.SYNCS 0x989680 ;  /* 0x009896800000995d */ /* 0x008fea0003900000 */
[----:B------:R-:W3:Y:S02]  /*a4f0*/  @!P1 SYNCS.PHASECHK.TRANS64 P1, [R120+URZ+0x36430], R15 ;  /* 0x0364300f780095a7 */ /* 0x000ee4000802007f */
[----:B---3--:R-:W-:Y:S05]  /*a500*/  @!P1 BRA `(.L_x_536) ;  /* 0xfffffffc00ec9947 */ /* 0x008fea000383ffff */
[----:B------:R-:W-:Y:S05]  /*a510*/  BRA `(.L_x_535) ;  /* 0xffffff7c00a87947 */ /* 0x000fea000383ffff */
.L_x_630:
[----:B-1----:R1:W2:Y:S02]  /*a520*/  SYNCS.PHASECHK.TRANS64.TRYWAIT P1, [R12+URZ+0x36420], R11 ;  /* 0x0364200b0c0075a7 */ /* 0x0022a4000802017f */
[----:B--2---:R-:W-:Y:S05]  /*a530*/  @!P1 NANOSLEEP.SYNCS 0x989680 ;  /* 0x009896800000995d */ /* 0x004fea0003900000 */
[----:B------:R-:W2:Y:S02]  /*a540*/  @!P1 SYNCS.PHASECHK.TRANS64 P1, [R12+URZ+0x36420], R11 ;  /* 0x0364200b0c0095a7 */ /* 0x000ea4000802007f */
[----:B--2---:R-:W-:Y:S05]  /*a550*/  @!P1 BRA `(.L_x_630) ;  /* 0xfffffffc00f09947 */ /* 0x004fea000383ffff */
[----:B------:R-:W-:Y:S05]  /*a560*/  BRA `(.L_x_657) ;  /* 0xffffffe000107947 */ /* 0x000fea000383ffff */
.L_x_634:
[----:B-1----:R1:W2:Y:S02]  /*a570*/  SYNCS.PHASECHK.TRANS64.TRYWAIT P1, [R12+URZ+0x36438], R11 ;  /* 0x0364380b0c0075a7 */ /* 0x0022a4000802017f */
[----:B--2---:R-:W-:Y:S05]  /*a580*/  @!P1 NANOSLEEP.SYNCS 0x989680 ;  /* 0x009896800000995d */ /* 0x004fea0003900000 */
[----:B------:R-:W2:Y:S02]  /*a590*/  @!P1 SYNCS.PHASECHK.TRANS64 P1, [R12+URZ+0x36438], R11 ;  /* 0x0364380b0c0095a7 */ /* 0x000ea4000802007f */
[----:B--2---:R-:W-:Y:S05]  /*a5a0*/  @!P1 BRA `(.L_x_634) ;  /* 0xfffffffc00f09947 */ /* 0x004fea000383ffff */
[----:B------:R-:W-:Y:S05]  /*a5b0*/  BRA `(.L_x_658) ;  /* 0xffffffe400b87947 */ /* 0x000fea000383ffff */
.L_x_636:
[----:B--2---:R2:W3:Y:S02]  /*a5c0*/  SYNCS.PHASECHK.TRANS64.TRYWAIT P1, [R12+URZ+0x36428], R27 ;  /* 0x0364281b0c0075a7 */ /* 0x0044e4000802017f */
[----:B---3--:R-:W-:Y:S05]  /*a5d0*/  @!P1 NANOSLEEP.SYNCS 0x989680 ;  /* 0x009896800000995d */ /* 0x008fea0003900000 */
[----:B------:R-:W3:Y:S02]  /*a5e0*/  @!P1 SYNCS.PHASECHK.TRANS64 P1, [R12+URZ+0x36428], R27 ;  /* 0x0364281b0c0095a7 */ /* 0x000ee4000802007f */
[----:B---3--:R-:W-:Y:S05]  /*a5f0*/  @!P1 BRA `(.L_x_636) ;  /* 0xfffffffc00f09947 */ /* 0x008fea000383ffff */
[----:B------:R-:W-:Y:S05]  /*a600*/  BRA `(.L_x_659) ;  /* 0xffffffe800807947 */ /* 0x000fea000383ffff */
.L_x_638:
[----:B--2---:R2:W3:Y:S02]  /*a610*/  SYNCS.PHASECHK.TRANS64.TRYWAIT P1, [R12+URZ+0x36438], R28 ;  /* 0x0364381c0c0075a7 */ /* 0x0044e4000802017f */
[----:B---3--:R-:W-:Y:S05]  /*a620*/  @!P1 NANOSLEEP.SYNCS 0x989680 ;  /* 0x009896800000995d */ /* 0x008fea0003900000 */
[----:B------:R-:W3:Y:S02]  /*a630*/  @!P1 SYNCS.PHASECHK.TRANS64 P1, [R12+URZ+0x36438], R28 ;  /* 0x0364381c0c0095a7 */ /* 0x000ee4000802007f */
[----:B---3--:R-:W-:Y:S05]  /*a640*/  @!P1 BRA `(.L_x_638) ;  /* 0xfffffffc00f09947 */ /* 0x008fea000383ffff */
[----:B------:R-:W-:Y:S05]  /*a650*/  BRA `(.L_x_660) ;  /* 0xffffffec00187947 */ /* 0x000fea000383ffff */
.L_x_640:
[----:B------:R-:W-:-:S07]  /*a660*/  SHF.L.U32 R5, R0, 0x1f, RZ ;  /* 0x0000001f00057819 */ /* 0x000fce00000006ff */
.L_x_661:
[----:B---3--:R3:W4:Y:S02]  /*a670*/  SYNCS.PHASECHK.TRANS64.TRYWAIT P1, [R12+URZ+0x36420], R5 ;  /* 0x036420050c0075a7 */ /* 0x008724000802017f */
[----:B----4-:R-:W-:Y:S05]  /*a680*/  @!P1 NANOSLEEP.SYNCS 0x989680 ;  /* 0x009896800000995d */ /* 0x010fea0003900000 */
[----:B------:R-:W4:Y:S02]  /*a690*/  @!P1 SYNCS.PHASECHK.TRANS64 P1, [R12+URZ+0x36420], R5 ;  /* 0x036420050c0095a7 */ /* 0x000f24000802007f */
[----:B----4-:R-:W-:Y:S05]  /*a6a0*/  @!P1 BRA `(.L_x_661) ;  /* 0xfffffffc00f09947 */ /* 0x010fea000383ffff */
[----:B------:R-:W-:Y:S05]  /*a6b0*/  BRA `(.L_x_662) ;  /* 0xffffffec00b07947 */ /* 0x000fea000383ffff */
.L_x_643:
[----:B---3--:R3:W4:Y:S02]  /*a6c0*/  SYNCS.PHASECHK.TRANS64.TRYWAIT P1, [R12+URZ+0x36438], R11 ;  /* 0x0364380b0c0075a7 */ /* 0x008724000802017f */
[----:B----4-:R-:W-:Y:S05]  /*a6d0*/  @!P1 NANOSLEEP.SYNCS 0x989680 ;  /* 0x009896800000995d */ /* 0x010fea0003900000 */
[----:B------:R-:W4:Y:S02]  /*a6e0*/  @!P1 SYNCS.PHASECHK.TRANS64 P1, [R12+URZ+0x36438], R11 ;  /* 0x0364380b0c0095a7 */ /* 0x000f24000802007f */
[----:B----4-:R-:W-:Y:S05]  /*a6f0*/  @!P1 BRA `(.L_x_643) ;  /* 0xfffffffc00f09947 */ /* 0x010fea000383ffff */
[----:B------:R-:W-:Y:S05]  /*a700*/  BRA `(.L_x_663) ;  /* 0xfffffff0005c7947 */ /* 0x000fea000383ffff */
.L_x_645:
[----:B----4-:R4:W1:Y:S02]  /*a710*/  SYNCS.PHASECHK.TRANS64.TRYWAIT P1, [R12+URZ+0x36428], R5 ;  /* 0x036428050c0075a7 */ /* 0x010864000802017f */
[----:B-1----:R-:W-:Y:S05]  /*a720*/  @!P1 NANOSLEEP.SYNCS 0x989680 ;  /* 0x009896800000995d */ /* 0x002fea0003900000 */
[----:B------:R-:W1:Y:S02]  /*a730*/  @!P1 SYNCS.PHASECHK.TRANS64 P1, [R12+URZ+0x36428], R5 ;  /* 0x036428050c0095a7 */ /* 0x000e64000802007f */
[----:B-1----:R-:W-:Y:S05]  /*a740*/  @!P1 BRA `(.L_x_645) ;  /* 0xfffffffc00f09947 */ /* 0x002fea000383ffff */
[----:B------:R-:W-:Y:S05]  /*a750*/  BRA `(.L_x_664) ;  /* 0xfffffff400087947 */ /* 0x000fea000383ffff */
.L_x_647:
[----:B----4-:R4:W1:Y:S02]  /*a760*/  SYNCS.PHASECHK.TRANS64.TRYWAIT P1, [R12+URZ+0x36438], R3 ;  /* 0x036438030c0075a7 */ /* 0x010864000802017f */
[----:B-1----:R-:W-:Y:S05]  /*a770*/  @!P1 NANOSLEEP.SYNCS 0x989680 ;  /* 0x009896800000995d */ /* 0x002fea0003900000 */
[----:B------:R-:W1:Y:S02]  /*a780*/  @!P1 SYNCS.PHASECHK.TRANS64 P1, [R12+URZ+0x36438], R3 ;  /* 0x036438030c0095a7 */ /* 0x000e64000802007f */
[----:B-1----:R-:W-:Y:S05]  /*a790*/  @!P1 BRA `(.L_x_647) ;  /* 0xfffffffc00f09947 */ /* 0x002fea000383ffff */
[----:B------:R-:W-:Y:S05]  /*a7a0*/  BRA `(.L_x_665) ;  /* 0xfffffff400a47947 */ /* 0x000fea000383ffff */
.L_x_649:
[----:B------:R-:W-:Y:S01]  /*a7b0*/  BSSY B0, `(.L_x_666) ;  /* 0x0000006000007945 */ /* 0x000fe20003800000 */
[----:B------:R-:W-:-:S07]  /*a7c0*/  IMAD.MOV.U32 R15, RZ, RZ, -0x1 ;  /* 0xffffffffff0f7424 */ /* 0x000fce00078e00ff */
[----:B-123--:R-:W-:Y:S05]  /*a7d0*/  WARPSYNC.COLLECTIVE R15, `(.L_x_667) ;  /* 0x000000000f0c7348 */ /* 0x00efea0003c00000 */
[----:B------:R-:W-:Y:S02]  /*a7e0*/  ELECT P6, UR62, PT ;  /* 0x00000000003e782f */ /* 0x000fe400038c0000 */
[----:B------:R-:W-:Y:S01]  /*a7f0*/  MOV R14, UR62 ;  /* 0x0000003e000e7c02 */ /* 0x000fe20008000f00 */
[----:B-123--:R-:W-:Y:S10]  /*a800*/  ENDCOLLECTIVE ;  /* 0x000000000000791b */ /* 0x00eff40003800000 */
.L_x_667:
[----:B------:R-:W-:Y:S05]  /*a810*/  BSYNC B0 ;  /* 0x0000000000007941 */ /* 0x000fea0003800000 */
.L_x_666:
[----:B------:R-:W-:Y:S05]  /*a820*/  BRA `(.L_x_668) ;  /* 0xfffffff800607947 */ /* 0x000fea000383ffff */
.L_x_651:
[----:B----4-:R4:W1:Y:S02]  /*a830*/  SYNCS.PHASECHK.TRANS64.TRYWAIT P0, [R7+URZ], R6 ;  /* 0x00000006070075a7 */ /* 0x010864000800017f */
[----:B-1----:R-:W-:Y:S05]  /*a840*/  @!P0 NANOSLEEP.SYNCS 0x989680 ;  /* 0x009896800000895d */ /* 0x002fea0003900000 */
[----:B------:R-:W1:Y:S02]  /*a850*/  @!P0 SYNCS.PHASECHK.TRANS64 P0, [R7+URZ], R6 ;  /* 0x00000006070085a7 */ /* 0x000e64000800007f */
[----:B-1----:R-:W-:Y:S05]  /*a860*/  @!P0 BRA `(.L_x_651) ;  /* 0xfffffffc00f08947 */ /* 0x002fea000383ffff */
[----:B------:R-:W-:Y:S05]  /*a870*/  BRA `(.L_x_669) ;  /* 0xfffffff8009c7947 */ /* 0x000fea000383ffff */
.L_x_652:
[----:B------:R1:W1:Y:S02]  /*a880*/  SYNCS.PHASECHK.TRANS64.TRYWAIT P0, [R5+URZ], R0 ;  /* 0x00000000050075a7 */ /* 0x000264000800017f */
[----:B-1----:R-:W-:Y:S05]  /*a890*/  @!P0 NANOSLEEP.SYNCS 0x989680 ;  /* 0x009896800000895d */ /* 0x002fea0003900000 */
[----:B------:R-:W1:Y:S02]  /*a8a0*/  @!P0 SYNCS.PHASECHK.TRANS64 P0, [R5+URZ], R0 ;  /* 0x00000000050085a7 */ /* 0x000e64000800007f */
[----:B-1----:R-:W-:Y:S05]  /*a8b0*/  @!P0 BRA `(.L_x_652) ;  /* 0xfffffffc00f08947 */ /* 0x002fea000383ffff */
[----:B------:R-:W-:Y:S05]  /*a8c0*/  BRA `(.L_x_670) ;  /* 0xfffffff800907947 */ /* 0x000fea000383ffff */
.L_x_671:
        /* <DEDUP_REMOVED lines=11> */
.L_x_7653:


//--------------------- .text._ZN7cutlass13device_kernelIN5flash11enable_sm90INS1_16FlashAttnBwdSm90INS1_25CollectiveMainloopBwdSm90ILi2ELi1ELi1EN4cute5tupleIJNS5_1CILi1EEES8_S8_EEENS6_IJNS7_ILi64EEENS7_ILi96EEENS7_ILi192EEEEEENS_6half_tEfNS_4arch4Sm90ELb0ELb0ELb1ELb1ELb1ELb0ELb1ELb0ELi3ELi1ELi1ELi1ELb0EEENS1_21CollectiveEpilogueBwdISD_SE_SG_Li384ELb1ELb1ELi3EEENS1_19SingleTileSchedulerILb1ELb0ELb0ELi96EEEEEEEEEvNT_6ParamsE --------------------------
	.section	.text._ZN7cutlass13device_kernelIN5flash11enable_sm90INS1_16FlashAttnBwdSm90INS1_25CollectiveMainloopBwdSm90ILi2ELi1ELi1EN4cute5tupleIJNS5_1CILi1EEES8_S8_EEENS6_IJNS7_ILi64EEENS7_ILi96EEENS7_ILi192EEEEEENS_6half_tEfNS_4arch4Sm90ELb0ELb0ELb1ELb1ELb1ELb0ELb1ELb0ELi3ELi1ELi1ELi1ELb0EEENS1_21CollectiveEpilogueBwdISD_SE_SG_Li384ELb1ELb1ELi3EEENS1_19SingleTileSchedulerILb1ELb0ELb0ELi96EEEEEEEEEvNT_6ParamsE,"ax",@progbits
	.align	128
.text._ZN7cutlass13device_kernelIN5flash11enable_sm90INS1_16FlashAttnBwdSm90INS1_25CollectiveMainloopBwdSm90ILi2ELi1ELi1EN4cute5tupleIJNS5_1CILi1EEES8_S8_EEENS6_IJNS7_ILi64EEENS7_ILi96EEENS7_ILi192EEEEEENS_6half_tEfNS_4arch4Sm90ELb0ELb0ELb1ELb1ELb1ELb0ELb1ELb0ELi3ELi1ELi1ELi1ELb0EEENS1_21CollectiveEpilogueBwdISD_SE_SG_Li384ELb1ELb1ELi3EEENS1_19SingleTileSchedulerILb1ELb0ELb0ELi96EEEEEEEEEvNT_6ParamsE:
        .type           _ZN7cutlass13device_kernelIN5flash11enable_sm90INS1_16FlashAttnBwdSm90INS1_25CollectiveMainloopBwdSm90ILi2ELi1ELi1EN4cute5tupleIJNS5_1CILi1EEES8_S8_EEENS6_IJNS7_ILi64EEENS7_ILi96EEENS7_ILi192EEEEEENS_6half_tEfNS_4arch4Sm90ELb0ELb0ELb1ELb1ELb1ELb0ELb1ELb0ELi3ELi1ELi1ELi1ELb0EEENS1_21CollectiveEpilogueBwdISD_SE_SG_Li384ELb1ELb1ELi3EEENS1_19SingleTileSchedulerILb1ELb0ELb0ELi96EEEEEEEEEvNT_6ParamsE,@function
        .size           _ZN7cutlass13device_kernelIN5flash11enable_sm90INS1_16FlashAttnBwdSm90INS1_25CollectiveMainloopBwdSm90ILi2ELi1ELi1EN4cute5tupleIJNS5_1CILi1EEES8_S8_EEENS6_IJNS7_ILi64EEENS7_ILi96EEENS7_ILi192EEEEEENS_6half_tEfNS_4arch4Sm90ELb0ELb0ELb1ELb1ELb1ELb0ELb1ELb0ELi3ELi1ELi1ELi1ELb0EEENS1_21CollectiveEpilogueBwdISD_SE_SG_Li384ELb1ELb1ELi3EEENS1_19SingleTileSchedulerILb1ELb0ELb0ELi96EEEEEEEEEvNT_6ParamsE,(.L_x_7654 - _ZN7cutlass13device_kernelIN5flash11enable_sm90INS1_16FlashAttnBwdSm90INS1_25CollectiveMainloopBwdSm90ILi2ELi1ELi1EN4cute5tupleIJNS5_1CILi1EEES8_S8_EEENS6_IJNS7_ILi64EEENS7_ILi96EEENS7_ILi192EEEEEENS_6half_tEfNS_4arch4Sm90ELb0ELb0ELb1ELb1ELb1ELb0ELb1ELb0ELi3ELi1ELi1ELi1ELb0EEENS1_21CollectiveEpilogueBwdISD_SE_SG_Li384ELb1ELb1ELi3EEENS1_19SingleTileSchedulerILb1ELb0ELb0ELi96EEEEEEEEEvNT_6ParamsE)
        .other          _ZN7cutlass13device_kernelIN5flash11enable_sm90INS1_16FlashAttnBwdSm90INS1_25CollectiveMainloopBwdSm90ILi2ELi1ELi1EN4cute5tupleIJNS5_1CILi1EEES8_S8_EEENS6_IJNS7_ILi64EEENS7_ILi96EEENS7_ILi192EEEEEENS_6half_tEfNS_4arch4Sm90ELb0ELb0ELb1ELb1ELb1ELb0ELb1ELb0ELi3ELi1ELi1ELi1ELb0EEENS1_21CollectiveEpilogueBwdISD_SE_SG_Li384ELb1ELb1ELi3EEENS1_19SingleTileSchedulerILb1ELb0ELb0ELi96EEEEEEEEEvNT_6ParamsE,@"STO_CUDA_ENTRY STV_DEFAULT"
_ZN7cutlass13device_kernelIN5flash11enable_sm90INS1_16FlashAttnBwdSm90INS1_25CollectiveMainloopBwdSm90ILi2ELi1ELi1EN4cute5tupleIJNS5_1CILi1EEES8_S8_EEENS6_IJNS7_ILi64EEENS7_ILi96EEENS7_ILi192EEEEEENS_6half_tEfNS_4arch4Sm90ELb0ELb0ELb1ELb1ELb1ELb0ELb1ELb0ELi3ELi1ELi1ELi1ELb0EEENS1_21CollectiveEpilogueBwdISD_SE_SG_Li384ELb1ELb1ELi3EEENS1_19SingleTileSchedulerILb1ELb0ELb0ELi96EEEEEEEEEvNT_6ParamsE:
        /* <DEDUP_REMOVED lines=23> */
.L_x_673:
[----:B------:R-:W-:Y:S05]  /*0170*/  BSYNC B0 ;  /* 0x0000000000007941 */ /* 0x000fea0003800000 */
.L_x_672:
        /* <DEDUP_REMOVED lines=34> */
.L_x_674:
        /* <DEDUP_REMOVED lines=20> */
.L_x_675:
        /* <DEDUP_REMOVED lines=8> */
.L_x_678:
        /* <DEDUP_REMOVED lines=21> */
.L_x_679:
        /* <DEDUP_REMOVED lines=10> */
.L_x_681:
[----:B------:R-:W2:Y:S02]  /*0750*/  LDC R0, c[0x0][0x8bc] ;  /* 0x00022f00ff007b82 */ /* 0x000ea40000000800 */
.L_x_680:
        /* <DEDUP_REMOVED lines=15> */
.L_x_683:
        /* <DEDUP_REMOVED lines=10> */
.L_x_684:
        /* <DEDUP_REMOVED lines=8> */
.L_x_685:
        /* <DEDUP_REMOVED lines=9> */
.L_x_686:
        /* <DEDUP_REMOVED lines=76> */
.L_x_689:
        /* <DEDUP_REMOVED lines=15> */
.L_x_688:
        /* <DEDUP_REMOVED lines=20> */
.L_x_691:
        /* <DEDUP_REMOVED lines=15> */
.L_x_690:
        /* <DEDUP_REMOVED lines=8> */
.L_x_838:
        /* <DEDUP_REMOVED lines=26> */
.L_x_693:
        /* <DEDUP_REMOVED lines=100> */
.L_x_705:
[----:B------:R-:W-:-:S13]  /*1a40*/  ISETP.NE.AND P0, PT, R9, 0x3, PT ;  /* 0x000000030900780c */ /* 0x000fda0003f05270 */
[----:B------:R-:W-:Y:S05]  /*1a50*/  @!P0 BRA `(.L_x_695) ;  /* 0x0000000000048947 */ /* 0x000fea0003800000 */
[----:B------:R-:W-:Y:S01]  /*1a60*/  BPT.TRAP 0x1 ;  /* 0x000000040000795c */ /* 0x000fe20000300000 */
.L_x_695:
[----:B------:R-:W-:Y:S02]  /*1a70*/  LEA R4, R3, UR36, 0x3 ;  /* 0x0000002403047c11 */ /* 0x000fe4000f8e18ff */
[----:B------:R-:W-:-:S04]  /*1a80*/  SHF.L.U32 R11, R7, 0x1f, RZ ;  /* 0x0000001f070b7819 */ /* 0x000fc800000006ff */
[----:B------:R1:W2:Y:S01]  /*1a90*/  SYNCS.PHASECHK.TRANS64.TRYWAIT P1, [R4+URZ+0x36410], R11 ;  /* 0x0364100b040075a7 */ /* 0x0002a2000802017f */
[----:B------:R-:W-:Y:S05]  /*1aa0*/  @!P0 BRA `(.L_x_696) ;  /* 0x0000000000048947 */ /* 0x000fea0003800000 */
[----:B------:R-:W-:Y:S01]  /*1ab0*/  BPT.TRAP 0x1 ;  /* 0x000000040000795c */ /* 0x000fe20000300000 */
.L_x_696:
[----:B--2---:R-:W-:Y:S05]  /*1ac0*/  @P1 BRA `(.L_x_697) ;  /* 0x0000000000081947 */ /* 0x004fea0003800000 */
[----:B------:R-:W2:Y:S02]  /*1ad0*/  SYNCS.PHASECHK.TRANS64.TRYWAIT P1, [R4+URZ+0x36410], R11 ;  /* 0x0364100b040075a7 */ /* 0x000ea4000802017f */
[----:B--2---:R-:W-:Y:S05]  /*1ae0*/  @!P1 BRA `(.L_x_698) ;  /* 0x0000009000549947 */ /* 0x004fea0003800000 */
.L_x_697:
        /* <DEDUP_REMOVED lines=104> */
.L_x_699:
[----:B------:R-:W-:-:S04]  /*2170*/  SHF.L.U32 R15, R6, 0x1f, RZ ;  /* 0x0000001f060f7819 */ /* 0x000fc800000006ff */
[----:B------:R1:W1:Y:S01]  /*2180*/  SYNCS.PHASECHK.TRANS64.TRYWAIT P1, [UR36+0x36430], R15 ;  /* 0x0364300fff0075a7 */ /* 0x0002620008020164 */
[----:B------:R-:W-:Y:S05]  /*2190*/  @!P0 BRA `(.L_x_700) ;  /* 0x0000000000048947 */ /* 0x000fea0003800000 */
[----:B------:R-:W-:Y:S01]  /*21a0*/  BPT.TRAP 0x1 ;  /* 0x000000040000795c */ /* 0x000fe20000300000 */
.L_x_700:
        /* <DEDUP_REMOVED lines=33> */
.L_x_701:
        /* <DEDUP_REMOVED lines=340> */
.L_x_703:
        /* <DEDUP_REMOVED lines=60> */
.L_x_704:
        /* <DEDUP_REMOVED lines=63> */
.L_x_687:
        /* <DEDUP_REMOVED lines=129> */
.L_x_707:
        /* <DEDUP_REMOVED lines=54> */
.L_x_709:
[----:B------:R-:W-:Y:S05]  /*4c20*/  BSYNC B0 ;  /* 0x0000000000007941 */ /* 0x000fea0003800000 */
.L_x_708:
        /* <DEDUP_REMOVED lines=15> */
.L_x_711:
[----:B------:R-:W-:Y:S05]  /*4d20*/  BSYNC B0 ;  /* 0x0000000000007941 */ /* 0x000fea0003800000 */
.L_x_710:
        /* <DEDUP_REMOVED lines=18> */
.L_x_713:
[----:B------:R-:W-:Y:S05]  /*4e50*/  BSYNC B0 ;  /* 0x0000000000007941 */ /* 0x000fea0003800000 */
.L_x_712:
        /* <DEDUP_REMOVED lines=17> */
.L_x_715:
[----:B------:R-:W-:Y:S05]  /*4f70*/  BSYNC B0 ;  /* 0x0000000000007941 */ /* 0x000fea0003800000 */
.L_x_714:
        /* <DEDUP_REMOVED lines=18> */
.L_x_717:
[----:B------:R-:W-:Y:S05]  /*50a0*/  BSYNC B0 ;  /* 0x0000000000007941 */ /* 0x000fea0003800000 */
.L_x_716:
        /* <DEDUP_REMOVED lines=20> */
.L_x_719:
[----:B------:R-:W-:Y:S05]  /*51f0*/  BSYNC B0 ;  /* 0x0000000000007941 */ /* 0x000fea0003800000 */
.L_x_718:
        /* <DEDUP_REMOVED lines=26> */
.L_x_721:
[----:B------:R-:W-:Y:S05]  /*53a0*/  BSYNC B0 ;  /* 0x0000000000007941 */ /* 0x000fea0003800000 */
.L_x_720:
        /* <DEDUP_REMOVED lines=15> */
.L_x_723:
[----:B------:R-:W-:Y:S05]  /*54a0*/  BSYNC B0 ;  /* 0x0000000000007941 */ /* 0x000fea0003800000 */
.L_x_722:
        /* <DEDUP_REMOVED lines=15> */
.L_x_725:
[----:B------:R-:W-:Y:S05]  /*55a0*/  BSYNC B0 ;  /* 0x0000000000007941 */ /* 0x000fea0003800000 */
.L_x_724:
        /* <DEDUP_REMOVED lines=15> */
.L_x_727:
[----:B------:R-:W-:Y:S05]  /*56a0*/  BSYNC B0 ;  /* 0x0000000000007941 */ /* 0x000fea0003800000 */
.L_x_726:
        /* <DEDUP_REMOVED lines=15> */
.L_x_729:
[----:B------:R-:W-:Y:S05]  /*57a0*/  BSYNC B0 ;  /* 0x0000000000007941 */ /* 0x000fea0003800000 */
.L_x_728:
        /* <DEDUP_REMOVED lines=15> */
.L_x_706:
        /* <DEDUP_REMOVED lines=31> */
.L_x_730:
        /* <DEDUP_REMOVED lines=45> */
.L_x_732:
[----:B------:R-:W-:Y:S05]  /*5d60*/  BSYNC B0 ;  /* 0x0000000000007941 */ /* 0x000fea0003800000 */
.L_x_731:
        /* <DEDUP_REMOVED lines=16> */
.L_x_734:
[----:B------:R-:W-:Y:S05]  /*5e70*/  BSYNC B0 ;  /* 0x0000000000007941 */ /* 0x000fea0003800000 */
.L_x_733:
        /* <DEDUP_REMOVED lines=16> */
.L_x_736:
[----:B------:R-:W-:Y:S05]  /*5f80*/  BSYNC B0 ;  /* 0x0000000000007941 */ /* 0x000fea0003800000 */
.L_x_735:
        /* <DEDUP_REMOVED lines=17> */
.L_x_738:
[----:B------:R-:W-:Y:S05]  /*60a0*/  BSYNC B0 ;  /* 0x0000000000007941 */ /* 0x000fea0003800000 */
.L_x_737:
        /* <DEDUP_REMOVED lines=16> */
.L_x_740:
[----:B------:R-:W-:Y:S05]  /*61b0*/  BSYNC B0 ;  /* 0x0000000000007941 */ /* 0x000fea0003800000 */
.L_x_739:
        /* <DEDUP_REMOVED lines=20> */
.L_x_742:
[----:B------:R-:W-:Y:S05]  /*6300*/  BSYNC B0 ;  /* 0x0000000000007941 */ /* 0x000fea0003800000 */
.L_x_741:
        /* <DEDUP_REMOVED lines=24> */
.L_x_744:
[----:B------:R-:W-:Y:S05]  /*6490*/  BSYNC B0 ;  /* 0x0000000000007941 */ /* 0x000fea0003800000 */
.L_x_743:
        /* <DEDUP_REMOVED lines=15> */
.L_x_746:
[----:B------:R-:W-:Y:S05]  /*6590*/  BSYNC B0 ;  /* 0x0000000000007941 */ /* 0x000fea0003800000 */
.L_x_745:
        /* <DEDUP_REMOVED lines=15> */
.L_x_748:
[----:B------:R-:W-:Y:S05]  /*6690*/  BSYNC B0 ;  /* 0x0000000000007941 */ /* 0x000fea0003800000 */
.L_x_747:
        /* <DEDUP_REMOVED lines=15> */
.L_x_750:
[----:B------:R-:W-:Y:S05]  /*6790*/  BSYNC B0 ;  /* 0x0000000000007941 */ /* 0x000fea0003800000 */
.L_x_749:
        /* <DEDUP_REMOVED lines=15> */
.L_x_752:
[----:B------:R-:W-:Y:S05]  /*6890*/  BSYNC B0 ;  /* 0x0000000000007941 */ /* 0x000fea0003800000 */
.L_x_751:
        /* <DEDUP_REMOVED lines=15> */
.L_x_677:
        /* <DEDUP_REMOVED lines=9> */
[----:B------:R-:W1:Y:S01]  /*6a20*/  S2UR UR18, SR_CTAID.X ;  /* 0x00000000001279c3 */ /* 0x000e620000002500 */
[----:B------:R-:W-:-:S04]  /*6a30*/  ISETP.NE.U32.AND P0, PT, RZ, UR4, PT ;  /* 0x00000004ff007c0c */ /* 0x000fc8000bf05070 */
[----:B------:R-:W-:-:S03]  /*6a40*/  ISETP.NE.AND.EX P0, PT, RZ, UR5, PT, P0 ;  /* 0x00000005ff007c0c */ /* 0x000fc6000bf05300 */
[----:B------:R-:W2:Y:S10]  /*6a50*/  S2UR UR11, SR_CTAID.Z ;  /* 0x00000000000b79c3 */ /* 0x000eb40000002700 */
[----:B------:R-:W-:Y:S05]  /*6a60*/  @!P0 BRA `(.L_x_754) ;  /* 0x00000000001c8947 */ /* 0x000fea0003800000 */
[----:B------:R-:W-:Y:S02]  /*6a70*/  ULDC.64 UR4, c[0x0][0x8d8] ;  /* 0x0002360000047ab9 */ /* 0x000fe40000000a00 */
[----:B--2---:R-:W-:-:S06]  /*6a80*/  UIMAD.WIDE UR4, UR11, 0x4, UR4 ;  /* 0x000000040b0478a5 */ /* 0x004fcc000f8e0204 */
[----:B------:R-:W-:Y:S02]  /*6a90*/  IMAD.U32 R2, RZ, RZ, UR4 ;  /* 0x00000004ff027e24 */ /* 0x000fe4000f8e00ff */
[----:B------:R-:W-:-:S05]  /*6aa0*/  IMAD.U32 R3, RZ, RZ, UR5 ;  /* 0x00000005ff037e24 */ /* 0x000fca000f8e00ff */
[----:B------:R-:W2:Y:S02]  /*6ab0*/  LDG.E R2, desc[UR38][R2.64] ;  /* 0x0000002602027981 */ /* 0x000ea4000c1e1900 */
[----:B--2---:R-:W-:Y:S01]  /*6ac0*/  R2UR UR4, R2 ;  /* 0x00000000020472ca */ /* 0x004fe200000e0000 */
[----:B------:R-:W-:-:S14]  /*6ad0*/  BRA `(.L_x_755) ;  /* 0x0000000000387947 */ /* 0x000fdc0003800000 */
.L_x_754:
[----:B------:R-:W-:Y:S02]  /*6ae0*/  ULDC.64 UR4, c[0x0][0x8d0] ;  /* 0x0002340000047ab9 */ /* 0x000fe40000000a00 */
[----:B------:R-:W-:-:S04]  /*6af0*/  ISETP.NE.U32.AND P0, PT, RZ, UR4, PT ;  /* 0x00000004ff007c0c */ /* 0x000fc8000bf05070 */
[----:B------:R-:W-:-:S13]  /*6b00*/  ISETP.NE.AND.EX P0, PT, RZ, UR5, PT, P0 ;  /* 0x00000005ff007c0c */ /* 0x000fda000bf05300 */
[----:B------:R-:W-:Y:S05]  /*6b10*/  @!P0 BRA `(.L_x_756) ;  /* 0x0000000000248947 */ /* 0x000fea0003800000 */
[----:B------:R-:W-:Y:S02]  /*6b20*/  ULDC.64 UR4, c[0x0][0x8d0] ;  /* 0x0002340000047ab9 */ /* 0x000fe40000000a00 */
[----:B--2---:R-:W-:-:S06]  /*6b30*/  UIMAD.WIDE UR4, UR11, 0x4, UR4 ;  /* 0x000000040b0478a5 */ /* 0x004fcc000f8e0204 */
[----:B------:R-:W-:Y:S02]  /*6b40*/  IMAD.U32 R2, RZ, RZ, UR4 ;  /* 0x00000004ff027e24 */ /* 0x000fe4000f8e00ff */
[----:B------:R-:W-:-:S05]  /*6b50*/  IMAD.U32 R3, RZ, RZ, UR5 ;  /* 0x00000005ff037e24 */ /* 0x000fca000f8e00ff */
[----:B------:R-:W2:Y:S04]  /*6b60*/  LDG.E R0, desc[UR38][R2.64] ;  /* 0x0000002602007981 */ /* 0x000ea8000c1e1900 */
[----:B------:R-:W2:Y:S02]  /*6b70*/  LDG.E R5, desc[UR38][R2.64+0x4] ;  /* 0x0000042602057981 */ /* 0x000ea4000c1e1900 */
[----:B--2---:R-:W-:-:S05]  /*6b80*/  IMAD.IADD R0, R5, 0x1, -R0 ;  /* 0x0000000105007824 */ /* 0x004fca00078e0a00 */
[----:B------:R-:W-:Y:S01]  /*6b90*/  R2UR UR4, R0 ;  /* 0x00000000000472ca */ /* 0x000fe200000e0000 */
[----:B------:R-:W-:-:S14]  /*6ba0*/  BRA `(.L_x_755) ;  /* 0x0000000000047947 */ /* 0x000fdc0003800000 */
.L_x_756:
[----:B------:R-:W-:-:S05]  /*6bb0*/  ULDC UR4, c[0x0][0x8bc] ;  /* 0x00022f0000047ab9 */ /* 0x000fca0000000800 */
.L_x_755:
[----:B-1----:R-:W-:-:S04]  /*6bc0*/  UIMAD UR5, UR18, 0x60, URZ ;  /* 0x00000060120578a4 */ /* 0x002fc8000f8e023f */
[----:B------:R-:W-:-:S04]  /*6bd0*/  UISETP.GE.AND UP0, UPT, UR5, UR4, UPT ;  /* 0x000000040500728c */ /* 0x000fc8000bf06270 */
[----:B--2---:R-:W-:-:S06]  /*6be0*/  USEL UR11, UR11, 0xffffffff, !UP0 ;  /* 0xffffffff0b0b7887 */ /* 0x004fcc000c000000 */
        /* <DEDUP_REMOVED lines=36> */
.L_x_757:
[----:B-----5:R-:W-:Y:S01]  /*6e30*/  ISETP.GE.AND P0, PT, R0, 0x1, PT ;  /* 0x000000010000780c */ /* 0x020fe20003f06270 */
[----:B------:R-:W-:Y:S01]  /*6e40*/  @UP0 USHF.R.S32.HI UR7, URZ, 0x1f, UR6 ;  /* 0x0000001f3f070899 */ /* 0x000fe20008011406 */
[----:B------:R-:W-:Y:S01]  /*6e50*/  UMOV UR4, URZ ;  /* 0x0000003f00047c82 */ /* 0x000fe20008000000 */
[----:B------:R-:W-:Y:S01]  /*6e60*/  UMOV UR5, URZ ;  /* 0x0000003f00057c82 */ /* 0x000fe20008000000 */
[----:B------:R-:W-:-:S04]  /*6e70*/  @UP0 UMOV UR4, UR6 ;  /* 0x0000000600040c82 */ /* 0x000fc80008000000 */
[----:B------:R-:W-:-:S05]  /*6e80*/  @UP0 UMOV UR5, UR7 ;  /* 0x0000000700050c82 */ /* 0x000fca0008000000 */
[----:B------:R-:W-:Y:S05]  /*6e90*/  @!P0 BRA `(.L_x_682) ;  /* 0x0000003c002c8947 */ /* 0x000fea0003800000 */
[----:B------:R-:W1:Y:S01]  /*6ea0*/  S2R R4, SR_TID.X ;  /* 0x0000000000047919 */ /* 0x000e620000002100 */
        /* <DEDUP_REMOVED lines=8> */
[----:B------:R-:W-:Y:S01]  /*6f30*/  USEL UR19, UR11, URZ, !UP0 ;  /* 0x0000003f0b137287 */ /* 0x000fe2000c000000 */
[----:B------:R-:W-:Y:S01]  /*6f40*/  LEA.HI R3, R3, R2, RZ, 0x6 ;  /* 0x0000000203037211 */ /* 0x000fe200078f30ff */
[----:B------:R-:W-:-:S02]  /*6f50*/  USEL UR6, UR6, URZ, !UP0 ;  /* 0x0000003f06067287 */ /* 0x000fc4000c000000 */
[----:B------:R-:W-:Y:S01]  /*6f60*/  UIADD3 UR8, UP0, UR4, UR12, URZ ;  /* 0x0000000c04087290 */ /* 0x000fe2000ff1e03f */
[----:B------:R-:W-:Y:S01]  /*6f70*/  SHF.R.S32.HI R3, RZ, 0x6, R3 ;  /* 0x00000006ff037819 */ /* 0x000fe20000011403 */
[----:B------:R-:W-:Y:S01]  /*6f80*/  UIADD3 UR14, UR13, UR7, URZ ;  /* 0x000000070d0e7290 */ /* 0x000fe2000fffe03f */
[----:B------:R-:W-:Y:S01]  /*6f90*/  ULDC UR9, c[0x0][0x288] ;  /* 0x0000a20000097ab9 */ /* 0x000fe20000000800 */
[----:B------:R-:W-:Y:S01]  /*6fa0*/  ULDC UR10, c[0x0][0x760] ;  /* 0x0001d800000a7ab9 */ /* 0x000fe20000000800 */
[----:B------:R-:W-:Y:S01]  /*6fb0*/  ULDC.64 UR16, c[0x0][0x2e0] ;  /* 0x0000b80000107ab9 */ /* 0x000fe20000000a00 */
[----:B------:R-:W-:Y:S01]  /*6fc0*/  UIMAD UR11, UR11, UR9, URZ ;  /* 0x000000090b0b72a4 */ /* 0x000fe2000f8e023f */
[----:B------:R-:W-:Y:S01]  /*6fd0*/  VIMNMX R3, R3, 0x1, !PT ;  /* 0x0000000103037848 */ /* 0x000fe20007fe0100 */
[----:B------:R-:W-:Y:S02]  /*6fe0*/  UIMAD UR7, UR9, UR10, URZ ;  /* 0x0000000a090772a4 */ /* 0x000fe4000f8e023f */
[----:B------:R-:W-:Y:S01]  /*6ff0*/  UIADD3.X UR9, UR5, UR14, URZ, UP0, !UPT ;  /* 0x0000000e05097290 */ /* 0x000fe200087fe43f */
[----:B------:R-:W-:Y:S01]  /*7000*/  LOP3.LUT R6, R3, 0x1, RZ, 0xc0, !PT ;  /* 0x0000000103067812 */ /* 0x000fe200078ec0ff */
[----:B------:R-:W-:-:S02]  /*7010*/  UIMAD UR6, UR6, UR16, URZ ;  /* 0x00000010060672a4 */ /* 0x000fc4000f8e023f */
[----:B------:R-:W-:Y:S02]  /*7020*/  UIADD3 UR10, UP0, UR11, UR15, URZ ;  /* 0x0000000f0b0a7290 */ /* 0x000fe4000ff1e03f */
[----:B------:R-:W-:Y:S01]  /*7030*/  UIMAD UR15, UR19, UR17, UR6 ;  /* 0x00000011130f72a4 */ /* 0x000fe2000f8e0206 */
[----:B-1----:R-:W-:Y:S01]  /*7040*/  LOP3.LUT R0, R4, 0x1f, RZ, 0xc0, !PT ;  /* 0x0000001f04007812 */ /* 0x002fe200078ec0ff */
[----:B------:R-:W-:Y:S02]  /*7050*/  UIMAD.WIDE.U32 UR8, UR19, UR16, UR8 ;  /* 0x00000010130872a5 */ /* 0x000fe4000f8e0008 */
[----:B------:R-:W-:Y:S01]  /*7060*/  ULEA.HI.X.SX32 UR11, UR11, UR20, 0x1, UP0 ;  /* 0x000000140b0b7291 */ /* 0x000fe200080f0e3f */
[----:B------:R-:W-:Y:S01]  /*7070*/  ELECT P0, URZ, PT ;  /* 0x00000000003f782f */ /* 0x000fe20003800000 */
[----:B------:R-:W-:Y:S01]  /*7080*/  UIADD3 UR20, UR9, UR15, URZ ;  /* 0x0000000f09147290 */ /* 0x000fe2000fffe03f */
[----:B------:R-:W-:Y:S01]  /*7090*/  UMOV UR6, URZ ;  /* 0x0000003f00067c82 */ /* 0x000fe20008000000 */
[----:B------:R-:W-:Y:S10]  /*70a0*/  @!P1 BRA `(.L_x_758) ;  /* 0x0000000c00549947 */ /* 0x000ff40003800000 */
[----:B------:R-:W-:Y:S01]  /*70b0*/  UMOV UR13, UR14 ;  /* 0x0000000e000d7c82 */ /* 0x000fe20008000000 */
[----:B------:R-:W-:Y:S01]  /*70c0*/  ULDC.64 UR22, c[0x0][0x2c0] ;  /* 0x0000b00000167ab9 */ /* 0x000fe20000000a00 */
[----:B------:R-:W-:Y:S01]  /*70d0*/  UIMAD.WIDE.U32 UR12, UR19, UR16, UR12 ;  /* 0x00000010130c72a5 */ /* 0x000fe2000f8e000c */
[----:B------:R-:W-:Y:S01]  /*70e0*/  IMAD.IADD R4, R3, 0x1, -R6 ;  /* 0x0000000103047824 */ /* 0x000fe200078e0a06 */
[----:B------:R-:W-:Y:S02]  /*70f0*/  UMOV UR6, URZ ;  /* 0x0000003f00067c82 */ /* 0x000fe40008000000 */
[----:B------:R-:W-:-:S04]  /*7100*/  UIADD3 UR17, UP0, UR4, UR12, URZ ;  /* 0x0000000c04117290 */ /* 0x000fc8000ff1e03f */
[----:B------:R-:W-:Y:S02]  /*7110*/  UIADD3.X UR4, UR5, UR15, UR13, UP0, !UPT ;  /* 0x0000000f05047290 */ /* 0x000fe400087fe40d */
[----:B------:R-:W-:-:S04]  /*7120*/  ULEA UR16, UP0, UR17, UR22, 0x2 ;  /* 0x0000001611107291 */ /* 0x000fc8000f80103f */
[----:B------:R-:W-:Y:S02]  /*7130*/  ULEA.HI.X UR17, UR17, UR23, UR4, 0x2, UP0 ;  /* 0x0000001711117291 */ /* 0x000fe400080f1404 */
[----:B------:R-:W-:Y:S01]  /*7140*/  UIADD3 UR16, UP0, UR16, 0x4000, URZ ;  /* 0x0000400010107890 */ /* 0x000fe2000ff1e03f */
[----:B------:R-:W-:-:S03]  /*7150*/  UMOV UR4, URZ ;  /* 0x0000003f00047c82 */ /* 0x000fc60008000000 */
[----:B------:R-:W-:-:S12]  /*7160*/  UIADD3.X UR17, URZ, UR17, URZ, UP0, !UPT ;  /* 0x000000113f117290 */ /* 0x000fd800087fe43f */
.L_x_791:
        /* <DEDUP_REMOVED lines=13> */
.L_x_761:
[----:B------:R-:W2:Y:S04]  /*7240*/  LDG.E.STRONG.GPU R5, desc[UR38][R2.64] ;  /* 0x0000002602057981 */ /* 0x000ea8000c1ef900 */
[----:B--2---:R-:W-:Y:S01]  /*7250*/  CCTL.IVALL ;  /* 0x00000000ff00798f */ /* 0x004fe20002000000 */
[----:B------:R-:W-:Y:S05]  /*7260*/  YIELD ;  /* 0x0000000000007946 */ /* 0x000fea0003800000 */
[----:B------:R-:W-:-:S13]  /*7270*/  ISETP.NE.AND P1, PT, R5, UR18, PT ;  /* 0x0000001205007c0c */ /* 0x000fda000bf25270 */
[----:B------:R-:W-:Y:S05]  /*7280*/  @P1 BRA `(.L_x_761) ;  /* 0xfffffffc00ec1947 */ /* 0x000fea000383ffff */
.L_x_760:
[----:B------:R-:W-:Y:S05]  /*7290*/  BSYNC B0 ;  /* 0x0000000000007941 */ /* 0x000fea0003800000 */
.L_x_759:
[----:B------:R-:W-:-:S03]  /*72a0*/  UMOV UR5, 0xffffffff ;  /* 0xffffffff00057882 */ /* 0x000fc60000000000 */
[----:B------:R-:W-:Y:S05]  /*72b0*/  BRA.DIV UR5, `(.L_x_762) ;  /* 0x0000003a058c7947 */ /* 0x000fea000b800000 */
[----:B------:R-:W-:Y:S01]  /*72c0*/  NOP ;  /* 0x0000000000007918 */ /* 0x000fe20000000000 */
.L_x_841:
        /* <DEDUP_REMOVED lines=19> */
.L_x_764:
[----:B------:R-:W-:Y:S05]  /*7400*/  BSYNC B0 ;  /* 0x0000000000007941 */ /* 0x000fea0003800000 */
.L_x_763:
        /* <DEDUP_REMOVED lines=14> */
.L_x_766:
[----:B------:R-:W-:Y:S05]  /*74f0*/  BSYNC B0 ;  /* 0x0000000000007941 */ /* 0x000fea0003800000 */
.L_x_765:
        /* <DEDUP_REMOVED lines=15> */
.L_x_768:
[----:B------:R-:W-:Y:S05]  /*75f0*/  BSYNC B0 ;  /* 0x0000000000007941 */ /* 0x000fea0003800000 */
.L_x_767:
[----:B------:R-:W-:Y:S06]  /*7600*/  BAR.ARV 0xa, 0xa0 ;  /* 0x0282800000007b1d */ /* 0x000fec0000002000 */
[----:B------:R-:W-:Y:S04]  /*7610*/  BSSY B0, `(.L_x_769) ;  /* 0x0000003000007945 */ /* 0x000fe80003800000 */
[----:B------:R-:W-:Y:S05]  /*7620*/  @!P0 BRA `(.L_x_770) ;  /* 0x0000000000048947 */ /* 0x000fea0003800000 */
[----:B------:R-:W-:-:S04]  /*7630*/  DEPBAR.LE SB0, 0x1 ;  /* 0x000080400000791a */ /* 0x000fc80000000000 */
.L_x_770:
[----:B------:R-:W-:Y:S05]  /*7640*/  BSYNC B0 ;  /* 0x0000000000007941 */ /* 0x000fea0003800000 */
.L_x_769:
[----:B------:R-:W-:Y:S06]  /*7650*/  BAR.ARV 0xb, 0xa0 ;  /* 0x02c2800000007b1d */ /* 0x000fec0000002000 */
[----:B------:R-:W-:Y:S04]  /*7660*/  BSSY B0, `(.L_x_771) ;  /* 0x0000003000007945 */ /* 0x000fe80003800000 */
[----:B------:R-:W-:Y:S05]  /*7670*/  @!P0 BRA `(.L_x_772) ;  /* 0x0000000000048947 */ /* 0x000fea0003800000 */
[----:B------:R-:W-:-:S04]  /*7680*/  DEPBAR.LE SB0, 0x0 ;  /* 0x000080000000791a */ /* 0x000fc80000000000 */
.L_x_772:
[----:B------:R-:W-:Y:S05]  /*7690*/  BSYNC B0 ;  /* 0x0000000000007941 */ /* 0x000fea0003800000 */
.L_x_771:
        /* <DEDUP_REMOVED lines=19> */
.L_x_774:
[----:B------:R-:W-:Y:S05]  /*77d0*/  BSYNC B0 ;  /* 0x0000000000007941 */ /* 0x000fea0003800000 */
.L_x_773:
        /* <DEDUP_REMOVED lines=9> */
.L_x_777:
[----:B------:R-:W2:Y:S04]  /*7870*/  LDG.E.STRONG.GPU R5, desc[UR38][R2.64] ;  /* 0x0000002602057981 */ /* 0x000ea8000c1ef900 */
[----:B--2---:R-:W-:Y:S01]  /*7880*/  CCTL.IVALL ;  /* 0x00000000ff00798f */ /* 0x004fe20002000000 */
[----:B------:R-:W-:Y:S05]  /*7890*/  YIELD ;  /* 0x0000000000007946 */ /* 0x000fea0003800000 */
[----:B------:R-:W-:-:S13]  /*78a0*/  ISETP.NE.AND P1, PT, R5, UR18, PT ;  /* 0x0000001205007c0c */ /* 0x000fda000bf25270 */
[----:B------:R-:W-:Y:S05]  /*78b0*/  @P1 BRA `(.L_x_777) ;  /* 0xfffffffc00ec1947 */ /* 0x000fea000383ffff */
.L_x_776:
[----:B------:R-:W-:Y:S05]  /*78c0*/  BSYNC B0 ;  /* 0x0000000000007941 */ /* 0x000fea0003800000 */
.L_x_775:
[----:B------:R-:W-:-:S03]  /*78d0*/  UMOV UR5, 0xffffffff ;  /* 0xffffffff00057882 */ /* 0x000fc60000000000 */
[----:B------:R-:W-:Y:S05]  /*78e0*/  BRA.DIV UR5, `(.L_x_778) ;  /* 0x00000036051c7947 */ /* 0x000fea000b800000 */
[----:B------:R-:W-:Y:S01]  /*78f0*/  NOP ;  /* 0x0000000000007918 */ /* 0x000fe20000000000 */
.L_x_844:
[----:B------:R-:W-:Y:S05]  /*7900*/  WARPSYNC.ALL ;  /* 0x0000000000007948 */ /* 0x000fea0003800000 */
        /* <DEDUP_REMOVED lines=12> */
[----:B------:R1:W-:Y:S02]  /*79d0*/  UBLKRED.G.S.ADD.F32.RN [UR12], [UR5], UR19, desc[UR22] ;  /* 0x0000160c050073bb */ /* 0x0003e400080a1413 */
[----:B-1----:R0:W-:Y:S02]  /*79e0*/  UTMACMDFLUSH ;  /* 0x00000000000079b7 */ /* 0x0021e40000000000 */
.L_x_780:
[----:B------:R-:W-:Y:S05]  /*79f0*/  BSYNC B0 ;  /* 0x0000000000007941 */ /* 0x000fea0003800000 */
.L_x_779:
        /* <DEDUP_REMOVED lines=14> */
.L_x_782:
[----:B------:R-:W-:Y:S05]  /*7ae0*/  BSYNC B0 ;  /* 0x0000000000007941 */ /* 0x000fea0003800000 */
.L_x_781:
        /* <DEDUP_REMOVED lines=15> */
.L_x_784:
[----:B------:R-:W-:Y:S05]  /*7be0*/  BSYNC B0 ;  /* 0x0000000000007941 */ /* 0x000fea0003800000 */
.L_x_783:
[----:B------:R-:W-:Y:S06]  /*7bf0*/  BAR.ARV 0xa, 0xa0 ;  /* 0x0282800000007b1d */ /* 0x000fec0000002000 */
[----:B------:R-:W-:Y:S04]  /*7c00*/  BSSY B0, `(.L_x_785) ;  /* 0x0000003000007945 */ /* 0x000fe80003800000 */
[----:B------:R-:W-:Y:S05]  /*7c10*/  @!P0 BRA `(.L_x_786) ;  /* 0x0000000000048947 */ /* 0x000fea0003800000 */
[----:B------:R-:W-:-:S04]  /*7c20*/  DEPBAR.LE SB0, 0x1 ;  /* 0x000080400000791a */ /* 0x000fc80000000000 */
.L_x_786:
[----:B------:R-:W-:Y:S05]  /*7c30*/  BSYNC B0 ;  /* 0x0000000000007941 */ /* 0x000fea0003800000 */
.L_x_785:
[----:B------:R-:W-:Y:S06]  /*7c40*/  BAR.ARV 0xb, 0xa0 ;  /* 0x02c2800000007b1d */ /* 0x000fec0000002000 */
[----:B------:R-:W-:Y:S04]  /*7c50*/  BSSY B0, `(.L_x_787) ;  /* 0x0000003000007945 */ /* 0x000fe80003800000 */
[----:B------:R-:W-:Y:S05]  /*7c60*/  @!P0 BRA `(.L_x_788) ;  /* 0x0000000000048947 */ /* 0x000fea0003800000 */
[----:B------:R-:W-:-:S04]  /*7c70*/  DEPBAR.LE SB0, 0x0 ;  /* 0x000080000000791a */ /* 0x000fc80000000000 */
.L_x_788:
[----:B------:R-:W-:Y:S05]  /*7c80*/  BSYNC B0 ;  /* 0x0000000000007941 */ /* 0x000fea0003800000 */
.L_x_787:
        /* <DEDUP_REMOVED lines=19> */
.L_x_790:
[----:B------:R-:W-:Y:S05]  /*7dc0*/  BSYNC B0 ;  /* 0x0000000000007941 */ /* 0x000fea0003800000 */
.L_x_789:
[----:B------:R-:W-:Y:S02]  /*7dd0*/  UIADD3 UR6, UR6, 0x2, URZ ;  /* 0x0000000206067890 */ /* 0x000fe4000fffe03f */
[----:B------:R-:W-:Y:S01]  /*7de0*/  UIADD3 UR4, UR4, 0x1, URZ ;  /* 0x0000000104047890 */ /* 0x000fe2000fffe03f */
[----:B------:R-:W-:Y:S11]  /*7df0*/  @P3 BRA `(.L_x_791) ;  /* 0xfffffff000dc3947 */ /* 0x000ff6000383ffff */
.L_x_758:
        /* <DEDUP_REMOVED lines=13> */
.L_x_794:
[----:B------:R-:W2:Y:S04]  /*7ed0*/  LDG.E.STRONG.GPU R0, desc[UR38][R2.64] ;  /* 0x0000002602007981 */ /* 0x000ea8000c1ef900 */
[----:B--2---:R-:W-:Y:S01]  /*7ee0*/  CCTL.IVALL ;  /* 0x00000000ff00798f */ /* 0x004fe20002000000 */
[----:B------:R-:W-:Y:S05]  /*7ef0*/  YIELD ;  /* 0x0000000000007946 */ /* 0x000fea0003800000 */
[----:B------:R-:W-:-:S13]  /*7f00*/  ISETP.NE.AND P1, PT, R0, UR18, PT ;  /* 0x0000001200007c0c */ /* 0x000fda000bf25270 */
[----:B------:R-:W-:Y:S05]  /*7f10*/  @P1 BRA `(.L_x_794) ;  /* 0xfffffffc00ec1947 */ /* 0x000fea000383ffff */
.L_x_793:
[----:B------:R-:W-:Y:S05]  /*7f20*/  BSYNC B0 ;  /* 0x0000000000007941 */ /* 0x000fea0003800000 */
.L_x_792:
[----:B------:R-:W-:-:S03]  /*7f30*/  UMOV UR4, 0xffffffff ;  /* 0xffffffff00047882 */ /* 0x000fc60000000000 */
[----:B------:R-:W-:Y:S05]  /*7f40*/  BRA.DIV UR4, `(.L_x_795) ;  /* 0x0000002e04a07947 */ /* 0x000fea000b800000 */
[----:B------:R-:W-:Y:S01]  /*7f50*/  NOP ;  /* 0x0000000000007918 */ /* 0x000fe20000000000 */
.L_x_847:
        /* <DEDUP_REMOVED lines=22> */
.L_x_797:
[----:B------:R-:W-:Y:S05]  /*80c0*/  BSYNC B0 ;  /* 0x0000000000007941 */ /* 0x000fea0003800000 */
.L_x_796:
[----:B------:R-:W-:Y:S06]  /*80d0*/  BAR.SYNC.DEFER_BLOCKING 0xe, 0xa0 ;  /* 0x0382800000007b1d */ /* 0x000fec0000010000 */
[----:B------:R-:W-:Y:S04]  /*80e0*/  BSSY B0, `(.L_x_798) ;  /* 0x0000012000007945 */ /* 0x000fe80003800000 */
[----:B------:R-:W-:Y:S05]  /*80f0*/  @!P0 BRA `(.L_x_799) ;  /* 0x0000000000408947 */ /* 0x000fea0003800000 */
[----:B------:R-:W1:Y:S01]  /*8100*/  S2UR UR14, SR_CgaCtaId ;  /* 0x00000000000e79c3 */ /* 0x000e620000008800 */
[----:B------:R-:W-:Y:S01]  /*8110*/  R2UR UR4, R6 ;  /* 0x00000000060472ca */ /* 0x000fe200000e0000 */
[----:B------:R-:W-:Y:S01]  /*8120*/  UMOV UR5, 0x400 ;  /* 0x0000040000057882 */ /* 0x000fe20000000000 */
[----:B------:R-:W-:Y:S01]  /*8130*/  ULDC.64 UR12, c[0x0][0x2c0] ;  /* 0x0000b000000c7ab9 */ /* 0x000fe20000000a00 */
[----:B------:R-:W-:Y:S01]  /*8140*/  UMOV UR16, 0x0 ;  /* 0x0000000000107882 */ /* 0x000fe20000000000 */
[----:B------:R-:W-:-:S09]  /*8150*/  UMOV UR17, 0x14f00000 ;  /* 0x14f0000000117882 */ /* 0x000fd20000000000 */
[----:B------:R-:W-:-:S04]  /*8160*/  UIADD3 UR4, UR4, 0x1000, URZ ;  /* 0x0000100004047890 */ /* 0x000fc8000fffe03f */
[----:B------:R-:W-:Y:S02]  /*8170*/  UIADD3 UR15, UP0, UR4, UR8, URZ ;  /* 0x00000008040f7290 */ /* 0x000fe4000ff1e03f */
[----:B-1----:R-:W-:Y:S02]  /*8180*/  ULEA UR14, UR14, UR5, 0x18 ;  /* 0x000000050e0e7291 */ /* 0x002fe4000f8ec03f */
[----:B------:R-:W-:Y:S02]  /*8190*/  ULEA.HI.X.SX32 UR5, UR4, UR20, 0x1, UP0 ;  /* 0x0000001404057291 */ /* 0x000fe400080f0e3f */
[----:B------:R-:W-:Y:S02]  /*81a0*/  ULEA UR4, UP0, UR15, UR12, 0x2 ;  /* 0x0000000c0f047291 */ /* 0x000fe4000f80103f */
[----:B------:R-:W-:Y:S02]  /*81b0*/  UIADD3 UR14, UR14, 0x16000, URZ ;  /* 0x000160000e0e7890 */ /* 0x000fe4000fffe03f */
[----:B------:R-:W-:Y:S01]  /*81c0*/  ULEA.HI.X UR5, UR15, UR13, UR5, 0x2, UP0 ;  /* 0x0000000d0f057291 */ /* 0x000fe200080f1405 */
[----:B------:R-:W-:-:S08]  /*81d0*/  UMOV UR12, 0x400 ;  /* 0x00000400000c7882 */ /* 0x000fd00000000000 */
[----:B------:R1:W-:Y:S02]  /*81e0*/  UBLKRED.G.S.ADD.F32.RN [UR4], [UR14], UR12, desc[UR16] ;  /* 0x000010040e0073bb */ /* 0x0003e400080a140c */
[----:B-1----:R0:W-:Y:S02]  /*81f0*/  UTMACMDFLUSH ;  /* 0x00000000000079b7 */ /* 0x0021e40000000000 */
.L_x_799:
[----:B------:R-:W-:Y:S05]  /*8200*/  BSYNC B0 ;  /* 0x0000000000007941 */ /* 0x000fea0003800000 */
.L_x_798:
        /* <DEDUP_REMOVED lines=17> */
[----:B------:R1:W-:Y:S01]  /*8320*/  UBLKRED.G.S.ADD.F32.RN [UR4], [UR14], UR12, desc[UR16] ;  /* 0x000010040e0073bb */ /* 0x0003e200080a140c */
[----:B------:R0:W-:Y:S01]  /*8330*/  UTMACMDFLUSH ;  /* 0x00000000000079b7 */ /* 0x0001e20000000000 */
[----:B-1----:R-:W-:-:S04]  /*8340*/  DEPBAR.LE SB0, 0x2 ;  /* 0x000080800000791a */ /* 0x002fc80000000000 */
.L_x_801:
[----:B------:R-:W-:Y:S05]  /*8350*/  BSYNC B0 ;  /* 0x0000000000007941 */ /* 0x000fea0003800000 */
.L_x_800:
[----:B------:R-:W-:Y:S06]  /*8360*/  BAR.ARV 0xa, 0xa0 ;  /* 0x0282800000007b1d */ /* 0x000fec0000002000 */
[----:B------:R-:W-:Y:S04]  /*8370*/  BSSY B0, `(.L_x_802) ;  /* 0x0000003000007945 */ /* 0x000fe80003800000 */
[----:B------:R-:W-:Y:S05]  /*8380*/  @!P0 BRA `(.L_x_803) ;  /* 0x0000000000048947 */ /* 0x000fea0003800000 */
[----:B------:R-:W-:-:S04]  /*8390*/  DEPBAR.LE SB0, 0x1 ;  /* 0x000080400000791a */ /* 0x000fc80000000000 */
.L_x_803:
[----:B------:R-:W-:Y:S05]  /*83a0*/  BSYNC B0 ;  /* 0x0000000000007941 */ /* 0x000fea0003800000 */
.L_x_802:
[----:B------:R-:W-:Y:S06]  /*83b0*/  BAR.ARV 0xb, 0xa0 ;  /* 0x02c2800000007b1d */ /* 0x000fec0000002000 */
[----:B------:R-:W-:Y:S04]  /*83c0*/  BSSY B0, `(.L_x_804) ;  /* 0x0000003000007945 */ /* 0x000fe80003800000 */
[----:B------:R-:W-:Y:S05]  /*83d0*/  @!P0 BRA `(.L_x_805) ;  /* 0x0000000000048947 */ /* 0x000fea0003800000 */
[----:B------:R-:W-:-:S04]  /*83e0*/  DEPBAR.LE SB0, 0x0 ;  /* 0x000080000000791a */ /* 0x000fc80000000000 */
.L_x_805:
[----:B------:R-:W-:Y:S05]  /*83f0*/  BSYNC B0 ;  /* 0x0000000000007941 */ /* 0x000fea0003800000 */
.L_x_804:
        /* <DEDUP_REMOVED lines=19> */
.L_x_753:
        /* <DEDUP_REMOVED lines=10> */
.L_x_806:
        /* <DEDUP_REMOVED lines=10> */
.L_x_808:
[----:B------:R-:W3:Y:S02]  /*8670*/  LDC R0, c[0x0][0x8bc] ;  /* 0x00022f00ff007b82 */ /* 0x000ee40000000800 */
.L_x_807:
[----:B------:R-:W1:Y:S01]  /*8680*/  S2R R9, SR_CTAID.X ;  /* 0x0000000000097919 */ /* 0x000e620000002500 */
[----:B------:R-:W-:Y:S02]  /*8690*/  IMAD.MOV.U32 R5, RZ, RZ, RZ ;  /* 0x000000ffff057224 */ /* 0x000fe400078e00ff */
[----:B------:R-:W-:Y:S02]  /*86a0*/  IMAD.MOV.U32 R4, RZ, RZ, 0x1 ;  /* 0x00000001ff047424 */ /* 0x000fe400078e00ff */
[----:B-1----:R-:W-:-:S05]  /*86b0*/  IMAD R9, R9, 0x60, RZ ;  /* 0x0000006009097824 */ /* 0x002fca00078e02ff */
[----:B---3-5:R-:W-:Y:S01]  /*86c0*/  ISETP.GE.AND P0, PT, R9, R0, PT ;  /* 0x000000000900720c */ /* 0x028fe20003f06270 */
[----:B------:R-:W-:-:S03]  /*86d0*/  IMAD.MOV.U32 R0, RZ, RZ, 0x1 ;  /* 0x00000001ff007424 */ /* 0x000fc600078e00ff */
[----:B------:R-:W-:-:S04]  /*86e0*/  SEL R11, R11, 0xffffffff, !P0 ;  /* 0xffffffff0b0b7807 */ /* 0x000fc80004000000 */
[----:B------:R-:W-:-:S13]  /*86f0*/  ISETP.GE.AND P0, PT, R11, RZ, PT ;  /* 0x000000ff0b00720c */ /* 0x000fda0003f06270 */
[----:B------:R-:W-:Y:S05]  /*8700*/  @!P0 BRA `(.L_x_809) ;  /* 0x0000002000908947 */ /* 0x000fea0003800000 */
[----:B------:R-:W1:Y:S08]  /*8710*/  LDC.64 R4, c[0x0][0x778] ;  /* 0x0001de00ff047b82 */ /* 0x000e700000000a00 */
[----:B------:R-:W3:Y:S08]  /*8720*/  LDC.64 R6, c[0x0][0x780] ;  /* 0x0001e000ff067b82 */ /* 0x000ef00000000a00 */
[----:B------:R-:W2:Y:S01]  /*8730*/  LDC.64 R12, c[0x0][0x770] ;  /* 0x0001dc00ff0c7b82 */ /* 0x000ea20000000a00 */
[----:B-1----:R-:W-:-:S07]  /*8740*/  ISETP.NE.U32.AND P0, PT, R4, RZ, PT ;  /* 0x000000ff0400720c */ /* 0x002fce0003f05070 */
[----:B----4-:R-:W1:Y:S01]  /*8750*/  LDC.64 R2, c[0x0][0x770] ;  /* 0x0001dc00ff027b82 */ /* 0x010e620000000a00 */
[----:B------:R-:W-:Y:S02]  /*8760*/  ISETP.NE.AND.EX P0, PT, R5, RZ, PT, P0 ;  /* 0x000000ff0500720c */ /* 0x000fe40003f05300 */
[----:B---3--:R-:W-:-:S04]  /*8770*/  ISETP.NE.U32.AND P2, PT, R6, RZ, PT ;  /* 0x000000ff0600720c */ /* 0x008fc80003f45070 */
[----:B------:R-:W-:Y:S02]  /*8780*/  ISETP.NE.AND.EX P2, PT, R7, RZ, PT, P2 ;  /* 0x000000ff0700720c */ /* 0x000fe40003f45320 */
[----:B--2---:R-:W-:-:S05]  /*8790*/  ISETP.NE.U32.AND P1, PT, R12, RZ, PT ;  /* 0x000000ff0c00720c */ /* 0x004fca0003f25070 */
[----:B------:R-:W2:Y:S01]  /*87a0*/  @P0 LDC.64 R4, c[0x0][0x778] ;  /* 0x0001de00ff040b82 */ /* 0x000ea20000000a00 */
[----:B------:R-:W-:-:S07]  /*87b0*/  ISETP.NE.AND.EX P1, PT, R13, RZ, PT, P1 ;  /* 0x000000ff0d00720c */ /* 0x000fce0003f25310 */
[----:B------:R-:W3:Y:S01]  /*87c0*/  @P2 LDC.64 R6, c[0x0][0x780] ;  /* 0x0001e000ff062b82 */ /* 0x000ee20000000a00 */
[----:B-1----:R-:W-:-:S05]  /*87d0*/  IMAD.WIDE R2, R11, 0x4, R2 ;  /* 0x000000040b027825 */ /* 0x002fca00078e0202 */
[----:B------:R-:W4:Y:S01]  /*87e0*/  @P1 LDG.E R18, desc[UR38][R2.64] ;  /* 0x0000002602121981 */ /* 0x000f22000c1e1900 */
[----:B------:R-:W-:Y:S01]  /*87f0*/  IMAD.MOV.U32 R10, RZ, RZ, RZ ;  /* 0x000000ffff0a7224 */ /* 0x000fe200078e00ff */
[----:B------:R-:W-:Y:S02]  /*8800*/  ULDC UR4, c[0x0][0x280] ;  /* 0x0000a00000047ab9 */ /* 0x000fe40000000800 */
[----:B------:R-:W4:Y:S01]  /*8810*/  @P1 LDG.E R14, desc[UR38][R2.64] ;  /* 0x00000026020e1981 */ /* 0x000f22000c1e1900 */
[----:B--2---:R-:W-:-:S04]  /*8820*/  @P0 IMAD.WIDE R4, R11, 0x4, R4 ;  /* 0x000000040b040825 */ /* 0x004fc800078e0204 */
[----:B------:R-:W-:Y:S01]  /*8830*/  IMAD.U32 R8, RZ, RZ, UR4 ;  /* 0x00000004ff087e24 */ /* 0x000fe2000f8e00ff */
[----:B------:R3:W5:Y:S02]  /*8840*/  @P0 LDG.E R10, desc[UR38][R4.64] ;  /* 0x00000026040a0981 */ /* 0x000764000c1e1900 */
[----:B---3--:R-:W-:-:S05]  /*8850*/  @P2 IMAD.WIDE R4, R11, 0x4, R6 ;  /* 0x000000040b042825 */ /* 0x008fca00078e0206 */
[----:B------:R1:W5:Y:S01]  /*8860*/  @P2 LDG.E R8, desc[UR38][R4.64] ;  /* 0x0000002604082981 */ /* 0x000362000c1e1900 */
[----:B------:R-:W-:Y:S01]  /*8870*/  VOTEU.ANY UP0, P1 ;  /* 0x00000000003f7886 */ /* 0x000fe20000800100 */
[----:B----4-:R-:W-:Y:S01]  /*8880*/  @P1 IMAD R6, R11, 0x40, R18 ;  /* 0x000000400b061824 */ /* 0x010fe200078e0212 */
        /* <DEDUP_REMOVED lines=9> */
.L_x_810:
        /* <DEDUP_REMOVED lines=70> */
.L_x_848:
        /* <DEDUP_REMOVED lines=9> */
.L_x_813:
        /* <DEDUP_REMOVED lines=98> */
.L_x_824:
[----:B-1----:R-:W-:-:S05]  /*9430*/  IMAD.MOV.U32 R11, RZ, RZ, 0x1 ;  /* 0x00000001ff0b7424 */ /* 0x002fca00078e00ff */
[----:B------:R-:W-:-:S04]  /*9440*/  SHF.L.U32 R11, R11, 0x1f, RZ ;  /* 0x0000001f0b0b7819 */ /* 0x000fc800000006ff */
[----:B------:R-:W1:Y:S02]  /*9450*/  SYNCS.PHASECHK.TRANS64.TRYWAIT P1, [R12+URZ+0x36438], R11 ;  /* 0x0364380b0c0075a7 */ /* 0x000e64000802017f */
[----:B-1234-:R-:W-:Y:S05]  /*9460*/  @!P1 BRA `(.L_x_816) ;  /* 0x0000001800889947 */ /* 0x01efea0003800000 */
.L_x_849:
[----:B------:R-:W-:Y:S05]  /*9470*/  @P0 BRA `(.L_x_817) ;  /* 0x0000000000140947 */ /* 0x000fea0003800000 */
[----:B------:R-:W-:Y:S01]  /*9480*/  ISETP.NE.AND P1, PT, R8, RZ, PT ;  /* 0x000000ff0800720c */ /* 0x000fe20003f25270 */
[----:B------:R-:W-:-:S04]  /*9490*/  IMAD.MOV.U32 R3, RZ, RZ, 0x6100 ;  /* 0x00006100ff037424 */ /* 0x000fc800078e00ff */
[----:B------:R2:W-:Y:S08]  /*94a0*/  SYNCS.ARRIVE.TRANS64 RZ, [R12+URZ+0x36430], R3 ;  /* 0x036430030cff79a7 */ /* 0x0005f0000800003f */
[----:B------:R-:W-:Y:S05]  /*94b0*/  @!P1 BRA `(.L_x_817) ;  /* 0x0000000000049947 */ /* 0x000fea0003800000 */
[----:B------:R-:W-:Y:S01]  /*94c0*/  BPT.TRAP 0x1 ;  /* 0x000000040000795c */ /* 0x000fe20000300000 */
.L_x_817:
        /* <DEDUP_REMOVED lines=49> */
.L_x_850:
[----:B------:R-:W-:Y:S05]  /*97e0*/  @P0 BRA `(.L_x_819) ;  /* 0x0000000000140947 */ /* 0x000fea0003800000 */
[----:B------:R-:W-:Y:S01]  /*97f0*/  ISETP.NE.AND P1, PT, R8, RZ, PT ;  /* 0x000000ff0800720c */ /* 0x000fe20003f25270 */
[----:B--2---:R-:W-:-:S04]  /*9800*/  IMAD.MOV.U32 R27, RZ, RZ, 0x6100 ;  /* 0x00006100ff1b7424 */ /* 0x004fc800078e00ff */
[----:B------:R3:W-:Y:S08]  /*9810*/  SYNCS.ARRIVE.TRANS64 RZ, [R12+URZ+0x36418], R27 ;  /* 0x0364181b0cff79a7 */ /* 0x0007f0000800003f */
[----:B------:R-:W-:Y:S05]  /*9820*/  @!P1 BRA `(.L_x_819) ;  /* 0x0000000000049947 */ /* 0x000fea0003800000 */
[----:B------:R-:W-:Y:S01]  /*9830*/  BPT.TRAP 0x1 ;  /* 0x000000040000795c */ /* 0x000fe20000300000 */
.L_x_819:
        /* <DEDUP_REMOVED lines=37> */
.L_x_851:
[----:B--2---:R-:W-:Y:S01]  /*9a90*/  SHF.R.S32.HI R28, RZ, 0x1f, R26 ;  /* 0x0000001fff1c7819 */ /* 0x004fe2000001141a */
[----:B------:R-:W-:Y:S06]  /*9aa0*/  @P0 BRA `(.L_x_821) ;  /* 0x0000000000140947 */ /* 0x000fec0003800000 */
[----:B------:R-:W-:Y:S01]  /*9ab0*/  ISETP.NE.AND P1, PT, R8, RZ, PT ;  /* 0x000000ff0800720c */ /* 0x000fe20003f25270 */
[----:B------:R-:W-:-:S04]  /*9ac0*/  IMAD.MOV.U32 R29, RZ, RZ, 0x6100 ;  /* 0x00006100ff1d7424 */ /* 0x000fc800078e00ff */
[----:B------:R2:W-:Y:S08]  /*9ad0*/  SYNCS.ARRIVE.TRANS64 RZ, [R12+URZ+0x36430], R29 ;  /* 0x0364301d0cff79a7 */ /* 0x0005f0000800003f */
[----:B------:R-:W-:Y:S05]  /*9ae0*/  @!P1 BRA `(.L_x_821) ;  /* 0x0000000000049947 */ /* 0x000fea0003800000 */
[----:B------:R-:W-:Y:S01]  /*9af0*/  BPT.TRAP 0x1 ;  /* 0x000000040000795c */ /* 0x000fe20000300000 */
.L_x_821:
        /* <DEDUP_REMOVED lines=37> */
.L_x_853:
[----:B------:R-:W-:Y:S05]  /*9d50*/  @P0 BRA `(.L_x_823) ;  /* 0x0000000000140947 */ /* 0x000fea0003800000 */
[----:B------:R-:W-:Y:S01]  /*9d60*/  ISETP.NE.AND P1, PT, R8, RZ, PT ;  /* 0x000000ff0800720c */ /* 0x000fe20003f25270 */
[----:B---3--:R-:W-:-:S04]  /*9d70*/  IMAD.MOV.U32 R5, RZ, RZ, 0x6100 ;  /* 0x00006100ff057424 */ /* 0x008fc800078e00ff */
[----:B------:R4:W-:Y:S08]  /*9d80*/  SYNCS.ARRIVE.TRANS64 RZ, [R12+URZ+0x36410], R5 ;  /* 0x036410050cff79a7 */ /* 0x0009f0000800003f */
[----:B------:R-:W-:Y:S05]  /*9d90*/  @!P1 BRA `(.L_x_823) ;  /* 0x0000000000049947 */ /* 0x000fea0003800000 */
[----:B------:R-:W-:Y:S01]  /*9da0*/  BPT.TRAP 0x1 ;  /* 0x000000040000795c */ /* 0x000fe20000300000 */
.L_x_823:
        /* <DEDUP_REMOVED lines=37> */
.L_x_815:
[----:B------:R-:W-:Y:S01]  /*a000*/  ISETP.NE.AND P1, PT, R17, RZ, PT ;  /* 0x000000ff1100720c */ /* 0x000fe20003f25270 */
[----:B------:R-:W-:-:S12]  /*a010*/  IMAD.MOV.U32 R4, RZ, RZ, 0x1 ;  /* 0x00000001ff047424 */ /* 0x000fd800078e00ff */
[----:B------:R-:W-:Y:S05]  /*a020*/  @!P1 BRA `(.L_x_814) ;  /* 0x00000004006c9947 */ /* 0x000fea0003800000 */
[----:B------:R-:W3:Y:S02]  /*a030*/  SYNCS.PHASECHK.TRANS64.TRYWAIT P1, [R12+URZ+0x36438], R11 ;  /* 0x0364380b0c0075a7 */ /* 0x000ee4000802017f */
[----:B---3--:R-:W-:Y:S05]  /*a040*/  @!P1 BRA `(.L_x_825) ;  /* 0x0000000c00e49947 */ /* 0x008fea0003800000 */
.L_x_854:
[----:B------:R-:W-:Y:S05]  /*a050*/  @P0 BRA `(.L_x_826) ;  /* 0x0000000000140947 */ /* 0x000fea0003800000 */
[----:B------:R-:W-:Y:S01]  /*a060*/  ISETP.NE.AND P1, PT, R8, RZ, PT ;  /* 0x000000ff0800720c */ /* 0x000fe20003f25270 */
[----:B------:R-:W-:-:S04]  /*a070*/  IMAD.MOV.U32 R5, RZ, RZ, 0x6100 ;  /* 0x00006100ff057424 */ /* 0x000fc800078e00ff */
[----:B------:R4:W-:Y:S08]  /*a080*/  SYNCS.ARRIVE.TRANS64 RZ, [R12+URZ+0x36430], R5 ;  /* 0x036430050cff79a7 */ /* 0x0009f0000800003f */
[----:B------:R-:W-:Y:S05]  /*a090*/  @!P1 BRA `(.L_x_826) ;  /* 0x0000000000049947 */ /* 0x000fea0003800000 */
[----:B------:R-:W-:Y:S01]  /*a0a0*/  BPT.TRAP 0x1 ;  /* 0x000000040000795c */ /* 0x000fe20000300000 */
.L_x_826:
        /* <DEDUP_REMOVED lines=42> */
.L_x_855:
[----:B------:R-:W-:Y:S01]  /*a350*/  IMAD.MOV.U32 R4, RZ, RZ, RZ ;  /* 0x000000ffff047224 */ /* 0x000fe200078e00ff */
[----:B------:R-:W-:Y:S06]  /*a360*/  @P0 BRA `(.L_x_828) ;  /* 0x0000000000140947 */ /* 0x000fec0003800000 */
[----:B------:R-:W-:Y:S01]  /*a370*/  ISETP.NE.AND P1, PT, R8, RZ, PT ;  /* 0x000000ff0800720c */ /* 0x000fe20003f25270 */
[----:B----4-:R-:W-:-:S04]  /*a380*/  IMAD.MOV.U32 R5, RZ, RZ, 0x6100 ;  /* 0x00006100ff057424 */ /* 0x010fc800078e00ff */
[----:B------:R4:W-:Y:S08]  /*a390*/  SYNCS.ARRIVE.TRANS64 RZ, [R12+URZ+0x36418], R5 ;  /* 0x036418050cff79a7 */ /* 0x0009f0000800003f */
[----:B------:R-:W-:Y:S05]  /*a3a0*/  @!P1 BRA `(.L_x_828) ;  /* 0x0000000000049947 */ /* 0x000fea0003800000 */
[----:B------:R-:W-:Y:S01]  /*a3b0*/  BPT.TRAP 0x1 ;  /* 0x000000040000795c */ /* 0x000fe20000300000 */
.L_x_828:
        /* <DEDUP_REMOVED lines=34> */
.L_x_814:
[----:B------:R-:W-:-:S04]  /*a5e0*/  SHF.L.U32 R3, R4, 0x1f, RZ ;  /* 0x0000001f04037819 */ /* 0x000fc800000006ff */
[----:B------:R-:W4:Y:S02]  /*a5f0*/  SYNCS.PHASECHK.TRANS64.TRYWAIT P1, [R12+URZ+0x36438], R3 ;  /* 0x036438030c0075a7 */ /* 0x000f24000802017f */
[----:B----4-:R-:W-:Y:S05]  /*a600*/  @!P1 BRA `(.L_x_829) ;  /* 0x00000008009c9947 */ /* 0x010fea0003800000 */
.L_x_856:
[----:B------:R-:W-:Y:S05]  /*a610*/  @P0 BRA `(.L_x_830) ;  /* 0x0000000000180947 */ /* 0x000fea0003800000 */
[----:B------:R-:W5:Y:S01]  /*a620*/  S2R R2, SR_TID.X ;  /* 0x0000000000027919 */ /* 0x000f620000002100 */
[----:B----4-:R-:W-:-:S04]  /*a630*/  IMAD.MOV.U32 R3, RZ, RZ, 0x6100 ;  /* 0x00006100ff037424 */ /* 0x010fc800078e00ff */
[----:B------:R4:W-:Y:S01]  /*a640*/  SYNCS.ARRIVE.TRANS64 RZ, [R12+URZ+0x36430], R3 ;  /* 0x036430030cff79a7 */ /* 0x0009e2000800003f */
[----:B-----5:R-:W-:-:S13]  /*a650*/  LOP3.LUT P0, RZ, R2, 0x1f, RZ, 0xc0, !PT ;  /* 0x0000001f02ff7812 */ /* 0x020fda000780c0ff */
[----:B----4-:R-:W-:Y:S05]  /*a660*/  @!P0 BRA `(.L_x_830) ;  /* 0x0000000000048947 */ /* 0x010fea0003800000 */
[----:B------:R-:W-:Y:S01]  /*a670*/  BPT.TRAP 0x1 ;  /* 0x000000040000795c */ /* 0x000fe20000300000 */
.L_x_830:
        /* <DEDUP_REMOVED lines=44> */
.L_x_811:
[----:B------:R-:W-:Y:S05]  /*a940*/  BSYNC B0 ;  /* 0x0000000000007941 */ /* 0x000fea0003800000 */
.L_x_809:
[----:B------:R-:W-:-:S03]  /*a950*/  UMOV UR6, 0xffffffff ;  /* 0xffffffff00067882 */ /* 0x000fc60000000000 */
[----:B------:R-:W-:Y:S05]  /*a960*/  BRA.DIV UR6, `(.L_x_831) ;  /* 0x0000000606d87947 */ /* 0x000fea000b800000 */
[----:B------:R-:W-:-:S13]  /*a970*/  ELECT P6, URZ, PT ;  /* 0x00000000003f782f */ /* 0x000fda00038c0000 */
.L_x_859:
[----:B------:R-:W-:Y:S05]  /*a980*/  @!P6 BRA `(.L_x_682) ;  /* 0x000000000070e947 */ /* 0x000fea0003800000 */
[----:B------:R-:W-:-:S04]  /*a990*/  LOP3.LUT R16, R16, 0x2, RZ, 0xfc, !PT ;  /* 0x0000000210107812 */ /* 0x000fc800078efcff */
[----:B------:R-:W-:-:S13]  /*a9a0*/  ISETP.NE.AND P2, PT, R16, 0x3, PT ;  /* 0x000000031000780c */ /* 0x000fda0003f45270 */
[----:B------:R-:W-:Y:S05]  /*a9b0*/  @!P2 BRA `(.L_x_832) ;  /* 0x000000000004a947 */ /* 0x000fea0003800000 */
[----:B--2---:R-:W-:Y:S01]  /*a9c0*/  BPT.TRAP 0x1 ;  /* 0x000000040000795c */ /* 0x004fe20000300000 */
.L_x_832:
[----:B----4-:R-:W4:Y:S01]  /*a9d0*/  S2R R3, SR_CgaCtaId ;  /* 0x0000000000037919 */ /* 0x010f220000008800 */
        /* <DEDUP_REMOVED lines=14> */
.L_x_860:
[----:B------:R-:W5:Y:S02]  /*aac0*/  SYNCS.PHASECHK.TRANS64.TRYWAIT P0, [R5+URZ], R0 ;  /* 0x00000000050075a7 */ /* 0x000f64000800017f */
[----:B-----5:R-:W-:Y:S05]  /*aad0*/  @!P0 BRA `(.L_x_834) ;  /* 0x0000000400b08947 */ /* 0x020fea0003800000 */
.L_x_861:
[----:B------:R-:W-:Y:S05]  /*aae0*/  @!P2 BRA `(.L_x_835) ;  /* 0x000000000004a947 */ /* 0x000fea0003800000 */
[----:B--2---:R-:W-:Y:S01]  /*aaf0*/  BPT.TRAP 0x1 ;  /* 0x000000040000795c */ /* 0x004fe20000300000 */
.L_x_835:
[----:B------:R-:W-:-:S07]  /*ab00*/  SHF.L.U32 R4, R4, 0x1f, RZ ;  /* 0x0000001f04047819 */ /* 0x000fce00000006ff */
.L_x_836:
[----:B------:R1:W1:Y:S02]  /*ab10*/  SYNCS.PHASECHK.TRANS64.TRYWAIT P0, [R9+URZ+0x36438], R4 ;  /* 0x03643804090075a7 */ /* 0x000264000800017f */
[----:B-1----:R-:W-:Y:S05]  /*ab20*/  @!P0 NANOSLEEP.SYNCS 0x989680 ;  /* 0x009896800000895d */ /* 0x002fea0003900000 */
[----:B------:R-:W1:Y:S02]  /*ab30*/  @!P0 SYNCS.PHASECHK.TRANS64 P0, [R9+URZ+0x36438], R4 ;  /* 0x03643804090085a7 */ /* 0x000e64000800007f */
[----:B-1----:R-:W-:Y:S05]  /*ab40*/  @!P0 BRA `(.L_x_836) ;  /* 0xfffffffc00f08947 */ /* 0x002fea000383ffff */
.L_x_682:
[----:B--2---:R-:W-:Y:S05]  /*ab50*/  BSYNC B6 ;  /* 0x0000000000067941 */ /* 0x004fea0003800000 */
.L_x_676:
[----:B------:R-:W-:Y:S05]  /*ab60*/  EXIT ;  /* 0x000000000000794d */ /* 0x000fea0003800000 */
.L_x_692:
[----:B------:R-:W-:Y:S02]  /*ab70*/  IMAD.MOV.U32 R12, RZ, RZ, RZ ;  /* 0x000000ffff0c7224 */ /* 0x000fe400078e00ff */
[----:B------:R-:W-:Y:S02]  /*ab80*/  IMAD.MOV.U32 R11, RZ, RZ, 0x1f ;  /* 0x0000001fff0b7424 */ /* 0x000fe400078e00ff */
[----:B------:R-:W-:-:S07]  /*ab90*/  IMAD.MOV.U32 R15, RZ, RZ, -0x1 ;  /* 0xffffffffff0f7424 */ /* 0x000fce00078e00ff */
[----:B------:R-:W-:Y:S05]  /*aba0*/  WARPSYNC.COLLECTIVE R15, `(.L_x_837) ;  /* 0x000000000f087348 */ /* 0x000fea0003c00000 */
[----:B------:R1:W2:Y:S02]  /*abb0*/  SHFL.IDX P6, R14, R13, R12, R11 ;  /* 0x0000000c0d0e7389 */ /* 0x0002a400000c000b */
[----:B-12---:R-:W-:Y:S01]  /*abc0*/  ENDCOLLECTIVE ;  /* 0x000000000000791b */ /* 0x006fe20003800000 */
.L_x_837:
[----:B------:R-:W-:Y:S05]  /*abd0*/  BRA `(.L_x_838) ;  /* 0xffffff6400a07947 */ /* 0x000fea000383ffff */
.L_x_694:
[----:B--2---:R-:W-:-:S04]  /*abe0*/  IMAD.U32 R7, RZ, RZ, UR36 ;  /* 0x00000024ff077e24 */ /* 0x004fc8000f8e00ff */
[----:B------:R2:W3:Y:S03]  /*abf0*/  SYNCS.PHASECHK.TRANS64.TRYWAIT P0, [R7+URZ+0x36400], R11 ;  /* 0x0364000b070075a7 */ /* 0x0004e6000800017f */
[----:B---3--:R-:W-:Y:S05]  /*ac00*/  @!P0 NANOSLEEP.SYNCS 0x989680 ;  /* 0x009896800000895d */ /* 0x008fea0003900000 */
[----:B------:R-:W3:Y:S02]  /*ac10*/  @!P0 SYNCS.PHASECHK.TRANS64 P0, [R7+URZ+0x36400], R11 ;  /* 0x0364000b070085a7 */ /* 0x000ee4000800007f */
[----:B---3--:R-:W-:Y:S05]  /*ac20*/  @!P0 BRA `(.L_x_694) ;  /* 0xfffffffc00ec8947 */ /* 0x008fea000383ffff */
[----:B------:R-:W-:Y:S05]  /*ac30*/  BRA `(.L_x_693) ;  /* 0xffffff6400f07947 */ /* 0x000fea000383ffff */
.L_x_698:
[----:B--2---:R2:W3:Y:S02]  /*ac40*/  SYNCS.PHASECHK.TRANS64.TRYWAIT P1, [R4+URZ+0x36410], R11 ;  /* 0x0364100b040075a7 */ /* 0x0044e4000802017f */
[----:B---3--:R-:W-:Y:S05]  /*ac50*/  @!P1 NANOSLEEP.SYNCS 0x989680 ;  /* 0x009896800000995d */ /* 0x008fea0003900000 */
[----:B------:R-:W3:Y:S02]  /*ac60*/  @!P1 SYNCS.PHASECHK.TRANS64 P1, [R4+URZ+0x36410], R11 ;  /* 0x0364100b040095a7 */ /* 0x000ee4000802007f */
[----:B---3--:R-:W-:Y:S05]  /*ac70*/  @!P1 BRA `(.L_x_698) ;  /* 0xfffffffc00f09947 */ /* 0x008fea000383ffff */
[----:B------:R-:W-:Y:S05]  /*ac80*/  BRA `(.L_x_697) ;  /* 0xffffff6c00987947 */ /* 0x000fea000383ffff */
.L_x_702:
[----:B--2---:R-:W-:-:S04]  /*ac90*/  IMAD.U32 R120, RZ, RZ, UR36 ;  /* 0x00000024ff787e24 */ /* 0x004fc8000f8e00ff */
[----:B------:R2:W3:Y:S03]  /*aca0*/  SYNCS.PHASECHK.TRANS64.TRYWAIT P1, [R120+URZ+0x36430], R15 ;  /* 0x0364300f780075a7 */ /* 0x0004e6000802017f */
[----:B---3--:R-:W-:Y:S05]  /*acb0*/  @!P1 NANOSLEEP.SYNCS 0x989680 ;  /* 0x009896800000995d */ /* 0x008fea0003900000 */
[----:B------:R-:W3:Y:S02]  /*acc0*/  @!P1 SYNCS.PHASECHK.TRANS64 P1, [R120+URZ+0x36430], R15 ;  /* 0x0364300f780095a7 */ /* 0x000ee4000802007f */
[----:B---3--:R-:W-:Y:S05]  /*acd0*/  @!P1 BRA `(.L_x_702) ;  /* 0xfffffffc00ec9947 */ /* 0x008fea000383ffff */
[----:B------:R-:W-:Y:S05]  /*ace0*/  BRA `(.L_x_701) ;  /* 0xffffff7400b47947 */ /* 0x000fea000383ffff */
.L_x_762:
[----:B------:R-:W-:Y:S01]  /*acf0*/  BSSY B0, `(.L_x_839) ;  /* 0x0000005000007945 */ /* 0x000fe20003800000 */
[----:B------:R-:W-:-:S07]  /*ad00*/  IMAD.MOV.U32 R15, RZ, RZ, -0x1 ;  /* 0xffffffffff0f7424 */ /* 0x000fce00078e00ff */
[----:B------:R-:W-:Y:S05]  /*ad10*/  WARPSYNC.COLLECTIVE R15, `(.L_x_840) ;  /* 0x000000000f087348 */ /* 0x000fea0003c00000 */
[----:B------:R-:W-:Y:S01]  /*ad20*/  NOP ;  /* 0x0000000000007918 */ /* 0x000fe20000000000 */
[----:B------:R-:W-:Y:S01]  /*ad30*/  ENDCOLLECTIVE ;  /* 0x000000000000791b */ /* 0x000fe20003800000 */
.L_x_840:
[----:B------:R-:W-:Y:S05]  /*ad40*/  BSYNC B0 ;  /* 0x0000000000007941 */ /* 0x000fea0003800000 */
.L_x_839:
[----:B------:R-:W-:Y:S05]  /*ad50*/  BRA `(.L_x_841) ;  /* 0xffffffc4005c7947 */ /* 0x000fea000383ffff */
.L_x_778:
[----:B------:R-:W-:Y:S01]  /*ad60*/  BSSY B0, `(.L_x_842) ;  /* 0x0000005000007945 */ /* 0x000fe20003800000 */
[----:B------:R-:W-:-:S07]  /*ad70*/  IMAD.MOV.U32 R15, RZ, RZ, -0x1 ;  /* 0xffffffffff0f7424 */ /* 0x000fce00078e00ff */
[----:B------:R-:W-:Y:S05]  /*ad80*/  WARPSYNC.COLLECTIVE R15, `(.L_x_843) ;  /* 0x000000000f087348 */ /* 0x000fea0003c00000 */
[----:B------:R-:W-:Y:S01]  /*ad90*/  NOP ;  /* 0x0000000000007918 */ /* 0x000fe20000000000 */
[----:B------:R-:W-:Y:S01]  /*ada0*/  ENDCOLLECTIVE ;  /* 0x000000000000791b */ /* 0x000fe20003800000 */
.L_x_843:
[----:B------:R-:W-:Y:S05]  /*adb0*/  BSYNC B0 ;  /* 0x0000000000007941 */ /* 0x000fea0003800000 */
.L_x_842:
[----:B------:R-:W-:Y:S05]  /*adc0*/  BRA `(.L_x_844) ;  /* 0xffffffc800cc7947 */ /* 0x000fea000383ffff */
.L_x_795:
[----:B------:R-:W-:Y:S01]  /*add0*/  BSSY B0, `(.L_x_845) ;  /* 0x0000005000007945 */ /* 0x000fe20003800000 */
[----:B------:R-:W-:-:S07]  /*ade0*/  IMAD.MOV.U32 R15, RZ, RZ, -0x1 ;  /* 0xffffffffff0f7424 */ /* 0x000fce00078e00ff */
[----:B------:R-:W-:Y:S05]  /*adf0*/  WARPSYNC.COLLECTIVE R15, `(.L_x_846) ;  /* 0x000000000f087348 */ /* 0x000fea0003c00000 */
[----:B------:R-:W-:Y:S01]  /*ae00*/  NOP ;  /* 0x0000000000007918 */ /* 0x000fe20000000000 */
[----:B------:R-:W-:Y:S01]  /*ae10*/  ENDCOLLECTIVE ;  /* 0x000000000000791b */ /* 0x000fe20003800000 */
.L_x_846:
[----:B------:R-:W-:Y:S05]  /*ae20*/  BSYNC B0 ;  /* 0x0000000000007941 */ /* 0x000fea0003800000 */
.L_x_845:
[----:B------:R-:W-:Y:S05]  /*ae30*/  BRA `(.L_x_847) ;  /* 0xffffffd000487947 */ /* 0x000fea000383ffff */
.L_x_812:
[----:B-1----:R1:W2:Y:S02]  /*ae40*/  SYNCS.PHASECHK.TRANS64.TRYWAIT P1, [R12+URZ+0x36420], R11 ;  /* 0x0364200b0c0075a7 */ /* 0x0022a4000802017f */
[----:B--2---:R-:W-:Y:S05]  /*ae50*/  @!P1 NANOSLEEP.SYNCS 0x989680 ;  /* 0x009896800000995d */ /* 0x004fea0003900000 */
[----:B------:R-:W2:Y:S02]  /*ae60*/  @!P1 SYNCS.PHASECHK.TRANS64 P1, [R12+URZ+0x36420], R11 ;  /* 0x0364200b0c0095a7 */ /* 0x000ea4000802007f */
[----:B--2---:R-:W-:Y:S05]  /*ae70*/  @!P1 BRA `(.L_x_812) ;  /* 0xfffffffc00f09947 */ /* 0x004fea000383ffff */
[----:B------:R-:W-:Y:S05]  /*ae80*/  BRA `(.L_x_848) ;  /* 0xffffffdc00bc7947 */ /* 0x000fea000383ffff */
.L_x_816:
[----:B-1----:R1:W2:Y:S02]  /*ae90*/  SYNCS.PHASECHK.TRANS64.TRYWAIT P1, [R12+URZ+0x36438], R11 ;  /* 0x0364380b0c0075a7 */ /* 0x0022a4000802017f */
[----:B--2---:R-:W-:Y:S05]  /*aea0*/  @!P1 NANOSLEEP.SYNCS 0x989680 ;  /* 0x009896800000995d */ /* 0x004fea0003900000 */
[----:B------:R-:W2:Y:S02]  /*aeb0*/  @!P1 SYNCS.PHASECHK.TRANS64 P1, [R12+URZ+0x36438], R11 ;  /* 0x0364380b0c0095a7 */ /* 0x000ea4000802007f */
[----:B--2---:R-:W-:Y:S05]  /*aec0*/  @!P1 BRA `(.L_x_816) ;  /* 0xfffffffc00f09947 */ /* 0x004fea000383ffff */
[----:B------:R-:W-:Y:S05]  /*aed0*/  BRA `(.L_x_849) ;  /* 0xffffffe400647947 */ /* 0x000fea000383ffff */
.L_x_818:
[----:B--2---:R2:W3:Y:S02]  /*aee0*/  SYNCS.PHASECHK.TRANS64.TRYWAIT P1, [R12+URZ+0x36428], R27 ;  /* 0x0364281b0c0075a7 */ /* 0x0044e4000802017f */
[----:B---3--:R-:W-:Y:S05]  /*aef0*/  @!P1 NANOSLEEP.SYNCS 0x989680 ;  /* 0x009896800000995d */ /* 0x008fea0003900000 */
[----:B------:R-:W3:Y:S02]  /*af00*/  @!P1 SYNCS.PHASECHK.TRANS64 P1, [R12+URZ+0x36428], R27 ;  /* 0x0364281b0c0095a7 */ /* 0x000ee4000802007f */
[----:B---3--:R-:W-:Y:S05]  /*af10*/  @!P1 BRA `(.L_x_818) ;  /* 0xfffffffc00f09947 */ /* 0x008fea000383ffff */
[----:B------:R-:W-:Y:S05]  /*af20*/  BRA `(.L_x_850) ;  /* 0xffffffe8002c7947 */ /* 0x000fea000383ffff */
.L_x_820:
[----:B--2---:R2:W3:Y:S02]  /*af30*/  SYNCS.PHASECHK.TRANS64.TRYWAIT P1, [R12+URZ+0x36438], R28 ;  /* 0x0364381c0c0075a7 */ /* 0x0044e4000802017f */
[----:B---3--:R-:W-:Y:S05]  /*af40*/  @!P1 NANOSLEEP.SYNCS 0x989680 ;  /* 0x009896800000995d */ /* 0x008fea0003900000 */
[----:B------:R-:W3:Y:S02]  /*af50*/  @!P1 SYNCS.PHASECHK.TRANS64 P1, [R12+URZ+0x36438], R28 ;  /* 0x0364381c0c0095a7 */ /* 0x000ee4000802007f */
[----:B---3--:R-:W-:Y:S05]  /*af60*/  @!P1 BRA `(.L_x_820) ;  /* 0xfffffffc00f09947 */ /* 0x008fea000383ffff */
[----:B------:R-:W-:Y:S05]  /*af70*/  BRA `(.L_x_851) ;  /* 0xffffffe800c47947 */ /* 0x000fea000383ffff */
.L_x_822:
[----:B------:R-:W-:-:S07]  /*af80*/  SHF.L.U32 R5, R0, 0x1f, RZ ;  /* 0x0000001f00057819 */ /* 0x000fce00000006ff */
.L_x_852:
[----:B---3--:R3:W4:Y:S02]  /*af90*/  SYNCS.PHASECHK.TRANS64.TRYWAIT P1, [R12+URZ+0x36420], R5 ;  /* 0x036420050c0075a7 */ /* 0x008724000802017f */
[----:B----4-:R-:W-:Y:S05]  /*afa0*/  @!P1 NANOSLEEP.SYNCS 0x989680 ;  /* 0x009896800000995d */ /* 0x010fea0003900000 */
[----:B------:R-:W4:Y:S02]  /*afb0*/  @!P1 SYNCS.PHASECHK.TRANS64 P1, [R12+URZ+0x36420], R5 ;  /* 0x036420050c0095a7 */ /* 0x000f24000802007f */
[----:B----4-:R-:W-:Y:S05]  /*afc0*/  @!P1 BRA `(.L_x_852) ;  /* 0xfffffffc00f09947 */ /* 0x010fea000383ffff */
[----:B------:R-:W-:Y:S05]  /*afd0*/  BRA `(.L_x_853) ;  /* 0xffffffec005c7947 */ /* 0x000fea000383ffff */
.L_x_825:
[----:B---3--:R3:W4:Y:S02]  /*afe0*/  SYNCS.PHASECHK.TRANS64.TRYWAIT P1, [R12+URZ+0x36438], R11 ;  /* 0x0364380b0c0075a7 */ /* 0x008724000802017f */
[----:B----4-:R-:W-:Y:S05]  /*aff0*/  @!P1 NANOSLEEP.SYNCS 0x989680 ;  /* 0x009896800000995d */ /* 0x010fea0003900000 */
[----:B------:R-:W4:Y:S02]  /*b000*/  @!P1 SYNCS.PHASECHK.TRANS64 P1, [R12+URZ+0x36438], R11 ;  /* 0x0364380b0c0095a7 */ /* 0x000f24000802007f */
[----:B----4-:R-:W-:Y:S05]  /*b010*/  @!P1 BRA `(.L_x_825) ;  /* 0xfffffffc00f09947 */ /* 0x010fea000383ffff */
[----:B------:R-:W-:Y:S05]  /*b020*/  BRA `(.L_x_854) ;  /* 0xfffffff000087947 */ /* 0x000fea000383ffff */
.L_x_827:
[----:B----4-:R4:W1:Y:S02]  /*b030*/  SYNCS.PHASECHK.TRANS64.TRYWAIT P1, [R12+URZ+0x36428], R5 ;  /* 0x036428050c0075a7 */ /* 0x010864000802017f */
[----:B-1----:R-:W-:Y:S05]  /*b040*/  @!P1 NANOSLEEP.SYNCS 0x989680 ;  /* 0x009896800000995d */ /* 0x002fea0003900000 */
[----:B------:R-:W1:Y:S02]  /*b050*/  @!P1 SYNCS.PHASECHK.TRANS64 P1, [R12+URZ+0x36428], R5 ;  /* 0x036428050c0095a7 */ /* 0x000e64000802007f */
[----:B-1----:R-:W-:Y:S05]  /*b060*/  @!P1 BRA `(.L_x_827) ;  /* 0xfffffffc00f09947 */ /* 0x002fea000383ffff */
[----:B------:R-:W-:Y:S05]  /*b070*/  BRA `(.L_x_855) ;  /* 0xfffffff000b47947 */ /* 0x000fea000383ffff */
.L_x_829:
[----:B----4-:R4:W1:Y:S02]  /*b080*/  SYNCS.PHASECHK.TRANS64.TRYWAIT P1, [R12+URZ+0x36438], R3 ;  /* 0x036438030c0075a7 */ /* 0x010864000802017f */
[----:B-1----:R-:W-:Y:S05]  /*b090*/  @!P1 NANOSLEEP.SYNCS 0x989680 ;  /* 0x009896800000995d */ /* 0x002fea0003900000 */
[----:B------:R-:W1:Y:S02]  /*b0a0*/  @!P1 SYNCS.PHASECHK.TRANS64 P1, [R12+URZ+0x36438], R3 ;  /* 0x036438030c0095a7 */ /* 0x000e64000802007f */
[----:B-1----:R-:W-:Y:S05]  /*b0b0*/  @!P1 BRA `(.L_x_829) ;  /* 0xfffffffc00f09947 */ /* 0x002fea000383ffff */
[----:B------:R-:W-:Y:S05]  /*b0c0*/  BRA `(.L_x_856) ;  /* 0xfffffff400507947 */ /* 0x000fea000383ffff */
.L_x_831:
[----:B------:R-:W-:Y:S01]  /*b0d0*/  BSSY B0, `(.L_x_857) ;  /* 0x0000006000007945 */ /* 0x000fe20003800000 */
[----:B------:R-:W-:-:S07]  /*b0e0*/  IMAD.MOV.U32 R15, RZ, RZ, -0x1 ;  /* 0xffffffffff0f7424 */ /* 0x000fce00078e00ff */
[----:B-1234-:R-:W-:Y:S05]  /*b0f0*/  WARPSYNC.COLLECTIVE R15, `(.L_x_858) ;  /* 0x000000000f0c7348 */ /* 0x01efea0003c00000 */
[----:B------:R-:W-:Y:S02]  /*b100*/  ELECT P6, UR62, PT ;  /* 0x00000000003e782f */ /* 0x000fe400038c0000 */
[----:B------:R-:W-:Y:S01]  /*b110*/  MOV R14, UR62 ;  /* 0x0000003e000e7c02 */ /* 0x000fe20008000f00 */
[----:B-1234-:R-:W-:Y:S10]  /*b120*/  ENDCOLLECTIVE ;  /* 0x000000000000791b */ /* 0x01eff40003800000 */
.L_x_858:
[----:B------:R-:W-:Y:S05]  /*b130*/  BSYNC B0 ;  /* 0x0000000000007941 */ /* 0x000fea0003800000 */
.L_x_857:
[----:B------:R-:W-:Y:S05]  /*b140*/  BRA `(.L_x_859) ;  /* 0xfffffff8000c7947 */ /* 0x000fea000383ffff */
.L_x_833:
[----:B----4-:R4:W1:Y:S02]  /*b150*/  SYNCS.PHASECHK.TRANS64.TRYWAIT P0, [R7+URZ], R6 ;  /* 0x00000006070075a7 */ /* 0x010864000800017f */
[----:B-1----:R-:W-:Y:S05]  /*b160*/  @!P0 NANOSLEEP.SYNCS 0x989680 ;  /* 0x009896800000895d */ /* 0x002fea0003900000 */
[----:B------:R-:W1:Y:S02]  /*b170*/  @!P0 SYNCS.PHASECHK.TRANS64 P0, [R7+URZ], R6 ;  /* 0x00000006070085a7 */ /* 0x000e64000800007f */
[----:B-1----:R-:W-:Y:S05]  /*b180*/  @!P0 BRA `(.L_x_833) ;  /* 0xfffffffc00f08947 */ /* 0x002fea000383ffff */
[----:B------:R-:W-:Y:S05]  /*b190*/  BRA `(.L_x_860) ;  /* 0xfffffff800487947 */ /* 0x000fea000383ffff */
.L_x_834:
[----:B------:R1:W1:Y:S02]  /*b1a0*/  SYNCS.PHASECHK.TRANS64.TRYWAIT P0, [R5+URZ], R0 ;  /* 0x00000000050075a7 */ /* 0x000264000800017f */
[----:B-1----:R-:W-:Y:S05]  /*b1b0*/  @!P0 NANOSLEEP.SYNCS 0x989680 ;  /* 0x009896800000895d */ /* 0x002fea0003900000 */
[----:B------:R-:W1:Y:S02]  /*b1c0*/  @!P0 SYNCS.PHASECHK.TRANS64 P0, [R5+URZ], R0 ;  /* 0x00000000050085a7 */ /* 0x000e64000800007f */
[----:B-1----:R-:W-:Y:S05]  /*b1d0*/  @!P0 BRA `(.L_x_834) ;  /* 0xfffffffc00f08947 */ /* 0x002fea000383ffff */
[----:B------:R-:W-:Y:S05]  /*b1e0*/  BRA `(.L_x_861) ;  /* 0xfffffff8003c7947 */ /* 0x000fea000383ffff */
.L_x_862:
        /* <DEDUP_REMOVED lines=9> */
.L_x_7654:


//--------------------- .text._ZN7cutlass13device_kernelIN5flash11enable_sm90INS1_16FlashAttnBwdSm90INS1_25CollectiveMainloopBwdSm90ILi2ELi1ELi1EN4cute5tupleIJNS5_1CILi1EEES8_S8_EEENS6_IJNS7_ILi64EEENS7_ILi96EEENS7_ILi192EEEEEENS_6half_tEfNS_4arch4Sm90ELb0ELb0ELb1ELb1ELb0ELb0ELb1ELb0ELi3ELi1ELi1ELi1ELb0EEENS1_24CollectiveEpilogueBwdGQAISD_fSG_Li384ELb1ELb0EEENS1_19SingleTileSchedulerILb1ELb0ELb0ELi96EEEEEEEEEvNT_6ParamsE --------------------------
	.section	.text._ZN7cutlass13device_kernelIN5flash11enable_sm90INS1_16FlashAttnBwdSm90INS1_25CollectiveMainloopBwdSm90ILi2ELi1ELi1EN4cute5tupleIJNS5_1CILi1EEES8_S8_EEENS6_IJNS7_ILi64EEENS7_ILi96EEENS7_ILi192EEEEEENS_6half_tEfNS_4arch4Sm90ELb0ELb0ELb1ELb1ELb0ELb0ELb1ELb0ELi3ELi1ELi1ELi1ELb0EEENS1_24CollectiveEpilogueBwdGQAISD_fSG_Li384ELb1ELb0EEENS1_19SingleTileSchedulerILb1ELb0ELb0ELi96EEEEEEEEEvNT_6ParamsE,"ax",@progbits
	.align	128
.text._ZN7cutlass13device_kernelIN5flash11enable_sm90INS1_16FlashAttnBwdSm90INS1_25CollectiveMainloopBwdSm90ILi2ELi1ELi1EN4cute5tupleIJNS5_1CILi1EEES8_S8_EEENS6_IJNS7_ILi64EEENS7_ILi96EEENS7_ILi192EEEEEENS_6half_tEfNS_4arch4Sm90ELb0ELb0ELb1ELb1ELb0ELb0ELb1ELb0ELi3ELi1ELi1ELi1ELb0EEENS1_24CollectiveEpilogueBwdGQAISD_fSG_Li384ELb1ELb0EEENS1_19SingleTileSchedulerILb1ELb0ELb0ELi96EEEEEEEEEvNT_6ParamsE:
        .type           _ZN7cutlass13device_kernelIN5flash11enable_sm90INS1_16FlashAttnBwdSm90INS1_25CollectiveMainloopBwdSm90ILi2ELi1ELi1EN4cute5tupleIJNS5_1CILi1EEES8_S8_EEENS6_IJNS7_ILi64EEENS7_ILi96EEENS7_ILi192EEEEEENS_6half_tEfNS_4arch4Sm90ELb0ELb0ELb1ELb1ELb0ELb0ELb1ELb0ELi3ELi1ELi1ELi1ELb0EEENS1_24CollectiveEpilogueBwdGQAISD_fSG_Li384ELb1ELb0EEENS1_19SingleTileSchedulerILb1ELb0ELb0ELi96EEEEEEEEEvNT_6ParamsE,@function
        .size           _ZN7cutlass13device_kernelIN5flash11enable_sm90INS1_16FlashAttnBwdSm90INS1_25CollectiveMainloopBwdSm90ILi2ELi1ELi1EN4cute5tupleIJNS5_1CILi1EEES8_S8_EEENS6_IJNS7_ILi64EEENS7_ILi96EEENS7_ILi192EEEEEENS_6half_tEfNS_4arch4Sm90ELb0ELb0ELb1ELb1ELb0ELb0ELb1ELb0ELi3ELi1ELi1ELi1ELb0EEENS1_24CollectiveEpilogueBwdGQAISD_fSG_Li384ELb1ELb0EEENS1_19SingleTileSchedulerILb1ELb0ELb0ELi96EEEEEEEEEvNT_6ParamsE,(.L_x_7655 - _ZN7cutlass13device_kernelIN5flash11enable_sm90INS1_16FlashAttnBwdSm90INS1_25CollectiveMainloopBwdSm90ILi2ELi1ELi1EN4cute5tupleIJNS5_1CILi1EEES8_S8_EEENS6_IJNS7_ILi64EEENS7_ILi96EEENS7_ILi192EEEEEENS_6half_tEfNS_4arch4Sm90ELb0ELb0ELb1ELb1ELb0ELb0ELb1ELb0ELi3ELi1ELi1ELi1ELb0EEENS1_24CollectiveEpilogueBwdGQAISD_fSG_Li384ELb1ELb0EEENS1_19SingleTileSchedulerILb1ELb0ELb0ELi96EEEEEEEEEvNT_6ParamsE)
        .other          _ZN7cutlass13device_kernelIN5flash11enable_sm90INS1_16FlashAttnBwdSm90INS1_25CollectiveMainloopBwdSm90ILi2ELi1ELi1EN4cute5tupleIJNS5_1CILi1EEES8_S8_EEENS6_IJNS7_ILi64EEENS7_ILi96EEENS7_ILi192EEEEEENS_6half_tEfNS_4arch4Sm90ELb0ELb0ELb1ELb1ELb0ELb0ELb1ELb0ELi3ELi1ELi1ELi1ELb0EEENS1_24CollectiveEpilogueBwdGQAISD_fSG_Li384ELb1ELb0EEENS1_19SingleTileSchedulerILb1ELb0ELb0ELi96EEEEEEEEEvNT_6ParamsE,@"STO_CUDA_ENTRY STV_DEFAULT"
_ZN7cutlass13device_kernelIN5flash11enable_sm90INS1_16FlashAttnBwdSm90INS1_25CollectiveMainloopBwdSm90ILi2ELi1ELi1EN4cute5tupleIJNS5_1CILi1EEES8_S8_EEENS6_IJNS7_ILi64EEENS7_ILi96EEENS7_ILi192EEEEEENS_6half_tEfNS_4arch4Sm90ELb0ELb0ELb1ELb1ELb0ELb0ELb1ELb0ELi3ELi1ELi1ELi1ELb0EEENS1_24CollectiveEpilogueBwdGQAISD_fSG_Li384ELb1ELb0EEENS1_19SingleTileSchedulerILb1ELb0ELb0ELi96EEEEEEEEEvNT_6ParamsE:
        /* <DEDUP_REMOVED lines=23> */
.L_x_864:
[----:B------:R-:W-:Y:S05]  /*0170*/  BSYNC B0 ;  /* 0x0000000000007941 */ /* 0x000fea0003800000 */
.L_x_863:
        /* <DEDUP_REMOVED lines=34> */
.L_x_865:
        /* <DEDUP_REMOVED lines=20> */
.L_x_866:
        /* <DEDUP_REMOVED lines=8> */
.L_x_869:
        /* <DEDUP_REMOVED lines=21> */
.L_x_870:
        /* <DEDUP_REMOVED lines=10> */
.L_x_872:
[----:B------:R-:W2:Y:S02]  /*0750*/  LDC R0, c[0x0][0x8c4] ;  /* 0x00023100ff007b82 */ /* 0x000ea40000000800 */
.L_x_871:
        /* <DEDUP_REMOVED lines=15> */
.L_x_874:
        /* <DEDUP_REMOVED lines=10> */
.L_x_875:
        /* <DEDUP_REMOVED lines=8> */
.L_x_876:
        /* <DEDUP_REMOVED lines=9> */
.L_x_877:
        /* <DEDUP_REMOVED lines=76> */
.L_x_880:
        /* <DEDUP_REMOVED lines=15> */
.L_x_879:
        /* <DEDUP_REMOVED lines=20> */
.L_x_882:
        /* <DEDUP_REMOVED lines=15> */
.L_x_881:
        /* <DEDUP_REMOVED lines=8> */
.L_x_970:
        /* <DEDUP_REMOVED lines=26> */
.L_x_884:
        /* <DEDUP_REMOVED lines=100> */
.L_x_896:
[----:B------:R-:W-:-:S13]  /*1a40*/  ISETP.NE.AND P0, PT, R9, 0x3, PT ;  /* 0x000000030900780c */ /* 0x000fda0003f05270 */
[----:B------:R-:W-:Y:S05]  /*1a50*/  @!P0 BRA `(.L_x_886) ;  /* 0x0000000000048947 */ /* 0x000fea0003800000 */
[----:B------:R-:W-:Y:S01]  /*1a60*/  BPT.TRAP 0x1 ;  /* 0x000000040000795c */ /* 0x000fe20000300000 */
.L_x_886:
[----:B------:R-:W-:Y:S02]  /*1a70*/  LEA R4, R3, UR36, 0x3 ;  /* 0x0000002403047c11 */ /* 0x000fe4000f8e18ff */
[----:B------:R-:W-:-:S04]  /*1a80*/  SHF.L.U32 R11, R7, 0x1f, RZ ;  /* 0x0000001f070b7819 */ /* 0x000fc800000006ff */
[----:B------:R1:W2:Y:S01]  /*1a90*/  SYNCS.PHASECHK.TRANS64.TRYWAIT P1, [R4+URZ+0x36410], R11 ;  /* 0x0364100b040075a7 */ /* 0x0002a2000802017f */
[----:B------:R-:W-:Y:S05]  /*1aa0*/  @!P0 BRA `(.L_x_887) ;  /* 0x0000000000048947 */ /* 0x000fea0003800000 */
[----:B------:R-:W-:Y:S01]  /*1ab0*/  BPT.TRAP 0x1 ;  /* 0x000000040000795c */ /* 0x000fe20000300000 */
.L_x_887:
[----:B--2---:R-:W-:Y:S05]  /*1ac0*/  @P1 BRA `(.L_x_888) ;  /* 0x0000000000081947 */ /* 0x004fea0003800000 */
[----:B------:R-:W2:Y:S02]  /*1ad0*/  SYNCS.PHASECHK.TRANS64.TRYWAIT P1, [R4+URZ+0x36410], R11 ;  /* 0x0364100b040075a7 */ /* 0x000ea4000802017f */
[----:B--2---:R-:W-:Y:S05]  /*1ae0*/  @!P1 BRA `(.L_x_889) ;  /* 0x0000006800649947 */ /* 0x004fea0003800000 */
.L_x_888:
        /* <DEDUP_REMOVED lines=104> */
.L_x_890:
[----:B------:R-:W-:-:S04]  /*2170*/  SHF.L.U32 R15, R6, 0x1f, RZ ;  /* 0x0000001f060f7819 */ /* 0x000fc800000006ff */
[----:B------:R1:W1:Y:S01]  /*2180*/  SYNCS.PHASECHK.TRANS64.TRYWAIT P1, [UR36+0x36430], R15 ;  /* 0x0364300fff0075a7 */ /* 0x0002620008020164 */
[----:B------:R-:W-:Y:S05]  /*2190*/  @!P0 BRA `(.L_x_891) ;  /* 0x0000000000048947 */ /* 0x000fea0003800000 */
[----:B------:R-:W-:Y:S01]  /*21a0*/  BPT.TRAP 0x1 ;  /* 0x000000040000795c */ /* 0x000fe20000300000 */
.L_x_891:
        /* <DEDUP_REMOVED lines=33> */
.L_x_892:
        /* <DEDUP_REMOVED lines=340> */
.L_x_894:
        /* <DEDUP_REMOVED lines=60> */
.L_x_895:
        /* <DEDUP_REMOVED lines=63> */
.L_x_878:
[----:B------:R-:W-:Y:S05]  /*40b0*/  @P0 BRA `(.L_x_873) ;  /* 0x0000004000b40947 */ /* 0x000fea0003800000 */
[----:B------:R-:W3:Y:S01]  /*40c0*/  LDL.LU R120, [R1+0x8] ;  /* 0x0000080001787983 */ /* 0x000ee20000300800 */
[----:B-12---:R-:W1:Y:S01]  /*40d0*/  LDC.64 R2, c[0x0][0x878] ;  /* 0x00021e00ff027b82 */ /* 0x006e620000000a00 */
[----:B------:R-:W2:Y:S01]  /*40e0*/  S2R R0, SR_TID.X ;  /* 0x0000000000007919 */ /* 0x000ea20000002100 */
[----:B------:R-:W4:Y:S06]  /*40f0*/  S2R R6, SR_CTAID.Y ;  /* 0x0000000000067919 */ /* 0x000f2c0000002600 */
[----:B------:R-:W5:Y:S01]  /*4100*/  S2UR UR5, SR_CgaCtaId ;  /* 0x00000000000579c3 */ /* 0x000f620000008800 */
[----:B------:R-:W4:Y:S07]  /*4110*/  S2R R10, SR_CTAID.X ;  /* 0x00000000000a7919 */ /* 0x000f2e0000002500 */
[----:B------:R-:W4:Y:S01]  /*4120*/  LDC.64 R12, c[0x0][0x818] ;  /* 0x00020600ff0c7b82 */ /* 0x000f220000000a00 */
[----:B-1----:R-:W-:-:S07]  /*4130*/  ISETP.NE.U32.AND P0, PT, R2, RZ, PT ;  /* 0x000000ff0200720c */ /* 0x002fce0003f05070 */
[----:B------:R-:W1:Y:S01]  /*4140*/  LDC.64 R16, c[0x0][0x840] ;  /* 0x00021000ff107b82 */ /* 0x000e620000000a00 */
[----:B------:R-:W-:-:S07]  /*4150*/  ISETP.NE.AND.EX P0, PT, R3, RZ, PT, P0 ;  /* 0x000000ff0300720c */ /* 0x000fce0003f05300 */
[----:B------:R-:W5:Y:S08]  /*4160*/  LDC R2, c[0x0][0x850] ;  /* 0x00021400ff027b82 */ /* 0x000f700000000800 */
[----:B------:R-:W3:Y:S01]  /*4170*/  @P0 LDC.64 R4, c[0x0][0x878] ;  /* 0x00021e00ff040b82 */ /* 0x000ee20000000a00 */
[----:B------:R-:W-:-:S07]  /*4180*/  UMOV UR4, 0x400 ;  /* 0x0000040000047882 */ /* 0x000fce0000000000 */
[----:B------:R-:W1:Y:S08]  /*4190*/  LDC.64 R14, c[0x0][0x820] ;  /* 0x00020800ff0e7b82 */ /* 0x000e700000000a00 */
[----:B------:R-:W1:Y:S08]  /*41a0*/  LDC.64 R18, c[0x0][0x848] ;  /* 0x00021200ff127b82 */ /* 0x000e700000000a00 */
[----:B------:R-:W1:Y:S08]  /*41b0*/  LDC.64 R20, c[0x0][0x800] ;  /* 0x00020000ff147b82 */ /* 0x000e700000000a00 */
[----:B------:R-:W1:Y:S01]  /*41c0*/  LDC.64 R22, c[0x0][0x828] ;  /* 0x00020a00ff167b82 */ /* 0x000e620000000a00 */
[----:B---3--:R-:W-:-:S06]  /*41d0*/  @P0 IMAD.WIDE R4, R120, 0x4, R4 ;  /* 0x0000000478040825 */ /* 0x008fcc00078e0204 */
[----:B------:R-:W3:Y:S01]  /*41e0*/  @P0 LDG.E R4, desc[UR38][R4.64] ;  /* 0x0000002604040981 */ /* 0x000ee2000c1e1900 */
[----:B------:R-:W-:Y:S01]  /*41f0*/  BAR.SYNC.DEFER_BLOCKING 0x1, 0x180 ;  /* 0x0046000000007b1d */ /* 0x000fe20000010000 */
[----:B-----5:R-:W-:Y:S01]  /*4200*/  ISETP.NE.AND P1, PT, R2, 0x1, PT ;  /* 0x000000010200780c */ /* 0x020fe20003f25270 */
[----:B--2---:R-:W-:Y:S01]  /*4210*/  VIADD R2, R0, 0xffffff80 ;  /* 0xffffff8000027836 */ /* 0x004fe20000000000 */
[----:B------:R-:W-:-:S03]  /*4220*/  ULEA UR4, UR5, UR4, 0x18 ;  /* 0x0000000405047291 */ /* 0x000fc6000f8ec03f */
[----:B------:R-:W-:Y:S01]  /*4230*/  BSSY B0, `(.L_x_897) ;  /* 0x0000052000007945 */ /* 0x000fe20003800000 */
[----:B------:R-:W-:-:S04]  /*4240*/  SHF.R.S32.HI R3, RZ, 0x1f, R2 ;  /* 0x0000001fff037819 */ /* 0x000fc80000011402 */
[----:B------:R-:W-:-:S03]  /*4250*/  LEA.HI R7, R3, R2, RZ, 0x7 ;  /* 0x0000000203077211 */ /* 0x000fc600078f38ff */
[----:B------:R-:W2:Y:S01]  /*4260*/  @P1 LDC R9, c[0x0][0x854] ;  /* 0x00021500ff091b82 */ /* 0x000ea20000000800 */
[----:B------:R-:W-:Y:S02]  /*4270*/  LOP3.LUT R3, R7, 0x3fffff80, RZ, 0xc0, !PT ;  /* 0x3fffff8007037812 */ /* 0x000fe400078ec0ff */
[----:B------:R-:W-:-:S03]  /*4280*/  SHF.R.S32.HI R8, RZ, 0x7, R7 ;  /* 0x00000007ff087819 */ /* 0x000fc60000011407 */
[----:B------:R-:W-:Y:S02]  /*4290*/  IMAD.IADD R3, R2, 0x1, -R3 ;  /* 0x0000000102037824 */ /* 0x000fe400078e0a03 */
[----:B------:R-:W5:Y:S02]  /*42a0*/  @P1 LDC R11, c[0x0][0x858] ;  /* 0x00021600ff0b1b82 */ /* 0x000f640000000800 */
[----:B------:R-:W-:Y:S02]  /*42b0*/  IMAD R7, R8, 0x600, R3 ;  /* 0x0000060008077824 */ /* 0x000fe400078e0203 */
[----:B----4-:R-:W-:Y:S02]  /*42c0*/  IMAD.MOV.U32 R3, RZ, RZ, R6 ;  /* 0x000000ffff037224 */ /* 0x010fe400078e0006 */
[----:B------:R-:W-:-:S05]  /*42d0*/  IMAD.SHL.U32 R7, R7, 0x4, RZ ;  /* 0x0000000407077824 */ /* 0x000fca00078e00ff */
[----:B------:R-:W-:Y:S01]  /*42e0*/  LEA R8, R7, UR4, 0x2 ;  /* 0x0000000407087c11 */ /* 0x000fe2000f8e10ff */
[----:B------:R-:W-:-:S04]  /*42f0*/  IMAD R7, R10, 0x4800, RZ ;  /* 0x000048000a077824 */ /* 0x000fc800078e02ff */
        /* <DEDUP_REMOVED lines=17> */
[----:B-1----:R-:W1:Y:S01]  /*4410*/  FENCE.VIEW.ASYNC.S ;  /* 0x00000000000073c6 */ /* 0x002e620000000000 */
[----:B---3--:R-:W-:-:S04]  /*4420*/  @P0 IMAD R4, R120, 0x60, R4 ;  /* 0x0000006078040824 */ /* 0x008fc800078e0204 */
[----:B------:R-:W-:-:S04]  /*4430*/  @P0 IMAD.HI R5, R4, 0x2aaaaaab, RZ ;  /* 0x2aaaaaab04050827 */ /* 0x000fc800078e02ff */
[----:B--2---:R-:W-:Y:S01]  /*4440*/  @P1 IMAD.HI.U32 R4, R6, R9, RZ ;  /* 0x0000000906041227 */ /* 0x004fe200078e00ff */
[----:B------:R-:W-:-:S04]  /*4450*/  @P0 SHF.R.U32.HI R6, RZ, 0x1f, R5 ;  /* 0x0000001fff060819 */ /* 0x000fc80000011605 */
[----:B------:R-:W-:Y:S02]  /*4460*/  @P0 LEA.HI.SX32 R6, R5, R6, 0x1c ;  /* 0x0000000605060211 */ /* 0x000fe400078fe2ff */
[----:B-----5:R-:W-:-:S03]  /*4470*/  @P1 SHF.R.U32.HI R3, RZ, R11, R4 ;  /* 0x0000000bff031219 */ /* 0x020fc60000011604 */
[----:B------:R-:W-:Y:S01]  /*4480*/  @P0 IMAD R4, R6, 0x4800, RZ ;  /* 0x0000480006040824 */ /* 0x000fe200078e02ff */
[----:B------:R-:W-:-:S04]  /*4490*/  SHF.R.S32.HI R9, RZ, 0x1f, R3 ;  /* 0x0000001fff097819 */ /* 0x000fc80000011403 */
[----:B------:R-:W-:Y:S02]  /*44a0*/  @P0 SHF.R.S32.HI R5, RZ, 0x1f, R4 ;  /* 0x0000001fff050819 */ /* 0x000fe40000011404 */
[----:B------:R-:W-:Y:S01]  /*44b0*/  @!P0 CS2R R4, SRZ ;  /* 0x0000000000048805 */ /* 0x000fe2000001ff00 */
[----:B------:R-:W-:Y:S01]  /*44c0*/  IMAD R10, R9, R16, RZ ;  /* 0x00000010090a7224 */ /* 0x000fe200078e02ff */
[----:B-1----:R-:W-:Y:S04]  /*44d0*/  BAR.SYNC.DEFER_BLOCKING 0x1, 0x180 ;  /* 0x0046000000007b1d */ /* 0x002fe80000010000 */
[----:B------:R-:W-:Y:S01]  /*44e0*/  IADD3 R6, P1, R7, R4, RZ ;  /* 0x0000000407067210 */ /* 0x000fe20007f3e0ff */
[----:B------:R-:W-:Y:S01]  /*44f0*/  IMAD R4, R9, R12, RZ ;  /* 0x0000000c09047224 */ /* 0x000fe200078e02ff */
[----:B------:R-:W-:-:S02]  /*4500*/  SEL R9, R120, RZ, !P0 ;  /* 0x000000ff78097207 */ /* 0x000fc40004000000 */
[----:B------:R-:W-:Y:S01]  /*4510*/  LEA.HI.X.SX32 R7, R7, R5, 0x1, P1 ;  /* 0x0000000507077211 */ /* 0x000fe200008f0eff */
[C---:B------:R-:W-:Y:S02]  /*4520*/  IMAD R11, R3.reuse, R13, R4 ;  /* 0x0000000d030b7224 */ /* 0x040fe400078e0204 */
[C---:B------:R-:W-:Y:S02]  /*4530*/  IMAD R13, R3.reuse, R17, R10 ;  /* 0x00000011030d7224 */ /* 0x040fe400078e020a */
[----:B------:R-:W-:-:S04]  /*4540*/  IMAD.WIDE.U32 R4, R3, R12, R6 ;  /* 0x0000000c03047225 */ /* 0x000fc800078e0006 */
[----:B------:R-:W-:Y:S01]  /*4550*/  IMAD.WIDE.U32 R6, R3, R16, R6 ;  /* 0x0000001003067225 */ /* 0x000fe200078e0006 */
[----:B------:R-:W-:-:S03]  /*4560*/  SHF.R.S32.HI R3, RZ, 0x1f, R120 ;  /* 0x0000001fff037819 */ /* 0x000fc60000011478 */
[----:B------:R-:W-:Y:S01]  /*4570*/  IMAD.IADD R5, R5, 0x1, R11 ;  /* 0x0000000105057824 */ /* 0x000fe200078e020b */
[----:B------:R-:W-:Y:S01]  /*4580*/  SEL R3, R3, RZ, !P0 ;  /* 0x000000ff03037207 */ /* 0x000fe20004000000 */
[----:B------:R-:W-:Y:S01]  /*4590*/  IMAD.IADD R7, R7, 0x1, R13 ;  /* 0x0000000107077824 */ /* 0x000fe200078e020d */
[----:B------:R-:W-:Y:S01]  /*45a0*/  ISETP.NE.AND P0, PT, R2, RZ, PT ;  /* 0x000000ff0200720c */ /* 0x000fe20003f05270 */
[----:B------:R-:W-:-:S04]  /*45b0*/  IMAD.WIDE.U32 R4, R9, R14, R4 ;  /* 0x0000000e09047225 */ /* 0x000fc800078e0004 */
[C---:B------:R-:W-:Y:S01]  /*45c0*/  IMAD R10, R3.reuse, R14, RZ ;  /* 0x0000000e030a7224 */ /* 0x040fe200078e02ff */
[----:B------:R-:W-:Y:S01]  /*45d0*/  LEA R20, P1, R4, R20, 0x2 ;  /* 0x0000001404147211 */ /* 0x000fe200078210ff */
[-C--:B------:R-:W-:Y:S02]  /*45e0*/  IMAD R12, R3, R18.reuse, RZ ;  /* 0x00000012030c7224 */ /* 0x080fe400078e02ff */
[----:B------:R-:W-:-:S04]  /*45f0*/  IMAD.WIDE.U32 R6, R9, R18, R6 ;  /* 0x0000001209067225 */ /* 0x000fc800078e0006 */
[C---:B------:R-:W-:Y:S01]  /*4600*/  IMAD R3, R9.reuse, R15, R10 ;  /* 0x0000000f09037224 */ /* 0x040fe200078e020a */
[----:B------:R-:W-:Y:S01]  /*4610*/  LEA R22, P2, R6, R22, 0x2 ;  /* 0x0000001606167211 */ /* 0x000fe200078410ff */
[----:B------:R-:W-:Y:S02]  /*4620*/  IMAD R9, R9, R19, R12 ;  /* 0x0000001309097224 */ /* 0x000fe400078e020c */
[----:B------:R-:W-:Y:S02]  /*4630*/  IMAD.IADD R3, R5, 0x1, R3 ;  /* 0x0000000105037824 */ /* 0x000fe400078e0203 */
[----:B------:R-:W-:-:S03]  /*4640*/  IMAD.IADD R2, R7, 0x1, R9 ;  /* 0x0000000107027824 */ /* 0x000fc600078e0209 */
[----:B------:R-:W-:Y:S02]  /*4650*/  LEA.HI.X R3, R4, R21, R3, 0x2, P1 ;  /* 0x0000001504037211 */ /* 0x000fe400008f1403 */
[----:B------:R-:W-:Y:S01]  /*4660*/  LEA.HI.X R2, R6, R23, R2, 0x2, P2 ;  /* 0x0000001706027211 */ /* 0x000fe200010f1402 */
[----:B----4-:R-:W-:Y:S06]  /*4670*/  @P0 BRA `(.L_x_898) ;  /* 0x0000000000340947 */ /* 0x010fec0003800000 */
[----:B------:R-:W-:Y:S01]  /*4680*/  R2UR UR6, R22 ;  /* 0x00000000160672ca */ /* 0x000fe200000e0000 */
[----:B------:R-:W-:Y:S01]  /*4690*/  UMOV UR5, 0x1200 ;  /* 0x0000120000057882 */ /* 0x000fe20000000000 */
[----:B------:R-:W-:Y:S01]  /*46a0*/  R2UR UR7, R2 ;  /* 0x00000000020772ca */ /* 0x000fe200000e0000 */
[----:B------:R-:W-:Y:S01]  /*46b0*/  UMOV UR8, 0x0 ;  /* 0x0000000000087882 */ /* 0x000fe20000000000 */
[----:B------:R-:W-:Y:S01]  /*46c0*/  PLOP3.LUT P0, PT, PT, PT, PT, 0x80, 0x0 ;  /* 0x000000000000781c */ /* 0x000fe20003f0f070 */
[----:B------:R-:W-:-:S12]  /*46d0*/  UMOV UR9, 0x14f00000 ;  /* 0x14f0000000097882 */ /* 0x000fd80000000000 */
.L_x_899:
[----:B------:R-:W-:Y:S01]  /*46e0*/  @P0 ELECT P1, URZ, PT ;  /* 0x00000000003f082f */ /* 0x000fe20003820000 */
[----:B------:R1:W-:-:S12]  /*46f0*/  UBLKRED.G.S.ADD.F32.RN [UR6], [UR4], UR5, desc[UR8] ;  /* 0x00000806040073bb */ /* 0x0003d800080a1405 */
[----:B------:R-:W-:Y:S02]  /*4700*/  @P1 PLOP3.LUT P0, PT, P1, PT, PT, 0x8, 0x0 ;  /* 0x000000000000181c */ /* 0x000fe40000f0e170 */
[----:B------:R-:W-:-:S11]  /*4710*/  PLOP3.LUT P1, PT, PT, PT, PT, 0x8, 0x0 ;  /* 0x000000000000781c */ /* 0x000fd60003f2e170 */
[----:B-1----:R-:W-:Y:S05]  /*4720*/  @P0 BRA.U.ANY `(.L_x_899) ;  /* 0xfffffffd00ec0947 */ /* 0x002fea000393ffff */
[----:B------:R0:W-:Y:S01]  /*4730*/  UTMACMDFLUSH ;  /* 0x00000000000079b7 */ /* 0x0001e20000000000 */
[----:B------:R-:W-:-:S04]  /*4740*/  DEPBAR.LE SB0, 0x0 ;  /* 0x000080000000791a */ /* 0x000fc80000000000 */
.L_x_898:
[----:B------:R-:W-:Y:S05]  /*4750*/  BSYNC B0 ;  /* 0x0000000000007941 */ /* 0x000fea0003800000 */
.L_x_897:
[----:B------:R-:W-:Y:S01]  /*4760*/  BAR.SYNC.DEFER_BLOCKING 0x1, 0x180 ;  /* 0x0046000000007b1d */ /* 0x000fe20000010000 */
[----:B------:R-:W-:-:S05]  /*4770*/  ISETP.NE.AND P0, PT, R0, 0x80, PT ;  /* 0x000000800000780c */ /* 0x000fca0003f05270 */
        /* <DEDUP_REMOVED lines=26> */
.L_x_900:
        /* <DEDUP_REMOVED lines=8> */
.L_x_868:
        /* <DEDUP_REMOVED lines=20> */
.L_x_902:
        /* <DEDUP_REMOVED lines=13> */
.L_x_904:
[----:B------:R-:W-:-:S05]  /*4bb0*/  ULDC UR5, c[0x0][0x8c4] ;  /* 0x0002310000057ab9 */ /* 0x000fca0000000800 */
.L_x_903:
        /* <DEDUP_REMOVED lines=40> */
.L_x_905:
        /* <DEDUP_REMOVED lines=53> */
.L_x_927:
        /* <DEDUP_REMOVED lines=23> */
.L_x_908:
[----:B------:R-:W-:Y:S05]  /*5300*/  BSYNC B0 ;  /* 0x0000000000007941 */ /* 0x000fea0003800000 */
.L_x_907:
        /* <DEDUP_REMOVED lines=12> */
.L_x_910:
[----:B------:R-:W-:Y:S05]  /*53d0*/  BSYNC B0 ;  /* 0x0000000000007941 */ /* 0x000fea0003800000 */
.L_x_909:
        /* <DEDUP_REMOVED lines=13> */
.L_x_912:
[----:B------:R-:W-:Y:S05]  /*54b0*/  BSYNC B0 ;  /* 0x0000000000007941 */ /* 0x000fea0003800000 */
.L_x_911:
[----:B------:R-:W-:Y:S06]  /*54c0*/  BAR.ARV 0xa, 0xa0 ;  /* 0x0282800000007b1d */ /* 0x000fec0000002000 */
[----:B------:R-:W-:Y:S04]  /*54d0*/  BSSY B0, `(.L_x_913) ;  /* 0x0000003000007945 */ /* 0x000fe80003800000 */
[----:B------:R-:W-:Y:S05]  /*54e0*/  @!P0 BRA `(.L_x_914) ;  /* 0x0000000000048947 */ /* 0x000fea0003800000 */
[----:B------:R-:W-:-:S04]  /*54f0*/  DEPBAR.LE SB0, 0x1 ;  /* 0x000080400000791a */ /* 0x000fc80000000000 */
.L_x_914:
[----:B------:R-:W-:Y:S05]  /*5500*/  BSYNC B0 ;  /* 0x0000000000007941 */ /* 0x000fea0003800000 */
.L_x_913:
[----:B------:R-:W-:Y:S06]  /*5510*/  BAR.ARV 0xb, 0xa0 ;  /* 0x02c2800000007b1d */ /* 0x000fec0000002000 */
[----:B------:R-:W-:Y:S04]  /*5520*/  BSSY B0, `(.L_x_915) ;  /* 0x0000003000007945 */ /* 0x000fe80003800000 */
[----:B------:R-:W-:Y:S05]  /*5530*/  @!P0 BRA `(.L_x_916) ;  /* 0x0000000000048947 */ /* 0x000fea0003800000 */
[----:B------:R-:W-:-:S04]  /*5540*/  DEPBAR.LE SB0, 0x0 ;  /* 0x000080000000791a */ /* 0x000fc80000000000 */
.L_x_916:
[----:B------:R-:W-:Y:S05]  /*5550*/  BSYNC B0 ;  /* 0x0000000000007941 */ /* 0x000fea0003800000 */
.L_x_915:
        /* <DEDUP_REMOVED lines=13> */
.L_x_918:
[----:B------:R-:W-:Y:S05]  /*5630*/  BSYNC B0 ;  /* 0x0000000000007941 */ /* 0x000fea0003800000 */
.L_x_917:
        /* <DEDUP_REMOVED lines=12> */
.L_x_920:
[----:B------:R-:W-:Y:S05]  /*5700*/  BSYNC B0 ;  /* 0x0000000000007941 */ /* 0x000fea0003800000 */
.L_x_919:
        /* <DEDUP_REMOVED lines=13> */
.L_x_922:
[----:B------:R-:W-:Y:S05]  /*57e0*/  BSYNC B0 ;  /* 0x0000000000007941 */ /* 0x000fea0003800000 */
.L_x_921:
[----:B------:R-:W-:Y:S06]  /*57f0*/  BAR.ARV 0xa, 0xa0 ;  /* 0x0282800000007b1d */ /* 0x000fec0000002000 */
[----:B------:R-:W-:Y:S04]  /*5800*/  BSSY B0, `(.L_x_923) ;  /* 0x0000003000007945 */ /* 0x000fe80003800000 */
[----:B------:R-:W-:Y:S05]  /*5810*/  @!P0 BRA `(.L_x_924) ;  /* 0x0000000000048947 */ /* 0x000fea0003800000 */
[----:B------:R-:W-:-:S04]  /*5820*/  DEPBAR.LE SB0, 0x1 ;  /* 0x000080400000791a */ /* 0x000fc80000000000 */
.L_x_924:
[----:B------:R-:W-:Y:S05]  /*5830*/  BSYNC B0 ;  /* 0x0000000000007941 */ /* 0x000fea0003800000 */
.L_x_923:
[----:B------:R-:W-:Y:S01]  /*5840*/  VIADD R0, R0, 0xfffffffe ;  /* 0xfffffffe00007836 */ /* 0x000fe20000000000 */
[----:B------:R-:W-:Y:S06]  /*5850*/  BAR.ARV 0xb, 0xa0 ;  /* 0x02c2800000007b1d */ /* 0x000fec0000002000 */
[----:B------:R-:W-:Y:S01]  /*5860*/  BSSY B0, `(.L_x_925) ;  /* 0x0000004000007945 */ /* 0x000fe20003800000 */
[----:B------:R-:W-:-:S03]  /*5870*/  ISETP.NE.AND P1, PT, R0, RZ, PT ;  /* 0x000000ff0000720c */ /* 0x000fc60003f25270 */
[----:B------:R-:W-:Y:S10]  /*5880*/  @!P0 BRA `(.L_x_926) ;  /* 0x0000000000048947 */ /* 0x000ff40003800000 */
[----:B------:R-:W-:-:S04]  /*5890*/  DEPBAR.LE SB0, 0x0 ;  /* 0x000080000000791a */ /* 0x000fc80000000000 */
.L_x_926:
[----:B------:R-:W-:Y:S05]  /*58a0*/  BSYNC B0 ;  /* 0x0000000000007941 */ /* 0x000fea0003800000 */
.L_x_925:
[----:B------:R-:W-:Y:S06]  /*58b0*/  BAR.ARV 0xc, 0xa0 ;  /* 0x0302800000007b1d */ /* 0x000fec0000002000 */
[----:B------:R-:W-:Y:S02]  /*58c0*/  UIADD3 UR5, UR5, 0x2, URZ ;  /* 0x0000000205057890 */ /* 0x000fe4000fffe03f */
[----:B------:R-:W-:Y:S01]  /*58d0*/  UIADD3 UR4, UR4, 0x1, URZ ;  /* 0x0000000104047890 */ /* 0x000fe2000fffe03f */
[----:B------:R-:W-:Y:S11]  /*58e0*/  @P1 BRA `(.L_x_927) ;  /* 0xfffffff800281947 */ /* 0x000ff6000383ffff */
[----:B------:R-:W-:-:S12]  /*58f0*/  UIADD3 UR6, UR20, 0x6000, URZ ;  /* 0x0000600014067890 */ /* 0x000fd8000fffe03f */
.L_x_906:
        /* <DEDUP_REMOVED lines=19> */
.L_x_929:
[----:B------:R-:W-:Y:S05]  /*5a30*/  BSYNC B0 ;  /* 0x0000000000007941 */ /* 0x000fea0003800000 */
.L_x_928:
        /* <DEDUP_REMOVED lines=18> */
.L_x_931:
[----:B------:R-:W-:Y:S05]  /*5b60*/  BSYNC B0 ;  /* 0x0000000000007941 */ /* 0x000fea0003800000 */
.L_x_930:
        /* <DEDUP_REMOVED lines=19> */
.L_x_933:
[----:B------:R-:W-:Y:S05]  /*5ca0*/  BSYNC B0 ;  /* 0x0000000000007941 */ /* 0x000fea0003800000 */
.L_x_932:
[----:B------:R-:W-:Y:S06]  /*5cb0*/  BAR.ARV 0xa, 0xa0 ;  /* 0x0282800000007b1d */ /* 0x000fec0000002000 */
[----:B------:R-:W-:Y:S04]  /*5cc0*/  BSSY B0, `(.L_x_934) ;  /* 0x0000003000007945 */ /* 0x000fe80003800000 */
[----:B------:R-:W-:Y:S05]  /*5cd0*/  @!P0 BRA `(.L_x_935) ;  /* 0x0000000000048947 */ /* 0x000fea0003800000 */
[----:B------:R-:W-:-:S04]  /*5ce0*/  DEPBAR.LE SB0, 0x1 ;  /* 0x000080400000791a */ /* 0x000fc80000000000 */
.L_x_935:
[----:B------:R-:W-:Y:S05]  /*5cf0*/  BSYNC B0 ;  /* 0x0000000000007941 */ /* 0x000fea0003800000 */
.L_x_934:
[----:B------:R-:W-:Y:S06]  /*5d00*/  BAR.ARV 0xb, 0xa0 ;  /* 0x02c2800000007b1d */ /* 0x000fec0000002000 */
[----:B------:R-:W-:Y:S04]  /*5d10*/  BSSY B0, `(.L_x_936) ;  /* 0x0000003000007945 */ /* 0x000fe80003800000 */
[----:B------:R-:W-:Y:S05]  /*5d20*/  @!P0 BRA `(.L_x_937) ;  /* 0x0000000000048947 */ /* 0x000fea0003800000 */
[----:B------:R-:W-:-:S04]  /*5d30*/  DEPBAR.LE SB0, 0x0 ;  /* 0x000080000000791a */ /* 0x000fc80000000000 */
.L_x_937:
[----:B------:R-:W-:Y:S05]  /*5d40*/  BSYNC B0 ;  /* 0x0000000000007941 */ /* 0x000fea0003800000 */
.L_x_936:
[----:B------:R-:W-:Y:S06]  /*5d50*/  BAR.ARV 0xc, 0xa0 ;  /* 0x0302800000007b1d */ /* 0x000fec0000002000 */
[----:B------:R-:W-:Y:S05]  /*5d60*/  BRA `(.L_x_873) ;  /* 0x0000002400887947 */ /* 0x000fea0003800000 */
.L_x_901:
        /* <DEDUP_REMOVED lines=10> */
.L_x_938:
        /* <DEDUP_REMOVED lines=10> */
.L_x_940:
[----:B------:R-:W3:Y:S02]  /*5eb0*/  LDC R0, c[0x0][0x8c4] ;  /* 0x00023100ff007b82 */ /* 0x000ee40000000800 */
.L_x_939:
        /* <DEDUP_REMOVED lines=42> */
.L_x_942:
        /* <DEDUP_REMOVED lines=70> */
.L_x_971:
        /* <DEDUP_REMOVED lines=9> */
.L_x_945:
        /* <DEDUP_REMOVED lines=98> */
.L_x_956:
[----:B-1----:R-:W-:-:S05]  /*6c70*/  IMAD.MOV.U32 R11, RZ, RZ, 0x1 ;  /* 0x00000001ff0b7424 */ /* 0x002fca00078e00ff */
[----:B------:R-:W-:-:S04]  /*6c80*/  SHF.L.U32 R11, R11, 0x1f, RZ ;  /* 0x0000001f0b0b7819 */ /* 0x000fc800000006ff */
[----:B------:R-:W1:Y:S02]  /*6c90*/  SYNCS.PHASECHK.TRANS64.TRYWAIT P1, [R12+URZ+0x36438], R11 ;  /* 0x0364380b0c0075a7 */ /* 0x000e64000802017f */
[----:B-1234-:R-:W-:Y:S05]  /*6ca0*/  @!P1 BRA `(.L_x_948) ;  /* 0x0000001800349947 */ /* 0x01efea0003800000 */
.L_x_972:
[----:B------:R-:W-:Y:S05]  /*6cb0*/  @P0 BRA `(.L_x_949) ;  /* 0x0000000000140947 */ /* 0x000fea0003800000 */
[----:B------:R-:W-:Y:S01]  /*6cc0*/  ISETP.NE.AND P1, PT, R8, RZ, PT ;  /* 0x000000ff0800720c */ /* 0x000fe20003f25270 */
[----:B------:R-:W-:-:S04]  /*6cd0*/  IMAD.MOV.U32 R3, RZ, RZ, 0x6100 ;  /* 0x00006100ff037424 */ /* 0x000fc800078e00ff */
[----:B------:R2:W-:Y:S08]  /*6ce0*/  SYNCS.ARRIVE.TRANS64 RZ, [R12+URZ+0x36430], R3 ;  /* 0x036430030cff79a7 */ /* 0x0005f0000800003f */
[----:B------:R-:W-:Y:S05]  /*6cf0*/  @!P1 BRA `(.L_x_949) ;  /* 0x0000000000049947 */ /* 0x000fea0003800000 */
[----:B------:R-:W-:Y:S01]  /*6d00*/  BPT.TRAP 0x1 ;  /* 0x000000040000795c */ /* 0x000fe20000300000 */
.L_x_949:
        /* <DEDUP_REMOVED lines=49> */
.L_x_973:
[----:B------:R-:W-:Y:S05]  /*7020*/  @P0 BRA `(.L_x_951) ;  /* 0x0000000000140947 */ /* 0x000fea0003800000 */
[----:B------:R-:W-:Y:S01]  /*7030*/  ISETP.NE.AND P1, PT, R8, RZ, PT ;  /* 0x000000ff0800720c */ /* 0x000fe20003f25270 */
[----:B--2---:R-:W-:-:S04]  /*7040*/  IMAD.MOV.U32 R27, RZ, RZ, 0x6100 ;  /* 0x00006100ff1b7424 */ /* 0x004fc800078e00ff */
[----:B------:R3:W-:Y:S08]  /*7050*/  SYNCS.ARRIVE.TRANS64 RZ, [R12+URZ+0x36418], R27 ;  /* 0x0364181b0cff79a7 */ /* 0x0007f0000800003f */
[----:B------:R-:W-:Y:S05]  /*7060*/  @!P1 BRA `(.L_x_951) ;  /* 0x0000000000049947 */ /* 0x000fea0003800000 */
[----:B------:R-:W-:Y:S01]  /*7070*/  BPT.TRAP 0x1 ;  /* 0x000000040000795c */ /* 0x000fe20000300000 */
.L_x_951:
        /* <DEDUP_REMOVED lines=37> */
.L_x_974:
[----:B--2---:R-:W-:Y:S01]  /*72d0*/  SHF.R.S32.HI R28, RZ, 0x1f, R26 ;  /* 0x0000001fff1c7819 */ /* 0x004fe2000001141a */
[----:B------:R-:W-:Y:S06]  /*72e0*/  @P0 BRA `(.L_x_953) ;  /* 0x0000000000140947 */ /* 0x000fec0003800000 */
[----:B------:R-:W-:Y:S01]  /*72f0*/  ISETP.NE.AND P1, PT, R8, RZ, PT ;  /* 0x000000ff0800720c */ /* 0x000fe20003f25270 */
[----:B------:R-:W-:-:S04]  /*7300*/  IMAD.MOV.U32 R29, RZ, RZ, 0x6100 ;  /* 0x00006100ff1d7424 */ /* 0x000fc800078e00ff */
[----:B------:R2:W-:Y:S08]  /*7310*/  SYNCS.ARRIVE.TRANS64 RZ, [R12+URZ+0x36430], R29 ;  /* 0x0364301d0cff79a7 */ /* 0x0005f0000800003f */
[----:B------:R-:W-:Y:S05]  /*7320*/  @!P1 BRA `(.L_x_953) ;  /* 0x0000000000049947 */ /* 0x000fea0003800000 */
[----:B------:R-:W-:Y:S01]  /*7330*/  BPT.TRAP 0x1 ;  /* 0x000000040000795c */ /* 0x000fe20000300000 */
.L_x_953:
        /* <DEDUP_REMOVED lines=37> */
.L_x_976:
[----:B------:R-:W-:Y:S05]  /*7590*/  @P0 BRA `(.L_x_955) ;  /* 0x0000000000140947 */ /* 0x000fea0003800000 */
[----:B------:R-:W-:Y:S01]  /*75a0*/  ISETP.NE.AND P1, PT, R8, RZ, PT ;  /* 0x000000ff0800720c */ /* 0x000fe20003f25270 */
[----:B---3--:R-:W-:-:S04]  /*75b0*/  IMAD.MOV.U32 R5, RZ, RZ, 0x6100 ;  /* 0x00006100ff057424 */ /* 0x008fc800078e00ff */
[----:B------:R4:W-:Y:S08]  /*75c0*/  SYNCS.ARRIVE.TRANS64 RZ, [R12+URZ+0x36410], R5 ;  /* 0x036410050cff79a7 */ /* 0x0009f0000800003f */
[----:B------:R-:W-:Y:S05]  /*75d0*/  @!P1 BRA `(.L_x_955) ;  /* 0x0000000000049947 */ /* 0x000fea0003800000 */
[----:B------:R-:W-:Y:S01]  /*75e0*/  BPT.TRAP 0x1 ;  /* 0x000000040000795c */ /* 0x000fe20000300000 */
.L_x_955:
        /* <DEDUP_REMOVED lines=37> */
.L_x_947:
[----:B------:R-:W-:Y:S01]  /*7840*/  ISETP.NE.AND P1, PT, R17, RZ, PT ;  /* 0x000000ff1100720c */ /* 0x000fe20003f25270 */
[----:B------:R-:W-:-:S12]  /*7850*/  IMAD.MOV.U32 R4, RZ, RZ, 0x1 ;  /* 0x00000001ff047424 */ /* 0x000fd800078e00ff */
[----:B------:R-:W-:Y:S05]  /*7860*/  @!P1 BRA `(.L_x_946) ;  /* 0x00000004006c9947 */ /* 0x000fea0003800000 */
[----:B------:R-:W3:Y:S02]  /*7870*/  SYNCS.PHASECHK.TRANS64.TRYWAIT P1, [R12+URZ+0x36438], R11 ;  /* 0x0364380b0c0075a7 */ /* 0x000ee4000802017f */
[----:B---3--:R-:W-:Y:S05]  /*7880*/  @!P1 BRA `(.L_x_957) ;  /* 0x0000000c00909947 */ /* 0x008fea0003800000 */
.L_x_977:
[----:B------:R-:W-:Y:S05]  /*7890*/  @P0 BRA `(.L_x_958) ;  /* 0x0000000000140947 */ /* 0x000fea0003800000 */
[----:B------:R-:W-:Y:S01]  /*78a0*/  ISETP.NE.AND P1, PT, R8, RZ, PT ;  /* 0x000000ff0800720c */ /* 0x000fe20003f25270 */
[----:B------:R-:W-:-:S04]  /*78b0*/  IMAD.MOV.U32 R5, RZ, RZ, 0x6100 ;  /* 0x00006100ff057424 */ /* 0x000fc800078e00ff */
[----:B------:R4:W-:Y:S08]  /*78c0*/  SYNCS.ARRIVE.TRANS64 RZ, [R12+URZ+0x36430], R5 ;  /* 0x036430050cff79a7 */ /* 0x0009f0000800003f */
[----:B------:R-:W-:Y:S05]  /*78d0*/  @!P1 BRA `(.L_x_958) ;  /* 0x0000000000049947 */ /* 0x000fea0003800000 */
[----:B------:R-:W-:Y:S01]  /*78e0*/  BPT.TRAP 0x1 ;  /* 0x000000040000795c */ /* 0x000fe20000300000 */
.L_x_958:
        /* <DEDUP_REMOVED lines=42> */
.L_x_978:
[----:B------:R-:W-:Y:S01]  /*7b90*/  IMAD.MOV.U32 R4, RZ, RZ, RZ ;  /* 0x000000ffff047224 */ /* 0x000fe200078e00ff */
[----:B------:R-:W-:Y:S06]  /*7ba0*/  @P0 BRA `(.L_x_960) ;  /* 0x0000000000140947 */ /* 0x000fec0003800000 */
[----:B------:R-:W-:Y:S01]  /*7bb0*/  ISETP.NE.AND P1, PT, R8, RZ, PT ;  /* 0x000000ff0800720c */ /* 0x000fe20003f25270 */
[----:B----4-:R-:W-:-:S04]  /*7bc0*/  IMAD.MOV.U32 R5, RZ, RZ, 0x6100 ;  /* 0x00006100ff057424 */ /* 0x010fc800078e00ff */
[----:B------:R4:W-:Y:S08]  /*7bd0*/  SYNCS.ARRIVE.TRANS64 RZ, [R12+URZ+0x36418], R5 ;  /* 0x036418050cff79a7 */ /* 0x0009f0000800003f */
[----:B------:R-:W-:Y:S05]  /*7be0*/  @!P1 BRA `(.L_x_960) ;  /* 0x0000000000049947 */ /* 0x000fea0003800000 */
[----:B------:R-:W-:Y:S01]  /*7bf0*/  BPT.TRAP 0x1 ;  /* 0x000000040000795c */ /* 0x000fe20000300000 */
.L_x_960:
        /* <DEDUP_REMOVED lines=34> */
.L_x_946:
[----:B------:R-:W-:-:S04]  /*7e20*/  SHF.L.U32 R3, R4, 0x1f, RZ ;  /* 0x0000001f04037819 */ /* 0x000fc800000006ff */
[----:B------:R-:W4:Y:S02]  /*7e30*/  SYNCS.PHASECHK.TRANS64.TRYWAIT P1, [R12+URZ+0x36438], R3 ;  /* 0x036438030c0075a7 */ /* 0x000f24000802017f */
[----:B----4-:R-:W-:Y:S05]  /*7e40*/  @!P1 BRA `(.L_x_961) ;  /* 0x0000000800489947 */ /* 0x010fea0003800000 */
.L_x_979:
[----:B------:R-:W-:Y:S05]  /*7e50*/  @P0 BRA `(.L_x_962) ;  /* 0x0000000000180947 */ /* 0x000fea0003800000 */
[----:B------:R-:W5:Y:S01]  /*7e60*/  S2R R2, SR_TID.X ;  /* 0x0000000000027919 */ /* 0x000f620000002100 */
[----:B----4-:R-:W-:-:S04]  /*7e70*/  IMAD.MOV.U32 R3, RZ, RZ, 0x6100 ;  /* 0x00006100ff037424 */ /* 0x010fc800078e00ff */
[----:B------:R4:W-:Y:S01]  /*7e80*/  SYNCS.ARRIVE.TRANS64 RZ, [R12+URZ+0x36430], R3 ;  /* 0x036430030cff79a7 */ /* 0x0009e2000800003f */
[----:B-----5:R-:W-:-:S13]  /*7e90*/  LOP3.LUT P0, RZ, R2, 0x1f, RZ, 0xc0, !PT ;  /* 0x0000001f02ff7812 */ /* 0x020fda000780c0ff */
[----:B----4-:R-:W-:Y:S05]  /*7ea0*/  @!P0 BRA `(.L_x_962) ;  /* 0x0000000000048947 */ /* 0x010fea0003800000 */
[----:B------:R-:W-:Y:S01]  /*7eb0*/  BPT.TRAP 0x1 ;  /* 0x000000040000795c */ /* 0x000fe20000300000 */
.L_x_962:
        /* <DEDUP_REMOVED lines=44> */
.L_x_943:
[----:B------:R-:W-:Y:S05]  /*8180*/  BSYNC B0 ;  /* 0x0000000000007941 */ /* 0x000fea0003800000 */
.L_x_941:
[----:B------:R-:W-:-:S03]  /*8190*/  UMOV UR6, 0xffffffff ;  /* 0xffffffff00067882 */ /* 0x000fc60000000000 */
[----:B------:R-:W-:Y:S05]  /*81a0*/  BRA.DIV UR6, `(.L_x_963) ;  /* 0x0000000606847947 */ /* 0x000fea000b800000 */
[----:B------:R-:W-:-:S13]  /*81b0*/  ELECT P6, URZ, PT ;  /* 0x00000000003f782f */ /* 0x000fda00038c0000 */
.L_x_982:
[----:B------:R-:W-:Y:S05]  /*81c0*/  @!P6 BRA `(.L_x_873) ;  /* 0x000000000070e947 */ /* 0x000fea0003800000 */
[----:B------:R-:W-:-:S04]  /*81d0*/  LOP3.LUT R16, R16, 0x2, RZ, 0xfc, !PT ;  /* 0x0000000210107812 */ /* 0x000fc800078efcff */
[----:B------:R-:W-:-:S13]  /*81e0*/  ISETP.NE.AND P2, PT, R16, 0x3, PT ;  /* 0x000000031000780c */ /* 0x000fda0003f45270 */
[----:B------:R-:W-:Y:S05]  /*81f0*/  @!P2 BRA `(.L_x_964) ;  /* 0x000000000004a947 */ /* 0x000fea0003800000 */
[----:B--2---:R-:W-:Y:S01]  /*8200*/  BPT.TRAP 0x1 ;  /* 0x000000040000795c */ /* 0x004fe20000300000 */
.L_x_964:
        /* <DEDUP_REMOVED lines=15> */
.L_x_983:
[----:B------:R-:W5:Y:S02]  /*8300*/  SYNCS.PHASECHK.TRANS64.TRYWAIT P0, [R5+URZ], R0 ;  /* 0x00000000050075a7 */ /* 0x000f64000800017f */
[----:B-----5:R-:W-:Y:S05]  /*8310*/  @!P0 BRA `(.L_x_966) ;  /* 0x00000004005c8947 */ /* 0x020fea0003800000 */
.L_x_984:
[----:B------:R-:W-:Y:S05]  /*8320*/  @!P2 BRA `(.L_x_967) ;  /* 0x000000000004a947 */ /* 0x000fea0003800000 */
[----:B--2---:R-:W-:Y:S01]  /*8330*/  BPT.TRAP 0x1 ;  /* 0x000000040000795c */ /* 0x004fe20000300000 */
.L_x_967:
[----:B------:R-:W-:-:S07]  /*8340*/  SHF.L.U32 R4, R4, 0x1f, RZ ;  /* 0x0000001f04047819 */ /* 0x000fce00000006ff */
.L_x_968:
[----:B------:R1:W1:Y:S02]  /*8350*/  SYNCS.PHASECHK.TRANS64.TRYWAIT P0, [R9+URZ+0x36438], R4 ;  /* 0x03643804090075a7 */ /* 0x000264000800017f */
[----:B-1----:R-:W-:Y:S05]  /*8360*/  @!P0 NANOSLEEP.SYNCS 0x989680 ;  /* 0x009896800000895d */ /* 0x002fea0003900000 */
[----:B------:R-:W1:Y:S02]  /*8370*/  @!P0 SYNCS.PHASECHK.TRANS64 P0, [R9+URZ+0x36438], R4 ;  /* 0x03643804090085a7 */ /* 0x000e64000800007f */
[----:B-1----:R-:W-:Y:S05]  /*8380*/  @!P0 BRA `(.L_x_968) ;  /* 0xfffffffc00f08947 */ /* 0x002fea000383ffff */
.L_x_873:
[----:B--2---:R-:W-:Y:S05]  /*8390*/  BSYNC B6 ;  /* 0x0000000000067941 */ /* 0x004fea0003800000 */
.L_x_867:
[----:B------:R-:W-:Y:S05]  /*83a0*/  EXIT ;  /* 0x000000000000794d */ /* 0x000fea0003800000 */
.L_x_883:
[----:B------:R-:W-:Y:S02]  /*83b0*/  IMAD.MOV.U32 R12, RZ, RZ, RZ ;  /* 0x000000ffff0c7224 */ /* 0x000fe400078e00ff */
[----:B------:R-:W-:Y:S02]  /*83c0*/  IMAD.MOV.U32 R11, RZ, RZ, 0x1f ;  /* 0x0000001fff0b7424 */ /* 0x000fe400078e00ff */
[----:B------:R-:W-:-:S07]  /*83d0*/  IMAD.MOV.U32 R15, RZ, RZ, -0x1 ;  /* 0xffffffffff0f7424 */ /* 0x000fce00078e00ff */
[----:B------:R-:W-:Y:S05]  /*83e0*/  WARPSYNC.COLLECTIVE R15, `(.L_x_969) ;  /* 0x000000000f087348 */ /* 0x000fea0003c00000 */
[----:B------:R1:W2:Y:S02]  /*83f0*/  SHFL.IDX P6, R14, R13, R12, R11 ;  /* 0x0000000c0d0e7389 */ /* 0x0002a400000c000b */
[----:B-12---:R-:W-:Y:S01]  /*8400*/  ENDCOLLECTIVE ;  /* 0x000000000000791b */ /* 0x006fe20003800000 */
.L_x_969:
[----:B------:R-:W-:Y:S05]  /*8410*/  BRA `(.L_x_970) ;  /* 0xffffff8c00907947 */ /* 0x000fea000383ffff */
.L_x_885:
[----:B--2---:R-:W-:-:S04]  /*8420*/  IMAD.U32 R7, RZ, RZ, UR36 ;  /* 0x00000024ff077e24 */ /* 0x004fc8000f8e00ff */
[----:B------:R2:W3:Y:S03]  /*8430*/  SYNCS.PHASECHK.TRANS64.TRYWAIT P0, [R7+URZ+0x36400], R11 ;  /* 0x0364000b070075a7 */ /* 0x0004e6000800017f */
[----:B---3--:R-:W-:Y:S05]  /*8440*/  @!P0 NANOSLEEP.SYNCS 0x989680 ;  /* 0x009896800000895d */ /* 0x008fea0003900000 */
[----:B------:R-:W3:Y:S02]  /*8450*/  @!P0 SYNCS.PHASECHK.TRANS64 P0, [R7+URZ+0x36400], R11 ;  /* 0x0364000b070085a7 */ /* 0x000ee4000800007f */
[----:B---3--:R-:W-:Y:S05]  /*8460*/  @!P0 BRA `(.L_x_885) ;  /* 0xfffffffc00ec8947 */ /* 0x008fea000383ffff */
[----:B------:R-:W-:Y:S05]  /*8470*/  BRA `(.L_x_884) ;  /* 0xffffff8c00e07947 */ /* 0x000fea000383ffff */
.L_x_889:
[----:B--2---:R2:W3:Y:S02]  /*8480*/  SYNCS.PHASECHK.TRANS64.TRYWAIT P1, [R4+URZ+0x36410], R11 ;  /* 0x0364100b040075a7 */ /* 0x0044e4000802017f */
[----:B---3--:R-:W-:Y:S05]  /*8490*/  @!P1 NANOSLEEP.SYNCS 0x989680 ;  /* 0x009896800000995d */ /* 0x008fea0003900000 */
[----:B------:R-:W3:Y:S02]  /*84a0*/  @!P1 SYNCS.PHASECHK.TRANS64 P1, [R4+URZ+0x36410], R11 ;  /* 0x0364100b040095a7 */ /* 0x000ee4000802007f */
[----:B---3--:R-:W-:Y:S05]  /*84b0*/  @!P1 BRA `(.L_x_889) ;  /* 0xfffffffc00f09947 */ /* 0x008fea000383ffff */
[----:B------:R-:W-:Y:S05]  /*84c0*/  BRA `(.L_x_888) ;  /* 0xffffff9400887947 */ /* 0x000fea000383ffff */
.L_x_893:
[----:B--2---:R-:W-:-:S04]  /*84d0*/  IMAD.U32 R120, RZ, RZ, UR36 ;  /* 0x00000024ff787e24 */ /* 0x004fc8000f8e00ff */
[----:B------:R2:W3:Y:S03]  /*84e0*/  SYNCS.PHASECHK.TRANS64.TRYWAIT P1, [R120+URZ+0x36430], R15 ;  /* 0x0364300f780075a7 */ /* 0x0004e6000802017f */
[----:B---3--:R-:W-:Y:S05]  /*84f0*/  @!P1 NANOSLEEP.SYNCS 0x989680 ;  /* 0x009896800000995d */ /* 0x008fea0003900000 */
[----:B------:R-:W3:Y:S02]  /*8500*/  @!P1 SYNCS.PHASECHK.TRANS64 P1, [R120+URZ+0x36430], R15 ;  /* 0x0364300f780095a7 */ /* 0x000ee4000802007f */
[----:B---3--:R-:W-:Y:S05]  /*8510*/  @!P1 BRA `(.L_x_893) ;  /* 0xfffffffc00ec9947 */ /* 0x008fea000383ffff */
[----:B------:R-:W-:Y:S05]  /*8520*/  BRA `(.L_x_892) ;  /* 0xffffff9c00a47947 */ /* 0x000fea000383ffff */
.L_x_944:
[----:B-1----:R1:W2:Y:S02]  /*8530*/  SYNCS.PHASECHK.TRANS64.TRYWAIT P1, [R12+URZ+0x36420], R11 ;  /* 0x0364200b0c0075a7 */ /* 0x0022a4000802017f */
[----:B--2---:R-:W-:Y:S05]  /*8540*/  @!P1 NANOSLEEP.SYNCS 0x989680 ;  /* 0x009896800000995d */ /* 0x004fea0003900000 */
[----:B------:R-:W2:Y:S02]  /*8550*/  @!P1 SYNCS.PHASECHK.TRANS64 P1, [R12+URZ+0x36420], R11 ;  /* 0x0364200b0c0095a7 */ /* 0x000ea4000802007f */
[----:B--2---:R-:W-:Y:S05]  /*8560*/  @!P1 BRA `(.L_x_944) ;  /* 0xfffffffc00f09947 */ /* 0x004fea000383ffff */
[----:B------:R-:W-:Y:S05]  /*8570*/  BRA `(.L_x_971) ;  /* 0xffffffe000107947 */ /* 0x000fea000383ffff */
.L_x_948:
[----:B-1----:R1:W2:Y:S02]  /*8580*/  SYNCS.PHASECHK.TRANS64.TRYWAIT P1, [R12+URZ+0x36438], R11 ;  /* 0x0364380b0c0075a7 */ /* 0x0022a4000802017f */
[----:B--2---:R-:W-:Y:S05]  /*8590*/  @!P1 NANOSLEEP.SYNCS 0x989680 ;  /* 0x009896800000995d */ /* 0x004fea0003900000 */
[----:B------:R-:W2:Y:S02]  /*85a0*/  @!P1 SYNCS.PHASECHK.TRANS64 P1, [R12+URZ+0x36438], R11 ;  /* 0x0364380b0c0095a7 */ /* 0x000ea4000802007f */
[----:B--2---:R-:W-:Y:S05]  /*85b0*/  @!P1 BRA `(.L_x_948) ;  /* 0xfffffffc00f09947 */ /* 0x004fea000383ffff */
[----:B------:R-:W-:Y:S05]  /*85c0*/  BRA `(.L_x_972) ;  /* 0xffffffe400b87947 */ /* 0x000fea000383ffff */
.L_x_950:
[----:B--2---:R2:W3:Y:S02]  /*85d0*/  SYNCS.PHASECHK.TRANS64.TRYWAIT P1, [R12+URZ+0x36428], R27 ;  /* 0x0364281b0c0075a7 */ /* 0x0044e4000802017f */
[----:B---3--:R-:W-:Y:S05]  /*85e0*/  @!P1 NANOSLEEP.SYNCS 0x989680 ;  /* 0x009896800000995d */ /* 0x008fea0003900000 */
[----:B------:R-:W3:Y:S02]  /*85f0*/  @!P1 SYNCS.PHASECHK.TRANS64 P1, [R12+URZ+0x36428], R27 ;  /* 0x0364281b0c0095a7 */ /* 0x000ee4000802007f */
[----:B---3--:R-:W-:Y:S05]  /*8600*/  @!P1 BRA `(.L_x_950) ;  /* 0xfffffffc00f09947 */ /* 0x008fea000383ffff */
[----:B------:R-:W-:Y:S05]  /*8610*/  BRA `(.L_x_973) ;  /* 0xffffffe800807947 */ /* 0x000fea000383ffff */
.L_x_952:
[----:B--2---:R2:W3:Y:S02]  /*8620*/  SYNCS.PHASECHK.TRANS64.TRYWAIT P1, [R12+URZ+0x36438], R28 ;  /* 0x0364381c0c0075a7 */ /* 0x0044e4000802017f */
[----:B---3--:R-:W-:Y:S05]  /*8630*/  @!P1 NANOSLEEP.SYNCS 0x989680 ;  /* 0x009896800000995d */ /* 0x008fea0003900000 */
[----:B------:R-:W3:Y:S02]  /*8640*/  @!P1 SYNCS.PHASECHK.TRANS64 P1, [R12+URZ+0x36438], R28 ;  /* 0x0364381c0c0095a7 */ /* 0x000ee4000802007f */
[----:B---3--:R-:W-:Y:S05]  /*8650*/  @!P1 BRA `(.L_x_952) ;  /* 0xfffffffc00f09947 */ /* 0x008fea000383ffff */
[----:B------:R-:W-:Y:S05]  /*8660*/  BRA `(.L_x_974) ;  /* 0xffffffec00187947 */ /* 0x000fea000383ffff */
.L_x_954:
[----:B------:R-:W-:-:S07]  /*8670*/  SHF.L.U32 R5, R0, 0x1f, RZ ;  /* 0x0000001f00057819 */ /* 0x000fce00000006ff */
.L_x_975:
[----:B---3--:R3:W4:Y:S02]  /*8680*/  SYNCS.PHASECHK.TRANS64.TRYWAIT P1, [R12+URZ+0x36420], R5 ;  /* 0x036420050c0075a7 */ /* 0x008724000802017f */
[----:B----4-:R-:W-:Y:S05]  /*8690*/  @!P1 NANOSLEEP.SYNCS 0x989680 ;  /* 0x009896800000995d */ /* 0x010fea0003900000 */
[----:B------:R-:W4:Y:S02]  /*86a0*/  @!P1 SYNCS.PHASECHK.TRANS64 P1, [R12+URZ+0x36420], R5 ;  /* 0x036420050c0095a7 */ /* 0x000f24000802007f */
[----:B----4-:R-:W-:Y:S05]  /*86b0*/  @!P1 BRA `(.L_x_975) ;  /* 0xfffffffc00f09947 */ /* 0x010fea000383ffff */
[----:B------:R-:W-:Y:S05]  /*86c0*/  BRA `(.L_x_976) ;  /* 0xffffffec00b07947 */ /* 0x000fea000383ffff */
.L_x_957:
[----:B---3--:R3:W4:Y:S02]  /*86d0*/  SYNCS.PHASECHK.TRANS64.TRYWAIT P1, [R12+URZ+0x36438], R11 ;  /* 0x0364380b0c0075a7 */ /* 0x008724000802017f */
[----:B----4-:R-:W-:Y:S05]  /*86e0*/  @!P1 NANOSLEEP.SYNCS 0x989680 ;  /* 0x009896800000995d */ /* 0x010fea0003900000 */
[----:B------:R-:W4:Y:S02]  /*86f0*/  @!P1 SYNCS.PHASECHK.TRANS64 P1, [R12+URZ+0x36438], R11 ;  /* 0x0364380b0c0095a7 */ /* 0x000f24000802007f */
[----:B----4-:R-:W-:Y:S05]  /*8700*/  @!P1 BRA `(.L_x_957) ;  /* 0xfffffffc00f09947 */ /* 0x010fea000383ffff */
[----:B------:R-:W-:Y:S05]  /*8710*/  BRA `(.L_x_977) ;  /* 0xfffffff0005c7947 */ /* 0x000fea000383ffff */
.L_x_959:
[----:B----4-:R4:W1:Y:S02]  /*8720*/  SYNCS.PHASECHK.TRANS64.TRYWAIT P1, [R12+URZ+0x36428], R5 ;  /* 0x036428050c0075a7 */ /* 0x010864000802017f */
[----:B-1----:R-:W-:Y:S05]  /*8730*/  @!P1 NANOSLEEP.SYNCS 0x989680 ;  /* 0x009896800000995d */ /* 0x002fea0003900000 */
[----:B------:R-:W1:Y:S02]  /*8740*/  @!P1 SYNCS.PHASECHK.TRANS64 P1, [R12+URZ+0x36428], R5 ;  /* 0x036428050c0095a7 */ /* 0x000e64000802007f */
[----:B-1----:R-:W-:Y:S05]  /*8750*/  @!P1 BRA `(.L_x_959) ;  /* 0xfffffffc00f09947 */ /* 0x002fea000383ffff */
[----:B------:R-:W-:Y:S05]  /*8760*/  BRA `(.L_x_978) ;  /* 0xfffffff400087947 */ /* 0x000fea000383ffff */
.L_x_961:
[----:B----4-:R4:W1:Y:S02]  /*8770*/  SYNCS.PHASECHK.TRANS64.TRYWAIT P1, [R12+URZ+0x36438], R3 ;  /* 0x036438030c0075a7 */ /* 0x010864000802017f */
[----:B-1----:R-:W-:Y:S05]  /*8780*/  @!P1 NANOSLEEP.SYNCS 0x989680 ;  /* 0x009896800000995d */ /* 0x002fea0003900000 */
[----:B------:R-:W1:Y:S02]  /*8790*/  @!P1 SYNCS.PHASECHK.TRANS64 P1, [R12+URZ+0x36438], R3 ;  /* 0x036438030c0095a7 */ /* 0x000e64000802007f */
[----:B-1----:R-:W-:Y:S05]  /*87a0*/  @!P1 BRA `(.L_x_961) ;  /* 0xfffffffc00f09947 */ /* 0x002fea000383ffff */
[----:B------:R-:W-:Y:S05]  /*87b0*/  BRA `(.L_x_979) ;  /* 0xfffffff400a47947 */ /* 0x000fea000383ffff */
.L_x_963:
[----:B------:R-:W-:Y:S01]  /*87c0*/  BSSY B0, `(.L_x_980) ;  /* 0x0000006000007945 */ /* 0x000fe20003800000 */
[----:B------:R-:W-:-:S07]  /*87d0*/  IMAD.MOV.U32 R15, RZ, RZ, -0x1 ;  /* 0xffffffffff0f7424 */ /* 0x000fce00078e00ff */
[----:B-1234-:R-:W-:Y:S05]  /*87e0*/  WARPSYNC.COLLECTIVE R15, `(.L_x_981) ;  /* 0x000000000f0c7348 */ /* 0x01efea0003c00000 */
[----:B------:R-:W-:Y:S02]  /*87f0*/  ELECT P6, UR62, PT ;  /* 0x00000000003e782f */ /* 0x000fe400038c0000 */
[----:B------:R-:W-:Y:S01]  /*8800*/  MOV R14, UR62 ;  /* 0x0000003e000e7c02 */ /* 0x000fe20008000f00 */
[----:B-1234-:R-:W-:Y:S10]  /*8810*/  ENDCOLLECTIVE ;  /* 0x000000000000791b */ /* 0x01eff40003800000 */
.L_x_981:
[----:B------:R-:W-:Y:S05]  /*8820*/  BSYNC B0 ;  /* 0x0000000000007941 */ /* 0x000fea0003800000 */
.L_x_980:
[----:B------:R-:W-:Y:S05]  /*8830*/  BRA `(.L_x_982) ;  /* 0xfffffff800607947 */ /* 0x000fea000383ffff */
.L_x_965:
[----:B----4-:R4:W1:Y:S02]  /*8840*/  SYNCS.PHASECHK.TRANS64.TRYWAIT P0, [R7+URZ], R6 ;  /* 0x00000006070075a7 */ /* 0x010864000800017f */
[----:B-1----:R-:W-:Y:S05]  /*8850*/  @!P0 NANOSLEEP.SYNCS 0x989680 ;  /* 0x009896800000895d */ /* 0x002fea0003900000 */
[----:B------:R-:W1:Y:S02]  /*8860*/  @!P0 SYNCS.PHASECHK.TRANS64 P0, [R7+URZ], R6 ;  /* 0x00000006070085a7 */ /* 0x000e64000800007f */
[----:B-1----:R-:W-:Y:S05]  /*8870*/  @!P0 BRA `(.L_x_965) ;  /* 0xfffffffc00f08947 */ /* 0x002fea000383ffff */
[----:B------:R-:W-:Y:S05]  /*8880*/  BRA `(.L_x_983) ;  /* 0xfffffff8009c7947 */ /* 0x000fea000383ffff */
.L_x_966:
[----:B------:R1:W1:Y:S02]  /*8890*/  SYNCS.PHASECHK.TRANS64.TRYWAIT P0, [R5+URZ], R0 ;  /* 0x00000000050075a7 */ /* 0x000264000800017f */
[----:B-1----:R-:W-:Y:S05]  /*88a0*/  @!P0 NANOSLEEP.SYNCS 0x989680 ;  /* 0x009896800000895d */ /* 0x002fea0003900000 */
[----:B------:R-:W1:Y:S02]  /*88b0*/  @!P0 SYNCS.PHASECHK.TRANS64 P0, [R5+URZ], R0 ;  /* 0x00000000050085a7 */ /* 0x000e64000800007f */
[----:B-1----:R-:W-:Y:S05]  /*88c0*/  @!P0 BRA `(.L_x_966) ;  /* 0xfffffffc00f08947 */ /* 0x002fea000383ffff */
[----:B------:R-:W-:Y:S05]  /*88d0*/  BRA `(.L_x_984) ;  /* 0xfffffff800907947 */ /* 0x000fea000383ffff */
.L_x_985:
        /* <DEDUP_REMOVED lines=10> */
.L_x_7655:


//--------------------- .text._ZN7cutlass13device_kernelIN5flash11enable_sm90INS1_16FlashAttnBwdSm90INS1_25CollectiveMainloopBwdSm90ILi2ELi1ELi1EN4cute5tupleIJNS5_1CILi1EEES8_S8_EEENS6_IJNS7_ILi64EEENS7_ILi96EEENS7_ILi192EEEEEENS_6half_tEfNS_4arch4Sm90ELb0ELb0ELb1ELb1ELb1ELb0ELb1ELb0ELi3ELi1ELi1ELi1ELb0EEENS1_24CollectiveEpilogueBwdGQAISD_fSG_Li384ELb1ELb1EEENS1_19SingleTileSchedulerILb1ELb0ELb0ELi96EEEEEEEEEvNT_6ParamsE --------------------------
	.section	.text._ZN7cutlass13device_kernelIN5flash11enable_sm90INS1_16FlashAttnBwdSm90INS1_25CollectiveMainloopBwdSm90ILi2ELi1ELi1EN4cute5tupleIJNS5_1CILi1EEES8_S8_EEENS6_IJNS7_ILi64EEENS7_ILi96EEENS7_ILi192EEEEEENS_6half_tEfNS_4arch4Sm90ELb0ELb0ELb1ELb1ELb1ELb0ELb1ELb0ELi3ELi1ELi1ELi1ELb0EEENS1_24CollectiveEpilogueBwdGQAISD_fSG_Li384ELb1ELb1EEENS1_19SingleTileSchedulerILb1ELb0ELb0ELi96EEEEEEEEEvNT_6ParamsE,"ax",@progbits
	.align	128
.text._ZN7cutlass13device_kernelIN5flash11enable_sm90INS1_16FlashAttnBwdSm90INS1_25CollectiveMainloopBwdSm90ILi2ELi1ELi1EN4cute5tupleIJNS5_1CILi1EEES8_S8_EEENS6_IJNS7_ILi64EEENS7_ILi96EEENS7_ILi192EEEEEENS_6half_tEfNS_4arch4Sm90ELb0ELb0ELb1ELb1ELb1ELb0ELb1ELb0ELi3ELi1ELi1ELi1ELb0EEENS1_24CollectiveEpilogueBwdGQAISD_fSG_Li384ELb1ELb1EEENS1_19SingleTileSchedulerILb1ELb0ELb0ELi96EEEEEEEEEvNT_6ParamsE:
        .type           _ZN7cutlass13device_kernelIN5flash11enable_sm90INS1_16FlashAttnBwdSm90INS1_25CollectiveMainloopBwdSm90ILi2ELi1ELi1EN4cute5tupleIJNS5_1CILi1EEES8_S8_EEENS6_IJNS7_ILi64EEENS7_ILi96EEENS7_ILi192EEEEEENS_6half_tEfNS_4arch4Sm90ELb0ELb0ELb1ELb1ELb1ELb0ELb1ELb0ELi3ELi1ELi1ELi1ELb0EEENS1_24CollectiveEpilogueBwdGQAISD_fSG_Li384ELb1ELb1EEENS1_19SingleTileSchedulerILb1ELb0ELb0ELi96EEEEEEEEEvNT_6ParamsE,@function
        .size           _ZN7cutlass13device_kernelIN5flash11enable_sm90INS1_16FlashAttnBwdSm90INS1_25CollectiveMainloopBwdSm90ILi2ELi1ELi1EN4cute5tupleIJNS5_1CILi1EEES8_S8_EEENS6_IJNS7_ILi64EEENS7_ILi96EEENS7_ILi192EEEEEENS_6half_tEfNS_4arch4Sm90ELb0ELb0ELb1ELb1ELb1ELb0ELb1ELb0ELi3ELi1ELi1ELi1ELb0EEENS1_24CollectiveEpilogueBwdGQAISD_fSG_Li384ELb1ELb1EEENS1_19SingleTileSchedulerILb1ELb0ELb0ELi96EEEEEEEEEvNT_6ParamsE,(.L_x_7656 - _ZN7cutlass13device_kernelIN5flash11enable_sm90INS1_16FlashAttnBwdSm90INS1_25CollectiveMainloopBwdSm90ILi2ELi1ELi1EN4cute5tupleIJNS5_1CILi1EEES8_S8_EEENS6_IJNS7_ILi64EEENS7_ILi96EEENS7_ILi192EEEEEENS_6half_tEfNS_4arch4Sm90ELb0ELb0ELb1ELb1ELb1ELb0ELb1ELb0ELi3ELi1ELi1ELi1ELb0EEENS1_24CollectiveEpilogueBwdGQAISD_fSG_Li384ELb1ELb1EEENS1_19SingleTileSchedulerILb1ELb0ELb0ELi96EEEEEEEEEvNT_6ParamsE)
        .other          _ZN7cutlass13device_kernelIN5flash11enable_sm90INS1_16FlashAttnBwdSm90INS1_25CollectiveMainloopBwdSm90ILi2ELi1ELi1EN4cute5tupleIJNS5_1CILi1EEES8_S8_EEENS6_IJNS7_ILi64EEENS7_ILi96EEENS7_ILi192EEEEEENS_6half_tEfNS_4arch4Sm90ELb0ELb0ELb1ELb1ELb1ELb0ELb1ELb0ELi3ELi1ELi1ELi1ELb0EEENS1_24CollectiveEpilogueBwdGQAISD_fSG_Li384ELb1ELb1EEENS1_19SingleTileSchedulerILb1ELb0ELb0ELi96EEEEEEEEEvNT_6ParamsE,@"STO_CUDA_ENTRY STV_DEFAULT"
_ZN7cutlass13device_kernelIN5flash11enable_sm90INS1_16FlashAttnBwdSm90INS1_25CollectiveMainloopBwdSm90ILi2ELi1ELi1EN4cute5tupleIJNS5_1CILi1EEES8_S8_EEENS6_IJNS7_ILi64EEENS7_ILi96EEENS7_ILi192EEEEEENS_6half_tEfNS_4arch4Sm90ELb0ELb0ELb1ELb1ELb1ELb0ELb1ELb0ELi3ELi1ELi1ELi1ELb0EEENS1_24CollectiveEpilogueBwdGQAISD_fSG_Li384ELb1ELb1EEENS1_19SingleTileSchedulerILb1ELb0ELb0ELi96EEEEEEEEEvNT_6ParamsE:
        /* <DEDUP_REMOVED lines=23> */
.L_x_987:
[----:B------:R-:W-:Y:S05]  /*0170*/  BSYNC B0 ;  /* 0x0000000000007941 */ /* 0x000fea0003800000 */
.L_x_986:
        /* <DEDUP_REMOVED lines=34> */
.L_x_988:
        /* <DEDUP_REMOVED lines=20> */
.L_x_989:
        /* <DEDUP_REMOVED lines=8> */
.L_x_992:
        /* <DEDUP_REMOVED lines=21> */
.L_x_993:
        /* <DEDUP_REMOVED lines=10> */
.L_x_995:
[----:B------:R-:W2:Y:S02]  /*0750*/  LDC R0, c[0x0][0x8c4] ;  /* 0x00023100ff007b82 */ /* 0x000ea40000000800 */
.L_x_994:
        /* <DEDUP_REMOVED lines=15> */
.L_x_997:
        /* <DEDUP_REMOVED lines=10> */
.L_x_998:
        /* <DEDUP_REMOVED lines=8> */
.L_x_999:
        /* <DEDUP_REMOVED lines=9> */
.L_x_1000:
        /* <DEDUP_REMOVED lines=76> */
.L_x_1003:
        /* <DEDUP_REMOVED lines=15> */
.L_x_1002:
        /* <DEDUP_REMOVED lines=20> */
.L_x_1005:
        /* <DEDUP_REMOVED lines=15> */
.L_x_1004:
        /* <DEDUP_REMOVED lines=8> */
.L_x_1121:
        /* <DEDUP_REMOVED lines=26> */
.L_x_1007:
        /* <DEDUP_REMOVED lines=100> */
.L_x_1019:
[----:B------:R-:W-:-:S13]  /*1a40*/  ISETP.NE.AND P0, PT, R9, 0x3, PT ;  /* 0x000000030900780c */ /* 0x000fda0003f05270 */
[----:B------:R-:W-:Y:S05]  /*1a50*/  @!P0 BRA `(.L_x_1009) ;  /* 0x0000000000048947 */ /* 0x000fea0003800000 */
[----:B------:R-:W-:Y:S01]  /*1a60*/  BPT.TRAP 0x1 ;  /* 0x000000040000795c */ /* 0x000fe20000300000 */
.L_x_1009:
[----:B------:R-:W-:Y:S02]  /*1a70*/  LEA R4, R3, UR36, 0x3 ;  /* 0x0000002403047c11 */ /* 0x000fe4000f8e18ff */
[----:B------:R-:W-:-:S04]  /*1a80*/  SHF.L.U32 R11, R7, 0x1f, RZ ;  /* 0x0000001f070b7819 */ /* 0x000fc800000006ff */
[----:B------:R1:W2:Y:S01]  /*1a90*/  SYNCS.PHASECHK.TRANS64.TRYWAIT P1, [R4+URZ+0x36410], R11 ;  /* 0x0364100b040075a7 */ /* 0x0002a2000802017f */
[----:B------:R-:W-:Y:S05]  /*1aa0*/  @!P0 BRA `(.L_x_1010) ;  /* 0x0000000000048947 */ /* 0x000fea0003800000 */
[----:B------:R-:W-:Y:S01]  /*1ab0*/  BPT.TRAP 0x1 ;  /* 0x000000040000795c */ /* 0x000fe20000300000 */
.L_x_1010:
[----:B--2---:R-:W-:Y:S05]  /*1ac0*/  @P1 BRA `(.L_x_1011) ;  /* 0x0000000000081947 */ /* 0x004fea0003800000 */
[----:B------:R-:W2:Y:S02]  /*1ad0*/  SYNCS.PHASECHK.TRANS64.TRYWAIT P1, [R4+URZ+0x36410], R11 ;  /* 0x0364100b040075a7 */ /* 0x000ea4000802017f */
[----:B--2---:R-:W-:Y:S05]  /*1ae0*/  @!P1 BRA `(.L_x_1012) ;  /* 0x00000074007c9947 */ /* 0x004fea0003800000 */
.L_x_1011:
        /* <DEDUP_REMOVED lines=104> */
.L_x_1013:
[----:B------:R-:W-:-:S04]  /*2170*/  SHF.L.U32 R15, R6, 0x1f, RZ ;  /* 0x0000001f060f7819 */ /* 0x000fc800000006ff */
[----:B------:R1:W1:Y:S01]  /*2180*/  SYNCS.PHASECHK.TRANS64.TRYWAIT P1, [UR36+0x36430], R15 ;  /* 0x0364300fff0075a7 */ /* 0x0002620008020164 */
[----:B------:R-:W-:Y:S05]  /*2190*/  @!P0 BRA `(.L_x_1014) ;  /* 0x0000000000048947 */ /* 0x000fea0003800000 */
[----:B------:R-:W-:Y:S01]  /*21a0*/  BPT.TRAP 0x1 ;  /* 0x000000040000795c */ /* 0x000fe20000300000 */
.L_x_1014:
        /* <DEDUP_REMOVED lines=33> */
.L_x_1015:
        /* <DEDUP_REMOVED lines=340> */
.L_x_1017:
        /* <DEDUP_REMOVED lines=60> */
.L_x_1018:
        /* <DEDUP_REMOVED lines=63> */
.L_x_1001:
[----:B------:R-:W-:Y:S05]  /*40b0*/  @P0 BRA `(.L_x_996) ;  /* 0x0000004c00cc0947 */ /* 0x000fea0003800000 */
[----:B------:R-:W3:Y:S01]  /*40c0*/  LDL.LU R120, [R1+0x8] ;  /* 0x0000080001787983 */ /* 0x000ee20000300800 */
[----:B-12---:R-:W1:Y:S01]  /*40d0*/  LDC.64 R2, c[0x0][0x878] ;  /* 0x00021e00ff027b82 */ /* 0x006e620000000a00 */
[----:B------:R-:W-:Y:S01]  /*40e0*/  ULDC UR7, c[0x0][0x870] ;  /* 0x00021c0000077ab9 */ /* 0x000fe20000000800 */
[----:B------:R-:W-:Y:S01]  /*40f0*/  ULDC UR6, c[0x0][0x80c] ;  /* 0x0002030000067ab9 */ /* 0x000fe20000000800 */
[----:B------:R-:W2:Y:S01]  /*4100*/  S2R R8, SR_TID.X ;  /* 0x0000000000087919 */ /* 0x000ea20000002100 */
[----:B------:R-:W4:Y:S01]  /*4110*/  S2R R0, SR_CTAID.Y ;  /* 0x0000000000007919 */ /* 0x000f220000002600 */
[----:B------:R-:W5:Y:S03]  /*4120*/  S2R R16, SR_CTAID.X ;  /* 0x0000000000107919 */ /* 0x000f660000002500 */
[----:B------:R-:W2:Y:S01]  /*4130*/  S2UR UR5, SR_CgaCtaId ;  /* 0x00000000000579c3 */ /* 0x000ea20000008800 */
[----:B------:R-:W-:-:S07]  /*4140*/  UMOV UR4, 0x400 ;  /* 0x0000040000047882 */ /* 0x000fce0000000000 */
[----:B------:R-:W5:Y:S01]  /*4150*/  LDC.64 R18, c[0x0][0x820] ;  /* 0x00020800ff127b82 */ /* 0x000f620000000a00 */
[----:B-1----:R-:W-:-:S04]  /*4160*/  ISETP.NE.U32.AND P0, PT, R2, RZ, PT ;  /* 0x000000ff0200720c */ /* 0x002fc80003f05070 */
[----:B------:R-:W-:-:S03]  /*4170*/  ISETP.NE.AND.EX P0, PT, R3, RZ, PT, P0 ;  /* 0x000000ff0300720c */ /* 0x000fc60003f05300 */
[----:B------:R-:W1:Y:S08]  /*4180*/  LDC.64 R20, c[0x0][0x848] ;  /* 0x00021200ff147b82 */ /* 0x000e700000000a00 */
[----:B------:R-:W2:Y:S08]  /*4190*/  LDC R3, c[0x0][0x850] ;  /* 0x00021400ff037b82 */ /* 0x000eb00000000800 */
[----:B------:R-:W3:Y:S08]  /*41a0*/  @P0 LDC.64 R4, c[0x0][0x878] ;  /* 0x00021e00ff040b82 */ /* 0x000ef00000000a00 */
[----:B------:R-:W1:Y:S01]  /*41b0*/  LDC.64 R22, c[0x0][0x800] ;  /* 0x00020000ff167b82 */ /* 0x000e620000000a00 */
[----:B---3--:R-:W-:-:S06]  /*41c0*/  @P0 IMAD.WIDE R4, R120, 0x4, R4 ;  /* 0x0000000478040825 */ /* 0x008fcc00078e0204 */
[----:B------:R3:W5:Y:S01]  /*41d0*/  @P0 LDG.E R5, desc[UR38][R4.64] ;  /* 0x0000002604050981 */ /* 0x000762000c1e1900 */
[----:B------:R-:W-:Y:S01]  /*41e0*/  BAR.SYNC.DEFER_BLOCKING 0x1, 0x180 ;  /* 0x0046000000007b1d */ /* 0x000fe20000010000 */
[----:B--2---:R-:W-:Y:S01]  /*41f0*/  ISETP.NE.AND P2, PT, R3, 0x1, PT ;  /* 0x000000010300780c */ /* 0x004fe20003f45270 */
[C---:B------:R-:W-:Y:S01]  /*4200*/  VIADD R15, R8.reuse, 0xffffff80 ;  /* 0xffffff80080f7836 */ /* 0x040fe20000000000 */
[----:B------:R-:W-:Y:S01]  /*4210*/  ISETP.NE.AND P1, PT, R8, 0x80, PT ;  /* 0x000000800800780c */ /* 0x000fe20003f25270 */
[----:B------:R-:W-:Y:S02]  /*4220*/  ULEA UR4, UR5, UR4, 0x18 ;  /* 0x0000000405047291 */ /* 0x000fe4000f8ec03f */
[----:B------:R-:W-:Y:S01]  /*4230*/  BSSY B0, `(.L_x_1020) ;  /* 0x0000052000007945 */ /* 0x000fe20003800000 */
[----:B------:R-:W-:-:S04]  /*4240*/  SHF.R.S32.HI R2, RZ, 0x1f, R15 ;  /* 0x0000001fff027819 */ /* 0x000fc8000001140f */
[----:B------:R-:W-:-:S03]  /*4250*/  LEA.HI R6, R2, R15, RZ, 0x7 ;  /* 0x0000000f02067211 */ /* 0x000fc600078f38ff */
[----:B------:R-:W3:Y:S01]  /*4260*/  @P2 LDC R7, c[0x0][0x854] ;  /* 0x00021500ff072b82 */ /* 0x000ee20000000800 */
[----:B------:R-:W-:Y:S02]  /*4270*/  LOP3.LUT R2, R6, 0x3fffff80, RZ, 0xc0, !PT ;  /* 0x3fffff8006027812 */ /* 0x000fe400078ec0ff */
[----:B------:R-:W-:-:S03]  /*4280*/  SHF.R.S32.HI R11, RZ, 0x7, R6 ;  /* 0x00000007ff0b7819 */ /* 0x000fc60000011406 */
[----:B------:R-:W-:Y:S02]  /*4290*/  IMAD.IADD R6, R15, 0x1, -R2 ;  /* 0x000000010f067824 */ /* 0x000fe400078e0a02 */
[----:B------:R-:W2:Y:S01]  /*42a0*/  @P2 LDC R9, c[0x0][0x858] ;  /* 0x00021600ff092b82 */ /* 0x000ea20000000800 */
[----:B----4-:R-:W-:Y:S02]  /*42b0*/  IMAD.MOV.U32 R2, RZ, RZ, R0 ;  /* 0x000000ffff027224 */ /* 0x010fe400078e0000 */
[----:B------:R-:W-:-:S04]  /*42c0*/  IMAD R10, R11, 0x600, R6 ;  /* 0x000006000b0a7824 */ /* 0x000fc800078e0206 */
[----:B------:R-:W-:Y:S02]  /*42d0*/  IMAD.SHL.U32 R10, R10, 0x4, RZ ;  /* 0x000000040a0a7824 */ /* 0x000fe400078e00ff */
[----:B---3--:R-:W-:-:S04]  /*42e0*/  @P2 IMAD.HI.U32 R4, R0, R7, RZ ;  /* 0x0000000700042227 */ /* 0x008fc800078e00ff */
[----:B-----5:R-:W-:Y:S01]  /*42f0*/  IMAD R7, R16, UR7, RZ ;  /* 0x0000000710077c24 */ /* 0x020fe2000f8e02ff */
[----:B--2---:R-:W-:Y:S01]  /*4300*/  @P2 SHF.R.U32.HI R2, RZ, R9, R4 ;  /* 0x00000009ff022219 */ /* 0x004fe20000011604 */
[----:B------:R-:W-:Y:S01]  /*4310*/  IMAD R9, R120, UR6, RZ ;  /* 0x0000000678097c24 */ /* 0x000fe2000f8e02ff */
[----:B------:R-:W-:Y:S01]  /*4320*/  ISETP.NE.AND P2, PT, R15, RZ, PT ;  /* 0x000000ff0f00720c */ /* 0x000fe20003f45270 */
[----:B------:R-:W-:Y:S01]  /*4330*/  IMAD R11, R7, UR6, RZ ;  /* 0x00000006070b7c24 */ /* 0x000fe2000f8e02ff */
[--C-:B------:R-:W-:Y:S01]  /*4340*/  SHF.R.S32.HI R13, RZ, 0x1f, R2.reuse ;  /* 0x0000001fff0d7819 */ /* 0x100fe20000011402 */
[----:B------:R-:W-:Y:S01]  /*4350*/  ULDC.64 UR6, c[0x0][0x868] ;  /* 0x00021a0000067ab9 */ /* 0x000fe20000000a00 */
[----:B------:R-:W-:Y:S02]  /*4360*/  SHF.R.S32.HI R12, RZ, 0x1f, R9 ;  /* 0x0000001fff0c7819 */ /* 0x000fe40000011409 */
[----:B------:R-:W-:Y:S02]  /*4370*/  IADD3 R14, P3, P4, R11, R9, R2 ;  /* 0x000000090b0e7210 */ /* 0x000fe40007c7e002 */
[----:B------:R-:W-:-:S04]  /*4380*/  SHF.R.S32.HI R11, RZ, 0x1f, R11 ;  /* 0x0000001fff0b7819 */ /* 0x000fc8000001140b */
[----:B------:R-:W-:Y:S01]  /*4390*/  IADD3.X R15, R11, R12, R13, P3, P4 ;  /* 0x0000000c0b0f7210 */ /* 0x000fe20001fe840d */
[----:B------:R-:W-:Y:S02]  /*43a0*/  @P0 IMAD R6, R120, 0x60, R5 ;  /* 0x0000006078060824 */ /* 0x000fe400078e0205 */
[----:B------:R-:W2:Y:S02]  /*43b0*/  LDC.64 R4, c[0x0][0x818] ;  /* 0x00020600ff047b82 */ /* 0x000ea40000000a00 */
[----:B------:R-:W-:-:S05]  /*43c0*/  @P0 IMAD.HI R8, R6, 0x2aaaaaab, RZ ;  /* 0x2aaaaaab06080827 */ /* 0x000fca00078e02ff */
[----:B------:R-:W-:Y:S01]  /*43d0*/  @P0 SHF.R.U32.HI R9, RZ, 0x1f, R8 ;  /* 0x0000001fff090819 */ /* 0x000fe20000011608 */
[----:B------:R-:W3:Y:S03]  /*43e0*/  LDC.64 R6, c[0x0][0x840] ;  /* 0x00021000ff067b82 */ /* 0x000ee60000000a00 */
[----:B------:R-:W-:Y:S02]  /*43f0*/  @P0 LEA.HI.SX32 R9, R8, R9, 0x1c ;  /* 0x0000000908090211 */ /* 0x000fe400078fe2ff */
[----:B------:R-:W-:-:S03]  /*4400*/  LEA R8, R10, UR4, 0x2 ;  /* 0x000000040a087c11 */ /* 0x000fc6000f8e10ff */
[----:B------:R-:W-:Y:S02]  /*4410*/  @P0 IMAD R10, R9, 0x4800, RZ ;  /* 0x00004800090a0824 */ /* 0x000fe400078e02ff */
[----:B------:R-:W-:Y:S01]  /*4420*/  IMAD R9, R16, 0x4800, RZ ;  /* 0x0000480010097824 */ /* 0x000fe200078e02ff */
[----:B------:R4:W-:Y:S02]  /*4430*/  STS.128 [R8], R24 ;  /* 0x0000001808007388 */ /* 0x0009e40000000c00 */
[----:B------:R-:W-:Y:S02]  /*4440*/  @P0 SHF.R.S32.HI R11, RZ, 0x1f, R10 ;  /* 0x0000001fff0b0819 */ /* 0x000fe4000001140a */
[----:B------:R-:W-:Y:S01]  /*4450*/  @!P0 CS2R R10, SRZ ;  /* 0x00000000000a8805 */ /* 0x000fe2000001ff00 */
[----:B------:R1:W-:Y:S01]  /*4460*/  STS.128 [R8+0x800], R28 ;  /* 0x0008001c08007388 */ /* 0x0003e20000000c00 */
[----:B--2---:R-:W-:-:S03]  /*4470*/  IMAD R12, R13, R4, RZ ;  /* 0x000000040d0c7224 */ /* 0x004fc600078e02ff */
[----:B------:R2:W-:Y:S01]  /*4480*/  STS.128 [R8+0x1000], R32 ;  /* 0x0010002008007388 */ /* 0x0005e20000000c00 */
[----:B------:R-:W-:-:S03]  /*4490*/  IADD3 R10, P3, R9, R10, RZ ;  /* 0x0000000a090a7210 */ /* 0x000fc60007f7e0ff */
[----:B------:R2:W-:Y:S01]  /*44a0*/  STS.128 [R8+0x1800], R36 ;  /* 0x0018002408007388 */ /* 0x0005e20000000c00 */
[----:B---3--:R-:W-:Y:S01]  /*44b0*/  IMAD R16, R13, R6, RZ ;  /* 0x000000060d107224 */ /* 0x008fe200078e02ff */
[----:B------:R-:W-:Y:S01]  /*44c0*/  LEA.HI.X.SX32 R11, R9, R11, 0x1, P3 ;  /* 0x0000000b090b7211 */ /* 0x000fe200018f0eff */
[C---:B------:R-:W-:Y:S01]  /*44d0*/  IMAD R13, R2.reuse, R5, R12 ;  /* 0x00000005020d7224 */ /* 0x040fe200078e020c */
[----:B----4-:R-:W3:Y:S01]  /*44e0*/  LDC.64 R24, c[0x0][0x828] ;  /* 0x00020a00ff187b82 */ /* 0x010ee20000000a00 */
[----:B------:R-:W-:Y:S01]  /*44f0*/  SHF.R.S32.HI R9, RZ, 0x1f, R120 ;  /* 0x0000001fff097819 */ /* 0x000fe20000011478 */
[----:B------:R2:W-:Y:S01]  /*4500*/  STS.128 [R8+0x2000], R40 ;  /* 0x0020002808007388 */ /* 0x0005e20000000c00 */
[----:B------:R-:W-:Y:S01]  /*4510*/  IMAD R17, R2, R7, R16 ;  /* 0x0000000702117224 */ /* 0x000fe200078e0210 */
[----:B------:R-:W-:Y:S01]  /*4520*/  SHF.L.U64.HI R16, R14, 0x2, R15 ;  /* 0x000000020e107819 */ /* 0x000fe2000001020f */
[C-C-:B------:R-:W-:Y:S01]  /*4530*/  IMAD.WIDE.U32 R4, R2.reuse, R4, R10.reuse ;  /* 0x0000000402047225 */ /* 0x140fe200078e000a */
[----:B------:R2:W-:Y:S03]  /*4540*/  STS.128 [R8+0x2800], R44 ;  /* 0x0028002c08007388 */ /* 0x0005e60000000c00 */
[----:B------:R-:W-:Y:S01]  /*4550*/  IMAD.WIDE.U32 R6, R2, R6, R10 ;  /* 0x0000000602067225 */ /* 0x000fe200078e000a */
[----:B------:R2:W-:Y:S01]  /*4560*/  STS.128 [R8+0x3000], R48 ;  /* 0x0030003008007388 */ /* 0x0005e20000000c00 */
[----:B------:R-:W-:-:S02]  /*4570*/  SEL R11, R9, RZ, !P0 ;  /* 0x000000ff090b7207 */ /* 0x000fc40004000000 */
[----:B------:R-:W-:Y:S01]  /*4580*/  SEL R9, R120, RZ, !P0 ;  /* 0x000000ff78097207 */ /* 0x000fe20004000000 */
[----:B------:R2:W-:Y:S01]  /*4590*/  STS.128 [R8+0x3800], R52 ;  /* 0x0038003408007388 */ /* 0x0005e20000000c00 */
[----:B------:R-:W-:Y:S02]  /*45a0*/  IMAD.SHL.U32 R14, R14, 0x4, RZ ;  /* 0x000000040e0e7824 */ /* 0x000fe400078e00ff */
[----:B------:R-:W-:Y:S01]  /*45b0*/  IMAD R10, R11, R18, RZ ;  /* 0x000000120b0a7224 */ /* 0x000fe200078e02ff */
[----:B------:R2:W-:Y:S01]  /*45c0*/  STS.128 [R8+0x4000], R56 ;  /* 0x0040003808007388 */ /* 0x0005e20000000c00 */
[----:B------:R-:W-:Y:S02]  /*45d0*/  IMAD.IADD R5, R5, 0x1, R13 ;  /* 0x0000000105057824 */ /* 0x000fe400078e020d */
[----:B------:R-:W-:Y:S01]  /*45e0*/  IMAD.IADD R7, R7, 0x1, R17 ;  /* 0x0000000107077824 */ /* 0x000fe200078e0211 */
[----:B------:R2:W-:Y:S01]  /*45f0*/  STS.128 [R8+0x4800], R60 ;  /* 0x0048003c08007388 */ /* 0x0005e20000000c00 */
[----:B------:R-:W-:Y:S01]  /*4600*/  IMAD R13, R9, R19, R10 ;  /* 0x00000013090d7224 */ /* 0x000fe200078e020a */
[----:B------:R-:W-:Y:S01]  /*4610*/  IADD3 R10, P0, R14, UR6, RZ ;  /* 0x000000060e0a7c10 */ /* 0x000fe2000ff1e0ff */
[----:B-1----:R-:W-:Y:S01]  /*4620*/  IMAD R12, R11, R20, RZ ;  /* 0x000000140b0c7224 */ /* 0x002fe200078e02ff */
[----:B------:R2:W-:Y:S01]  /*4630*/  STS.128 [R8+0x5000], R64 ;  /* 0x0050004008007388 */ /* 0x0005e20000000c00 */
[----:B------:R-:W-:Y:S01]  /*4640*/  IMAD.WIDE.U32 R4, R9, R18, R4 ;  /* 0x0000001209047225 */ /* 0x000fe200078e0004 */
[----:B------:R-:W-:-:S02]  /*4650*/  IADD3.X R11, R16, UR7, RZ, P0, !PT ;  /* 0x00000007100b7c10 */ /* 0x000fc400087fe4ff */
[----:B------:R2:W-:Y:S01]  /*4660*/  STS.128 [R8+0x5800], R68 ;  /* 0x0058004408007388 */ /* 0x0005e20000000c00 */
[----:B------:R-:W-:Y:S01]  /*4670*/  IMAD.WIDE.U32 R6, R9, R20, R6 ;  /* 0x0000001409067225 */ /* 0x000fe200078e0006 */
[----:B------:R-:W-:-:S03]  /*4680*/  LEA R22, P3, R4, R22, 0x2 ;  /* 0x0000001604167211 */ /* 0x000fc600078610ff */
[----:B------:R-:W-:Y:S01]  /*4690*/  IMAD.MOV R2, RZ, RZ, -R2 ;  /* 0x000000ffff027224 */ /* 0x000fe200078e0a02 */
[----:B---3--:R-:W-:Y:S01]  /*46a0*/  LEA R24, P4, R6, R24, 0x2 ;  /* 0x0000001806187211 */ /* 0x008fe200078810ff */
[----:B------:R-:W-:Y:S02]  /*46b0*/  IMAD R9, R9, R21, R12 ;  /* 0x0000001509097224 */ /* 0x000fe400078e020c */
[----:B------:R-:W-:Y:S02]  /*46c0*/  IMAD R17, R3, R2, R0 ;  /* 0x0000000203117224 */ /* 0x000fe400078e0200 */
[----:B------:R-:W-:Y:S02]  /*46d0*/  IMAD.IADD R3, R5, 0x1, R13 ;  /* 0x0000000105037824 */ /* 0x000fe400078e020d */
[----:B------:R-:W-:Y:S01]  /*46e0*/  IMAD.IADD R2, R7, 0x1, R9 ;  /* 0x0000000107027824 */ /* 0x000fe200078e0209 */
[----:B--2---:R-:W-:Y:S06]  /*46f0*/  @P2 BRA `(.L_x_1021) ;  /* 0x0000000000142947 */ /* 0x004fec0003800000 */
.L_x_1022:
[----:B------:R-:W2:Y:S04]  /*4700*/  LDG.E.STRONG.GPU R0, desc[UR38][R10.64] ;  /* 0x000000260a007981 */ /* 0x000ea8000c1ef900 */
[----:B--2---:R-:W-:Y:S01]  /*4710*/  CCTL.IVALL ;  /* 0x00000000ff00798f */ /* 0x004fe20002000000 */
[----:B------:R-:W-:Y:S05]  /*4720*/  YIELD ;  /* 0x0000000000007946 */ /* 0x000fea0003800000 */
[----:B------:R-:W-:-:S13]  /*4730*/  ISETP.NE.AND P0, PT, R0, R17, PT ;  /* 0x000000110000720c */ /* 0x000fda0003f05270 */
[----:B------:R-:W-:Y:S05]  /*4740*/  @P0 BRA `(.L_x_1022) ;  /* 0xfffffffc00ec0947 */ /* 0x000fea000383ffff */
.L_x_1021:
[----:B------:R-:W-:Y:S05]  /*4750*/  BSYNC B0 ;  /* 0x0000000000007941 */ /* 0x000fea0003800000 */
.L_x_1020:
[----:B------:R-:W-:Y:S01]  /*4760*/  UMOV UR5, 0xffffffff ;  /* 0xffffffff00057882 */ /* 0x000fe20000000000 */
[----:B------:R-:W-:Y:S02]  /*4770*/  LEA.HI.X R23, R4, R23, R3, 0x2, P3 ;  /* 0x0000001704177211 */ /* 0x000fe400018f1403 */
[----:B------:R-:W-:Y:S01]  /*4780*/  LEA.HI.X R2, R6, R25, R2, 0x2, P4 ;  /* 0x0000001906027211 */ /* 0x000fe200020f1402 */
[----:B------:R-:W-:Y:S06]  /*4790*/  BRA.DIV UR5, `(.L_x_1023) ;  /* 0x0000004a057c7947 */ /* 0x000fec000b800000 */
[----:B------:R-:W-:Y:S01]  /*47a0*/  NOP ;  /* 0x0000000000007918 */ /* 0x000fe20000000000 */
.L_x_1124:
        /* <DEDUP_REMOVED lines=16> */
.L_x_1026:
[----:B------:R-:W-:Y:S01]  /*48b0*/  @P0 ELECT P2, URZ, PT ;  /* 0x00000000003f082f */ /* 0x000fe20003840000 */
[----:B------:R1:W-:-:S12]  /*48c0*/  UBLKRED.G.S.ADD.F32.RN [UR6], [UR4], UR5, desc[UR8] ;  /* 0x00000806040073bb */ /* 0x0003d800080a1405 */
[----:B------:R-:W-:Y:S02]  /*48d0*/  @P2 PLOP3.LUT P0, PT, P2, PT, PT, 0x8, 0x0 ;  /* 0x000000000000281c */ /* 0x000fe4000170e170 */
[----:B------:R-:W-:-:S11]  /*48e0*/  PLOP3.LUT P2, PT, PT, PT, PT, 0x8, 0x0 ;  /* 0x000000000000781c */ /* 0x000fd60003f4e170 */
[----:B-1----:R-:W-:Y:S05]  /*48f0*/  @P0 BRA.U.ANY `(.L_x_1026) ;  /* 0xfffffffd00ec0947 */ /* 0x002fea000393ffff */
[----:B------:R0:W-:Y:S01]  /*4900*/  UTMACMDFLUSH ;  /* 0x00000000000079b7 */ /* 0x0001e20000000000 */
[----:B------:R-:W-:-:S04]  /*4910*/  DEPBAR.LE SB0, 0x0 ;  /* 0x000080000000791a */ /* 0x000fc80000000000 */
.L_x_1025:
[----:B------:R-:W-:Y:S05]  /*4920*/  BSYNC B0 ;  /* 0x0000000000007941 */ /* 0x000fea0003800000 */
.L_x_1024:
        /* <DEDUP_REMOVED lines=14> */
.L_x_1028:
[----:B------:R-:W-:Y:S05]  /*4a10*/  BSYNC B0 ;  /* 0x0000000000007941 */ /* 0x000fea0003800000 */
.L_x_1027:
        /* <DEDUP_REMOVED lines=18> */
.L_x_1031:
[----:B------:R-:W2:Y:S04]  /*4b40*/  LDG.E.STRONG.GPU R0, desc[UR38][R2.64] ;  /* 0x0000002602007981 */ /* 0x000ea8000c1ef900 */
[----:B--2---:R-:W-:Y:S01]  /*4b50*/  CCTL.IVALL ;  /* 0x00000000ff00798f */ /* 0x004fe20002000000 */
[----:B------:R-:W-:Y:S05]  /*4b60*/  YIELD ;  /* 0x0000000000007946 */ /* 0x000fea0003800000 */
[----:B------:R-:W-:-:S13]  /*4b70*/  ISETP.NE.AND P0, PT, R0, R17, PT ;  /* 0x000000110000720c */ /* 0x000fda0003f05270 */
[----:B------:R-:W-:Y:S05]  /*4b80*/  @P0 BRA `(.L_x_1031) ;  /* 0xfffffffc00ec0947 */ /* 0x000fea000383ffff */
.L_x_1030:
[----:B------:R-:W-:Y:S05]  /*4b90*/  BSYNC B0 ;  /* 0x0000000000007941 */ /* 0x000fea0003800000 */
.L_x_1029:
[----:B------:R-:W-:-:S03]  /*4ba0*/  UMOV UR5, 0xffffffff ;  /* 0xffffffff00057882 */ /* 0x000fc60000000000 */
[----:B------:R-:W-:Y:S05]  /*4bb0*/  BRA.DIV UR5, `(.L_x_1032) ;  /* 0x0000004605907947 */ /* 0x000fea000b800000 */
[----:B------:R-:W-:Y:S01]  /*4bc0*/  NOP ;  /* 0x0000000000007918 */ /* 0x000fe20000000000 */
.L_x_1127:
        /* <DEDUP_REMOVED lines=16> */
.L_x_1035:
[----:B------:R-:W-:Y:S01]  /*4cd0*/  @P0 ELECT P2, URZ, PT ;  /* 0x00000000003f082f */ /* 0x000fe20003840000 */
[----:B------:R2:W-:-:S12]  /*4ce0*/  UBLKRED.G.S.ADD.F32.RN [UR6], [UR4], UR5, desc[UR8] ;  /* 0x00000806040073bb */ /* 0x0005d800080a1405 */
[----:B------:R-:W-:Y:S02]  /*4cf0*/  @P2 PLOP3.LUT P0, PT, P2, PT, PT, 0x8, 0x0 ;  /* 0x000000000000281c */ /* 0x000fe4000170e170 */
[----:B------:R-:W-:-:S11]  /*4d00*/  PLOP3.LUT P2, PT, PT, PT, PT, 0x8, 0x0 ;  /* 0x000000000000781c */ /* 0x000fd60003f4e170 */
[----:B--2---:R-:W-:Y:S05]  /*4d10*/  @P0 BRA.U.ANY `(.L_x_1035) ;  /* 0xfffffffd00ec0947 */ /* 0x004fea000393ffff */
[----:B------:R0:W-:Y:S01]  /*4d20*/  UTMACMDFLUSH ;  /* 0x00000000000079b7 */ /* 0x0001e20000000000 */
[----:B------:R-:W-:-:S04]  /*4d30*/  DEPBAR.LE SB0, 0x0 ;  /* 0x000080000000791a */ /* 0x000fc80000000000 */
.L_x_1034:
[----:B------:R-:W-:Y:S05]  /*4d40*/  BSYNC B0 ;  /* 0x0000000000007941 */ /* 0x000fea0003800000 */
.L_x_1033:
        /* <DEDUP_REMOVED lines=14> */
.L_x_991:
        /* <DEDUP_REMOVED lines=21> */
.L_x_1037:
        /* <DEDUP_REMOVED lines=13> */
.L_x_1039:
[----:B------:R-:W-:-:S05]  /*5050*/  ULDC UR4, c[0x0][0x8c4] ;  /* 0x0002310000047ab9 */ /* 0x000fca0000000800 */
.L_x_1038:
        /* <DEDUP_REMOVED lines=39> */
.L_x_1040:
        /* <DEDUP_REMOVED lines=34> */
[----:B------:R-:W-:Y:S01]  /*54f0*/  UIMAD.WIDE.U32 UR8, UR17, UR22, UR8 ;  /* 0x00000016110872a5 */ /* 0x000fe2000f8e0008 */
[----:B------:R-:W-:Y:S01]  /*5500*/  ELECT P0, URZ, PT ;  /* 0x00000000003f782f */ /* 0x000fe20003800000 */
[----:B------:R-:W-:Y:S02]  /*5510*/  ULEA.HI.X.SX32 UR11, UR11, UR14, 0x1, UP0 ;  /* 0x0000000e0b0b7291 */ /* 0x000fe400080f0e3f */
        /* <DEDUP_REMOVED lines=15> */
.L_x_1074:
        /* <DEDUP_REMOVED lines=13> */
.L_x_1044:
[----:B------:R-:W2:Y:S04]  /*56e0*/  LDG.E.STRONG.GPU R5, desc[UR38][R2.64] ;  /* 0x0000002602057981 */ /* 0x000ea8000c1ef900 */
[----:B--2---:R-:W-:Y:S01]  /*56f0*/  CCTL.IVALL ;  /* 0x00000000ff00798f */ /* 0x004fe20002000000 */
[----:B------:R-:W-:Y:S05]  /*5700*/  YIELD ;  /* 0x0000000000007946 */ /* 0x000fea0003800000 */
[----:B------:R-:W-:-:S13]  /*5710*/  ISETP.NE.AND P1, PT, R5, UR18, PT ;  /* 0x0000001205007c0c */ /* 0x000fda000bf25270 */
[----:B------:R-:W-:Y:S05]  /*5720*/  @P1 BRA `(.L_x_1044) ;  /* 0xfffffffc00ec1947 */ /* 0x000fea000383ffff */
.L_x_1043:
[----:B------:R-:W-:Y:S05]  /*5730*/  BSYNC B0 ;  /* 0x0000000000007941 */ /* 0x000fea0003800000 */
.L_x_1042:
[----:B------:R-:W-:-:S03]  /*5740*/  UMOV UR5, 0xffffffff ;  /* 0xffffffff00057882 */ /* 0x000fc60000000000 */
[----:B------:R-:W-:Y:S05]  /*5750*/  BRA.DIV UR5, `(.L_x_1045) ;  /* 0x0000003a05c47947 */ /* 0x000fea000b800000 */
[----:B------:R-:W-:Y:S01]  /*5760*/  NOP ;  /* 0x0000000000007918 */ /* 0x000fe20000000000 */
.L_x_1130:
        /* <DEDUP_REMOVED lines=19> */
.L_x_1047:
[----:B------:R-:W-:Y:S05]  /*58a0*/  BSYNC B0 ;  /* 0x0000000000007941 */ /* 0x000fea0003800000 */
.L_x_1046:
        /* <DEDUP_REMOVED lines=14> */
.L_x_1049:
[----:B------:R-:W-:Y:S05]  /*5990*/  BSYNC B0 ;  /* 0x0000000000007941 */ /* 0x000fea0003800000 */
.L_x_1048:
        /* <DEDUP_REMOVED lines=15> */
.L_x_1051:
[----:B------:R-:W-:Y:S05]  /*5a90*/  BSYNC B0 ;  /* 0x0000000000007941 */ /* 0x000fea0003800000 */
.L_x_1050:
[----:B------:R-:W-:Y:S06]  /*5aa0*/  BAR.ARV 0xa, 0xa0 ;  /* 0x0282800000007b1d */ /* 0x000fec0000002000 */
[----:B------:R-:W-:Y:S04]  /*5ab0*/  BSSY B0, `(.L_x_1052) ;  /* 0x0000003000007945 */ /* 0x000fe80003800000 */
[----:B------:R-:W-:Y:S05]  /*5ac0*/  @!P0 BRA `(.L_x_1053) ;  /* 0x0000000000048947 */ /* 0x000fea0003800000 */
[----:B------:R-:W-:-:S04]  /*5ad0*/  DEPBAR.LE SB0, 0x1 ;  /* 0x000080400000791a */ /* 0x000fc80000000000 */
.L_x_1053:
[----:B------:R-:W-:Y:S05]  /*5ae0*/  BSYNC B0 ;  /* 0x0000000000007941 */ /* 0x000fea0003800000 */
.L_x_1052:
[----:B------:R-:W-:Y:S06]  /*5af0*/  BAR.ARV 0xb, 0xa0 ;  /* 0x02c2800000007b1d */ /* 0x000fec0000002000 */
[----:B------:R-:W-:Y:S04]  /*5b00*/  BSSY B0, `(.L_x_1054) ;  /* 0x0000003000007945 */ /* 0x000fe80003800000 */
[----:B------:R-:W-:Y:S05]  /*5b10*/  @!P0 BRA `(.L_x_1055) ;  /* 0x0000000000048947 */ /* 0x000fea0003800000 */
[----:B------:R-:W-:-:S04]  /*5b20*/  DEPBAR.LE SB0, 0x0 ;  /* 0x000080000000791a */ /* 0x000fc80000000000 */
.L_x_1055:
[----:B------:R-:W-:Y:S05]  /*5b30*/  BSYNC B0 ;  /* 0x0000000000007941 */ /* 0x000fea0003800000 */
.L_x_1054:
        /* <DEDUP_REMOVED lines=19> */
.L_x_1057:
[----:B------:R-:W-:Y:S05]  /*5c70*/  BSYNC B0 ;  /* 0x0000000000007941 */ /* 0x000fea0003800000 */
.L_x_1056:
        /* <DEDUP_REMOVED lines=9> */
.L_x_1060:
[----:B------:R-:W2:Y:S04]  /*5d10*/  LDG.E.STRONG.GPU R5, desc[UR38][R2.64] ;  /* 0x0000002602057981 */ /* 0x000ea8000c1ef900 */
[----:B--2---:R-:W-:Y:S01]  /*5d20*/  CCTL.IVALL ;  /* 0x00000000ff00798f */ /* 0x004fe20002000000 */
[----:B------:R-:W-:Y:S05]  /*5d30*/  YIELD ;  /* 0x0000000000007946 */ /* 0x000fea0003800000 */
[----:B------:R-:W-:-:S13]  /*5d40*/  ISETP.NE.AND P1, PT, R5, UR18, PT ;  /* 0x0000001205007c0c */ /* 0x000fda000bf25270 */
[----:B------:R-:W-:Y:S05]  /*5d50*/  @P1 BRA `(.L_x_1060) ;  /* 0xfffffffc00ec1947 */ /* 0x000fea000383ffff */
.L_x_1059:
[----:B------:R-:W-:Y:S05]  /*5d60*/  BSYNC B0 ;  /* 0x0000000000007941 */ /* 0x000fea0003800000 */
.L_x_1058:
[----:B------:R-:W-:-:S03]  /*5d70*/  UMOV UR5, 0xffffffff ;  /* 0xffffffff00057882 */ /* 0x000fc60000000000 */
[----:B------:R-:W-:Y:S05]  /*5d80*/  BRA.DIV UR5, `(.L_x_1061) ;  /* 0x0000003605547947 */ /* 0x000fea000b800000 */
[----:B------:R-:W-:Y:S01]  /*5d90*/  NOP ;  /* 0x0000000000007918 */ /* 0x000fe20000000000 */
.L_x_1133:
        /* <DEDUP_REMOVED lines=15> */
.L_x_1063:
[----:B------:R-:W-:Y:S05]  /*5e90*/  BSYNC B0 ;  /* 0x0000000000007941 */ /* 0x000fea0003800000 */
.L_x_1062:
        /* <DEDUP_REMOVED lines=14> */
.L_x_1065:
[----:B------:R-:W-:Y:S05]  /*5f80*/  BSYNC B0 ;  /* 0x0000000000007941 */ /* 0x000fea0003800000 */
.L_x_1064:
        /* <DEDUP_REMOVED lines=15> */
.L_x_1067:
[----:B------:R-:W-:Y:S05]  /*6080*/  BSYNC B0 ;  /* 0x0000000000007941 */ /* 0x000fea0003800000 */
.L_x_1066:
[----:B------:R-:W-:Y:S06]  /*6090*/  BAR.ARV 0xa, 0xa0 ;  /* 0x0282800000007b1d */ /* 0x000fec0000002000 */
[----:B------:R-:W-:Y:S04]  /*60a0*/  BSSY B0, `(.L_x_1068) ;  /* 0x0000003000007945 */ /* 0x000fe80003800000 */
[----:B------:R-:W-:Y:S05]  /*60b0*/  @!P0 BRA `(.L_x_1069) ;  /* 0x0000000000048947 */ /* 0x000fea0003800000 */
[----:B------:R-:W-:-:S04]  /*60c0*/  DEPBAR.LE SB0, 0x1 ;  /* 0x000080400000791a */ /* 0x000fc80000000000 */
.L_x_1069:
[----:B------:R-:W-:Y:S05]  /*60d0*/  BSYNC B0 ;  /* 0x0000000000007941 */ /* 0x000fea0003800000 */
.L_x_1068:
[----:B------:R-:W-:Y:S06]  /*60e0*/  BAR.ARV 0xb, 0xa0 ;  /* 0x02c2800000007b1d */ /* 0x000fec0000002000 */
[----:B------:R-:W-:Y:S04]  /*60f0*/  BSSY B0, `(.L_x_1070) ;  /* 0x0000003000007945 */ /* 0x000fe80003800000 */
[----:B------:R-:W-:Y:S05]  /*6100*/  @!P0 BRA `(.L_x_1071) ;  /* 0x0000000000048947 */ /* 0x000fea0003800000 */
[----:B------:R-:W-:-:S04]  /*6110*/  DEPBAR.LE SB0, 0x0 ;  /* 0x000080000000791a */ /* 0x000fc80000000000 */
.L_x_1071:
[----:B------:R-:W-:Y:S05]  /*6120*/  BSYNC B0 ;  /* 0x0000000000007941 */ /* 0x000fea0003800000 */
.L_x_1070:
        /* <DEDUP_REMOVED lines=19> */
.L_x_1073:
[----:B------:R-:W-:Y:S05]  /*6260*/  BSYNC B0 ;  /* 0x0000000000007941 */ /* 0x000fea0003800000 */
.L_x_1072:
[----:B------:R-:W-:Y:S02]  /*6270*/  UIADD3 UR6, UR6, 0x2, URZ ;  /* 0x0000000206067890 */ /* 0x000fe4000fffe03f */
[----:B------:R-:W-:Y:S01]  /*6280*/  UIADD3 UR4, UR4, 0x1, URZ ;  /* 0x0000000104047890 */ /* 0x000fe2000fffe03f */
[----:B------:R-:W-:Y:S11]  /*6290*/  @P3 BRA `(.L_x_1074) ;  /* 0xfffffff000dc3947 */ /* 0x000ff6000383ffff */
.L_x_1041:
        /* <DEDUP_REMOVED lines=13> */
.L_x_1077:
[----:B------:R-:W2:Y:S04]  /*6370*/  LDG.E.STRONG.GPU R0, desc[UR38][R2.64] ;  /* 0x0000002602007981 */ /* 0x000ea8000c1ef900 */
[----:B--2---:R-:W-:Y:S01]  /*6380*/  CCTL.IVALL ;  /* 0x00000000ff00798f */ /* 0x004fe20002000000 */
[----:B------:R-:W-:Y:S05]  /*6390*/  YIELD ;  /* 0x0000000000007946 */ /* 0x000fea0003800000 */
[----:B------:R-:W-:-:S13]  /*63a0*/  ISETP.NE.AND P1, PT, R0, UR18, PT ;  /* 0x0000001200007c0c */ /* 0x000fda000bf25270 */
[----:B------:R-:W-:Y:S05]  /*63b0*/  @P1 BRA `(.L_x_1077) ;  /* 0xfffffffc00ec1947 */ /* 0x000fea000383ffff */
.L_x_1076:
[----:B------:R-:W-:Y:S05]  /*63c0*/  BSYNC B0 ;  /* 0x0000000000007941 */ /* 0x000fea0003800000 */
.L_x_1075:
[----:B------:R-:W-:-:S03]  /*63d0*/  UMOV UR4, 0xffffffff ;  /* 0xffffffff00047882 */ /* 0x000fc60000000000 */
[----:B------:R-:W-:Y:S05]  /*63e0*/  BRA.DIV UR4, `(.L_x_1078) ;  /* 0x0000002e04d87947 */ /* 0x000fea000b800000 */
[----:B------:R-:W-:Y:S01]  /*63f0*/  NOP ;  /* 0x0000000000007918 */ /* 0x000fe20000000000 */
.L_x_1136:
        /* <DEDUP_REMOVED lines=22> */
.L_x_1080:
[----:B------:R-:W-:Y:S05]  /*6560*/  BSYNC B0 ;  /* 0x0000000000007941 */ /* 0x000fea0003800000 */
.L_x_1079:
        /* <DEDUP_REMOVED lines=19> */
.L_x_1082:
[----:B------:R-:W-:Y:S05]  /*66a0*/  BSYNC B0 ;  /* 0x0000000000007941 */ /* 0x000fea0003800000 */
.L_x_1081:
        /* <DEDUP_REMOVED lines=20> */
.L_x_1084:
[----:B------:R-:W-:Y:S05]  /*67f0*/  BSYNC B0 ;  /* 0x0000000000007941 */ /* 0x000fea0003800000 */
.L_x_1083:
[----:B------:R-:W-:Y:S06]  /*6800*/  BAR.ARV 0xa, 0xa0 ;  /* 0x0282800000007b1d */ /* 0x000fec0000002000 */
[----:B------:R-:W-:Y:S04]  /*6810*/  BSSY B0, `(.L_x_1085) ;  /* 0x0000003000007945 */ /* 0x000fe80003800000 */
[----:B------:R-:W-:Y:S05]  /*6820*/  @!P0 BRA `(.L_x_1086) ;  /* 0x0000000000048947 */ /* 0x000fea0003800000 */
[----:B------:R-:W-:-:S04]  /*6830*/  DEPBAR.LE SB0, 0x1 ;  /* 0x000080400000791a */ /* 0x000fc80000000000 */
.L_x_1086:
[----:B------:R-:W-:Y:S05]  /*6840*/  BSYNC B0 ;  /* 0x0000000000007941 */ /* 0x000fea0003800000 */
.L_x_1085:
[----:B------:R-:W-:Y:S06]  /*6850*/  BAR.ARV 0xb, 0xa0 ;  /* 0x02c2800000007b1d */ /* 0x000fec0000002000 */
[----:B------:R-:W-:Y:S04]  /*6860*/  BSSY B0, `(.L_x_1087) ;  /* 0x0000003000007945 */ /* 0x000fe80003800000 */
[----:B------:R-:W-:Y:S05]  /*6870*/  @!P0 BRA `(.L_x_1088) ;  /* 0x0000000000048947 */ /* 0x000fea0003800000 */
[----:B------:R-:W-:-:S04]  /*6880*/  DEPBAR.LE SB0, 0x0 ;  /* 0x000080000000791a */ /* 0x000fc80000000000 */
.L_x_1088:
[----:B------:R-:W-:Y:S05]  /*6890*/  BSYNC B0 ;  /* 0x0000000000007941 */ /* 0x000fea0003800000 */
.L_x_1087:
        /* <DEDUP_REMOVED lines=19> */
.L_x_1036:
        /* <DEDUP_REMOVED lines=10> */
.L_x_1089:
        /* <DEDUP_REMOVED lines=10> */
.L_x_1091:
[----:B------:R-:W3:Y:S02]  /*6b10*/  LDC R0, c[0x0][0x8c4] ;  /* 0x00023100ff007b82 */ /* 0x000ee40000000800 */
.L_x_1090:
        /* <DEDUP_REMOVED lines=42> */
.L_x_1093:
        /* <DEDUP_REMOVED lines=70> */
.L_x_1137:
        /* <DEDUP_REMOVED lines=9> */
.L_x_1096:
        /* <DEDUP_REMOVED lines=98> */
.L_x_1107:
[----:B-1----:R-:W-:-:S05]  /*78d0*/  IMAD.MOV.U32 R11, RZ, RZ, 0x1 ;  /* 0x00000001ff0b7424 */ /* 0x002fca00078e00ff */
[----:B------:R-:W-:-:S04]  /*78e0*/  SHF.L.U32 R11, R11, 0x1f, RZ ;  /* 0x0000001f0b0b7819 */ /* 0x000fc800000006ff */
[----:B------:R-:W1:Y:S02]  /*78f0*/  SYNCS.PHASECHK.TRANS64.TRYWAIT P1, [R12+URZ+0x36438], R11 ;  /* 0x0364380b0c0075a7 */ /* 0x000e64000802017f */
[----:B-1234-:R-:W-:Y:S05]  /*7900*/  @!P1 BRA `(.L_x_1099) ;  /* 0x0000001800c09947 */ /* 0x01efea0003800000 */
.L_x_1138:
[----:B------:R-:W-:Y:S05]  /*7910*/  @P0 BRA `(.L_x_1100) ;  /* 0x0000000000140947 */ /* 0x000fea0003800000 */
[----:B------:R-:W-:Y:S01]  /*7920*/  ISETP.NE.AND P1, PT, R8, RZ, PT ;  /* 0x000000ff0800720c */ /* 0x000fe20003f25270 */
[----:B------:R-:W-:-:S04]  /*7930*/  IMAD.MOV.U32 R3, RZ, RZ, 0x6100 ;  /* 0x00006100ff037424 */ /* 0x000fc800078e00ff */
[----:B------:R2:W-:Y:S08]  /*7940*/  SYNCS.ARRIVE.TRANS64 RZ, [R12+URZ+0x36430], R3 ;  /* 0x036430030cff79a7 */ /* 0x0005f0000800003f */
[----:B------:R-:W-:Y:S05]  /*7950*/  @!P1 BRA `(.L_x_1100) ;  /* 0x0000000000049947 */ /* 0x000fea0003800000 */
[----:B------:R-:W-:Y:S01]  /*7960*/  BPT.TRAP 0x1 ;  /* 0x000000040000795c */ /* 0x000fe20000300000 */
.L_x_1100:
        /* <DEDUP_REMOVED lines=49> */
.L_x_1139:
[----:B------:R-:W-:Y:S05]  /*7c80*/  @P0 BRA `(.L_x_1102) ;  /* 0x0000000000140947 */ /* 0x000fea0003800000 */
[----:B------:R-:W-:Y:S01]  /*7c90*/  ISETP.NE.AND P1, PT, R8, RZ, PT ;  /* 0x000000ff0800720c */ /* 0x000fe20003f25270 */
[----:B--2---:R-:W-:-:S04]  /*7ca0*/  IMAD.MOV.U32 R27, RZ, RZ, 0x6100 ;  /* 0x00006100ff1b7424 */ /* 0x004fc800078e00ff */
[----:B------:R3:W-:Y:S08]  /*7cb0*/  SYNCS.ARRIVE.TRANS64 RZ, [R12+URZ+0x36418], R27 ;  /* 0x0364181b0cff79a7 */ /* 0x0007f0000800003f */
[----:B------:R-:W-:Y:S05]  /*7cc0*/  @!P1 BRA `(.L_x_1102) ;  /* 0x0000000000049947 */ /* 0x000fea0003800000 */
[----:B------:R-:W-:Y:S01]  /*7cd0*/  BPT.TRAP 0x1 ;  /* 0x000000040000795c */ /* 0x000fe20000300000 */
.L_x_1102:
        /* <DEDUP_REMOVED lines=37> */
.L_x_1140:
[----:B--2---:R-:W-:Y:S01]  /*7f30*/  SHF.R.S32.HI R28, RZ, 0x1f, R26 ;  /* 0x0000001fff1c7819 */ /* 0x004fe2000001141a */
[----:B------:R-:W-:Y:S06]  /*7f40*/  @P0 BRA `(.L_x_1104) ;  /* 0x0000000000140947 */ /* 0x000fec0003800000 */
[----:B------:R-:W-:Y:S01]  /*7f50*/  ISETP.NE.AND P1, PT, R8, RZ, PT ;  /* 0x000000ff0800720c */ /* 0x000fe20003f25270 */
[----:B------:R-:W-:-:S04]  /*7f60*/  IMAD.MOV.U32 R29, RZ, RZ, 0x6100 ;  /* 0x00006100ff1d7424 */ /* 0x000fc800078e00ff */
[----:B------:R2:W-:Y:S08]  /*7f70*/  SYNCS.ARRIVE.TRANS64 RZ, [R12+URZ+0x36430], R29 ;  /* 0x0364301d0cff79a7 */ /* 0x0005f0000800003f */
[----:B------:R-:W-:Y:S05]  /*7f80*/  @!P1 BRA `(.L_x_1104) ;  /* 0x0000000000049947 */ /* 0x000fea0003800000 */
[----:B------:R-:W-:Y:S01]  /*7f90*/  BPT.TRAP 0x1 ;  /* 0x000000040000795c */ /* 0x000fe20000300000 */
.L_x_1104:
        /* <DEDUP_REMOVED lines=37> */
.L_x_1142:
[----:B------:R-:W-:Y:S05]  /*81f0*/  @P0 BRA `(.L_x_1106) ;  /* 0x0000000000140947 */ /* 0x000fea0003800000 */
[----:B------:R-:W-:Y:S01]  /*8200*/  ISETP.NE.AND P1, PT, R8, RZ, PT ;  /* 0x000000ff0800720c */ /* 0x000fe20003f25270 */
[----:B---3--:R-:W-:-:S04]  /*8210*/  IMAD.MOV.U32 R5, RZ, RZ, 0x6100 ;  /* 0x00006100ff057424 */ /* 0x008fc800078e00ff */
[----:B------:R4:W-:Y:S08]  /*8220*/  SYNCS.ARRIVE.TRANS64 RZ, [R12+URZ+0x36410], R5 ;  /* 0x036410050cff79a7 */ /* 0x0009f0000800003f */
[----:B------:R-:W-:Y:S05]  /*8230*/  @!P1 BRA `(.L_x_1106) ;  /* 0x0000000000049947 */ /* 0x000fea0003800000 */
[----:B------:R-:W-:Y:S01]  /*8240*/  BPT.TRAP 0x1 ;  /* 0x000000040000795c */ /* 0x000fe20000300000 */
.L_x_1106:
        /* <DEDUP_REMOVED lines=37> */
.L_x_1098:
[----:B------:R-:W-:Y:S01]  /*84a0*/  ISETP.NE.AND P1, PT, R17, RZ, PT ;  /* 0x000000ff1100720c */ /* 0x000fe20003f25270 */
[----:B------:R-:W-:-:S12]  /*84b0*/  IMAD.MOV.U32 R4, RZ, RZ, 0x1 ;  /* 0x00000001ff047424 */ /* 0x000fd800078e00ff */
[----:B------:R-:W-:Y:S05]  /*84c0*/  @!P1 BRA `(.L_x_1097) ;  /* 0x00000004006c9947 */ /* 0x000fea0003800000 */
[----:B------:R-:W3:Y:S02]  /*84d0*/  SYNCS.PHASECHK.TRANS64.TRYWAIT P1, [R12+URZ+0x36438], R11 ;  /* 0x0364380b0c0075a7 */ /* 0x000ee4000802017f */
[----:B---3--:R-:W-:Y:S05]  /*84e0*/  @!P1 BRA `(.L_x_1108) ;  /* 0x00000010001c9947 */ /* 0x008fea0003800000 */
.L_x_1143:
[----:B------:R-:W-:Y:S05]  /*84f0*/  @P0 BRA `(.L_x_1109) ;  /* 0x0000000000140947 */ /* 0x000fea0003800000 */
[----:B------:R-:W-:Y:S01]  /*8500*/  ISETP.NE.AND P1, PT, R8, RZ, PT ;  /* 0x000000ff0800720c */ /* 0x000fe20003f25270 */
[----:B------:R-:W-:-:S04]  /*8510*/  IMAD.MOV.U32 R5, RZ, RZ, 0x6100 ;  /* 0x00006100ff057424 */ /* 0x000fc800078e00ff */
[----:B------:R4:W-:Y:S08]  /*8520*/  SYNCS.ARRIVE.TRANS64 RZ, [R12+URZ+0x36430], R5 ;  /* 0x036430050cff79a7 */ /* 0x0009f0000800003f */
[----:B------:R-:W-:Y:S05]  /*8530*/  @!P1 BRA `(.L_x_1109) ;  /* 0x0000000000049947 */ /* 0x000fea0003800000 */
[----:B------:R-:W-:Y:S01]  /*8540*/  BPT.TRAP 0x1 ;  /* 0x000000040000795c */ /* 0x000fe20000300000 */
.L_x_1109:
        /* <DEDUP_REMOVED lines=42> */
.L_x_1144:
[----:B------:R-:W-:Y:S01]  /*87f0*/  IMAD.MOV.U32 R4, RZ, RZ, RZ ;  /* 0x000000ffff047224 */ /* 0x000fe200078e00ff */
[----:B------:R-:W-:Y:S06]  /*8800*/  @P0 BRA `(.L_x_1111) ;  /* 0x0000000000140947 */ /* 0x000fec0003800000 */
[----:B------:R-:W-:Y:S01]  /*8810*/  ISETP.NE.AND P1, PT, R8, RZ, PT ;  /* 0x000000ff0800720c */ /* 0x000fe20003f25270 */
[----:B----4-:R-:W-:-:S04]  /*8820*/  IMAD.MOV.U32 R5, RZ, RZ, 0x6100 ;  /* 0x00006100ff057424 */ /* 0x010fc800078e00ff */
[----:B------:R4:W-:Y:S08]  /*8830*/  SYNCS.ARRIVE.TRANS64 RZ, [R12+URZ+0x36418], R5 ;  /* 0x036418050cff79a7 */ /* 0x0009f0000800003f */
[----:B------:R-:W-:Y:S05]  /*8840*/  @!P1 BRA `(.L_x_1111) ;  /* 0x0000000000049947 */ /* 0x000fea0003800000 */
[----:B------:R-:W-:Y:S01]  /*8850*/  BPT.TRAP 0x1 ;  /* 0x000000040000795c */ /* 0x000fe20000300000 */
.L_x_1111:
        /* <DEDUP_REMOVED lines=34> */
.L_x_1097:
[----:B------:R-:W-:-:S04]  /*8a80*/  SHF.L.U32 R3, R4, 0x1f, RZ ;  /* 0x0000001f04037819 */ /* 0x000fc800000006ff */
[----:B------:R-:W4:Y:S02]  /*8a90*/  SYNCS.PHASECHK.TRANS64.TRYWAIT P1, [R12+URZ+0x36438], R3 ;  /* 0x036438030c0075a7 */ /* 0x000f24000802017f */
[----:B----4-:R-:W-:Y:S05]  /*8aa0*/  @!P1 BRA `(.L_x_1112) ;  /* 0x0000000800d49947 */ /* 0x010fea0003800000 */
.L_x_1145:
[----:B------:R-:W-:Y:S05]  /*8ab0*/  @P0 BRA `(.L_x_1113) ;  /* 0x0000000000180947 */ /* 0x000fea0003800000 */
[----:B------:R-:W5:Y:S01]  /*8ac0*/  S2R R2, SR_TID.X ;  /* 0x0000000000027919 */ /* 0x000f620000002100 */
[----:B----4-:R-:W-:-:S04]  /*8ad0*/  IMAD.MOV.U32 R3, RZ, RZ, 0x6100 ;  /* 0x00006100ff037424 */ /* 0x010fc800078e00ff */
[----:B------:R4:W-:Y:S01]  /*8ae0*/  SYNCS.ARRIVE.TRANS64 RZ, [R12+URZ+0x36430], R3 ;  /* 0x036430030cff79a7 */ /* 0x0009e2000800003f */
[----:B-----5:R-:W-:-:S13]  /*8af0*/  LOP3.LUT P0, RZ, R2, 0x1f, RZ, 0xc0, !PT ;  /* 0x0000001f02ff7812 */ /* 0x020fda000780c0ff */
[----:B----4-:R-:W-:Y:S05]  /*8b00*/  @!P0 BRA `(.L_x_1113) ;  /* 0x0000000000048947 */ /* 0x010fea0003800000 */
[----:B------:R-:W-:Y:S01]  /*8b10*/  BPT.TRAP 0x1 ;  /* 0x000000040000795c */ /* 0x000fe20000300000 */
.L_x_1113:
        /* <DEDUP_REMOVED lines=44> */
.L_x_1094:
[----:B------:R-:W-:Y:S05]  /*8de0*/  BSYNC B0 ;  /* 0x0000000000007941 */ /* 0x000fea0003800000 */
.L_x_1092:
[----:B------:R-:W-:-:S03]  /*8df0*/  UMOV UR6, 0xffffffff ;  /* 0xffffffff00067882 */ /* 0x000fc60000000000 */
[----:B------:R-:W-:Y:S05]  /*8e00*/  BRA.DIV UR6, `(.L_x_1114) ;  /* 0x0000000a06107947 */ /* 0x000fea000b800000 */
[----:B------:R-:W-:-:S13]  /*8e10*/  ELECT P6, URZ, PT ;  /* 0x00000000003f782f */ /* 0x000fda00038c0000 */
.L_x_1148:
[----:B------:R-:W-:Y:S05]  /*8e20*/  @!P6 BRA `(.L_x_996) ;  /* 0x000000000070e947 */ /* 0x000fea0003800000 */
[----:B------:R-:W-:-:S04]  /*8e30*/  LOP3.LUT R16, R16, 0x2, RZ, 0xfc, !PT ;  /* 0x0000000210107812 */ /* 0x000fc800078efcff */
[----:B------:R-:W-:-:S13]  /*8e40*/  ISETP.NE.AND P2, PT, R16, 0x3, PT ;  /* 0x000000031000780c */ /* 0x000fda0003f45270 */
[----:B------:R-:W-:Y:S05]  /*8e50*/  @!P2 BRA `(.L_x_1115) ;  /* 0x000000000004a947 */ /* 0x000fea0003800000 */
[----:B--2---:R-:W-:Y:S01]  /*8e60*/  BPT.TRAP 0x1 ;  /* 0x000000040000795c */ /* 0x004fe20000300000 */
.L_x_1115:
        /* <DEDUP_REMOVED lines=15> */
.L_x_1149:
[----:B------:R-:W5:Y:S02]  /*8f60*/  SYNCS.PHASECHK.TRANS64.TRYWAIT P0, [R5+URZ], R0 ;  /* 0x00000000050075a7 */ /* 0x000f64000800017f */
[----:B-----5:R-:W-:Y:S05]  /*8f70*/  @!P0 BRA `(.L_x_1117) ;  /* 0x0000000400e88947 */ /* 0x020fea0003800000 */
.L_x_1150:
[----:B------:R-:W-:Y:S05]  /*8f80*/  @!P2 BRA `(.L_x_1118) ;  /* 0x000000000004a947 */ /* 0x000fea0003800000 */
[----:B--2---:R-:W-:Y:S01]  /*8f90*/  BPT.TRAP 0x1 ;  /* 0x000000040000795c */ /* 0x004fe20000300000 */
.L_x_1118:
[----:B------:R-:W-:-:S07]  /*8fa0*/  SHF.L.U32 R4, R4, 0x1f, RZ ;  /* 0x0000001f04047819 */ /* 0x000fce00000006ff */
.L_x_1119:
[----:B------:R1:W1:Y:S02]  /*8fb0*/  SYNCS.PHASECHK.TRANS64.TRYWAIT P0, [R9+URZ+0x36438], R4 ;  /* 0x03643804090075a7 */ /* 0x000264000800017f */
[----:B-1----:R-:W-:Y:S05]  /*8fc0*/  @!P0 NANOSLEEP.SYNCS 0x989680 ;  /* 0x009896800000895d */ /* 0x002fea0003900000 */
[----:B------:R-:W1:Y:S02]  /*8fd0*/  @!P0 SYNCS.PHASECHK.TRANS64 P0, [R9+URZ+0x36438], R4 ;  /* 0x03643804090085a7 */ /* 0x000e64000800007f */
[----:B-1----:R-:W-:Y:S05]  /*8fe0*/  @!P0 BRA `(.L_x_1119) ;  /* 0xfffffffc00f08947 */ /* 0x002fea000383ffff */
.L_x_996:
[----:B--2---:R-:W-:Y:S05]  /*8ff0*/  BSYNC B6 ;  /* 0x0000000000067941 */ /* 0x004fea0003800000 */
.L_x_990:
[----:B------:R-:W-:Y:S05]  /*9000*/  EXIT ;  /* 0x000000000000794d */ /* 0x000fea0003800000 */
.L_x_1006:
[----:B------:R-:W-:Y:S02]  /*9010*/  IMAD.MOV.U32 R12, RZ, RZ, RZ ;  /* 0x000000ffff0c7224 */ /* 0x000fe400078e00ff */
[----:B------:R-:W-:Y:S02]  /*9020*/  IMAD.MOV.U32 R11, RZ, RZ, 0x1f ;  /* 0x0000001fff0b7424 */ /* 0x000fe400078e00ff */
[----:B------:R-:W-:-:S07]  /*9030*/  IMAD.MOV.U32 R15, RZ, RZ, -0x1 ;  /* 0xffffffffff0f7424 */ /* 0x000fce00078e00ff */
[----:B------:R-:W-:Y:S05]  /*9040*/  WARPSYNC.COLLECTIVE R15, `(.L_x_1120) ;  /* 0x000000000f087348 */ /* 0x000fea0003c00000 */
[----:B------:R1:W2:Y:S02]  /*9050*/  SHFL.IDX P6, R14, R13, R12, R11 ;  /* 0x0000000c0d0e7389 */ /* 0x0002a400000c000b */
[----:B-12---:R-:W-:Y:S01]  /*9060*/  ENDCOLLECTIVE ;  /* 0x000000000000791b */ /* 0x006fe20003800000 */
.L_x_1120:
[----:B------:R-:W-:Y:S05]  /*9070*/  BRA `(.L_x_1121) ;  /* 0xffffff8000787947 */ /* 0x000fea000383ffff */
.L_x_1008:
[----:B--2---:R-:W-:-:S04]  /*9080*/  IMAD.U32 R7, RZ, RZ, UR36 ;  /* 0x00000024ff077e24 */ /* 0x004fc8000f8e00ff */
[----:B------:R2:W3:Y:S03]  /*9090*/  SYNCS.PHASECHK.TRANS64.TRYWAIT P0, [R7+URZ+0x36400], R11 ;  /* 0x0364000b070075a7 */ /* 0x0004e6000800017f */
[----:B---3--:R-:W-:Y:S05]  /*90a0*/  @!P0 NANOSLEEP.SYNCS 0x989680 ;  /* 0x009896800000895d */ /* 0x008fea0003900000 */
[----:B------:R-:W3:Y:S02]  /*90b0*/  @!P0 SYNCS.PHASECHK.TRANS64 P0, [R7+URZ+0x36400], R11 ;  /* 0x0364000b070085a7 */ /* 0x000ee4000800007f */
[----:B---3--:R-:W-:Y:S05]  /*90c0*/  @!P0 BRA `(.L_x_1008) ;  /* 0xfffffffc00ec8947 */ /* 0x008fea000383ffff */
[----:B------:R-:W-:Y:S05]  /*90d0*/  BRA `(.L_x_1007) ;  /* 0xffffff8000c87947 */ /* 0x000fea000383ffff */
.L_x_1012:
[----:B--2---:R2:W3:Y:S02]  /*90e0*/  SYNCS.PHASECHK.TRANS64.TRYWAIT P1, [R4+URZ+0x36410], R11 ;  /* 0x0364100b040075a7 */ /* 0x0044e4000802017f */
[----:B---3--:R-:W-:Y:S05]  /*90f0*/  @!P1 NANOSLEEP.SYNCS 0x989680 ;  /* 0x009896800000995d */ /* 0x008fea0003900000 */
[----:B------:R-:W3:Y:S02]  /*9100*/  @!P1 SYNCS.PHASECHK.TRANS64 P1, [R4+URZ+0x36410], R11 ;  /* 0x0364100b040095a7 */ /* 0x000ee4000802007f */
[----:B---3--:R-:W-:Y:S05]  /*9110*/  @!P1 BRA `(.L_x_1012) ;  /* 0xfffffffc00f09947 */ /* 0x008fea000383ffff */
[----:B------:R-:W-:Y:S05]  /*9120*/  BRA `(.L_x_1011) ;  /* 0xffffff8800707947 */ /* 0x000fea000383ffff */
.L_x_1016:
[----:B--2---:R-:W-:-:S04]  /*9130*/  IMAD.U32 R120, RZ, RZ, UR36 ;  /* 0x00000024ff787e24 */ /* 0x004fc8000f8e00ff */
[----:B------:R2:W3:Y:S03]  /*9140*/  SYNCS.PHASECHK.TRANS64.TRYWAIT P1, [R120+URZ+0x36430], R15 ;  /* 0x0364300f780075a7 */ /* 0x0004e6000802017f */
[----:B---3--:R-:W-:Y:S05]  /*9150*/  @!P1 NANOSLEEP.SYNCS 0x989680 ;  /* 0x009896800000995d */ /* 0x008fea0003900000 */
[----:B------:R-:W3:Y:S02]  /*9160*/  @!P1 SYNCS.PHASECHK.TRANS64 P1, [R120+URZ+0x36430], R15 ;  /* 0x0364300f780095a7 */ /* 0x000ee4000802007f */
[----:B---3--:R-:W-:Y:S05]  /*9170*/  @!P1 BRA `(.L_x_1016) ;  /* 0xfffffffc00ec9947 */ /* 0x008fea000383ffff */
[----:B------:R-:W-:Y:S05]  /*9180*/  BRA `(.L_x_1015) ;  /* 0xffffff90008c7947 */ /* 0x000fea000383ffff */
.L_x_1023:
[----:B------:R-:W-:Y:S01]  /*9190*/  BSSY B0, `(.L_x_1122) ;  /* 0x0000005000007945 */ /* 0x000fe20003800000 */
[----:B------:R-:W-:-:S07]  /*91a0*/  IMAD.MOV.U32 R15, RZ, RZ, -0x1 ;  /* 0xffffffffff0f7424 */ /* 0x000fce00078e00ff */
[----:B------:R-:W-:Y:S05]  /*91b0*/  WARPSYNC.COLLECTIVE R15, `(.L_x_1123) ;  /* 0x000000000f087348 */ /* 0x000fea0003c00000 */
[----:B------:R-:W-:Y:S01]  /*91c0*/  NOP ;  /* 0x0000000000007918 */ /* 0x000fe20000000000 */
[----:B------:R-:W-:Y:S01]  /*91d0*/  ENDCOLLECTIVE ;  /* 0x000000000000791b */ /* 0x000fe20003800000 */
.L_x_1123:
[----:B------:R-:W-:Y:S05]  /*91e0*/  BSYNC B0 ;  /* 0x0000000000007941 */ /* 0x000fea0003800000 */
.L_x_1122:
[----:B------:R-:W-:Y:S05]  /*91f0*/  BRA `(.L_x_1124) ;  /* 0xffffffb4006c7947 */ /* 0x000fea000383ffff */
.L_x_1032:
[----:B------:R-:W-:Y:S01]  /*9200*/  BSSY B0, `(.L_x_1125) ;  /* 0x0000005000007945 */ /* 0x000fe20003800000 */
[----:B------:R-:W-:-:S07]  /*9210*/  IMAD.MOV.U32 R15, RZ, RZ, -0x1 ;  /* 0xffffffffff0f7424 */ /* 0x000fce00078e00ff */
[----:B-1----:R-:W-:Y:S05]  /*9220*/  WARPSYNC.COLLECTIVE R15, `(.L_x_1126) ;  /* 0x000000000f087348 */ /* 0x002fea0003c00000 */
[----:B------:R-:W-:Y:S01]  /*9230*/  NOP ;  /* 0x0000000000007918 */ /* 0x000fe20000000000 */
[----:B-1----:R-:W-:Y:S01]  /*9240*/  ENDCOLLECTIVE ;  /* 0x000000000000791b */ /* 0x002fe20003800000 */
.L_x_1126:
[----:B------:R-:W-:Y:S05]  /*9250*/  BSYNC B0 ;  /* 0x0000000000007941 */ /* 0x000fea0003800000 */
.L_x_1125:
[----:B------:R-:W-:Y:S05]  /*9260*/  BRA `(.L_x_1127) ;  /* 0xffffffb800587947 */ /* 0x000fea000383ffff */
.L_x_1045:
[----:B------:R-:W-:Y:S01]  /*9270*/  BSSY B0, `(.L_x_1128) ;  /* 0x0000005000007945 */ /* 0x000fe20003800000 */
[----:B------:R-:W-:-:S07]  /*9280*/  IMAD.MOV.U32 R15, RZ, RZ, -0x1 ;  /* 0xffffffffff0f7424 */ /* 0x000fce00078e00ff */
[----:B------:R-:W-:Y:S05]  /*9290*/  WARPSYNC.COLLECTIVE R15, `(.L_x_1129) ;  /* 0x000000000f087348 */ /* 0x000fea0003c00000 */
[----:B------:R-:W-:Y:S01]  /*92a0*/  NOP ;  /* 0x0000000000007918 */ /* 0x000fe20000000000 */
[----:B------:R-:W-:Y:S01]  /*92b0*/  ENDCOLLECTIVE ;  /* 0x000000000000791b */ /* 0x000fe20003800000 */
.L_x_1129:
[----:B------:R-:W-:Y:S05]  /*92c0*/  BSYNC B0 ;  /* 0x0000000000007941 */ /* 0x000fea0003800000 */
.L_x_1128:
[----:B------:R-:W-:Y:S05]  /*92d0*/  BRA `(.L_x_1130) ;  /* 0xffffffc400247947 */ /* 0x000fea000383ffff */
.L_x_1061:
[----:B------:R-:W-:Y:S01]  /*92e0*/  BSSY B0, `(.L_x_1131) ;  /* 0x0000005000007945 */ /* 0x000fe20003800000 */
[----:B------:R-:W-:-:S07]  /*92f0*/  IMAD.MOV.U32 R15, RZ, RZ, -0x1 ;  /* 0xffffffffff0f7424 */ /* 0x000fce00078e00ff */
[----:B------:R-:W-:Y:S05]  /*9300*/  WARPSYNC.COLLECTIVE R15, `(.L_x_1132) ;  /* 0x000000000f087348 */ /* 0x000fea0003c00000 */
[----:B------:R-:W-:Y:S01]  /*9310*/  NOP ;  /* 0x0000000000007918 */ /* 0x000fe20000000000 */
[----:B------:R-:W-:Y:S01]  /*9320*/  ENDCOLLECTIVE ;  /* 0x000000000000791b */ /* 0x000fe20003800000 */
.L_x_1132:
[----:B------:R-:W-:Y:S05]  /*9330*/  BSYNC B0 ;  /* 0x0000000000007941 */ /* 0x000fea0003800000 */
.L_x_1131:
[----:B------:R-:W-:Y:S05]  /*9340*/  BRA `(.L_x_1133) ;  /* 0xffffffc800947947 */ /* 0x000fea000383ffff */
.L_x_1078:
[----:B------:R-:W-:Y:S01]  /*9350*/  BSSY B0, `(.L_x_1134) ;  /* 0x0000005000007945 */ /* 0x000fe20003800000 */
[----:B------:R-:W-:-:S07]  /*9360*/  IMAD.MOV.U32 R15, RZ, RZ, -0x1 ;  /* 0xffffffffff0f7424 */ /* 0x000fce00078e00ff */
[----:B------:R-:W-:Y:S05]  /*9370*/  WARPSYNC.COLLECTIVE R15, `(.L_x_1135) ;  /* 0x000000000f087348 */ /* 0x000fea0003c00000 */
[----:B------:R-:W-:Y:S01]  /*9380*/  NOP ;  /* 0x0000000000007918 */ /* 0x000fe20000000000 */
[----:B------:R-:W-:Y:S01]  /*9390*/  ENDCOLLECTIVE ;  /* 0x000000000000791b */ /* 0x000fe20003800000 */
.L_x_1135:
[----:B------:R-:W-:Y:S05]  /*93a0*/  BSYNC B0 ;  /* 0x0000000000007941 */ /* 0x000fea0003800000 */
.L_x_1134:
[----:B------:R-:W-:Y:S05]  /*93b0*/  BRA `(.L_x_1136) ;  /* 0xffffffd000107947 */ /* 0x000fea000383ffff */
.L_x_1095:
[----:B-1----:R1:W2:Y:S02]  /*93c0*/  SYNCS.PHASECHK.TRANS64.TRYWAIT P1, [R12+URZ+0x36420], R11 ;  /* 0x0364200b0c0075a7 */ /* 0x0022a4000802017f */
[----:B--2---:R-:W-:Y:S05]  /*93d0*/  @!P1 NANOSLEEP.SYNCS 0x989680 ;  /* 0x009896800000995d */ /* 0x004fea0003900000 */
[----:B------:R-:W2:Y:S02]  /*93e0*/  @!P1 SYNCS.PHASECHK.TRANS64 P1, [R12+URZ+0x36420], R11 ;  /* 0x0364200b0c0095a7 */ /* 0x000ea4000802007f */
[----:B--2---:R-:W-:Y:S05]  /*93f0*/  @!P1 BRA `(.L_x_1095) ;  /* 0xfffffffc00f09947 */ /* 0x004fea000383ffff */
[----:B------:R-:W-:Y:S05]  /*9400*/  BRA `(.L_x_1137) ;  /* 0xffffffdc00847947 */ /* 0x000fea000383ffff */
.L_x_1099:
[----:B-1----:R1:W2:Y:S02]  /*9410*/  SYNCS.PHASECHK.TRANS64.TRYWAIT P1, [R12+URZ+0x36438], R11 ;  /* 0x0364380b0c0075a7 */ /* 0x0022a4000802017f */
[----:B--2---:R-:W-:Y:S05]  /*9420*/  @!P1 NANOSLEEP.SYNCS 0x989680 ;  /* 0x009896800000995d */ /* 0x004fea0003900000 */
[----:B------:R-:W2:Y:S02]  /*9430*/  @!P1 SYNCS.PHASECHK.TRANS64 P1, [R12+URZ+0x36438], R11 ;  /* 0x0364380b0c0095a7 */ /* 0x000ea4000802007f */
[----:B--2---:R-:W-:Y:S05]  /*9440*/  @!P1 BRA `(.L_x_1099) ;  /* 0xfffffffc00f09947 */ /* 0x004fea000383ffff */
[----:B------:R-:W-:Y:S05]  /*9450*/  BRA `(.L_x_1138) ;  /* 0xffffffe4002c7947 */ /* 0x000fea000383ffff */
.L_x_1101:
[----:B--2---:R2:W3:Y:S02]  /*9460*/  SYNCS.PHASECHK.TRANS64.TRYWAIT P1, [R12+URZ+0x36428], R27 ;  /* 0x0364281b0c0075a7 */ /* 0x0044e4000802017f */
[----:B---3--:R-:W-:Y:S05]  /*9470*/  @!P1 NANOSLEEP.SYNCS 0x989680 ;  /* 0x009896800000995d */ /* 0x008fea0003900000 */
[----:B------:R-:W3:Y:S02]  /*9480*/  @!P1 SYNCS.PHASECHK.TRANS64 P1, [R12+URZ+0x36428], R27 ;  /* 0x0364281b0c0095a7 */ /* 0x000ee4000802007f */
[----:B---3--:R-:W-:Y:S05]  /*9490*/  @!P1 BRA `(.L_x_1101) ;  /* 0xfffffffc00f09947 */ /* 0x008fea000383ffff */
[----:B------:R-:W-:Y:S05]  /*94a0*/  BRA `(.L_x_1139) ;  /* 0xffffffe400f47947 */ /* 0x000fea000383ffff */
.L_x_1103:
[----:B--2---:R2:W3:Y:S02]  /*94b0*/  SYNCS.PHASECHK.TRANS64.TRYWAIT P1, [R12+URZ+0x36438], R28 ;  /* 0x0364381c0c0075a7 */ /* 0x0044e4000802017f */
[----:B---3--:R-:W-:Y:S05]  /*94c0*/  @!P1 NANOSLEEP.SYNCS 0x989680 ;  /* 0x009896800000995d */ /* 0x008fea0003900000 */
[----:B------:R-:W3:Y:S02]  /*94d0*/  @!P1 SYNCS.PHASECHK.TRANS64 P1, [R12+URZ+0x36438], R28 ;  /* 0x0364381c0c0095a7 */ /* 0x000ee4000802007f */
[----:B---3--:R-:W-:Y:S05]  /*94e0*/  @!P1 BRA `(.L_x_1103) ;  /* 0xfffffffc00f09947 */ /* 0x008fea000383ffff */
[----:B------:R-:W-:Y:S05]  /*94f0*/  BRA `(.L_x_1140) ;  /* 0xffffffe8008c7947 */ /* 0x000fea000383ffff */
.L_x_1105:
[----:B------:R-:W-:-:S07]  /*9500*/  SHF.L.U32 R5, R0, 0x1f, RZ ;  /* 0x0000001f00057819 */ /* 0x000fce00000006ff */
.L_x_1141:
[----:B---3--:R3:W4:Y:S02]  /*9510*/  SYNCS.PHASECHK.TRANS64.TRYWAIT P1, [R12+URZ+0x36420], R5 ;  /* 0x036420050c0075a7 */ /* 0x008724000802017f */
[----:B----4-:R-:W-:Y:S05]  /*9520*/  @!P1 NANOSLEEP.SYNCS 0x989680 ;  /* 0x009896800000995d */ /* 0x010fea0003900000 */
[----:B------:R-:W4:Y:S02]  /*9530*/  @!P1 SYNCS.PHASECHK.TRANS64 P1, [R12+URZ+0x36420], R5 ;  /* 0x036420050c0095a7 */ /* 0x000f24000802007f */
[----:B----4-:R-:W-:Y:S05]  /*9540*/  @!P1 BRA `(.L_x_1141) ;  /* 0xfffffffc00f09947 */ /* 0x010fea000383ffff */
[----:B------:R-:W-:Y:S05]  /*9550*/  BRA `(.L_x_1142) ;  /* 0xffffffec00247947 */ /* 0x000fea000383ffff */
.L_x_1108:
[----:B---3--:R3:W4:Y:S02]  /*9560*/  SYNCS.PHASECHK.TRANS64.TRYWAIT P1, [R12+URZ+0x36438], R11 ;  /* 0x0364380b0c0075a7 */ /* 0x008724000802017f */
[----:B----4-:R-:W-:Y:S05]  /*9570*/  @!P1 NANOSLEEP.SYNCS 0x989680 ;  /* 0x009896800000995d */ /* 0x010fea0003900000 */
[----:B------:R-:W4:Y:S02]  /*9580*/  @!P1 SYNCS.PHASECHK.TRANS64 P1, [R12+URZ+0x36438], R11 ;  /* 0x0364380b0c0095a7 */ /* 0x000f24000802007f */
[----:B----4-:R-:W-:Y:S05]  /*9590*/  @!P1 BRA `(.L_x_1108) ;  /* 0xfffffffc00f09947 */ /* 0x010fea000383ffff */
[----:B------:R-:W-:Y:S05]  /*95a0*/  BRA `(.L_x_1143) ;  /* 0xffffffec00d07947 */ /* 0x000fea000383ffff */
.L_x_1110:
[----:B----4-:R4:W1:Y:S02]  /*95b0*/  SYNCS.PHASECHK.TRANS64.TRYWAIT P1, [R12+URZ+0x36428], R5 ;  /* 0x036428050c0075a7 */ /* 0x010864000802017f */
[----:B-1----:R-:W-:Y:S05]  /*95c0*/  @!P1 NANOSLEEP.SYNCS 0x989680 ;  /* 0x009896800000995d */ /* 0x002fea0003900000 */
[----:B------:R-:W1:Y:S02]  /*95d0*/  @!P1 SYNCS.PHASECHK.TRANS64 P1, [R12+URZ+0x36428], R5 ;  /* 0x036428050c0095a7 */ /* 0x000e64000802007f */
[----:B-1----:R-:W-:Y:S05]  /*95e0*/  @!P1 BRA `(.L_x_1110) ;  /* 0xfffffffc00f09947 */ /* 0x002fea000383ffff */
[----:B------:R-:W-:Y:S05]  /*95f0*/  BRA `(.L_x_1144) ;  /* 0xfffffff0007c7947 */ /* 0x000fea000383ffff */
.L_x_1112:
[----:B----4-:R4:W1:Y:S02]  /*9600*/  SYNCS.PHASECHK.TRANS64.TRYWAIT P1, [R12+URZ+0x36438], R3 ;  /* 0x036438030c0075a7 */ /* 0x010864000802017f */
[----:B-1----:R-:W-:Y:S05]  /*9610*/  @!P1 NANOSLEEP.SYNCS 0x989680 ;  /* 0x009896800000995d */ /* 0x002fea0003900000 */
[----:B------:R-:W1:Y:S02]  /*9620*/  @!P1 SYNCS.PHASECHK.TRANS64 P1, [R12+URZ+0x36438], R3 ;  /* 0x036438030c0095a7 */ /* 0x000e64000802007f */
[----:B-1----:R-:W-:Y:S05]  /*9630*/  @!P1 BRA `(.L_x_1112) ;  /* 0xfffffffc00f09947 */ /* 0x002fea000383ffff */
[----:B------:R-:W-:Y:S05]  /*9640*/  BRA `(.L_x_1145) ;  /* 0xfffffff400187947 */ /* 0x000fea000383ffff */
.L_x_1114:
[----:B------:R-:W-:Y:S01]  /*9650*/  BSSY B0, `(.L_x_1146) ;  /* 0x0000006000007945 */ /* 0x000fe20003800000 */
[----:B------:R-:W-:-:S07]  /*9660*/  IMAD.MOV.U32 R15, RZ, RZ, -0x1 ;  /* 0xffffffffff0f7424 */ /* 0x000fce00078e00ff */
[----:B-123--:R-:W-:Y:S05]  /*9670*/  WARPSYNC.COLLECTIVE R15, `(.L_x_1147) ;  /* 0x000000000f0c7348 */ /* 0x00efea0003c00000 */
[----:B------:R-:W-:Y:S02]  /*9680*/  ELECT P6, UR62, PT ;  /* 0x00000000003e782f */ /* 0x000fe400038c0000 */
[----:B------:R-:W-:Y:S01]  /*9690*/  MOV R14, UR62 ;  /* 0x0000003e000e7c02 */ /* 0x000fe20008000f00 */
[----:B-123--:R-:W-:Y:S10]  /*96a0*/  ENDCOLLECTIVE ;  /* 0x000000000000791b */ /* 0x00eff40003800000 */
.L_x_1147:
[----:B------:R-:W-:Y:S05]  /*96b0*/  BSYNC B0 ;  /* 0x0000000000007941 */ /* 0x000fea0003800000 */
.L_x_1146:
[----:B------:R-:W-:Y:S05]  /*96c0*/  BRA `(.L_x_1148) ;  /* 0xfffffff400d47947 */ /* 0x000fea000383ffff */
.L_x_1116:
[----:B----4-:R4:W1:Y:S02]  /*96d0*/  SYNCS.PHASECHK.TRANS64.TRYWAIT P0, [R7+URZ], R6 ;  /* 0x00000006070075a7 */ /* 0x010864000800017f */
[----:B-1----:R-:W-:Y:S05]  /*96e0*/  @!P0 NANOSLEEP.SYNCS 0x989680 ;  /* 0x009896800000895d */ /* 0x002fea0003900000 */
[----:B------:R-:W1:Y:S02]  /*96f0*/  @!P0 SYNCS.PHASECHK.TRANS64 P0, [R7+URZ], R6 ;  /* 0x00000006070085a7 */ /* 0x000e64000800007f */
[----:B-1----:R-:W-:Y:S05]  /*9700*/  @!P0 BRA `(.L_x_1116) ;  /* 0xfffffffc00f08947 */ /* 0x002fea000383ffff */
[----:B------:R-:W-:Y:S05]  /*9710*/  BRA `(.L_x_1149) ;  /* 0xfffffff800107947 */ /* 0x000fea000383ffff */
.L_x_1117:
[----:B------:R1:W1:Y:S02]  /*9720*/  SYNCS.PHASECHK.TRANS64.TRYWAIT P0, [R5+URZ], R0 ;  /* 0x00000000050075a7 */ /* 0x000264000800017f */
[----:B-1----:R-:W-:Y:S05]  /*9730*/  @!P0 NANOSLEEP.SYNCS 0x989680 ;  /* 0x009896800000895d */ /* 0x002fea0003900000 */
[----:B------:R-:W1:Y:S02]  /*9740*/  @!P0 SYNCS.PHASECHK.TRANS64 P0, [R5+URZ], R0 ;  /* 0x00000000050085a7 */ /* 0x000e64000800007f */
[----:B-1----:R-:W-:Y:S05]  /*9750*/  @!P0 BRA `(.L_x_1117) ;  /* 0xfffffffc00f08947 */ /* 0x002fea000383ffff */
[----:B------:R-:W-:Y:S05]  /*9760*/  BRA `(.L_x_1150) ;  /* 0xfffffff800047947 */ /* 0x000fea000383ffff */
.L_x_1151:
        /* <DEDUP_REMOVED lines=9> */
.L_x_7656:


//--------------------- .text._ZN7cutlass13device_kernelIN5flash11enable_sm90INS1_16FlashAttnBwdSm90INS1_25CollectiveMainloopBwdSm90ILi2ELi1ELi1EN4cute5tupleIJNS5_1CILi1EEES8_S8_EEENS6_IJNS7_ILi64EEENS7_ILi96EEENS7_ILi192EEEEEENS_6half_tEfNS_4arch4Sm90ELb0ELb1ELb1ELb0ELb0ELb0ELb1ELb0ELi3ELi1ELi1ELi1ELb0EEENS1_21CollectiveEpilogueBwdISD_SE_SG_Li384ELb0ELb1ELi3EEENS1_19SingleTileSchedulerILb0ELb0ELb0ELi96EEEEEEEEEvNT_6ParamsE --------------------------
	.section	.text._ZN7cutlass13device_kernelIN5flash11enable_sm90INS1_16FlashAttnBwdSm90INS1_25CollectiveMainloopBwdSm90ILi2ELi1ELi1EN4cute5tupleIJNS5_1CILi1EEES8_S8_EEENS6_IJNS7_ILi64EEENS7_ILi96EEENS7_ILi192EEEEEENS_6half_tEfNS_4arch4Sm90ELb0ELb1ELb1ELb0ELb0ELb0ELb1ELb0ELi3ELi1ELi1ELi1ELb0EEENS1_21CollectiveEpilogueBwdISD_SE_SG_Li384ELb0ELb1ELi3EEENS1_19SingleTileSchedulerILb0ELb0ELb0ELi96EEEEEEEEEvNT_6ParamsE,"ax",@progbits
	.align	128
.text._ZN7cutlass13device_kernelIN5flash11enable_sm90INS1_16FlashAttnBwdSm90INS1_25CollectiveMainloopBwdSm90ILi2ELi1ELi1EN4cute5tupleIJNS5_1CILi1EEES8_S8_EEENS6_IJNS7_ILi64EEENS7_ILi96EEENS7_ILi192EEEEEENS_6half_tEfNS_4arch4Sm90ELb0ELb1ELb1ELb0ELb0ELb0ELb1ELb0ELi3ELi1ELi1ELi1ELb0EEENS1_21CollectiveEpilogueBwdISD_SE_SG_Li384ELb0ELb1ELi3EEENS1_19SingleTileSchedulerILb0ELb0ELb0ELi96EEEEEEEEEvNT_6ParamsE:
        .type           _ZN7cutlass13device_kernelIN5flash11enable_sm90INS1_16FlashAttnBwdSm90INS1_25CollectiveMainloopBwdSm90ILi2ELi1ELi1EN4cute5tupleIJNS5_1CILi1EEES8_S8_EEENS6_IJNS7_ILi64EEENS7_ILi96EEENS7_ILi192EEEEEENS_6half_tEfNS_4arch4Sm90ELb0ELb1ELb1ELb0ELb0ELb0ELb1ELb0ELi3ELi1ELi1ELi1ELb0EEENS1_21CollectiveEpilogueBwdISD_SE_SG_Li384ELb0ELb1ELi3EEENS1_19SingleTileSchedulerILb0ELb0ELb0ELi96EEEEEEEEEvNT_6ParamsE,@function
        .size           _ZN7cutlass13device_kernelIN5flash11enable_sm90INS1_16FlashAttnBwdSm90INS1_25CollectiveMainloopBwdSm90ILi2ELi1ELi1EN4cute5tupleIJNS5_1CILi1EEES8_S8_EEENS6_IJNS7_ILi64EEENS7_ILi96EEENS7_ILi192EEEEEENS_6half_tEfNS_4arch4Sm90ELb0ELb1ELb1ELb0ELb0ELb0ELb1ELb0ELi3ELi1ELi1ELi1ELb0EEENS1_21CollectiveEpilogueBwdISD_SE_SG_Li384ELb0ELb1ELi3EEENS1_19SingleTileSchedulerILb0ELb0ELb0ELi96EEEEEEEEEvNT_6ParamsE,(.L_x_7657 - _ZN7cutlass13device_kernelIN5flash11enable_sm90INS1_16FlashAttnBwdSm90INS1_25CollectiveMainloopBwdSm90ILi2ELi1ELi1EN4cute5tupleIJNS5_1CILi1EEES8_S8_EEENS6_IJNS7_ILi64EEENS7_ILi96EEENS7_ILi192EEEEEENS_6half_tEfNS_4arch4Sm90ELb0ELb1ELb1ELb0ELb0ELb0ELb1ELb0ELi3ELi1ELi1ELi1ELb0EEENS1_21CollectiveEpilogueBwdISD_SE_SG_Li384ELb0ELb1ELi3EEENS1_19SingleTileSchedulerILb0ELb0ELb0ELi96EEEEEEEEEvNT_6ParamsE)
        .other          _ZN7cutlass13device_kernelIN5flash11enable_sm90INS1_16FlashAttnBwdSm90INS1_25CollectiveMainloopBwdSm90ILi2ELi1ELi1EN4cute5tupleIJNS5_1CILi1EEES8_S8_EEENS6_IJNS7_ILi64EEENS7_ILi96EEENS7_ILi192EEEEEENS_6half_tEfNS_4arch4Sm90ELb0ELb1ELb1ELb0ELb0ELb0ELb1ELb0ELi3ELi1ELi1ELi1ELb0EEENS1_21CollectiveEpilogueBwdISD_SE_SG_Li384ELb0ELb1ELi3EEENS1_19SingleTileSchedulerILb0ELb0ELb0ELi96EEEEEEEEEvNT_6ParamsE,@"STO_CUDA_ENTRY STV_DEFAULT"
_ZN7cutlass13device_kernelIN5flash11enable_sm90INS1_16FlashAttnBwdSm90INS1_25CollectiveMainloopBwdSm90ILi2ELi1ELi1EN4cute5tupleIJNS5_1CILi1EEES8_S8_EEENS6_IJNS7_ILi64EEENS7_ILi96EEENS7_ILi192EEEEEENS_6half_tEfNS_4arch4Sm90ELb0ELb1ELb1ELb0ELb0ELb0ELb1ELb0ELi3ELi1ELi1ELi1ELb0EEENS1_21CollectiveEpilogueBwdISD_SE_SG_Li384ELb0ELb1ELi3EEENS1_19SingleTileSchedulerILb0ELb0ELb0ELi96EEEEEEEEEvNT_6ParamsE:
[----:B------:R-:W1:Y:S02]  /*0000*/  LDC R1, c[0x0][0x28] ;  /* 0x00000a00ff017b82 */ /* 0x000e640000000800 */
[----:B-1----:R-:W-:Y:S01]  /*0010*/  VIADD R1, R1, 0xfffffff0 ;  /* 0xfffffff001017836 */ /* 0x002fe20000000000 */
[----:B------:R-:W1:Y:S01]  /*0020*/  S2R R3, SR_TID.X ;  /* 0x0000000000037919 */ /* 0x000e620000002100 */
[----:B------:R-:W-:Y:S01]  /*0030*/  ELECT P0, URZ, PT ;  /* 0x00000000003f782f */ /* 0x000fe20003800000 */
[----:B------:R-:W-:Y:S01]  /*0040*/  BSSY B0, `(.L_x_1152) ;  /* 0x000001a000007945 */ /* 0x000fe20003800000 */
[--C-:B-1----:R-:W-:Y:S02]  /*0050*/  SHF.R.U32.HI R0, RZ, 0x5, R3.reuse ;  /* 0x00000005ff007819 */ /* 0x102fe40000011603 */
[----:B------:R-:W-:-:S03]  /*0060*/  SHF.R.U32.HI R3, RZ, 0x7, R3 ;  /* 0x00000007ff037819 */ /* 0x000fc60000011603 */
        /* <DEDUP_REMOVED lines=23> */
.L_x_1153:
[----:B------:R-:W-:Y:S05]  /*01e0*/  BSYNC B0 ;  /* 0x0000000000007941 */ /* 0x000fea0003800000 */
.L_x_1152:
[----:B------:R-:W-:Y:S01]  /*01f0*/  VOTEU.ANY UP0, P0 ;  /* 0x00000000003f7886 */ /* 0x000fe20000000100 */
[----:B------:R-:W1:Y:S01]  /*0200*/  SHFL.IDX PT, R3, R3, RZ, 0x1f ;  /* 0x00001fff03037589 */ /* 0x000e6200000e0000 */
[----:B------:R-:W-:Y:S01]  /*0210*/  UMOV UR4, 0x1 ;  /* 0x0000000100047882 */ /* 0x000fe20000000000 */
[----:B------:R-:W-:Y:S01]  /*0220*/  VOTEU.ANY UP1, P0 ;  /* 0x00000000003f7886 */ /* 0x000fe20000020100 */
[----:B------:R-:W-:Y:S01]  /*0230*/  UMOV UR38, 0x1 ;  /* 0x0000000100267882 */ /* 0x000fe20000000000 */
[----:B------:R-:W2:Y:S01]  /*0240*/  @UP0 S2UR UR7, SR_CgaCtaId ;  /* 0x00000000000709c3 */ /* 0x000ea20000008800 */
[----:B------:R-:W3:Y:S01]  /*0250*/  SHFL.IDX PT, R2, R0, RZ, 0x1f ;  /* 0x00001fff00027589 */ /* 0x000ee200000e0000 */
[----:B------:R-:W-:Y:S01]  /*0260*/  @UP0 UMOV UR6, 0x400 ;  /* 0x0000040000060882 */ /* 0x000fe20000000000 */
[----:B------:R-:W-:-:S04]  /*0270*/  @UP0 UIADD3 UR4, -UR4, 0x100000, URZ ;  /* 0x0010000004040890 */ /* 0x000fc8000fffe13f */
[----:B------:R-:W-:Y:S02]  /*0280*/  @UP0 USHF.L.U32 UR5, UR4, 0xb, URZ ;  /* 0x0000000b04050899 */ /* 0x000fe4000800063f */
[----:B------:R-:W-:Y:S01]  /*0290*/  @UP0 USHF.L.U32 UR4, UR4, 0x1, URZ ;  /* 0x0000000104040899 */ /* 0x000fe2000800063f */
[----:B-1----:R-:W-:Y:S01]  /*02a0*/  R2UR UR8, R3 ;  /* 0x00000000030872ca */ /* 0x002fe200000e0000 */
[----:B--2---:R-:W-:Y:S01]  /*02b0*/  @UP0 ULEA UR6, UR7, UR6, 0x18 ;  /* 0x0000000607060291 */ /* 0x004fe2000f8ec03f */
[----:B---3--:R-:W-:-:S11]  /*02c0*/  ISETP.NE.AND P1, PT, R2, RZ, PT ;  /* 0x000000ff0200720c */ /* 0x008fd60003f25270 */
[----:B------:R-:W-:Y:S01]  /*02d0*/  UISETP.NE.AND UP0, UPT, UR8, URZ, UPT ;  /* 0x0000003f0800728c */ /* 0x000fe2000bf05270 */
[----:B------:R-:W1:Y:S02]  /*02e0*/  FENCE.VIEW.ASYNC.S ;  /* 0x00000000000073c6 */ /* 0x000e640000000000 */
[----:B-1----:R1:W2:Y:S01]  /*02f0*/  @UP1 SYNCS.EXCH.64 URZ, [UR6+0x36400], UR4 ;  /* 0x03640004063f15b2 */ /* 0x0022a20008000100 */
[----:B------:R-:W-:Y:S01]  /*0300*/  USEL UR38, UR38, 0x2, !UP0 ;  /* 0x0000000226267887 */ /* 0x000fe2000c000000 */
[----:B------:R-:W-:Y:S11]  /*0310*/  @P1 BRA `(.L_x_1154) ;  /* 0x0000000000481947 */ /* 0x000ff60003800000 */
[----:B-1----:R-:W1:Y:S01]  /*0320*/  S2UR UR5, SR_CgaCtaId ;  /* 0x00000000000579c3 */ /* 0x002e620000008800 */
        /* <DEDUP_REMOVED lines=15> */
[----:B------:R3:W1:Y:S02]  /*0420*/  SYNCS.EXCH.64 URZ, [UR8+0x36428], UR4 ;  /* 0x03642804083f75b2 */ /* 0x0006640008000100 */
[----:B---3--:R-:W-:Y:S01]  /*0430*/  NOP ;  /* 0x0000000000007918 */ /* 0x008fe20000000000 */
.L_x_1154:
        /* <DEDUP_REMOVED lines=20> */
.L_x_1155:
[----:B------:R-:W-:Y:S01]  /*0580*/  PLOP3.LUT P0, PT, PT, PT, UP0, 0x80, 0x0 ;  /* 0x000000000000781c */ /* 0x000fe20003f0f008 */
[----:B------:R-:W-:Y:S01]  /*0590*/  NOP ;  /* 0x0000000000007918 */ /* 0x000fe20000000000 */
[----:B-12-4-:R-:W-:Y:S11]  /*05a0*/  BAR.SYNC.DEFER_BLOCKING 0x0 ;  /* 0x0000000000007b1d */ /* 0x016ff60000010000 */
[----:B------:R-:W-:Y:S05]  /*05b0*/  @!P0 BRA `(.L_x_1156) ;  /* 0x0000005c00608947 */ /* 0x000fea0003800000 */
.L_x_1157:
        /* <DEDUP_REMOVED lines=14> */
[----:B------:R-:W1:Y:S01]  /*06a0*/  S2UR UR7, SR_CTAID.X ;  /* 0x00000000000779c3 */ /* 0x000e620000002500 */
[----:B------:R-:W-:Y:S01]  /*06b0*/  ULDC UR8, c[0x0][0x280] ;  /* 0x0000a00000087ab9 */ /* 0x000fe20000000800 */
[----:B------:R-:W-:Y:S01]  /*06c0*/  ULDC UR6, c[0x0][0x290] ;  /* 0x0000a40000067ab9 */ /* 0x000fe20000000800 */
[----:B------:R-:W-:Y:S01]  /*06d0*/  ULDC UR4, c[0x0][0x74c] ;  /* 0x0001d30000047ab9 */ /* 0x000fe20000000800 */
        /* <DEDUP_REMOVED lines=19> */
[----:B------:R-:W-:Y:S01]  /*0810*/  CS2R R34, SRZ ;  /* 0x0000000000227805 */ /* 0x000fe2000001ff00 */
[----:B-1----:R-:W-:Y:S02]  /*0820*/  UIMAD UR5, UR7, 0x60, UR8 ;  /* 0x00000060070578a4 */ /* 0x002fe4000f8e0208 */
[----:B------:R-:W-:Y:S02]  /*0830*/  ISETP.LE.AND P1, PT, RZ, UR7, PT ;  /* 0x00000007ff007c0c */ /* 0x000fe4000bf23270 */
[----:B------:R-:W-:-:S02]  /*0840*/  CS2R R32, SRZ ;  /* 0x0000000000207805 */ /* 0x000fc4000001ff00 */
[----:B------:R-:W-:Y:S01]  /*0850*/  CS2R R30, SRZ ;  /* 0x00000000001e7805 */ /* 0x000fe2000001ff00 */
[----:B------:R-:W-:Y:S01]  /*0860*/  UIADD3 UR4, -UR4, UR5, -UR6 ;  /* 0x0000000504047290 */ /* 0x000fe2000fffe906 */
[----:B------:R-:W-:Y:S02]  /*0870*/  CS2R R28, SRZ ;  /* 0x00000000001c7805 */ /* 0x000fe4000001ff00 */
[----:B------:R-:W-:Y:S02]  /*0880*/  CS2R R26, SRZ ;  /* 0x00000000001a7805 */ /* 0x000fe4000001ff00 */
[----:B------:R-:W-:Y:S01]  /*0890*/  CS2R R24, SRZ ;  /* 0x0000000000187805 */ /* 0x000fe2000001ff00 */
[----:B------:R-:W-:Y:S01]  /*08a0*/  USHF.R.S32.HI UR5, URZ, 0x1f, UR4 ;  /* 0x0000001f3f057899 */ /* 0x000fe20008011404 */
[----:B------:R-:W-:Y:S02]  /*08b0*/  CS2R R118, SRZ ;  /* 0x0000000000767805 */ /* 0x000fe4000001ff00 */
[----:B------:R-:W-:-:S02]  /*08c0*/  CS2R R116, SRZ ;  /* 0x0000000000747805 */ /* 0x000fc4000001ff00 */
[----:B------:R-:W-:Y:S01]  /*08d0*/  CS2R R114, SRZ ;  /* 0x0000000000727805 */ /* 0x000fe2000001ff00 */
[----:B------:R-:W-:Y:S01]  /*08e0*/  ULEA.HI UR5, UR5, UR4, URZ, 0x6 ;  /* 0x0000000405057291 */ /* 0x000fe2000f8f303f */
[----:B------:R-:W-:Y:S01]  /*08f0*/  CS2R R112, SRZ ;  /* 0x0000000000707805 */ /* 0x000fe2000001ff00 */
[----:B------:R-:W-:Y:S01]  /*0900*/  UIADD3 UR4, UR8, 0x3f, URZ ;  /* 0x0000003f08047890 */ /* 0x000fe2000fffe03f */
[----:B------:R-:W-:Y:S01]  /*0910*/  CS2R R110, SRZ ;  /* 0x00000000006e7805 */ /* 0x000fe2000001ff00 */
[----:B------:R-:W-:Y:S01]  /*0920*/  USHF.R.S32.HI UR6, URZ, 0x6, UR5 ;  /* 0x000000063f067899 */ /* 0x000fe20008011405 */
[----:B------:R-:W-:Y:S01]  /*0930*/  CS2R R108, SRZ ;  /* 0x00000000006c7805 */ /* 0x000fe2000001ff00 */
[----:B------:R-:W-:Y:S01]  /*0940*/  USHF.R.S32.HI UR5, URZ, 0x1f, UR4 ;  /* 0x0000001f3f057899 */ /* 0x000fe20008011404 */
[----:B------:R-:W-:Y:S01]  /*0950*/  CS2R R106, SRZ ;  /* 0x00000000006a7805 */ /* 0x000fe2000001ff00 */
[----:B------:R-:W-:Y:S01]  /*0960*/  UISETP.LT.AND UP0, UPT, URZ, UR6, UPT ;  /* 0x000000063f00728c */ /* 0x000fe2000bf01270 */
[----:B------:R-:W-:Y:S01]  /*0970*/  CS2R R104, SRZ ;  /* 0x0000000000687805 */ /* 0x000fe2000001ff00 */
[----:B------:R-:W-:Y:S01]  /*0980*/  ULEA.HI UR5, UR5, UR4, URZ, 0x6 ;  /* 0x0000000405057291 */ /* 0x000fe2000f8f303f */
[----:B------:R-:W-:Y:S01]  /*0990*/  CS2R R102, SRZ ;  /* 0x0000000000667805 */ /* 0x000fe2000001ff00 */
[----:B------:R-:W-:Y:S01]  /*09a0*/  USEL UR39, URZ, UR6, !UP0 ;  /* 0x000000063f277287 */ /* 0x000fe2000c000000 */
[----:B------:R-:W-:Y:S01]  /*09b0*/  CS2R R100, SRZ ;  /* 0x0000000000647805 */ /* 0x000fe2000001ff00 */
[----:B------:R-:W-:Y:S01]  /*09c0*/  USHF.R.S32.HI UR36, URZ, 0x6, UR5 ;  /* 0x000000063f247899 */ /* 0x000fe20008011405 */
[----:B------:R-:W-:-:S02]  /*09d0*/  CS2R R98, SRZ ;  /* 0x0000000000627805 */ /* 0x000fc4000001ff00 */
[----:B------:R-:W-:Y:S02]  /*09e0*/  CS2R R96, SRZ ;  /* 0x0000000000607805 */ /* 0x000fe4000001ff00 */
[----:B------:R-:W-:Y:S02]  /*09f0*/  CS2R R94, SRZ ;  /* 0x00000000005e7805 */ /* 0x000fe4000001ff00 */
[----:B------:R-:W-:Y:S02]  /*0a00*/  CS2R R92, SRZ ;  /* 0x00000000005c7805 */ /* 0x000fe4000001ff00 */
[----:B------:R-:W-:Y:S02]  /*0a10*/  CS2R R90, SRZ ;  /* 0x00000000005a7805 */ /* 0x000fe4000001ff00 */
[----:B------:R-:W-:Y:S02]  /*0a20*/  CS2R R88, SRZ ;  /* 0x0000000000587805 */ /* 0x000fe4000001ff00 */
[----:B------:R-:W-:-:S02]  /*0a30*/  CS2R R86, SRZ ;  /* 0x0000000000567805 */ /* 0x000fc4000001ff00 */
[----:B------:R-:W-:Y:S01]  /*0a40*/  CS2R R84, SRZ ;  /* 0x0000000000547805 */ /* 0x000fe2000001ff00 */
[----:B------:R-:W-:Y:S01]  /*0a50*/  IMAD.MOV.U32 R83, RZ, RZ, RZ ;  /* 0x000000ffff537224 */ /* 0x000fe200078e00ff */
[----:B------:R-:W-:Y:S06]  /*0a60*/  @!P1 BRA `(.L_x_1158) ;  /* 0x0000000000289947 */ /* 0x000fec0003800000 */
[----:B------:R-:W-:Y:S01]  /*0a70*/  UIMAD UR4, UR7, 0x60, UR8 ;  /* 0x00000060070478a4 */ /* 0x000fe2000f8e0208 */
[----:B------:R-:W-:-:S03]  /*0a80*/  ULDC UR5, c[0x0][0x290] ;  /* 0x0000a40000057ab9 */ /* 0x000fc60000000800 */
[----:B------:R-:W-:-:S03]  /*0a90*/  UIADD3 UR4, -UR5, 0x9f, UR4 ;  /* 0x0000009f05047890 */ /* 0x000fc6000fffe104 */
[----:B------:R-:W-:Y:S02]  /*0aa0*/  ULDC UR5, c[0x0][0x748] ;  /* 0x0001d20000057ab9 */ /* 0x000fe40000000800 */
[----:B------:R-:W-:-:S04]  /*0ab0*/  UIADD3 UR4, UR4, UR5, URZ ;  /* 0x0000000504047290 */ /* 0x000fc8000fffe03f */
[----:B------:R-:W-:-:S04]  /*0ac0*/  USHF.R.S32.HI UR5, URZ, 0x1f, UR4 ;  /* 0x0000001f3f057899 */ /* 0x000fc80008011404 */
[----:B------:R-:W-:-:S04]  /*0ad0*/  ULEA.HI UR5, UR5, UR4, URZ, 0x6 ;  /* 0x0000000405057291 */ /* 0x000fc8000f8f303f */
[----:B------:R-:W-:-:S04]  /*0ae0*/  USHF.R.S32.HI UR5, URZ, 0x6, UR5 ;  /* 0x000000063f057899 */ /* 0x000fc80008011405 */
[----:B------:R-:W-:-:S04]  /*0af0*/  UISETP.LT.AND UP0, UPT, UR36, UR5, UPT ;  /* 0x000000052400728c */ /* 0x000fc8000bf01270 */
[----:B------:R-:W-:-:S12]  /*0b00*/  USEL UR36, UR36, UR5, UP0 ;  /* 0x0000000524247287 */ /* 0x000fd80008000000 */
.L_x_1158:
[----:B------:R-:W-:Y:S01]  /*0b10*/  UISETP.GT.AND UP0, UPT, UR36, UR39, UPT ;  /* 0x000000272400728c */ /* 0x000fe2000bf04270 */
[----:B------:R-:W-:Y:S01]  /*0b20*/  IMAD.MOV.U32 R82, RZ, RZ, RZ ;  /* 0x000000ffff527224 */ /* 0x000fe200078e00ff */
[----:B------:R-:W-:Y:S02]  /*0b30*/  CS2R R80, SRZ ;  /* 0x0000000000507805 */ /* 0x000fe4000001ff00 */
[----:B------:R-:W-:Y:S02]  /*0b40*/  CS2R R78, SRZ ;  /* 0x00000000004e7805 */ /* 0x000fe4000001ff00 */
[----:B------:R-:W-:Y:S02]  /*0b50*/  CS2R R76, SRZ ;  /* 0x00000000004c7805 */ /* 0x000fe4000001ff00 */
[----:B------:R-:W-:Y:S02]  /*0b60*/  CS2R R74, SRZ ;  /* 0x00000000004a7805 */ /* 0x000fe4000001ff00 */
[----:B------:R-:W-:-:S02]  /*0b70*/  PLOP3.LUT P1, PT, PT, PT, UP0, 0x80, 0x0 ;  /* 0x000000000000781c */ /* 0x000fc40003f2f008 */
[----:B------:R-:W-:-:S11]  /*0b80*/  CS2R R72, SRZ ;  /* 0x0000000000487805 */ /* 0x000fd6000001ff00 */
[----:B------:R-:W-:Y:S05]  /*0b90*/  @!P1 BRA `(.L_x_1159) ;  /* 0x0000003800909947 */ /* 0x000fea0003800000 */
[----:B------:R-:W1:Y:S01]  /*0ba0*/  S2UR UR4, SR_CgaCtaId ;  /* 0x00000000000479c3 */ /* 0x000e620000008800 */
[----:B------:R-:W-:Y:S01]  /*0bb0*/  UMOV UR37, 0x400 ;  /* 0x0000040000257882 */ /* 0x000fe20000000000 */
[----:B------:R-:W-:Y:S01]  /*0bc0*/  ULDC UR43, c[0x0][0x290] ;  /* 0x0000a400002b7ab9 */ /* 0x000fe20000000800 */
[----:B------:R-:W-:Y:S01]  /*0bd0*/  ULDC UR44, c[0x0][0x750] ;  /* 0x0001d400002c7ab9 */ /* 0x000fe20000000800 */
[----:B------:R-:W-:Y:S01]  /*0be0*/  ULDC UR45, c[0x0][0x75c] ;  /* 0x0001d700002d7ab9 */ /* 0x000fe20000000800 */
[----:B------:R-:W-:Y:S01]  /*0bf0*/  ULDC UR46, c[0x0][0x744] ;  /* 0x0001d100002e7ab9 */ /* 0x000fe20000000800 */
[----:B------:R-:W-:Y:S01]  /*0c00*/  ULDC.64 UR40, c[0x0][0x748] ;  /* 0x0001d20000287ab9 */ /* 0x000fe20000000a00 */
        /* <DEDUP_REMOVED lines=21> */
.L_x_1161:
        /* <DEDUP_REMOVED lines=15> */
.L_x_1160:
        /* <DEDUP_REMOVED lines=20> */
.L_x_1163:
        /* <DEDUP_REMOVED lines=15> */
.L_x_1162:
        /* <DEDUP_REMOVED lines=8> */
.L_x_1283:
[----:B------:R-:W-:Y:S02]  /*1100*/  SHF.L.U32 R10, RZ, 0x1f, RZ ;  /* 0x0000001fff0a7819 */ /* 0x000fe400000006ff */
[CC--:B------:R-:W-:Y:S02]  /*1110*/  LEA.HI R4, R3.reuse, R0.reuse, RZ, 0x4 ;  /* 0x0000000003047211 */ /* 0x0c0fe400078f20ff */
[----:B------:R-:W3:Y:S01]  /*1120*/  SYNCS.PHASECHK.TRANS64.TRYWAIT P0, [UR37+0x36400], R10 ;  /* 0x0364000aff0075a7 */ /* 0x000ee20008000165 */
[----:B------:R-:W-:Y:S01]  /*1130*/  LEA.HI R6, R3, R0, RZ, 0x5 ;  /* 0x0000000003067211 */ /* 0x000fe200078f28ff */
[----:B--2---:R-:W-:Y:S01]  /*1140*/  IMAD.HI R3, R14, 0x55555556, RZ ;  /* 0x555555560e037827 */ /* 0x004fe200078e02ff */
[----:B------:R-:W-:Y:S02]  /*1150*/  LOP3.LUT R7, R4, 0xfffffff0, RZ, 0xc0, !PT ;  /* 0xfffffff004077812 */ /* 0x000fe400078ec0ff */
[--C-:B------:R-:W-:Y:S02]  /*1160*/  SHF.R.S32.HI R9, RZ, 0x5, R6.reuse ;  /* 0x00000005ff097819 */ /* 0x100fe40000011406 */
[----:B------:R-:W-:Y:S01]  /*1170*/  SHF.R.S32.HI R6, RZ, 0x1f, R6 ;  /* 0x0000001fff067819 */ /* 0x000fe20000011406 */
[----:B------:R-:W-:Y:S01]  /*1180*/  IMAD.IADD R7, R0, 0x1, -R7 ;  /* 0x0000000100077824 */ /* 0x000fe200078e0a07 */
[----:B------:R-:W-:-:S02]  /*1190*/  LOP3.LUT R5, R2, 0xffffff80, RZ, 0xc0, !PT ;  /* 0xffffff8002057812 */ /* 0x000fc400078ec0ff */
[----:B------:R-:W-:Y:S02]  /*11a0*/  LEA.HI R3, R3, R3, RZ, 0x1 ;  /* 0x0000000303037211 */ /* 0x000fe400078f08ff */
[----:B------:R-:W-:Y:S01]  /*11b0*/  LEA.HI R6, R6, R9, RZ, 0x2 ;  /* 0x0000000906067211 */ /* 0x000fe200078f10ff */
[----:B------:R-:W-:Y:S01]  /*11c0*/  IMAD.IADD R0, R0, 0x1, -R5 ;  /* 0x0000000100007824 */ /* 0x000fe200078e0a05 */
[----:B------:R-:W-:Y:S01]  /*11d0*/  LEA.HI R2, R7, R7, RZ, 0x1 ;  /* 0x0000000707027211 */ /* 0x000fe200078f08ff */
[----:B------:R-:W-:Y:S01]  /*11e0*/  IMAD R8, R3, -0x3, R14 ;  /* 0xfffffffd03087824 */ /* 0x000fe200078e020e */
[----:B------:R-:W-:Y:S01]  /*11f0*/  LOP3.LUT R6, R6, 0x3ffffc, RZ, 0xc0, !PT ;  /* 0x003ffffc06067812 */ /* 0x000fe200078ec0ff */
[----:B---3--:R-:W-:Y:S06]  /*1200*/  @P0 BRA `(.L_x_1165) ;  /* 0x0000000000080947 */ /* 0x008fec0003800000 */
[----:B------:R-:W2:Y:S02]  /*1210*/  SYNCS.PHASECHK.TRANS64.TRYWAIT P0, [UR37+0x36400], R10 ;  /* 0x0364000aff0075a7 */ /* 0x000ea40008000165 */
[----:B--2---:R-:W-:Y:S05]  /*1220*/  @!P0 BRA `(.L_x_1166) ;  /* 0x0000008800088947 */ /* 0x004fea0003800000 */
.L_x_1165:
[----:B------:R-:W-:Y:S01]  /*1230*/  IMAD.IADD R12, R9, 0x1, -R6 ;  /* 0x00000001090c7824 */ /* 0x000fe200078e0a06 */
[--C-:B------:R-:W-:Y:S01]  /*1240*/  SHF.R.S32.HI R5, RZ, 0x1, R2.reuse ;  /* 0x00000001ff057819 */ /* 0x100fe20000011402 */
[C---:B------:R-:W-:Y:S01]  /*1250*/  IMAD.HI R11, R13.reuse, 0x55555556, RZ ;  /* 0x555555560d0b7827 */ /* 0x040fe200078e02ff */
[----:B------:R-:W-:Y:S01]  /*1260*/  SHF.R.S32.HI R6, RZ, 0x1f, R2 ;  /* 0x0000001fff067819 */ /* 0x000fe20000011402 */
[----:B------:R-:W-:Y:S01]  /*1270*/  ULDC UR4, c[0x0][0x290] ;  /* 0x0000a40000047ab9 */ /* 0x000fe20000000800 */
[----:B--2---:R-:W-:Y:S01]  /*1280*/  SHF.R.S32.HI R10, RZ, 0x1f, R7 ;  /* 0x0000001fff0a7819 */ /* 0x004fe20000011407 */
[----:B------:R-:W-:Y:S01]  /*1290*/  IMAD R15, R13, 0x400, R0 ;  /* 0x000004000d0f7824 */ /* 0x000fe200078e0200 */
[----:B------:R-:W-:Y:S01]  /*12a0*/  LEA.HI R6, R6, R5, RZ, 0x2 ;  /* 0x0000000506067211 */ /* 0x000fe200078f10ff */
[----:B------:R-:W-:Y:S01]  /*12b0*/  ULDC UR5, c[0x0][0x280] ;  /* 0x0000a00000057ab9 */ /* 0x000fe20000000800 */
[----:B------:R-:W-:Y:S02]  /*12c0*/  LEA.HI R10, R10, R7, RZ, 0x3 ;  /* 0x000000070a0a7211 */ /* 0x000fe400078f18ff */
[----:B------:R-:W-:-:S02]  /*12d0*/  CS2R R70, SRZ ;  /* 0x0000000000467805 */ /* 0x000fc4000001ff00 */
[----:B------:R-:W-:Y:S02]  /*12e0*/  LOP3.LUT R2, R2, 0x7fffffe, RZ, 0xc0, !PT ;  /* 0x07fffffe02027812 */ /* 0x000fe400078ec0ff */
[----:B------:R-:W-:Y:S02]  /*12f0*/  CS2R R68, SRZ ;  /* 0x0000000000447805 */ /* 0x000fe4000001ff00 */
[----:B------:R-:W-:Y:S01]  /*1300*/  LOP3.LUT R6, R6, 0xfffffffc, RZ, 0xc0, !PT ;  /* 0xfffffffc06067812 */ /* 0x000fe200078ec0ff */
[----:B------:R-:W-:Y:S01]  /*1310*/  IMAD.SHL.U32 R10, R10, 0x20, RZ ;  /* 0x000000200a0a7824 */ /* 0x000fe200078e00ff */
[----:B------:R-:W-:Y:S01]  /*1320*/  SHF.R.S32.HI R3, RZ, 0x1f, R0 ;  /* 0x0000001fff037819 */ /* 0x000fe20000011400 */
[----:B------:R-:W-:Y:S01]  /*1330*/  IMAD.IADD R9, R7, 0x1, -R2 ;  /* 0x0000000107097824 */ /* 0x000fe200078e0a02 */
[----:B------:R-:W-:Y:S01]  /*1340*/  LEA.HI R14, R11, R11, RZ, 0x1 ;  /* 0x0000000b0b0e7211 */ /* 0x000fe200078f08ff */
[----:B------:R-:W-:Y:S01]  /*1350*/  IMAD.IADD R7, R5, 0x1, -R6 ;  /* 0x0000000105077824 */ /* 0x000fe200078e0a06 */
[----:B------:R-:W-:-:S02]  /*1360*/  LOP3.LUT R10, R10, 0x7fffff00, RZ, 0xc0, !PT ;  /* 0x7fffff000a0a7812 */ /* 0x000fc400078ec0ff */
[----:B------:R-:W-:Y:S02]  /*1370*/  CS2R R66, SRZ ;  /* 0x0000000000427805 */ /* 0x000fe4000001ff00 */
[----:B------:R-:W-:Y:S01]  /*1380*/  SHF.R.S32.HI R4, RZ, 0x4, R4 ;  /* 0x00000004ff047819 */ /* 0x000fe20000011404 */
[----:B------:R-:W-:Y:S01]  /*1390*/  IMAD.SHL.U32 R6, R7, 0x40, RZ ;  /* 0x0000004007067824 */ /* 0x000fe200078e00ff */
[CC--:B------:R-:W-:Y:S01]  /*13a0*/  LEA.HI R2, R3.reuse, R0.reuse, RZ, 0x2 ;  /* 0x0000000003027211 */ /* 0x0c0fe200078f10ff */
[----:B------:R-:W-:Y:S01]  /*13b0*/  IMAD R14, R14, -0x3, R13 ;  /* 0xfffffffd0e0e7824 */ /* 0x000fe200078e020d */
[----:B------:R-:W-:Y:S01]  /*13c0*/  LEA.HI R3, R3, R0, RZ, 0x5 ;  /* 0x0000000003037211 */ /* 0x000fe200078f28ff */
[----:B------:R-:W-:Y:S01]  /*13d0*/  IMAD R10, R13, 0x800, R10 ;  /* 0x000008000d0a7824 */ /* 0x000fe200078e020a */
[----:B-1----:R-:W-:Y:S01]  /*13e0*/  LOP3.LUT R13, R2, 0x7ffffffc, RZ, 0xc0, !PT ;  /* 0x7ffffffc020d7812 */ /* 0x002fe200078ec0ff */
[----:B------:R-:W-:Y:S01]  /*13f0*/  IMAD.SHL.U32 R11, R4, 0x8, RZ ;  /* 0x00000008040b7824 */ /* 0x000fe200078e00ff */
[----:B------:R-:W-:Y:S01]  /*1400*/  LOP3.LUT R6, R6, 0xc0, RZ, 0xc0, !PT ;  /* 0x000000c006067812 */ /* 0x000fe200078ec0ff */
[----:B------:R-:W-:Y:S01]  /*1410*/  IMAD R9, R9, 0x20, R10 ;  /* 0x0000002009097824 */ /* 0x000fe200078e020a */
[----:B------:R-:W-:Y:S01]  /*1420*/  SHF.R.S32.HI R4, RZ, 0x2, R2 ;  /* 0x00000002ff047819 */ /* 0x000fe20000011402 */
[----:B------:R-:W-:Y:S01]  /*1430*/  IMAD.IADD R13, R0, 0x1, -R13 ;  /* 0x00000001000d7824 */ /* 0x000fe200078e0a0d */
[----:B------:R-:W-:Y:S01]  /*1440*/  LOP3.LUT R11, R6, 0x8, R11, 0xf8, !PT ;  /* 0x00000008060b7812 */ /* 0x000fe200078ef80b */
[----:B------:R-:W-:Y:S01]  /*1450*/  IMAD R9, R12, 0x200, R9 ;  /* 0x000002000c097824 */ /* 0x000fe200078e0209 */
[----:B------:R-:W-:Y:S01]  /*1460*/  SHF.R.U32.HI R0, RZ, 0x3, R6 ;  /* 0x00000003ff007819 */ /* 0x000fe20000011606 */
[----:B------:R-:W-:Y:S01]  /*1470*/  IMAD R13, R14, 0x10, R13 ;  /* 0x000000100e0d7824 */ /* 0x000fe200078e020d */
[----:B------:R-:W-:Y:S01]  /*1480*/  SHF.R.S32.HI R5, RZ, 0x1f, R2 ;  /* 0x0000001fff057819 */ /* 0x000fe20000011402 */
[----:B------:R-:W-:Y:S01]  /*1490*/  IMAD.MOV.U32 R12, RZ, RZ, 0x20 ;  /* 0x00000020ff0c7424 */ /* 0x000fe200078e00ff */
[----:B------:R-:W-:Y:S01]  /*14a0*/  LOP3.LUT R0, R11, R0, RZ, 0x3c, !PT ;  /* 0x000000000b007212 */ /* 0x000fe200078e3cff */
[----:B------:R-:W-:Y:S01]  /*14b0*/  IMAD.MOV.U32 R2, RZ, RZ, RZ ;  /* 0x000000ffff027224 */ /* 0x000fe200078e00ff */
[----:B------:R-:W-:-:S02]  /*14c0*/  LEA.HI R5, R5, R4, RZ, 0x3 ;  /* 0x0000000405057211 */ /* 0x000fc400078f18ff */
[----:B------:R-:W-:Y:S02]  /*14d0*/  CS2R R64, SRZ ;  /* 0x0000000000407805 */ /* 0x000fe4000001ff00 */
[----:B------:R-:W-:Y:S01]  /*14e0*/  SHF.R.S32.HI R3, RZ, 0x5, R3 ;  /* 0x00000005ff037819 */ /* 0x000fe20000011403 */
[----:B------:R-:W-:Y:S01]  /*14f0*/  IMAD.IADD R9, R9, 0x1, R0 ;  /* 0x0000000109097824 */ /* 0x000fe200078e0200 */
[----:B------:R-:W-:Y:S01]  /*1500*/  LOP3.LUT R5, R5, 0xfffffff8, RZ, 0xc0, !PT ;  /* 0xfffffff805057812 */ /* 0x000fe200078ec0ff */
[----:B------:R-:W1:Y:S01]  /*1510*/  S2R R0, SR_CTAID.X ;  /* 0x0000000000007919 */ /* 0x000e620000002500 */
[----:B------:R-:W-:Y:S01]  /*1520*/  LOP3.LUT P0, RZ, R7, 0x2, RZ, 0xc0, !PT ;  /* 0x0000000207ff7812 */ /* 0x000fe2000780c0ff */
[----:B------:R-:W-:Y:S01]  /*1530*/  IMAD.MOV.U32 R7, RZ, RZ, RZ ;  /* 0x000000ffff077224 */ /* 0x000fe200078e00ff */
[----:B------:R-:W-:Y:S01]  /*1540*/  LEA R157, R9, UR37, 0x1 ;  /* 0x00000025099d7c11 */ /* 0x000fe2000f8e08ff */
[----:B------:R-:W-:Y:S01]  /*1550*/  IMAD.IADD R6, R4, 0x1, -R5 ;  /* 0x0000000104067824 */ /* 0x000fe200078e0a05 */
[----:B------:R-:W-:Y:S01]  /*1560*/  SEL R12, R12, 0xffffffe0, !P0 ;  /* 0xffffffe00c0c7807 */ /* 0x000fe20004000000 */
[----:B------:R-:W-:Y:S01]  /*1570*/  IMAD.MOV.U32 R4, RZ, RZ, RZ ;  /* 0x000000ffff047224 */ /* 0x000fe200078e00ff */
[----:B------:R-:W-:Y:S01]  /*1580*/  CS2R R62, SRZ ;  /* 0x00000000003e7805 */ /* 0x000fe2000001ff00 */
[----:B------:R-:W-:Y:S01]  /*1590*/  IMAD R6, R3, 0x10, R6 ;  /* 0x0000001003067824 */ /* 0x000fe200078e0206 */
[----:B------:R-:W-:Y:S01]  /*15a0*/  CS2R R60, SRZ ;  /* 0x00000000003c7805 */ /* 0x000fe2000001ff00 */
[----:B------:R-:W-:Y:S01]  /*15b0*/  IMAD.SHL.U32 R3, R13, 0x2, RZ ;  /* 0x000000020d037824 */ /* 0x000fe200078e00ff */
        /* <DEDUP_REMOVED lines=21> */
[----:B-1----:R-:W-:Y:S01]  /*1710*/  IMAD R16, R0, -0x60, RZ ;  /* 0xffffffa000107824 */ /* 0x002fe200078e02ff */
[----:B------:R-:W-:Y:S01]  /*1720*/  CS2R R112, SRZ ;  /* 0x0000000000707805 */ /* 0x000fe2000001ff00 */
[----:B------:R-:W-:Y:S01]  /*1730*/  IMAD.SHL.U32 R0, R15, 0x4, RZ ;  /* 0x000000040f007824 */ /* 0x000fe200078e00ff */
[----:B------:R-:W-:Y:S01]  /*1740*/  CS2R R110, SRZ ;  /* 0x00000000006e7805 */ /* 0x000fe2000001ff00 */
[C---:B------:R-:W-:Y:S01]  /*1750*/  IMAD.IADD R9, R16.reuse, 0x1, -R3 ;  /* 0x0000000110097824 */ /* 0x040fe200078e0a03 */
[----:B------:R-:W-:Y:S02]  /*1760*/  IADD3.X R10, R16, UR4, RZ, PT, !PT ;  /* 0x00000004100a7c10 */ /* 0x000fe4000bffe4ff */
[----:B------:R-:W-:-:S02]  /*1770*/  CS2R R108, SRZ ;  /* 0x00000000006c7805 */ /* 0x000fc4000001ff00 */
[----:B------:R-:W-:Y:S02]  /*1780*/  CS2R R106, SRZ ;  /* 0x00000000006a7805 */ /* 0x000fe4000001ff00 */
[----:B------:R-:W-:Y:S02]  /*1790*/  CS2R R104, SRZ ;  /* 0x0000000000687805 */ /* 0x000fe4000001ff00 */
[----:B------:R-:W-:Y:S02]  /*17a0*/  IADD3 R5, R10, -UR5, -R3 ;  /* 0x800000050a057c10 */ /* 0x000fe4000fffe803 */
[----:B------:R-:W-:Y:S02]  /*17b0*/  CS2R R102, SRZ ;  /* 0x0000000000667805 */ /* 0x000fe4000001ff00 */
[----:B------:R-:W-:Y:S02]  /*17c0*/  IADD3 R10, -R3, UR4, R16 ;  /* 0x00000004030a7c10 */ /* 0x000fe4000fffe110 */
[----:B------:R-:W-:-:S02]  /*17d0*/  CS2R R100, SRZ ;  /* 0x0000000000647805 */ /* 0x000fc4000001ff00 */
[----:B------:R-:W-:Y:S02]  /*17e0*/  IADD3 R3, R12, 0x30400, R157 ;  /* 0x000304000c037810 */ /* 0x000fe40007ffe09d */
[----:B------:R-:W-:Y:S02]  /*17f0*/  CS2R R98, SRZ ;  /* 0x0000000000627805 */ /* 0x000fe4000001ff00 */
[----:B------:R-:W-:Y:S01]  /*1800*/  CS2R R96, SRZ ;  /* 0x0000000000607805 */ /* 0x000fe2000001ff00 */
[----:B------:R1:W-:Y:S01]  /*1810*/  STL [R1+0x8], R10 ;  /* 0x0000080a01007387 */ /* 0x0003e20000100800 */
[----:B------:R-:W-:Y:S02]  /*1820*/  CS2R R94, SRZ ;  /* 0x00000000005e7805 */ /* 0x000fe4000001ff00 */
[----:B------:R-:W-:Y:S02]  /*1830*/  CS2R R92, SRZ ;  /* 0x00000000005c7805 */ /* 0x000fe4000001ff00 */
[----:B------:R-:W-:Y:S01]  /*1840*/  CS2R R90, SRZ ;  /* 0x00000000005a7805 */ /* 0x000fe2000001ff00 */
[----:B------:R1:W-:Y:S01]  /*1850*/  STL [R1], R3 ;  /* 0x0000000301007387 */ /* 0x0003e20000100800 */
[----:B------:R-:W-:-:S02]  /*1860*/  CS2R R88, SRZ ;  /* 0x0000000000587805 */ /* 0x000fc4000001ff00 */
[----:B------:R-:W-:Y:S02]  /*1870*/  CS2R R86, SRZ ;  /* 0x0000000000567805 */ /* 0x000fe4000001ff00 */
[----:B------:R-:W-:Y:S01]  /*1880*/  CS2R R84, SRZ ;  /* 0x0000000000547805 */ /* 0x000fe2000001ff00 */
[----:B------:R1:W-:Y:S01]  /*1890*/  STL [R1+0x4], R9 ;  /* 0x0000040901007387 */ /* 0x0003e20000100800 */
[----:B------:R-:W-:Y:S02]  /*18a0*/  CS2R R82, SRZ ;  /* 0x0000000000527805 */ /* 0x000fe4000001ff00 */
[----:B------:R-:W-:Y:S02]  /*18b0*/  CS2R R80, SRZ ;  /* 0x0000000000507805 */ /* 0x000fe4000001ff00 */
[----:B------:R-:W-:Y:S02]  /*18c0*/  CS2R R78, SRZ ;  /* 0x00000000004e7805 */ /* 0x000fe4000001ff00 */
[----:B------:R-:W-:-:S02]  /*18d0*/  CS2R R76, SRZ ;  /* 0x00000000004c7805 */ /* 0x000fc4000001ff00 */
[----:B------:R-:W-:Y:S02]  /*18e0*/  CS2R R74, SRZ ;  /* 0x00000000004a7805 */ /* 0x000fe4000001ff00 */
[----:B------:R-:W-:Y:S02]  /*18f0*/  CS2R R72, SRZ ;  /* 0x0000000000487805 */ /* 0x000fe4000001ff00 */
[----:B-1----:R-:W-:-:S07]  /*1900*/  LEA R0, R0, UR37, 0x2 ;  /* 0x0000002500007c11 */ /* 0x002fce000f8e10ff */
.L_x_1185:
[----:B------:R-:W-:Y:S01]  /*1910*/  IMAD.U32 R3, RZ, RZ, UR38 ;  /* 0x00000026ff037e24 */ /* 0x000fe2000f8e00ff */
[----:B------:R-:W-:Y:S05]  /*1920*/  YIELD ;  /* 0x0000000000007946 */ /* 0x000fea0003800000 */
[----:B------:R-:W-:-:S04]  /*1930*/  LOP3.LUT R3, R3, 0x1, RZ, 0xfc, !PT ;  /* 0x0000000103037812 */ /* 0x000fc800078efcff */
[----:B------:R-:W-:-:S13]  /*1940*/  ISETP.NE.AND P0, PT, R3, 0x3, PT ;  /* 0x000000030300780c */ /* 0x000fda0003f05270 */
[----:B------:R-:W-:Y:S05]  /*1950*/  @!P0 BRA `(.L_x_1167) ;  /* 0x0000000000048947 */ /* 0x000fea0003800000 */
[----:B------:R-:W-:Y:S01]  /*1960*/  BPT.TRAP 0x1 ;  /* 0x000000040000795c */ /* 0x000fe20000300000 */
.L_x_1167:
[----:B------:R-:W-:Y:S02]  /*1970*/  LEA R3, R2, UR37, 0x3 ;  /* 0x0000002502037c11 */ /* 0x000fe4000f8e18ff */
[----:B------:R-:W-:-:S04]  /*1980*/  SHF.L.U32 R10, R7, 0x1f, RZ ;  /* 0x0000001f070a7819 */ /* 0x000fc800000006ff */
[----:B------:R1:W2:Y:S01]  /*1990*/  SYNCS.PHASECHK.TRANS64.TRYWAIT P1, [R3+URZ+0x36410], R10 ;  /* 0x0364100a030075a7 */ /* 0x0002a2000802017f */
[----:B------:R-:W-:Y:S05]  /*19a0*/  @!P0 BRA `(.L_x_1168) ;  /* 0x0000000000048947 */ /* 0x000fea0003800000 */
[----:B------:R-:W-:Y:S01]  /*19b0*/  BPT.TRAP 0x1 ;  /* 0x000000040000795c */ /* 0x000fe20000300000 */
.L_x_1168:
[----:B--2---:R-:W-:Y:S05]  /*19c0*/  @P1 BRA `(.L_x_1169) ;  /* 0x0000000000081947 */ /* 0x004fea0003800000 */
[----:B------:R-:W2:Y:S02]  /*19d0*/  SYNCS.PHASECHK.TRANS64.TRYWAIT P1, [R3+URZ+0x36410], R10 ;  /* 0x0364100a030075a7 */ /* 0x000ea4000802017f */
[----:B--2---:R-:W-:Y:S05]  /*19e0*/  @!P1 BRA `(.L_x_1170) ;  /* 0x0000008000309947 */ /* 0x004fea0003800000 */
.L_x_1169:
        /* <DEDUP_REMOVED lines=12> */
[----:B-12---:R-:W-:-:S02]  /*1ab0*/  LEA R10, R9, UR37, 0x2 ;  /* 0x00000025090a7c11 */ /* 0x006fc4000f8e10ff */
        /* <DEDUP_REMOVED lines=86> */
[----:B------:R1:W2:Y:S04]  /*2020*/  LDS R23, [R10+0x30000] ;  /* 0x030000000a177984 */ /* 0x0002a80000000800 */
[----:B------:R1:W3:Y:S01]  /*2030*/  LDS R9, [R10+0x30020] ;  /* 0x030020000a097984 */ /* 0x0002e20000000800 */
[----:B------:R-:W-:Y:S05]  /*2040*/  @!P0 BRA `(.L_x_1171) ;  /* 0x0000000000048947 */ /* 0x000fea0003800000 */
[----:B------:R-:W-:Y:S01]  /*2050*/  BPT.TRAP 0x1 ;  /* 0x000000040000795c */ /* 0x000fe20000300000 */
.L_x_1171:
[----:B-1----:R-:W-:-:S04]  /*2060*/  SHF.L.U32 R10, R4, 0x1f, RZ ;  /* 0x0000001f040a7819 */ /* 0x002fc800000006ff */
[----:B------:R1:W4:Y:S01]  /*2070*/  SYNCS.PHASECHK.TRANS64.TRYWAIT P1, [UR37+0x36430], R10 ;  /* 0x0364300aff0075a7 */ /* 0x0003220008020165 */
[----:B------:R-:W-:Y:S05]  /*2080*/  @!P0 BRA `(.L_x_1172) ;  /* 0x0000000000048947 */ /* 0x000fea0003800000 */
[----:B------:R-:W-:Y:S01]  /*2090*/  BPT.TRAP 0x1 ;  /* 0x000000040000795c */ /* 0x000fe20000300000 */
.L_x_1172:
[----:B----4-:R-:W-:Y:S05]  /*20a0*/  @P1 BRA `(.L_x_1173) ;  /* 0x0000000000081947 */ /* 0x010fea0003800000 */
[----:B------:R-:W4:Y:S02]  /*20b0*/  SYNCS.PHASECHK.TRANS64.TRYWAIT P1, [UR37+0x36430], R10 ;  /* 0x0364300aff0075a7 */ /* 0x000f240008020165 */
[----:B----4-:R-:W-:Y:S05]  /*20c0*/  @!P1 BRA `(.L_x_1174) ;  /* 0x00000078008c9947 */ /* 0x010fea0003800000 */
.L_x_1173:
[----:B------:R-:W-:Y:S01]  /*20d0*/  UIADD3 UR5, UR37, 0x2a000, URZ ;  /* 0x0002a00025057890 */ /* 0x000fe2000fffe03f */
[----:B------:R-:W5:Y:S01]  /*20e0*/  LDL R152, [R1+0x8] ;  /* 0x0000080001987983 */ /* 0x000f620000100800 */
[----:B------:R-:W-:Y:S01]  /*20f0*/  UIADD3 UR4, UR4, 0x9000, URZ ;  /* 0x0000900004047890 */ /* 0x000fe2000fffe03f */
[----:B------:R-:W-:Y:S01]  /*2100*/  WARPGROUP.ARRIVE ;  /* 0x00000000000079c5 */ /* 0x000fe20000000000 */
[----:B------:R-:W-:Y:S01]  /*2110*/  USHF.R.U32.HI UR5, URZ, 0x4, UR5 ;  /* 0x000000043f057899 */ /* 0x000fe20008011605 */
[----:B-1--4-:R-:W-:Y:S01]  /*2120*/  FMUL.FTZ R10, R136, UR45 ;  /* 0x0000002d880a7c20 */ /* 0x012fe20008410000 */
[----:B------:R-:W-:Y:S01]  /*2130*/  USHF.R.U32.HI UR4, URZ, 0x4, UR4 ;  /* 0x000000043f047899 */ /* 0x000fe20008011604 */
[----:B------:R-:W-:Y:S01]  /*2140*/  FMUL.FTZ R11, R137, UR45 ;  /* 0x0000002d890b7c20 */ /* 0x000fe20008410000 */
[----:B------:R-:W-:Y:S01]  /*2150*/  ULOP3.LUT UR5, UR5, 0x3fff, URZ, 0xc0, !UPT ;  /* 0x00003fff05057892 */ /* 0x000fe2000f8ec03f */
[----:B------:R-:W-:Y:S01]  /*2160*/  FMUL.FTZ R12, R138, UR45 ;  /* 0x0000002d8a0c7c20 */ /* 0x000fe20008410000 */
[----:B------:R-:W-:Y:S01]  /*2170*/  ULOP3.LUT UR6, UR4, 0x3fff, URZ, 0xc0, !UPT ;  /* 0x00003fff04067892 */ /* 0x000fe2000f8ec03f */
[----:B------:R-:W-:Y:S01]  /*2180*/  FMUL.FTZ R15, R141, UR45 ;  /* 0x0000002d8d0f7c20 */ /* 0x000fe20008410000 */
[----:B------:R-:W-:Y:S01]  /*2190*/  ULOP3.LUT UR4, UR5, 0x10000, URZ, 0xfc, !UPT ;  /* 0x0001000005047892 */ /* 0x000fe2000f8efc3f */
[----:B------:R-:W-:Y:S01]  /*21a0*/  FMUL.FTZ R13, R139, UR45 ;  /* 0x0000002d8b0d7c20 */ /* 0x000fe20008410000 */
[----:B------:R-:W-:Y:S01]  /*21b0*/  ULOP3.LUT UR6, UR6, 0x10000, URZ, 0xfc, !UPT ;  /* 0x0001000006067892 */ /* 0x000fe2000f8efc3f */
[----:B------:R-:W-:Y:S01]  /*21c0*/  FMUL.FTZ R14, R140, UR45 ;  /* 0x0000002d8c0e7c20 */ /* 0x000fe20008410000 */
[----:B------:R-:W-:Y:S01]  /*21d0*/  UMOV UR5, 0x40000040 ;  /* 0x4000004000057882 */ /* 0x000fe20000000000 */
[----:B------:R-:W-:Y:S01]  /*21e0*/  UMOV UR7, 0x40000040 ;  /* 0x4000004000077882 */ /* 0x000fe20000000000 */
[----:B------:R-:W-:Y:S01]  /*21f0*/  UIADD3 UR10, UR6, 0x2, URZ ;  /* 0x00000002060a7890 */ /* 0x000fe2000fffe03f */
[----:B------:R-:W-:Y:S01]  /*2200*/  FMUL.FTZ R17, R142, UR45 ;  /* 0x0000002d8e117c20 */ /* 0x000fe20008410000 */
[----:B------:R-:W-:Y:S01]  /*2210*/  UIADD3 UR8, UR4, 0x2, URZ ;  /* 0x0000000204087890 */ /* 0x000fe2000fffe03f */
[----:B------:R-:W-:Y:S01]  /*2220*/  FMUL.FTZ R18, R143, UR45 ;  /* 0x0000002d8f127c20 */ /* 0x000fe20008410000 */
[----:B------:R-:W-:Y:S01]  /*2230*/  UMOV UR11, 0x40000040 ;  /* 0x40000040000b7882 */ /* 0x000fe20000000000 */
[----:B------:R-:W-:Y:S01]  /*2240*/  HGMMA.64x32x16.F32 R120, gdesc[UR4], RZ, !UPT, gsb0 ;  /* 0x00600000047879f0 */ /* 0x000fe2000c0008ff */
[----:B------:R-:W-:Y:S01]  /*2250*/  UMOV UR9, 0x40000040 ;  /* 0x4000004000097882 */ /* 0x000fe20000000000 */
[----:B------:R-:W-:Y:S01]  /*2260*/  UMOV UR7, 0x40000040 ;  /* 0x4000004000077882 */ /* 0x000fe20000000000 */
[----:B------:R-:W-:Y:S01]  /*2270*/  UMOV UR5, 0x40000040 ;  /* 0x4000004000057882 */ /* 0x000fe20000000000 */
[----:B------:R-:W-:Y:S01]  /*2280*/  UISETP.GE.AND UP0, UPT, UR44, 0x1, UPT ;  /* 0x000000012c00788c */ /* 0x000fe2000bf06270 */
        /* <DEDUP_REMOVED lines=8> */
[----:B------:R-:W-:Y:S01]  /*2310*/  PLOP3.LUT P2, PT, PT, PT, UP0, 0x80, 0x0 ;  /* 0x000000000000781c */ /* 0x000fe20003f4f008 */
[----:B------:R-:W1:Y:S01]  /*2320*/  MUFU.TANH R10, R10 ;  /* 0x0000000a000a7308 */ /* 0x000e620000002400 */
[----:B------:R-:W-:-:S04]  /*2330*/  IMAD.U32 R139, RZ, RZ, UR39 ;  /* 0x00000027ff8b7e24 */ /* 0x000fc8000f8e00ff */
[----:B------:R-:W-:Y:S02]  /*2340*/  IMAD R140, R139, 0x40, R6 ;  /* 0x000000408b8c7824 */ /* 0x000fe400078e0206 */
[----:B------:R-:W-:Y:S01]  /*2350*/  VIADD R139, R5, UR41 ;  /* 0x00000029058b7c36 */ /* 0x000fe20008000000 */
[----:B------:R-:W4:Y:S08]  /*2360*/  MUFU.TANH R11, R11 ;  /* 0x0000000b000b7308 */ /* 0x000f300000002400 */
[----:B------:R-:W1:Y:S08]  /*2370*/  MUFU.TANH R12, R12 ;  /* 0x0000000c000c7308 */ /* 0x000e700000002400 */
[----:B------:R-:W1:Y:S08]  /*2380*/  MUFU.TANH R13, R13 ;  /* 0x0000000d000d7308 */ /* 0x000e700000002400 */
[----:B------:R-:W1:Y:S08]  /*2390*/  MUFU.TANH R14, R14 ;  /* 0x0000000e000e7308 */ /* 0x000e700000002400 */
[----:B------:R-:W1:Y:S01]  /*23a0*/  MUFU.TANH R15, R15 ;  /* 0x0000000f000f7308 */ /* 0x000e620000002400 */
[----:B------:R-:W-:-:S02]  /*23b0*/  WARPGROUP.DEPBAR.LE gsb0, 0x0 ;  /* 0x00008000000079c5 */ /* 0x000fc40000010000 */
[----:B------:R-:W-:-:S05]  /*23c0*/  WARPGROUP.ARRIVE ;  /* 0x00000000000079c5 */ /* 0x000fca0000000000 */
[----:B------:R-:W1:Y:S01]  /*23d0*/  MUFU.TANH R17, R17 ;  /* 0x0000001100117308 */ /* 0x000e620000002400 */
[----:B------:R-:W-:Y:S01]  /*23e0*/  HGMMA.64x32x16.F32 R120, gdesc[UR8], R120, gsb0 ;  /* 0x00600000087879f0 */ /* 0x000fe20008000878 */
[----:B------:R-:W-:Y:S02]  /*23f0*/  UIADD3 UR10, UR6, 0x4, URZ ;  /* 0x00000004060a7890 */ /* 0x000fe4000fffe03f */
[----:B------:R-:W-:-:S04]  /*2400*/  UIADD3 UR8, UR4, 0x4, URZ ;  /* 0x0000000404087890 */ /* 0x000fc8000fffe03f */
[----:B------:R-:W1:Y:S01]  /*2410*/  MUFU.TANH R18, R18 ;  /* 0x0000001200127308 */ /* 0x000e620000002400 */
[----:B------:R-:W-:Y:S01]  /*2420*/  UMOV UR11, 0x40000040 ;  /* 0x40000040000b7882 */ /* 0x000fe20000000000 */
[----:B------:R-:W-:-:S06]  /*2430*/  UMOV UR9, 0x40000040 ;  /* 0x4000004000097882 */ /* 0x000fcc0000000000 */
[----:B------:R-:W1:Y:S08]  /*2440*/  MUFU.TANH R20, R20 ;  /* 0x0000001400147308 */ /* 0x000e700000002400 */
[----:B------:R-:W1:Y:S08]  /*2450*/  MUFU.TANH R21, R21 ;  /* 0x0000001500157308 */ /* 0x000e700000002400 */
        /* <DEDUP_REMOVED lines=27> */
[----:B-----5:R-:W-:Y:S01]  /*2610*/  VIADDMNMX R147, R140, R139, R152, PT ;  /* 0x0000008b8c937246 */ /* 0x020fe20003800198 */
        /* <DEDUP_REMOVED lines=35> */
[----:B------:R-:W-:Y:S02]  /*2850*/  UIADD3 UR6, UR6, 0x606, URZ ;  /* 0x0000060606067890 */ /* 0x000fe4000fffe03f */
[----:B------:R-:W-:Y:S01]  /*2860*/  UIADD3 UR4, UR4, 0x406, URZ ;  /* 0x0000040604047890 */ /* 0x000fe2000fffe03f */
[----:B------:R-:W-:Y:S02]  /*2870*/  WARPGROUP.DEPBAR.LE gsb0, 0x0 ;  /* 0x00008000000079c5 */ /* 0x000fe40000010000 */
[----:B------:R-:W-:-:S06]  /*2880*/  WARPGROUP.ARRIVE ;  /* 0x00000000000079c5 */ /* 0x000fcc0000000000 */
[----:B------:R-:W-:Y:S03]  /*2890*/  HGMMA.64x32x16.F32 R120, gdesc[UR8], R120, gsb0 ;  /* 0x00600000087879f0 */ /* 0x000fe60008000878 */
[----:B------:R-:W-:Y:S02]  /*28a0*/  WARPGROUP.DEPBAR.LE gsb0, 0x0 ;  /* 0x00008000000079c5 */ /* 0x000fe40000010000 */
[----:B------:R-:W-:-:S06]  /*28b0*/  WARPGROUP.ARRIVE ;  /* 0x00000000000079c5 */ /* 0x000fcc0000000000 */
[----:B------:R-:W-:Y:S01]  /*28c0*/  HGMMA.64x32x16.F32 R120, gdesc[UR4], R120, gsb0 ;  /* 0x00600000047879f0 */ /* 0x000fe20008000878 */
[----:B------:R-:W-:-:S06]  /*28d0*/  ULOP3.LUT UR4, URZ, UR40, URZ, 0x33, !UPT ;  /* 0x000000283f047292 */ /* 0x000fcc000f8e333f */
[----:B------:R-:W-:-:S04]  /*28e0*/  VIADD R145, R5, UR4 ;  /* 0x0000000405917c36 */ /* 0x000fc80008000000 */
[----:B------:R-:W-:Y:S01]  /*28f0*/  IMAD.IADD R148, R140, 0x1, R145 ;  /* 0x000000018c947824 */ /* 0x000fe200078e0291 */
[----:B------:R-:W-:Y:S02]  /*2900*/  WARPGROUP.DEPBAR.LE gsb0, 0x0 ;  /* 0x00008000000079c5 */ /* 0x000fe40000010000 */
[----:B-1--4-:R-:W-:Y:S05]  /*2910*/  @!P2 BRA `(.L_x_1175) ;  /* 0x000000000068a947 */ /* 0x012fea0003800000 */
[----:B------:R-:W1:Y:S01]  /*2920*/  LDC R143, c[0x0][0x280] ;  /* 0x0000a000ff8f7b82 */ /* 0x000e620000000800 */
[----:B------:R-:W-:Y:S01]  /*2930*/  BSSY B0, `(.L_x_1176) ;  /* 0x0000013000007945 */ /* 0x000fe20003800000 */
[----:B-1----:R-:W-:-:S04]  /*2940*/  IADD3 R142, R140, UR43, -R143 ;  /* 0x0000002b8c8e7c10 */ /* 0x002fc8000fffe88f */
[----:B------:R-:W-:-:S13]  /*2950*/  ISETP.GT.AND P1, PT, R142, -0x1, PT ;  /* 0xffffffff8e00780c */ /* 0x000fda0003f24270 */
[----:B------:R-:W-:Y:S05]  /*2960*/  @P1 BRA `(.L_x_1177) ;  /* 0x0000000000241947 */ /* 0x000fea0003800000 */
[----:B------:R-:W-:Y:S01]  /*2970*/  UISETP.NE.AND UP0, UPT, UR44, 0x1, UPT ;  /* 0x000000012c00788c */ /* 0x000fe2000bf05270 */
[----:B------:R-:W-:-:S05]  /*2980*/  LOP3.LUT R142, RZ, R142, RZ, 0x33, !PT ;  /* 0x0000008eff8e7212 */ /* 0x000fca00078e33ff */
[----:B------:R-:W-:-:S05]  /*2990*/  PLOP3.LUT P1, PT, PT, PT, UP0, 0x80, 0x0 ;  /* 0x000000000000781c */ /* 0x000fca0003f2f008 */
[----:B------:R-:W-:-:S08]  /*29a0*/  @UP0 ULDC UR5, c[0x0][0x754] ;  /* 0x0001d50000050ab9 */ /* 0x000fd00000000800 */
[----:B------:R-:W-:Y:S01]  /*29b0*/  @P1 IMAD.HI.U32 R143, R142, UR5, RZ ;  /* 0x000000058e8f1c27 */ /* 0x000fe2000f8e00ff */
[----:B------:R-:W-:-:S04]  /*29c0*/  @UP0 ULDC UR5, c[0x0][0x758] ;  /* 0x0001d60000050ab9 */ /* 0x000fc80000000800 */
[----:B------:R-:W-:-:S04]  /*29d0*/  @P1 SHF.R.U32.HI R142, RZ, UR5, R143 ;  /* 0x00000005ff8e1c19 */ /* 0x000fc8000801168f */
[----:B------:R-:W-:Y:S01]  /*29e0*/  LOP3.LUT R142, RZ, R142, RZ, 0x33, !PT ;  /* 0x0000008eff8e7212 */ /* 0x000fe200078e33ff */
[----:B------:R-:W-:Y:S06]  /*29f0*/  BRA `(.L_x_1178) ;  /* 0x0000000000187947 */ /* 0x000fec0003800000 */
.L_x_1177:
[----:B------:R-:W-:-:S06]  /*2a00*/  UISETP.NE.AND UP0, UPT, UR44, 0x1, UPT ;  /* 0x000000012c00788c */ /* 0x000fcc000bf05270 */
[----:B------:R-:W-:-:S05]  /*2a10*/  PLOP3.LUT P1, PT, PT, PT, UP0, 0x80, 0x0 ;  /* 0x000000000000781c */ /* 0x000fca0003f2f008 */
[----:B------:R-:W-:-:S08]  /*2a20*/  @UP0 ULDC UR5, c[0x0][0x754] ;  /* 0x0001d50000050ab9 */ /* 0x000fd00000000800 */
[----:B------:R-:W-:Y:S01]  /*2a30*/  @P1 IMAD.HI.U32 R143, R142, UR5, RZ ;  /* 0x000000058e8f1c27 */ /* 0x000fe2000f8e00ff */
[----:B------:R-:W-:-:S04]  /*2a40*/  @UP0 ULDC UR5, c[0x0][0x758] ;  /* 0x0001d60000050ab9 */ /* 0x000fc80000000800 */
[----:B------:R-:W-:-:S07]  /*2a50*/  @P1 SHF.R.U32.HI R142, RZ, UR5, R143 ;  /* 0x00000005ff8e1c19 */ /* 0x000fce000801168f */
.L_x_1178:
[----:B------:R-:W-:Y:S05]  /*2a60*/  BSYNC B0 ;  /* 0x0000000000007941 */ /* 0x000fea0003800000 */
.L_x_1176:
[----:B------:R-:W4:Y:S01]  /*2a70*/  LDL R143, [R1+0x4] ;  /* 0x00000400018f7983 */ /* 0x000f220000100800 */
[----:B------:R-:W-:Y:S01]  /*2a80*/  IADD3 R148, R140, UR4, R5 ;  /* 0x000000048c947c10 */ /* 0x000fe2000fffe005 */
[----:B----4-:R-:W-:-:S05]  /*2a90*/  IMAD R142, R142, UR44, R143 ;  /* 0x0000002c8e8e7c24 */ /* 0x010fca000f8e028f */
[----:B------:R-:W-:Y:S02]  /*2aa0*/  VIADDMNMX R147, R142, UR44, R147, PT ;  /* 0x0000002c8e937c46 */ /* 0x000fe4000b800193 */
[----:B------:R-:W-:-:S07]  /*2ab0*/  VIMNMX R148, R148, R142, !PT ;  /* 0x0000008e94947248 */ /* 0x000fce0007fe0100 */
.L_x_1175:
[----:B------:R-:W-:-:S04]  /*2ac0*/  VIADD R140, R140, 0x8 ;  /* 0x000000088c8c7836 */ /* 0x000fc80000000000 */
[----:B------:R-:W-:Y:S01]  /*2ad0*/  IMAD.IADD R145, R145, 0x1, R140 ;  /* 0x0000000191917824 */ /* 0x000fe200078e028c */
[----:B------:R-:W-:Y:S01]  /*2ae0*/  VIADDMNMX R139, R140, R139, R152, PT ;  /* 0x0000008b8c8b7246 */ /* 0x000fe20003800198 */
[----:B------:R-:W-:Y:S06]  /*2af0*/  @!P2 BRA `(.L_x_1179) ;  /* 0x000000000064a947 */ /* 0x000fec0003800000 */
        /* <DEDUP_REMOVED lines=14> */
.L_x_1181:
[----:B------:R-:W-:-:S06]  /*2be0*/  UISETP.NE.AND UP0, UPT, UR44, 0x1, UPT ;  /* 0x000000012c00788c */ /* 0x000fcc000bf05270 */
[----:B------:R-:W-:-:S05]  /*2bf0*/  PLOP3.LUT P1, PT, PT, PT, UP0, 0x80, 0x0 ;  /* 0x000000000000781c */ /* 0x000fca0003f2f008 */
[----:B------:R-:W-:-:S08]  /*2c00*/  @UP0 ULDC UR4, c[0x0][0x754] ;  /* 0x0001d50000040ab9 */ /* 0x000fd00000000800 */
[----:B------:R-:W-:Y:S01]  /*2c10*/  @P1 IMAD.HI.U32 R142, R140, UR4, RZ ;  /* 0x000000048c8e1c27 */ /* 0x000fe2000f8e00ff */
[----:B------:R-:W-:-:S04]  /*2c20*/  @UP0 ULDC UR4, c[0x0][0x758] ;  /* 0x0001d60000040ab9 */ /* 0x000fc80000000800 */
[----:B------:R-:W-:-:S07]  /*2c30*/  @P1 SHF.R.U32.HI R140, RZ, UR4, R142 ;  /* 0x00000004ff8c1c19 */ /* 0x000fce000801168e */
.L_x_1182:
[----:B------:R-:W-:Y:S05]  /*2c40*/  BSYNC B0 ;  /* 0x0000000000007941 */ /* 0x000fea0003800000 */
.L_x_1180:
[----:B------:R-:W4:Y:S02]  /*2c50*/  LDL R142, [R1+0x4] ;  /* 0x00000400018e7983 */ /* 0x000f240000100800 */
[----:B----4-:R-:W-:-:S05]  /*2c60*/  IMAD R140, R140, UR44, R142 ;  /* 0x0000002c8c8c7c24 */ /* 0x010fca000f8e028e */
[----:B------:R-:W-:Y:S02]  /*2c70*/  VIMNMX R145, R145, R140, !PT ;  /* 0x0000008c91917248 */ /* 0x000fe40007fe0100 */
[----:B------:R-:W-:-:S07]  /*2c80*/  VIADDMNMX R139, R140, UR44, R139, PT ;  /* 0x0000002c8c8b7c46 */ /* 0x000fce000b80018b */
.L_x_1179:
[----:B------:R-:W-:Y:S01]  /*2c90*/  LEA R152, R6, UR37, 0x2 ;  /* 0x0000002506987c11 */ /* 0x000fe2000f8e10ff */
[----:B------:R-:W1:Y:S01]  /*2ca0*/  S2R R150, SR_CTAID.X ;  /* 0x0000000000967919 */ /* 0x000e620000002500 */
[----:B------:R-:W-:-:S03]  /*2cb0*/  LOP3.LUT R16, R16, 0xfffffffb, RZ, 0xc0, !PT ;  /* 0xfffffffb10107812 */ /* 0x000fc600078ec0ff */
[----:B------:R-:W4:Y:S01]  /*2cc0*/  LDS R153, [R152+0x30200] ;  /* 0x0302000098997984 */ /* 0x000f220000000800 */
[----:B------:R-:W-:-:S03]  /*2cd0*/  @P0 LOP3.LUT R16, R16, 0x4, RZ, 0xfc, !PT ;  /* 0x0000000410100812 */ /* 0x000fc600078efcff */
[----:B------:R-:W5:Y:S01]  /*2ce0*/  LDS R152, [R152+0x30220] ;  /* 0x0302200098987984 */ /* 0x000f620000000800 */
[----:B-1----:R-:W-:-:S05]  /*2cf0*/  IMAD R150, R150, -0x60, RZ ;  /* 0xffffffa096967824 */ /* 0x002fca00078e02ff */
[C---:B------:R-:W-:Y:S02]  /*2d00*/  ISETP.GE.AND P6, PT, R150.reuse, 0x2, PT ;  /* 0x000000029600780c */ /* 0x040fe40003fc6270 */
[----:B------:R-:W-:Y:S02]  /*2d10*/  ISETP.GE.AND P4, PT, R150, 0x9, PT ;  /* 0x000000099600780c */ /* 0x000fe40003f86270 */
[----:B------:R-:W-:Y:S02]  /*2d20*/  ISETP.GT.AND P5, PT, R145, 0x1, !P6 ;  /* 0x000000019100780c */ /* 0x000fe400077a4270 */
[----:B------:R-:W-:Y:S01]  /*2d30*/  ISETP.GT.AND P6, PT, R148, 0x1, !P6 ;  /* 0x000000019400780c */ /* 0x000fe200077c4270 */
[--C-:B----4-:R-:W-:Y:S01]  /*2d40*/  FADD.FTZ R120, R120, -R153.reuse ;  /* 0x8000009978787221 */ /* 0x110fe20000010000 */
[--C-:B------:R-:W-:Y:S01]  /*2d50*/  FADD.FTZ R121, R121, -R153.reuse ;  /* 0x8000009979797221 */ /* 0x100fe20000010000 */
[--C-:B------:R-:W-:Y:S01]  /*2d60*/  FADD.FTZ R124, R124, -R153.reuse ;  /* 0x800000997c7c7221 */ /* 0x100fe20000010000 */
[--C-:B------:R-:W-:Y:S01]  /*2d70*/  FADD.FTZ R125, R125, -R153.reuse ;  /* 0x800000997d7d7221 */ /* 0x100fe20000010000 */
[--C-:B------:R-:W-:Y:S01]  /*2d80*/  FADD.FTZ R128, R128, -R153.reuse ;  /* 0x8000009980807221 */ /* 0x100fe20000010000 */
[--C-:B------:R-:W-:Y:S01]  /*2d90*/  FADD.FTZ R129, R129, -R153.reuse ;  /* 0x8000009981817221 */ /* 0x100fe20000010000 */
[--C-:B------:R-:W-:Y:S01]  /*2da0*/  FADD.FTZ R132, R132, -R153.reuse ;  /* 0x8000009984847221 */ /* 0x100fe20000010000 */
[----:B------:R-:W-:Y:S01]  /*2db0*/  FADD.FTZ R133, R133, -R153 ;  /* 0x8000009985857221 */ /* 0x000fe20000010000 */
[----:B------:R-:W-:Y:S01]  /*2dc0*/  ISETP.GT.AND P3, PT, R145, 0x8, !P4 ;  /* 0x000000089100780c */ /* 0x000fe20006764270 */
[----:B------:R-:W4:Y:S01]  /*2dd0*/  LDL R153, [R1] ;  /* 0x0000000001997983 */ /* 0x000f220000100800 */
[----:B------:R-:W-:-:S02]  /*2de0*/  ISETP.LT.OR P6, PT, R147, 0x2, P6 ;  /* 0x000000029300780c */ /* 0x000fc400037c1670 */
[C---:B------:R-:W-:Y:S02]  /*2df0*/  ISETP.GE.AND P2, PT, R150.reuse, 0xa, PT ;  /* 0x0000000a9600780c */ /* 0x040fe40003f46270 */
[----:B------:R-:W-:Y:S02]  /*2e00*/  ISETP.LT.OR P3, PT, R139, 0x9, P3 ;  /* 0x000000098b00780c */ /* 0x000fe40001f61670 */
[----:B------:R-:W-:Y:S02]  /*2e10*/  FSEL R155, R11, -INF , !P6 ;  /* 0xff8000000b9b7808 */ /* 0x000fe40007000000 */
[----:B------:R-:W-:Y:S02]  /*2e20*/  ISETP.LT.OR P5, PT, R139, 0x2, P5 ;  /* 0x000000028b00780c */ /* 0x000fe40002fa1670 */
[----:B------:R-:W-:Y:S01]  /*2e30*/  ISETP.GE.AND P1, PT, R150, 0x11, PT ;  /* 0x000000119600780c */ /* 0x000fe20003f26270 */
[----:B--2---:R-:W-:Y:S01]  /*2e40*/  FFMA.FTZ R155, R155, UR46, -R23 ;  /* 0x0000002e9b9b7c23 */ /* 0x004fe20008010817 */
[----:B------:R-:W-:-:S02]  /*2e50*/  ISETP.GT.AND P4, PT, R148, 0x8, !P4 ;  /* 0x000000089400780c */ /* 0x000fc40006784270 */
[----:B------:R-:W-:Y:S02]  /*2e60*/  ISETP.GT.AND P6, PT, R148, 0x9, !P2 ;  /* 0x000000099400780c */ /* 0x000fe400057c4270 */
[----:B------:R-:W-:Y:S01]  /*2e70*/  FSEL R146, R17, -INF , !P3 ;  /* 0xff80000011927808 */ /* 0x000fe20005800000 */
[----:B------:R-:W1:Y:S01]  /*2e80*/  MUFU.EX2 R155, R155 ;  /* 0x0000009b009b7308 */ /* 0x000e620000000800 */
[----:B------:R-:W-:Y:S02]  /*2e90*/  FSEL R149, R13, -INF , !P5 ;  /* 0xff8000000d957808 */ /* 0x000fe40006800000 */
[----:B------:R-:W-:Y:S01]  /*2ea0*/  ISETP.LT.OR P4, PT, R147, 0x9, P4 ;  /* 0x000000099300780c */ /* 0x000fe20002781670 */
[--C-:B---3--:R-:W-:Y:S01]  /*2eb0*/  FFMA.FTZ R146, R146, UR46, -R9.reuse ;  /* 0x0000002e92927c23 */ /* 0x108fe20008010809 */
[----:B------:R-:W-:Y:S01]  /*2ec0*/  ISETP.GT.AND P3, PT, R148, 0x10, !P1 ;  /* 0x000000109400780c */ /* 0x000fe20004f64270 */
[----:B------:R-:W-:Y:S01]  /*2ed0*/  FFMA.FTZ R149, R149, UR46, -R9 ;  /* 0x0000002e95957c23 */ /* 0x000fe20008010809 */
[----:B------:R-:W-:-:S02]  /*2ee0*/  ISETP.LT.OR P6, PT, R147, 0xa, P6 ;  /* 0x0000000a9300780c */ /* 0x000fc400037c1670 */
[----:B------:R-:W-:Y:S02]  /*2ef0*/  ISETP.GE.AND P5, PT, R150, 0x12, PT ;  /* 0x000000129600780c */ /* 0x000fe40003fa6270 */
[----:B------:R-:W-:Y:S02]  /*2f00*/  FSEL R142, R14, -INF , !P4 ;  /* 0xff8000000e8e7808 */ /* 0x000fe40006000000 */
[----:B------:R-:W-:Y:S01]  /*2f10*/  ISETP.GT.AND P2, PT, R145, 0x9, !P2 ;  /* 0x000000099100780c */ /* 0x000fe20005744270 */
[----:B------:R-:W-:Y:S01]  /*2f20*/  MUFU.EX2 R146, R146 ;  /* 0x0000009200927308 */ /* 0x000fe20000000800 */
[----:B------:R-:W-:Y:S01]  /*2f30*/  ISETP.LT.OR P3, PT, R147, 0x11, P3 ;  /* 0x000000119300780c */ /* 0x000fe20001f61670 */
[----:B------:R-:W-:Y:S01]  /*2f40*/  FFMA.FTZ R142, R142, UR46, -R23 ;  /* 0x0000002e8e8e7c23 */ /* 0x000fe20008010817 */
[----:B------:R-:W-:Y:S01]  /*2f50*/  FSEL R143, R15, -INF , !P6 ;  /* 0xff8000000f8f7808 */ /* 0x000fe20007000000 */
[----:B-1----:R-:W-:Y:S01]  /*2f60*/  FMUL.FTZ R121, R155, R121 ;  /* 0x000000799b797220 */ /* 0x002fe20000410000 */
[----:B------:R-:W-:-:S02]  /*2f70*/  ISETP.GE.AND P4, PT, R150, 0x19, PT ;  /* 0x000000199600780c */ /* 0x000fc40003f86270 */
[----:B------:R-:W-:Y:S01]  /*2f80*/  ISETP.GT.AND P6, PT, R148, 0x11, !P5 ;  /* 0x000000119400780c */ /* 0x000fe20006fc4270 */
[----:B------:R-:W1:Y:S01]  /*2f90*/  MUFU.EX2 R142, R142 ;  /* 0x0000008e008e7308 */ /* 0x000e620000000800 */
[----:B------:R-:W-:Y:S01]  /*2fa0*/  FSEL R140, R20, -INF , !P3 ;  /* 0xff800000148c7808 */ /* 0x000fe20005800000 */
[--C-:B------:R-:W-:Y:S01]  /*2fb0*/  FFMA.FTZ R143, R143, UR46, -R23.reuse ;  /* 0x0000002e8f8f7c23 */ /* 0x100fe20008010817 */
[----:B------:R-:W-:Y:S02]  /*2fc0*/  ISETP.GT.AND P3, PT, R148, 0x18, !P4 ;  /* 0x000000189400780c */ /* 0x000fe40006764270 */
[C---:B------:R-:W-:Y:S01]  /*2fd0*/  ISETP.LT.OR P6, PT, R147.reuse, 0x12, P6 ;  /* 0x000000129300780c */ /* 0x040fe200037c1670 */
[----:B------:R-:W-:Y:S01]  /*2fe0*/  FFMA.FTZ R140, R140, UR46, -R23 ;  /* 0x0000002e8c8c7c23 */ /* 0x000fe20008010817 */
[----:B------:R-:W-:Y:S01]  /*2ff0*/  ISETP.LT.OR P3, PT, R147, 0x19, P3 ;  /* 0x000000199300780c */ /* 0x000fe20001f61670 */
[----:B------:R-:W2:Y:S01]  /*3000*/  MUFU.EX2 R143, R143 ;  /* 0x0000008f008f7308 */ /* 0x000ea20000000800 */
[----:B------:R-:W-:-:S02]  /*3010*/  FSEL R144, R21, -INF , !P6 ;  /* 0xff80000015907808 */ /* 0x000fc40007000000 */
[----:B------:R-:W-:Y:S02]  /*3020*/  ISETP.GE.AND P6, PT, R150, 0x1, PT ;  /* 0x000000019600780c */ /* 0x000fe40003fc6270 */
[----:B------:R-:W-:Y:S01]  /*3030*/  FSEL R156, R22, -INF , !P3 ;  /* 0xff800000169c7808 */ /* 0x000fe20005800000 */
[--C-:B------:R-:W-:Y:S01]  /*3040*/  FFMA.FTZ R144, R144, UR46, -R23.reuse ;  /* 0x0000002e90907c23 */ /* 0x100fe20008010817 */
[----:B------:R-:W-:Y:S01]  /*3050*/  ISETP.GT.AND P3, PT, R148, RZ, !P6 ;  /* 0x000000ff9400720c */ /* 0x000fe20007764270 */
[----:B------:R-:W-:Y:S01]  /*3060*/  MUFU.EX2 R140, R140 ;  /* 0x0000008c008c7308 */ /* 0x000fe20000000800 */
[----:B------:R-:W-:Y:S01]  /*3070*/  ISETP.GT.AND P6, PT, R145, RZ, !P6 ;  /* 0x000000ff9100720c */ /* 0x000fe200077c4270 */
[--C-:B------:R-:W-:Y:S01]  /*3080*/  FFMA.FTZ R156, R156, UR46, -R23.reuse ;  /* 0x0000002e9c9c7c23 */ /* 0x100fe20008010817 */
[----:B------:R-:W-:Y:S01]  /*3090*/  ISETP.LT.OR P3, PT, R147, 0x1, P3 ;  /* 0x000000019300780c */ /* 0x000fe20001f61670 */
[----:B-----5:R-:W-:Y:S01]  /*30a0*/  FADD.FTZ R126, R126, -R152 ;  /* 0x800000987e7e7221 */ /* 0x020fe20000010000 */
[----:B------:R-:W-:Y:S01]  /*30b0*/  ISETP.GT.AND P1, PT, R145, 0x10, !P1 ;  /* 0x000000109100780c */ /* 0x000fe20004f24270 */
[----:B-1----:R-:W-:Y:S01]  /*30c0*/  FMUL.FTZ R124, R142, R124 ;  /* 0x0000007c8e7c7220 */ /* 0x002fe20000410000 */
[----:B------:R-:W-:Y:S01]  /*30d0*/  FSEL R154, R10, -INF , !P3 ;  /* 0xff8000000a9a7808 */ /* 0x000fe20005800000 */
[----:B------:R-:W-:Y:S01]  /*30e0*/  MUFU.EX2 R144, R144 ;  /* 0x0000009000907308 */ /* 0x000fe20000000800 */
[----:B------:R-:W-:Y:S01]  /*30f0*/  ISETP.GE.AND P3, PT, R150, 0x1a, PT ;  /* 0x0000001a9600780c */ /* 0x000fe20003f66270 */
[----:B--2---:R-:W-:Y:S01]  /*3100*/  FMUL.FTZ R125, R143, R125 ;  /* 0x0000007d8f7d7220 */ /* 0x004fe20000410000 */
[----:B------:R-:W-:Y:S01]  /*3110*/  ISETP.GT.AND P5, PT, R145, 0x11, !P5 ;  /* 0x000000119100780c */ /* 0x000fe20006fa4270 */
[----:B------:R-:W-:Y:S01]  /*3120*/  FFMA.FTZ R154, R154, UR46, -R23 ;  /* 0x0000002e9a9a7c23 */ /* 0x000fe20008010817 */
[----:B------:R-:W-:-:S02]  /*3130*/  ISETP.GT.AND P0, PT, R148, 0x19, !P3 ;  /* 0x000000199400780c */ /* 0x000fc40005f04270 */
[----:B------:R-:W-:Y:S01]  /*3140*/  ISETP.GT.AND P4, PT, R145, 0x18, !P4 ;  /* 0x000000189100780c */ /* 0x000fe20006784270 */
[----:B------:R-:W-:Y:S01]  /*3150*/  MUFU.EX2 R149, R149 ;  /* 0x0000009500957308 */ /* 0x000fe20000000800 */
[----:B------:R-:W-:Y:S02]  /*3160*/  ISETP.LT.OR P0, PT, R147, 0x1a, P0 ;  /* 0x0000001a9300780c */ /* 0x000fe40000701670 */
[----:B------:R-:W-:Y:S02]  /*3170*/  ISETP.GT.AND P3, PT, R145, 0x19, !P3 ;  /* 0x000000199100780c */ /* 0x000fe40005f64270 */
[----:B------:R-:W-:Y:S02]  /*3180*/  FSEL R147, R141, -INF , !P0 ;  /* 0xff8000008d937808 */ /* 0x000fe40004000000 */
[C---:B------:R-:W-:Y:S01]  /*3190*/  ISETP.LT.OR P6, PT, R139.reuse, 0x1, P6 ;  /* 0x000000018b00780c */ /* 0x040fe200037c1670 */
[----:B------:R-:W1:Y:S01]  /*31a0*/  MUFU.EX2 R154, R154 ;  /* 0x0000009a009a7308 */ /* 0x000e620000000800 */
[----:B------:R-:W-:Y:S01]  /*31b0*/  ISETP.LT.OR P2, PT, R139, 0xa, P2 ;  /* 0x0000000a8b00780c */ /* 0x000fe20001741670 */
[----:B------:R-:W-:Y:S01]  /*31c0*/  FFMA.FTZ R147, R147, UR46, -R23 ;  /* 0x0000002e93937c23 */ /* 0x000fe20008010817 */
[----:B------:R-:W-:-:S02]  /*31d0*/  ISETP.LT.OR P1, PT, R139, 0x11, P1 ;  /* 0x000000118b00780c */ /* 0x000fc40000f21670 */
[C---:B------:R-:W-:Y:S02]  /*31e0*/  ISETP.LT.OR P5, PT, R139.reuse, 0x12, P5 ;  /* 0x000000128b00780c */ /* 0x040fe40002fa1670 */
[C---:B------:R-:W-:Y:S01]  /*31f0*/  ISETP.LT.OR P4, PT, R139.reuse, 0x19, P4 ;  /* 0x000000198b00780c */ /* 0x040fe20002781670 */
[----:B------:R-:W2:Y:S01]  /*3200*/  MUFU.EX2 R147, R147 ;  /* 0x0000009300937308 */ /* 0x000ea20000000800 */
[----:B------:R-:W-:Y:S02]  /*3210*/  ISETP.LT.OR P3, PT, R139, 0x1a, P3 ;  /* 0x0000001a8b00780c */ /* 0x000fe40001f61670 */
[----:B------:R-:W-:Y:S02]  /*3220*/  FSEL R151, R12, -INF , !P6 ;  /* 0xff8000000c977808 */ /* 0x000fe40007000000 */
[----:B------:R-:W-:Y:S02]  /*3230*/  FSEL R145, R18, -INF , !P2 ;  /* 0xff80000012917808 */ /* 0x000fe40005000000 */
[----:B------:R-:W-:Y:S01]  /*3240*/  FSEL R150, R19, -INF , !P1 ;  /* 0xff80000013967808 */ /* 0x000fe20004800000 */
[--C-:B------:R-:W-:Y:S01]  /*3250*/  FFMA.FTZ R151, R151, UR46, -R9.reuse ;  /* 0x0000002e97977c23 */ /* 0x100fe20008010809 */
[----:B------:R-:W-:Y:S01]  /*3260*/  FSEL R148, R136, -INF , !P5 ;  /* 0xff80000088947808 */ /* 0x000fe20006800000 */
[--C-:B------:R-:W-:Y:S01]  /*3270*/  FFMA.FTZ R145, R145, UR46, -R9.reuse ;  /* 0x0000002e91917c23 */ /* 0x100fe20008010809 */
[----:B------:R-:W-:Y:S01]  /*3280*/  FSEL R23, R137, -INF , !P4 ;  /* 0xff80000089177808 */ /* 0x000fe20006000000 */
[--C-:B------:R-:W-:Y:S01]  /*3290*/  FFMA.FTZ R150, R150, UR46, -R9.reuse ;  /* 0x0000002e96967c23 */ /* 0x100fe20008010809 */
[----:B------:R-:W-:Y:S01]  /*32a0*/  FSEL R139, R138, -INF , !P3 ;  /* 0xff8000008a8b7808 */ /* 0x000fe20005800000 */
[--C-:B------:R-:W-:Y:S01]  /*32b0*/  FFMA.FTZ R148, R148, UR46, -R9.reuse ;  /* 0x0000002e94947c23 */ /* 0x100fe20008010809 */
[----:B-1----:R-:W-:Y:S01]  /*32c0*/  FMUL.FTZ R120, R154, R120 ;  /* 0x000000789a787220 */ /* 0x002fe20000410000 */
[--C-:B------:R-:W-:Y:S01]  /*32d0*/  FFMA.FTZ R23, R23, UR46, -R9.reuse ;  /* 0x0000002e17177c23 */ /* 0x100fe20008010809 */
[----:B------:R-:W1:Y:S01]  /*32e0*/  MUFU.EX2 R151, R151 ;  /* 0x0000009700977308 */ /* 0x000e620000000800 */
[----:B------:R-:W-:Y:S01]  /*32f0*/  FFMA.FTZ R139, R139, UR46, -R9 ;  /* 0x0000002e8b8b7c23 */ /* 0x000fe20008010809 */
[----:B------:R-:W-:Y:S01]  /*3300*/  FFMA.FTZ R9, -R10, R10, 1 ;  /* 0x3f8000000a097423 */ /* 0x000fe2000001010a */
[----:B------:R-:W-:Y:S01]  /*3310*/  FFMA.FTZ R10, -R11, R11, 1 ;  /* 0x3f8000000b0a7423 */ /* 0x000fe2000001010b */
[----:B------:R-:W-:Y:S01]  /*3320*/  FFMA.FTZ R11, -R14, R14, 1 ;  /* 0x3f8000000e0b7423 */ /* 0x000fe2000001010e */
[----:B------:R-:W-:Y:S01]  /*3330*/  FMUL.FTZ R14, R146, R126 ;  /* 0x0000007e920e7220 */ /* 0x000fe20000410000 */
[----:B------:R-:W-:Y:S01]  /*3340*/  FMUL.FTZ R9, R120, R9 ;  /* 0x0000000978097220 */ /* 0x000fe20000410000 */
[----:B------:R-:W-:Y:S01]  /*3350*/  FMUL.FTZ R10, R121, R10 ;  /* 0x0000000a790a7220 */ /* 0x000fe20000410000 */
[----:B------:R-:W-:Y:S01]  /*3360*/  FFMA.FTZ R121, -R15, R15, 1 ;  /* 0x3f8000000f797423 */ /* 0x000fe2000001010f */
[----:B------:R-:W-:Y:S01]  /*3370*/  MUFU.EX2 R145, R145 ;  /* 0x0000009100917308 */ /* 0x000fe20000000800 */
[----:B------:R-:W-:Y:S01]  /*3380*/  FMUL.FTZ R11, R124, R11 ;  /* 0x0000000b7c0b7220 */ /* 0x000fe20000410000 */
[----:B------:R-:W-:Y:S01]  /*3390*/  FFMA.FTZ R124, -R21, R21, 1 ;  /* 0x3f800000157c7423 */ /* 0x000fe20000010115 */
[----:B------:R-:W-:Y:S01]  /*33a0*/  FMUL.FTZ R129, R144, R129 ;  /* 0x0000008190817220 */ /* 0x000fe20000410000 */
[--C-:B------:R-:W-:Y:S01]  /*33b0*/  FADD.FTZ R123, R123, -R152.reuse ;  /* 0x800000987b7b7221 */ /* 0x100fe20000010000 */
[----:B------:R-:W-:Y:S01]  /*33c0*/  FMUL.FTZ R128, R140, R128 ;  /* 0x000000808c807220 */ /* 0x000fe20000410000 */
[--C-:B------:R-:W-:Y:S01]  /*33d0*/  FADD.FTZ R134, R134, -R152.reuse ;  /* 0x8000009886867221 */ /* 0x100fe20000010000 */
[----:B------:R-:W-:Y:S01]  /*33e0*/  FFMA.FTZ R17, -R17, R17, 1 ;  /* 0x3f80000011117423 */ /* 0x000fe20000010111 */
[----:B------:R-:W3:Y:S01]  /*33f0*/  MUFU.EX2 R15, R23 ;  /* 0x00000017000f7308 */ /* 0x000ee20000000800 */
[----:B------:R-:W-:Y:S01]  /*3400*/  FMUL.FTZ R124, R129, R124 ;  /* 0x0000007c817c7220 */ /* 0x000fe20000410000 */
[----:B------:R-:W-:Y:S01]  /*3410*/  FFMA.FTZ R129, -R141, R141, 1 ;  /* 0x3f8000008d817423 */ /* 0x000fe2000001018d */
[----:B------:R-:W-:Y:S01]  /*3420*/  R2UR UR7, R8 ;  /* 0x00000000080772ca */ /* 0x000fe200000e0000 */
[--C-:B------:R-:W-:Y:S01]  /*3430*/  FADD.FTZ R122, R122, -R152.reuse ;  /* 0x800000987a7a7221 */ /* 0x100fe20000010000 */
[--C-:B------:R-:W-:Y:S01]  /*3440*/  FADD.FTZ R127, R127, -R152.reuse ;  /* 0x800000987f7f7221 */ /* 0x100fe20000010000 */
[--C-:B------:R-:W-:Y:S01]  /*3450*/  FADD.FTZ R130, R130, -R152.reuse ;  /* 0x8000009882827221 */ /* 0x100fe20000010000 */
[--C-:B------:R-:W-:Y:S01]  /*3460*/  FADD.FTZ R131, R131, -R152.reuse ;  /* 0x8000009883837221 */ /* 0x100fe20000010000 */
[----:B------:R-:W-:Y:S01]  /*3470*/  MUFU.EX2 R120, R156 ;  /* 0x0000009c00787308 */ /* 0x000fe20000000800 */
[----:B--2---:R-:W-:Y:S01]  /*3480*/  FMUL.FTZ R133, R147, R133 ;  /* 0x0000008593857220 */ /* 0x004fe20000410000 */
[----:B------:R-:W-:Y:S01]  /*3490*/  FADD.FTZ R135, R135, -R152 ;  /* 0x8000009887877221 */ /* 0x000fe20000010000 */
[----:B------:R-:W-:Y:S01]  /*34a0*/  USHF.R.U32.HI UR6, URZ, 0x4, UR42 ;  /* 0x000000043f067899 */ /* 0x000fe2000801162a */
[----:B------:R-:W-:-:S04]  /*34b0*/  LOP3.LUT P0, RZ, R16, 0x4, RZ, 0xc0, !PT ;  /* 0x0000000410ff7812 */ /* 0x000fc8000780c0ff */
[----:B------:R-:W-:Y:S08]  /*34c0*/  MUFU.EX2 R150, R150 ;  /* 0x0000009600967308 */ /* 0x000ff00000000800 */
[----:B------:R-:W2:Y:S08]  /*34d0*/  MUFU.EX2 R148, R148 ;  /* 0x0000009400947308 */ /* 0x000eb00000000800 */
[----:B------:R-:W5:Y:S01]  /*34e0*/  MUFU.EX2 R126, R139 ;  /* 0x0000008b007e7308 */ /* 0x000f620000000800 */
[----:B------:R-:W-:Y:S01]  /*34f0*/  FMUL.FTZ R121, R125, R121 ;  /* 0x000000797d797220 */ /* 0x000fe20000410000 */
[----:B------:R-:W-:Y:S01]  /*3500*/  FFMA.FTZ R125, -R20, R20, 1 ;  /* 0x3f800000147d7423 */ /* 0x000fe20000010114 */
[----:B------:R-:W-:Y:S01]  /*3510*/  FMUL.FTZ R129, R133, R129 ;  /* 0x0000008185817220 */ /* 0x000fe20000410000 */
[----:B------:R-:W-:Y:S01]  /*3520*/  FFMA.FTZ R133, -R12, R12, 1 ;  /* 0x3f8000000c857423 */ /* 0x000fe2000001010c */
[----:B------:R-:W-:Y:S01]  /*3530*/  FMUL.FTZ R123, R149, R123 ;  /* 0x0000007b957b7220 */ /* 0x000fe20000410000 */
[----:B------:R-:W-:Y:S01]  /*3540*/  FFMA.FTZ R12, -R13, R13, 1 ;  /* 0x3f8000000d0c7423 */ /* 0x000fe2000001010d */
[----:B------:R-:W-:Y:S01]  /*3550*/  FMUL.FTZ R125, R128, R125 ;  /* 0x0000007d807d7220 */ /* 0x000fe20000410000 */
[----:B------:R-:W-:Y:S01]  /*3560*/  FFMA.FTZ R128, -R22, R22, 1 ;  /* 0x3f80000016807423 */ /* 0x000fe20000010116 */
[----:B------:R-:W-:Y:S01]  /*3570*/  F2FP.F16.F32.PACK_AB R20, R155, R154 ;  /* 0x0000009a9b14723e */ /* 0x000fe200000000ff */
[----:B------:R-:W-:Y:S01]  /*3580*/  FMUL.FTZ R123, R123, R12 ;  /* 0x0000000c7b7b7220 */ /* 0x000fe20000410000 */
[----:B-1----:R-:W-:Y:S01]  /*3590*/  F2FP.F16.F32.PACK_AB R21, R149, R151 ;  /* 0x000000979515723e */ /* 0x002fe200000000ff */
[----:B------:R-:W-:Y:S01]  /*35a0*/  FMUL.FTZ R17, R14, R17 ;  /* 0x000000110e117220 */ /* 0x000fe20000410000 */
[----:B------:R-:W-:Y:S01]  /*35b0*/  F2FP.F16.F32.PACK_AB R22, R143, R142 ;  /* 0x0000008e8f16723e */ /* 0x000fe200000000ff */
[----:B---3--:R-:W-:Y:S01]  /*35c0*/  FMUL.FTZ R134, R15, R134 ;  /* 0x000000860f867220 */ /* 0x008fe20000410000 */
[----:B------:R-:W-:Y:S01]  /*35d0*/  F2FP.F16.F32.PACK_AB R23, R145, R146 ;  /* 0x000000929117723e */ /* 0x000fe200000000ff */
[----:B------:R-:W-:Y:S01]  /*35e0*/  BAR.SYNC.DEFER_BLOCKING 0x9, 0x180 ;  /* 0x0246000000007b1d */ /* 0x000fe20000010000 */
[----:B------:R-:W-:-:S02]  /*35f0*/  F2FP.F16.F32.PACK_AB R12, R144, R140 ;  /* 0x0000008c900c723e */ /* 0x000fc400000000ff */
[----:B--2---:R-:W-:Y:S02]  /*3600*/  F2FP.F16.F32.PACK_AB R13, R148, R150 ;  /* 0x00000096940d723e */ /* 0x004fe400000000ff */
[----:B------:R-:W-:Y:S02]  /*3610*/  F2FP.F16.F32.PACK_AB R14, R147, R120 ;  /* 0x00000078930e723e */ /* 0x000fe400000000ff */
[----:B-----5:R-:W-:Y:S01]  /*3620*/  F2FP.F16.F32.PACK_AB R15, R126, R15 ;  /* 0x0000000f7e0f723e */ /* 0x020fe200000000ff */
[----:B------:R-:W-:Y:S01]  /*3630*/  STSM.16.M88.4 [R157+0x30400], R20 ;  /* 0x030400149d007844 */ /* 0x000fe20000000200 */
[----:B------:R-:W-:Y:S01]  /*3640*/  FMUL.FTZ R122, R151, R122 ;  /* 0x0000007a977a7220 */ /* 0x000fe20000410000 */
[----:B------:R-:W-:Y:S01]  /*3650*/  FMUL.FTZ R127, R145, R127 ;  /* 0x0000007f917f7220 */ /* 0x000fe20000410000 */
[----:B------:R-:W-:Y:S01]  /*3660*/  FFMA.FTZ R18, -R18, R18, 1 ;  /* 0x3f80000012127423 */ /* 0x000fe20000010112 */
[----:B------:R-:W-:Y:S01]  /*3670*/  FMUL.FTZ R132, R120, R132 ;  /* 0x0000008478847220 */ /* 0x000fe20000410000 */
[----:B------:R-:W-:Y:S01]  /*3680*/  FMUL.FTZ R130, R150, R130 ;  /* 0x0000008296827220 */ /* 0x000fe20000410000 */
[----:B------:R-:W-:Y:S01]  /*3690*/  FMUL.FTZ R131, R148, R131 ;  /* 0x0000008394837220 */ /* 0x000fe20000410000 */
[----:B------:R-:W-:Y:S01]  /*36a0*/  FMUL.FTZ R135, R126, R135 ;  /* 0x000000877e877220 */ /* 0x000fe20000410000 */
[----:B------:R-:W-:Y:S01]  /*36b0*/  FFMA.FTZ R19, -R19, R19, 1 ;  /* 0x3f80000013137423 */ /* 0x000fe20000010113 */
[----:B------:R-:W-:Y:S01]  /*36c0*/  FFMA.FTZ R136, -R136, R136, 1 ;  /* 0x3f80000088887423 */ /* 0x000fe20000010188 */
[----:B------:R-:W-:Y:S01]  /*36d0*/  FFMA.FTZ R137, -R137, R137, 1 ;  /* 0x3f80000089897423 */ /* 0x000fe20000010189 */
[----:B------:R-:W-:Y:S01]  /*36e0*/  FFMA.FTZ R138, -R138, R138, 1 ;  /* 0x3f8000008a8a7423 */ /* 0x000fe2000001018a */
[----:B------:R-:W-:Y:S01]  /*36f0*/  ULEA UR4, UR7, UR37, 0xd ;  /* 0x0000002507047291 */ /* 0x000fe2000f8e683f */
[----:B------:R-:W-:Y:S01]  /*3700*/  FMUL.FTZ R122, R122, R133 ;  /* 0x000000857a7a7220 */ /* 0x000fe20000410000 */
[----:B------:R-:W-:Y:S01]  /*3710*/  FMUL.FTZ R18, R127, R18 ;  /* 0x000000127f127220 */ /* 0x000fe20000410000 */
[----:B------:R-:W-:Y:S01]  /*3720*/  FMUL.FTZ R128, R132, R128 ;  /* 0x0000008084807220 */ /* 0x000fe20000410000 */
[----:B------:R-:W-:Y:S01]  /*3730*/  FMUL.FTZ R19, R130, R19 ;  /* 0x0000001382137220 */ /* 0x000fe20000410000 */
[----:B------:R-:W-:Y:S01]  /*3740*/  FMUL.FTZ R136, R131, R136 ;  /* 0x0000008883887220 */ /* 0x000fe20000410000 */
[----:B------:R-:W-:Y:S01]  /*3750*/  FMUL.FTZ R127, R134, R137 ;  /* 0x00000089867f7220 */ /* 0x000fe20000410000 */
[----:B------:R-:W-:Y:S01]  /*3760*/  FMUL.FTZ R138, R135, R138 ;  /* 0x0000008a878a7220 */ /* 0x000fe20000410000 */
[----:B------:R-:W-:Y:S01]  /*3770*/  UIADD3 UR5, UR4, 0x2a000, URZ ;  /* 0x0002a00004057890 */ /* 0x000fe2000fffe03f */
[----:B------:R-:W-:Y:S01]  /*3780*/  F2FP.F16.F32.PACK_AB R124, R124, R125 ;  /* 0x0000007d7c7c723e */ /* 0x000fe200000000ff */
[----:B------:R-:W-:Y:S01]  /*3790*/  ULOP3.LUT UR6, UR6, 0x3fff, URZ, 0xc0, !UPT ;  /* 0x00003fff06067892 */ /* 0x000fe2000f8ec03f */
[----:B------:R-:W-:Y:S01]  /*37a0*/  F2FP.F16.F32.PACK_AB R126, R129, R128 ;  /* 0x00000080817e723e */ /* 0x000fe200000000ff */
[----:B------:R-:W-:Y:S01]  /*37b0*/  USHF.R.U32.HI UR5, URZ, 0x4, UR5 ;  /* 0x000000043f057899 */ /* 0x000fe20008011605 */
[----:B------:R-:W-:-:S02]  /*37c0*/  F2FP.F16.F32.PACK_AB R125, R136, R19 ;  /* 0x00000013887d723e */ /* 0x000fc400000000ff */
[----:B------:R-:W-:Y:S01]  /*37d0*/  F2FP.F16.F32.PACK_AB R127, R138, R127 ;  /* 0x0000007f8a7f723e */ /* 0x000fe200000000ff */
[----:B------:R-:W-:Y:S02]  /*37e0*/  ULOP3.LUT UR12, UR6, 0x1000000, URZ, 0xfc, !UPT ;  /* 0x01000000060c7892 */ /* 0x000fe4000f8efc3f */
[----:B------:R-:W-:Y:S01]  /*37f0*/  ULOP3.LUT UR6, UR5, 0x3fff, URZ, 0xc0, !UPT ;  /* 0x00003fff05067892 */ /* 0x000fe2000f8ec03f */
[----:B------:R-:W-:Y:S01]  /*3800*/  UMOV UR11, 0x80000020 ;  /* 0x80000020000b7882 */ /* 0x000fe20000000000 */
[----:B------:R-:W-:-:S03]  /*3810*/  UMOV UR9, 0x40000040 ;  /* 0x4000004000097882 */ /* 0x000fc60000000000 */
[----:B------:R-:W-:Y:S02]  /*3820*/  UMOV UR10, UR12 ;  /* 0x0000000c000a7c82 */ /* 0x000fe40008000000 */
[----:B------:R-:W-:Y:S01]  /*3830*/  UMOV UR8, UR6 ;  /* 0x0000000600087c82 */ /* 0x000fe20008000000 */
[----:B----4-:R1:W-:Y:S01]  /*3840*/  STSM.16.M88.4 [R153], R12 ;  /* 0x0000000c99007844 */ /* 0x0103e20000000200 */
[----:B------:R-:W-:Y:S01]  /*3850*/  @!PT LDS RZ, [RZ] ;  /* 0x00000000fffff984 */ /* 0x000fe20000000800 */
[----:B------:R-:W-:Y:S01]  /*3860*/  @!PT LDS RZ, [RZ] ;  /* 0x00000000fffff984 */ /* 0x000fe20000000800 */
[----:B------:R-:W-:Y:S01]  /*3870*/  @!PT LDS RZ, [RZ] ;  /* 0x00000000fffff984 */ /* 0x000fe20000000800 */
[----:B------:R-:W-:Y:S01]  /*3880*/  @!PT LDS RZ, [RZ] ;  /* 0x00000000fffff984 */ /* 0x000fe20000000800 */
[----:B------:R2:W-:Y:S06]  /*3890*/  MEMBAR.ALL.CTA ;  /* 0x0000000000007992 */ /* 0x0005ec0000008000 */
[----:B--2---:R-:W2:Y:S01]  /*38a0*/  FENCE.VIEW.ASYNC.S ;  /* 0x00000000000073c6 */ /* 0x004ea20000000000 */
[----:B-1----:R-:W-:-:S02]  /*38b0*/  F2FP.F16.F32.PACK_AB R12, R10, R9 ;  /* 0x000000090a0c723e */ /* 0x002fc400000000ff */
[----:B------:R-:W-:Y:S02]  /*38c0*/  F2FP.F16.F32.PACK_AB R14, R121, R11 ;  /* 0x0000000b790e723e */ /* 0x000fe400000000ff */
[----:B------:R-:W-:Y:S02]  /*38d0*/  F2FP.F16.F32.PACK_AB R13, R123, R122 ;  /* 0x0000007a7b0d723e */ /* 0x000fe400000000ff */
[----:B------:R-:W-:Y:S01]  /*38e0*/  F2FP.F16.F32.PACK_AB R15, R18, R17 ;  /* 0x00000011120f723e */ /* 0x000fe200000000ff */
[----:B--2---:R-:W-:Y:S06]  /*38f0*/  BAR.SYNC.DEFER_BLOCKING 0x9, 0x180 ;  /* 0x0246000000007b1d */ /* 0x004fec0000010000 */
[----:B------:R-:W-:Y:S04]  /*3900*/  STSM.16.M88.4 [R157+0x33400], R12 ;  /* 0x0334000c9d007844 */ /* 0x000fe80000000200 */
        /* <DEDUP_REMOVED lines=24> */
[----:B-1----:R-:W-:-:S04]  /*3a90*/  IMAD.U32 R153, RZ, RZ, UR37 ;  /* 0x00000025ff997e24 */ /* 0x002fc8000f8e00ff */
[----:B------:R-:W-:-:S05]  /*3aa0*/  VIADD R153, R153, 0x33400 ;  /* 0x0003340099997836 */ /* 0x000fca0000000000 */
[----:B------:R-:W-:Y:S01]  /*3ab0*/  R2UR UR5, R153 ;  /* 0x00000000990572ca */ /* 0x000fe200000e0000 */
[----:B------:R-:W-:-:S04]  /*3ac0*/  UIMAD UR7, UR7, 0x3000, UR37 ;  /* 0x00003000070778a4 */ /* 0x000fc8000f8e0225 */
[----:B------:R-:W-:-:S08]  /*3ad0*/  USHF.R.U32.HI UR7, URZ, 0x4, UR7 ;  /* 0x000000043f077899 */ /* 0x000fd00008011607 */
[----:B------:R-:W-:-:S04]  /*3ae0*/  USHF.R.U32.HI UR5, URZ, 0x4, UR5 ;  /* 0x000000043f057899 */ /* 0x000fc80008011605 */
[----:B------:R-:W-:Y:S02]  /*3af0*/  ULOP3.LUT UR5, UR5, 0x3fff, URZ, 0xc0, !UPT ;  /* 0x00003fff05057892 */ /* 0x000fe4000f8ec03f */
[----:B------:R-:W-:Y:S02]  /*3b00*/  ULOP3.LUT UR14, UR7, 0x3fff, URZ, 0xc0, !UPT ;  /* 0x00003fff070e7892 */ /* 0x000fe4000f8ec03f */
[----:B------:R-:W-:Y:S01]  /*3b10*/  ULOP3.LUT UR12, UR5, 0x10000, URZ, 0xfc, !UPT ;  /* 0x00010000050c7892 */ /* 0x000fe2000f8efc3f */
        /* <DEDUP_REMOVED lines=8> */
[----:B-1----:R-:W1:Y:S02]  /*3ba0*/  FENCE.VIEW.ASYNC.S ;  /* 0x00000000000073c6 */ /* 0x002e640000000000 */
[----:B-1----:R-:W-:Y:S06]  /*3bb0*/  BAR.SYNC.DEFER_BLOCKING 0x9, 0x180 ;  /* 0x0246000000007b1d */ /* 0x002fec0000010000 */
[----:B------:R-:W-:-:S06]  /*3bc0*/  WARPGROUP.ARRIVE ;  /* 0x00000000000079c5 */ /* 0x000fcc0000000000 */
[----:B------:R-:W-:Y:S01]  /*3bd0*/  HGMMA.64x64x16.F32 R120, gdesc[UR12].tnspB, RZ, !UPT, gsb0 ;  /* 0x40e000000c7879f0 */ /* 0x000fe2000c0008ff */
        /* <DEDUP_REMOVED lines=36> */
[----:B------:R-:W-:Y:S05]  /*3e20*/  @!P0 BRA `(.L_x_1183) ;  /* 0x0000000000048947 */ /* 0x000fea0003800000 */
[----:B------:R-:W-:Y:S01]  /*3e30*/  BPT.TRAP 0x1 ;  /* 0x000000040000795c */ /* 0x000fe20000300000 */
.L_x_1183:
[----:B------:R-:W-:Y:S01]  /*3e40*/  R2UR UR8, R2 ;  /* 0x00000000020872ca */ /* 0x000fe200000e0000 */
[----:B------:R-:W-:Y:S01]  /*3e50*/  UIADD3 UR6, UR4, 0x1e000, URZ ;  /* 0x0001e00004067890 */ /* 0x000fe2000fffe03f */
[----:B------:R-:W1:Y:S01]  /*3e60*/  S2R R9, SR_TID.X ;  /* 0x0000000000097919 */ /* 0x000e620000002100 */
[----:B------:R-:W-:Y:S02]  /*3e70*/  UIADD3 UR4, UR37, 0x36438, URZ ;  /* 0x0003643825047890 */ /* 0x000fe4000fffe03f */
[----:B------:R-:W-:Y:S02]  /*3e80*/  USHF.R.U32.HI UR6, URZ, 0x4, UR6 ;  /* 0x000000043f067899 */ /* 0x000fe40008011606 */
[----:B------:R-:W-:Y:S02]  /*3e90*/  UPRMT UR4, URZ, 0x654, UR4 ;  /* 0x000006543f047896 */ /* 0x000fe40008000004 */
[----:B------:R-:W-:Y:S02]  /*3ea0*/  ULOP3.LUT UR6, UR6, 0x3fff, URZ, 0xc0, !UPT ;  /* 0x00003fff06067892 */ /* 0x000fe4000f8ec03f */
[----:B------:R-:W-:-:S02]  /*3eb0*/  ULOP3.LUT UR9, UR5, 0x1000000, URZ, 0xfc, !UPT ;  /* 0x0100000005097892 */ /* 0x000fc4000f8efc3f */
[----:B------:R-:W-:Y:S01]  /*3ec0*/  UIMAD UR8, UR8, 0x600, UR6 ;  /* 0x00000600080878a4 */ /* 0x000fe2000f8e0206 */
[----:B------:R-:W-:Y:S02]  /*3ed0*/  UMOV UR7, 0x80000020 ;  /* 0x8000002000077882 */ /* 0x000fe40000000000 */
[----:B------:R-:W-:Y:S01]  /*3ee0*/  SYNCS.ARRIVE.TRANS64.RED.A1T0 RZ, [UR4], RZ ;  /* 0x000000ffffff79a7 */ /* 0x000fe20008100404 */
[----:B------:R-:W-:Y:S01]  /*3ef0*/  WARPGROUP.ARRIVE ;  /* 0x00000000000079c5 */ /* 0x000fe20000000000 */
[----:B------:R-:W-:Y:S01]  /*3f00*/  UMOV UR6, UR9 ;  /* 0x0000000900067c82 */ /* 0x000fe20008000000 */
[----:B------:R-:W-:Y:S01]  /*3f10*/  UMOV UR5, 0x40000040 ;  /* 0x4000004000057882 */ /* 0x000fe20000000000 */
[----:B------:R-:W-:-:S03]  /*3f20*/  UMOV UR4, UR8 ;  /* 0x0000000800047c82 */ /* 0x000fc60008000000 */
[----:B------:R-:W-:Y:S01]  /*3f30*/  HGMMA.64x96x16.F32 R24, gdesc[UR4].tnspA.tnspB, R24, gsb0 ;  /* 0x61600000041879f0 */ /* 0x000fe20008000818 */
[----:B------:R-:W-:Y:S02]  /*3f40*/  UIADD3 UR6, UR9, 0x40, URZ ;  /* 0x0000004009067890 */ /* 0x000fe4000fffe03f */
[----:B------:R-:W-:Y:S01]  /*3f50*/  UIADD3 UR4, UR8, 0x80, URZ ;  /* 0x0000008008047890 */ /* 0x000fe2000fffe03f */
[----:B------:R-:W-:Y:S01]  /*3f60*/  UMOV UR7, 0x80000020 ;  /* 0x8000002000077882 */ /* 0x000fe20000000000 */
[----:B------:R-:W-:Y:S01]  /*3f70*/  UMOV UR5, 0x40000040 ;  /* 0x4000004000057882 */ /* 0x000fe20000000000 */
[----:B-1----:R-:W-:-:S05]  /*3f80*/  SHF.R.U32.HI R9, RZ, 0x7, R9 ;  /* 0x00000007ff097819 */ /* 0x002fca0000011609 */
[C---:B------:R-:W-:Y:S02]  /*3f90*/  VIADD R10, R9.reuse, 0x9 ;  /* 0x00000009090a7836 */ /* 0x040fe40000000000 */
[----:B------:R-:W-:Y:S01]  /*3fa0*/  VIADD R9, R9, 0xc ;  /* 0x0000000c09097836 */ /* 0x000fe20000000000 */
        /* <DEDUP_REMOVED lines=36> */
.L_x_1184:
[----:B------:R-:W-:Y:S01]  /*41f0*/  UIADD3 UR39, UR39, 0x1, URZ ;  /* 0x0000000127277890 */ /* 0x000fe2000fffe03f */
[----:B------:R-:W-:Y:S01]  /*4200*/  VIADD R2, R2, 0x1 ;  /* 0x0000000102027836 */ /* 0x000fe20000000000 */
[----:B------:R-:W-:Y:S01]  /*4210*/  LOP3.LUT R4, R4, 0x1, RZ, 0x3c, !PT ;  /* 0x0000000104047812 */ /* 0x000fe200078e3cff */
[----:B------:R-:W-:Y:S01]  /*4220*/  VIADD R3, R3, 0x36420 ;  /* 0x0003642003037836 */ /* 0x000fe20000000000 */
[----:B------:R-:W-:Y:S02]  /*4230*/  UISETP.GE.AND UP0, UPT, UR39, UR36, UPT ;  /* 0x000000242700728c */ /* 0x000fe4000bf06270 */
[----:B------:R-:W-:Y:S02]  /*4240*/  ISETP.NE.AND P0, PT, R2, 0x2, PT ;  /* 0x000000020200780c */ /* 0x000fe40003f05270 */
[----:B------:R-:W-:Y:S02]  /*4250*/  PRMT R3, RZ, 0x654, R3 ;  /* 0x00000654ff037816 */ /* 0x000fe40000000003 */
[----:B------:R-:W-:-:S02]  /*4260*/  PLOP3.LUT P1, PT, PT, PT, UP0, 0x80, 0x0 ;  /* 0x000000000000781c */ /* 0x000fc40003f2f008 */
[----:B-1----:R-:W-:Y:S01]  /*4270*/  SEL R10, RZ, 0x1, P0 ;  /* 0x00000001ff0a7807 */ /* 0x002fe20000000000 */
[----:B------:R1:W-:Y:S01]  /*4280*/  SYNCS.ARRIVE.TRANS64.RED.A1T0 RZ, [R3+URZ], RZ ;  /* 0x000000ff03ff79a7 */ /* 0x0003e2000810043f */
[----:B------:R-:W-:Y:S02]  /*4290*/  SEL R2, R2, RZ, P0 ;  /* 0x000000ff02027207 */ /* 0x000fe40000000000 */
[----:B------:R-:W-:-:S07]  /*42a0*/  LOP3.LUT R7, R7, R10, RZ, 0x3c, !PT ;  /* 0x0000000a07077212 */ /* 0x000fce00078e3cff */
[----:B-1----:R-:W-:Y:S05]  /*42b0*/  @!P1 BRA `(.L_x_1185) ;  /* 0xffffffd400949947 */ /* 0x002fea000383ffff */
        /* <DEDUP_REMOVED lines=50> */
.L_x_1159:
[----:B------:R-:W-:Y:S05]  /*45e0*/  @P0 BRA `(.L_x_1186) ;  /* 0x0000000c00700947 */ /* 0x000fea0003800000 */
[----:B------:R-:W1:Y:S01]  /*45f0*/  S2UR UR4, SR_CgaCtaId ;  /* 0x00000000000479c3 */ /* 0x000e620000008800 */
[----:B------:R-:W-:Y:S01]  /*4600*/  UMOV UR37, 0x400 ;  /* 0x0000040000257882 */ /* 0x000fe20000000000 */
[----:B------:R-:W-:Y:S01]  /*4610*/  LOP3.LUT R16, R16, 0xfffffffd, RZ, 0xc0, !PT ;  /* 0xfffffffd10107812 */ /* 0x000fe200078ec0ff */
[----:B-1----:R-:W-:-:S06]  /*4620*/  ULEA UR37, UR4, UR37, 0x18 ;  /* 0x0000002504257291 */ /* 0x002fcc000f8ec03f */
[----:B------:R-:W-:-:S05]  /*4630*/  IMAD.U32 R17, RZ, RZ, UR37 ;  /* 0x00000025ff117e24 */ /* 0x000fca000f8e00ff */
[----:B------:R-:W-:-:S13]  /*4640*/  LOP3.LUT P0, RZ, R17, 0x3ff, RZ, 0xc0, !PT ;  /* 0x000003ff11ff7812 */ /* 0x000fda000780c0ff */
[----:B------:R-:W-:Y:S01]  /*4650*/  @P0 LOP3.LUT R16, R16, 0x2, RZ, 0xfc, !PT ;  /* 0x0000000210100812 */ /* 0x000fe200078efcff */
[----:B------:R-:W-:Y:S06]  /*4660*/  @!P0 BRA `(.L_x_1187) ;  /* 0x0000000000408947 */ /* 0x000fec0003800000 */
[----:B------:R-:W-:Y:S01]  /*4670*/  MOV R2, 0x0 ;  /* 0x0000000000027802 */ /* 0x000fe20000000f00 */
[----:B------:R-:W-:Y:S01]  /*4680*/  ULDC.64 UR4, c[0x4][0x80] ;  /* 0x0100200000047ab9 */ /* 0x000fe20000000a00 */
[----:B------:R-:W-:Y:S01]  /*4690*/  ULDC.64 UR6, c[0x4][0x88] ;  /* 0x0100220000067ab9 */ /* 0x000fe20000000a00 */
[----:B------:R-:W-:Y:S02]  /*46a0*/  IMAD.U32 R4, RZ, RZ, UR4 ;  /* 0x00000004ff047e24 */ /* 0x000fe4000f8e00ff */
[----:B------:R-:W-:Y:S01]  /*46b0*/  IMAD.U32 R5, RZ, RZ, UR5 ;  /* 0x00000005ff057e24 */ /* 0x000fe2000f8e00ff */
[----:B------:R-:W1:Y:S01]  /*46c0*/  LDC.64 R2, c[0x4][R2] ;  /* 0x0100000002027b82 */ /* 0x000e620000000a00 */
[----:B------:R-:W-:Y:S01]  /*46d0*/  ULDC.64 UR4, c[0x4][0x18] ;  /* 0x0100060000047ab9 */ /* 0x000fe20000000a00 */
[----:B------:R-:W-:Y:S02]  /*46e0*/  IMAD.U32 R6, RZ, RZ, UR6 ;  /* 0x00000006ff067e24 */ /* 0x000fe4000f8e00ff */
[----:B------:R-:W-:-:S02]  /*46f0*/  IMAD.U32 R7, RZ, RZ, UR7 ;  /* 0x00000007ff077e24 */ /* 0x000fc4000f8e00ff */
[----:B------:R-:W-:Y:S02]  /*4700*/  IMAD.U32 R10, RZ, RZ, UR4 ;  /* 0x00000004ff0a7e24 */ /* 0x000fe4000f8e00ff */
[----:B------:R-:W-:Y:S02]  /*4710*/  IMAD.U32 R11, RZ, RZ, UR5 ;  /* 0x00000005ff0b7e24 */ /* 0x000fe4000f8e00ff */
[----:B------:R-:W-:Y:S02]  /*4720*/  IMAD.MOV.U32 R8, RZ, RZ, 0x70 ;  /* 0x00000070ff087424 */ /* 0x000fe400078e00ff */
[----:B------:R-:W-:Y:S02]  /*4730*/  IMAD.MOV.U32 R12, RZ, RZ, 0x1 ;  /* 0x00000001ff0c7424 */ /* 0x000fe400078e00ff */
[----:B------:R-:W-:-:S07]  /*4740*/  IMAD.MOV.U32 R13, RZ, RZ, RZ ;  /* 0x000000ffff0d7224 */ /* 0x000fce00078e00ff */
[----:B------:R-:W-:-:S07]  /*4750*/  LEPC R20, `(.L_x_1187) ;  /* 0x000000001014794e */ /* 0x000fce0000000000 */
[----:B-1----:R-:W-:Y:S05]  /*4760*/  CALL.ABS.NOINC R2 ;  /* 0x0000000002007343 */ /* 0x002fea0003c00000 */
.L_x_1187:
[----:B------:R-:W-:-:S06]  /*4770*/  UIADD3 UR4, UR37, 0x9000, URZ ;  /* 0x0000900025047890 */ /* 0x000fcc000fffe03f */
[----:B------:R-:W-:-:S05]  /*4780*/  IMAD.U32 R18, RZ, RZ, UR4 ;  /* 0x00000004ff127e24 */ /* 0x000fca000f8e00ff */
[----:B------:R-:W-:-:S13]  /*4790*/  LOP3.LUT P0, RZ, R18, 0x3ff, RZ, 0xc0, !PT ;  /* 0x000003ff12ff7812 */ /* 0x000fda000780c0ff */
[----:B------:R-:W-:Y:S05]  /*47a0*/  @!P0 BRA `(.L_x_1188) ;  /* 0x0000000000408947 */ /* 0x000fea0003800000 */
        /* <DEDUP_REMOVED lines=16> */
.L_x_1188:
        /* <DEDUP_REMOVED lines=18> */
.L_x_1189:
        /* <DEDUP_REMOVED lines=18> */
.L_x_1190:
[----:B------:R-:W1:Y:S01]  /*4af0*/  S2R R0, SR_TID.X ;  /* 0x0000000000007919 */ /* 0x000e620000002100 */
[----:B------:R-:W-:Y:S05]  /*4b00*/  WARPSYNC.ALL ;  /* 0x0000000000007948 */ /* 0x000fea0003800000 */
[----:B------:R-:W-:Y:S01]  /*4b10*/  BAR.SYNC.DEFER_BLOCKING 0x1, 0x180 ;  /* 0x0046000000007b1d */ /* 0x000fe20000010000 */
        /* <DEDUP_REMOVED lines=16> */
[----:B------:R-:W-:Y:S01]  /*4c20*/  IMAD.SHL.U32 R0, R5, 0x40, RZ ;  /* 0x0000004005007824 */ /* 0x000fe200078e00ff */
[----:B------:R-:W-:-:S02]  /*4c30*/  SHF.R.S32.HI R6, RZ, 0x1f, R5 ;  /* 0x0000001fff067819 */ /* 0x000fc40000011405 */
[----:B------:R-:W-:Y:S02]  /*4c40*/  F2FP.F16.F32.PACK_AB R98, R101, R100 ;  /* 0x000000646562723e */ /* 0x000fe400000000ff */
[CC--:B------:R-:W-:Y:S02]  /*4c50*/  LEA.HI R2, R6.reuse, R5.reuse, RZ, 0x5 ;  /* 0x0000000506027211 */ /* 0x0c0fe400078f28ff */
[----:B------:R-:W-:Y:S02]  /*4c60*/  LEA.HI R4, R6, R5, RZ, 0x4 ;  /* 0x0000000506047211 */ /* 0x000fe400078f20ff */
[----:B------:R-:W-:Y:S02]  /*4c70*/  SHF.R.S32.HI R7, RZ, 0x5, R2 ;  /* 0x00000005ff077819 */ /* 0x000fe40000011402 */
[----:B------:R-:W-:Y:S02]  /*4c80*/  SHF.R.S32.HI R9, RZ, 0x4, R4 ;  /* 0x00000004ff097819 */ /* 0x000fe40000011404 */
[----:B------:R-:W-:Y:S01]  /*4c90*/  LOP3.LUT R2, R0, 0x1c0, RZ, 0xc0, !PT ;  /* 0x000001c000027812 */ /* 0x000fe200078ec0ff */
[----:B------:R-:W-:Y:S01]  /*4ca0*/  IMAD.SHL.U32 R3, R7, 0x10, RZ ;  /* 0x0000001007037824 */ /* 0x000fe200078e00ff */
[----:B------:R-:W-:-:S02]  /*4cb0*/  LEA.HI R4, R4, R9, RZ, 0x1 ;  /* 0x0000000904047211 */ /* 0x000fc400078f08ff */
[-C--:B------:R-:W-:Y:S02]  /*4cc0*/  LEA.HI R0, R6, R5.reuse, RZ, 0x3 ;  /* 0x0000000506007211 */ /* 0x080fe400078f18ff */
[----:B------:R-:W-:Y:S02]  /*4cd0*/  LOP3.LUT R3, R2, 0x30, R3, 0xf8, !PT ;  /* 0x0000003002037812 */ /* 0x000fe400078ef803 */
[----:B------:R-:W-:Y:S02]  /*4ce0*/  LOP3.LUT R4, R4, 0x7ffffe, RZ, 0xc0, !PT ;  /* 0x007ffffe04047812 */ /* 0x000fe400078ec0ff */
[----:B------:R-:W-:Y:S02]  /*4cf0*/  LEA.HI R5, R6, R5, RZ, 0x7 ;  /* 0x0000000506057211 */ /* 0x000fe400078f38ff */
[----:B------:R-:W-:Y:S01]  /*4d00*/  LOP3.LUT R0, R3, 0x8, R0, 0xf8, !PT ;  /* 0x0000000803007812 */ /* 0x000fe200078ef800 */
[----:B------:R-:W-:Y:S01]  /*4d10*/  IMAD.IADD R4, R9, 0x1, -R4 ;  /* 0x0000000109047824 */ /* 0x000fe200078e0a04 */
[----:B------:R-:W-:-:S02]  /*4d20*/  SHF.R.S32.HI R5, RZ, 0x7, R5 ;  /* 0x00000007ff057819 */ /* 0x000fc40000011405 */
[----:B------:R-:W-:Y:S02]  /*4d30*/  SHF.R.U32.HI R3, RZ, 0x3, R2 ;  /* 0x00000003ff037819 */ /* 0x000fe40000011602 */
[----:B------:R-:W-:Y:S01]  /*4d40*/  F2FP.F16.F32.PACK_AB R99, R103, R102 ;  /* 0x000000666763723e */ /* 0x000fe200000000ff */
[----:B------:R-:W-:Y:S01]  /*4d50*/  IMAD R5, R5, 0xc, R4 ;  /* 0x0000000c05057824 */ /* 0x000fe200078e0204 */
[----:B------:R-:W-:Y:S01]  /*4d60*/  LOP3.LUT R0, R0, R3, RZ, 0x3c, !PT ;  /* 0x0000000300007212 */ /* 0x000fe200078e3cff */
[----:B------:R-:W1:Y:S01]  /*4d70*/  SHFL.IDX PT, R2, R7, RZ, 0x1f ;  /* 0x00001fff07027589 */ /* 0x000e6200000e0000 */
[----:B------:R-:W-:Y:S02]  /*4d80*/  F2FP.F16.F32.PACK_AB R105, R107, R106 ;  /* 0x0000006a6b69723e */ /* 0x000fe400000000ff */
[----:B------:R-:W-:Y:S01]  /*4d90*/  F2FP.F16.F32.PACK_AB R112, R113, R112 ;  /* 0x000000707170723e */ /* 0x000fe200000000ff */
[----:B------:R-:W-:Y:S01]  /*4da0*/  IMAD.U32 R0, R5, 0x200, R0 ;  /* 0x0000020005007824 */ /* 0x000fe200078e0000 */
[----:B------:R-:W-:-:S02]  /*4db0*/  F2FP.F16.F32.PACK_AB R106, R109, R108 ;  /* 0x0000006c6d6a723e */ /* 0x000fc400000000ff */
[----:B------:R-:W-:Y:S02]  /*4dc0*/  F2FP.F16.F32.PACK_AB R107, R111, R110 ;  /* 0x0000006e6f6b723e */ /* 0x000fe400000000ff */
[----:B------:R-:W-:Y:S02]  /*4dd0*/  LEA R0, R0, UR37, 0x1 ;  /* 0x0000002500007c11 */ /* 0x000fe4000f8e08ff */
[----:B------:R-:W-:Y:S02]  /*4de0*/  F2FP.F16.F32.PACK_AB R113, R115, R114 ;  /* 0x000000727371723e */ /* 0x000fe400000000ff */
[----:B------:R-:W-:Y:S01]  /*4df0*/  F2FP.F16.F32.PACK_AB R24, R25, R24 ;  /* 0x000000181918723e */ /* 0x000fe200000000ff */
[----:B------:R2:W-:Y:S01]  /*4e00*/  STSM.16.MT88.4 [R0+0x9000], R72 ;  /* 0x0090004800007844 */ /* 0x0005e20000004200 */
[----:B------:R-:W-:Y:S02]  /*4e10*/  F2FP.F16.F32.PACK_AB R114, R117, R116 ;  /* 0x000000747572723e */ /* 0x000fe400000000ff */
[----:B------:R-:W-:Y:S01]  /*4e20*/  F2FP.F16.F32.PACK_AB R115, R119, R118 ;  /* 0x000000767773723e */ /* 0x000fe200000000ff */
[----:B------:R2:W-:Y:S01]  /*4e30*/  STSM.16.MT88.4 [R0+0x9800], R80 ;  /* 0x0098005000007844 */ /* 0x0005e20000004200 */
[----:B------:R-:W-:-:S02]  /*4e40*/  F2FP.F16.F32.PACK_AB R25, R27, R26 ;  /* 0x0000001a1b19723e */ /* 0x000fc400000000ff */
[----:B------:R-:W-:Y:S01]  /*4e50*/  F2FP.F16.F32.PACK_AB R32, R33, R32 ;  /* 0x000000202120723e */ /* 0x000fe200000000ff */
[----:B------:R2:W-:Y:S01]  /*4e60*/  STSM.16.MT88.4 [R0+0xa000], R88 ;  /* 0x00a0005800007844 */ /* 0x0005e20000004200 */
        /* <DEDUP_REMOVED lines=11> */
[----:B------:R2:W-:Y:S01]  /*4f20*/  STSM.16.MT88.4 [R0], R24 ;  /* 0x0000001800007844 */ /* 0x0005e20000004200 */
[----:B------:R-:W-:Y:S02]  /*4f30*/  F2FP.F16.F32.PACK_AB R42, R45, R44 ;  /* 0x0000002c2d2a723e */ /* 0x000fe400000000ff */
[----:B------:R-:W-:Y:S01]  /*4f40*/  F2FP.F16.F32.PACK_AB R43, R47, R46 ;  /* 0x0000002e2f2b723e */ /* 0x000fe200000000ff */
[----:B------:R2:W-:Y:S01]  /*4f50*/  STSM.16.MT88.4 [R0+0x800], R32 ;  /* 0x0008002000007844 */ /* 0x0005e20000004200 */
[----:B------:R-:W-:-:S02]  /*4f60*/  F2FP.F16.F32.PACK_AB R49, R51, R50 ;  /* 0x000000323331723e */ /* 0x000fc400000000ff */
[----:B------:R-:W-:Y:S01]  /*4f70*/  F2FP.F16.F32.PACK_AB R56, R57, R56 ;  /* 0x000000383938723e */ /* 0x000fe200000000ff */
[----:B------:R2:W-:Y:S01]  /*4f80*/  STSM.16.MT88.4 [R0+0x1000], R40 ;  /* 0x0010002800007844 */ /* 0x0005e20000004200 */
[----:B------:R-:W-:Y:S02]  /*4f90*/  F2FP.F16.F32.PACK_AB R50, R53, R52 ;  /* 0x000000343532723e */ /* 0x000fe400000000ff */
[----:B------:R-:W-:Y:S02]  /*4fa0*/  F2FP.F16.F32.PACK_AB R51, R55, R54 ;  /* 0x000000363733723e */ /* 0x000fe400000000ff */
[----:B------:R-:W-:Y:S02]  /*4fb0*/  F2FP.F16.F32.PACK_AB R57, R59, R58 ;  /* 0x0000003a3b39723e */ /* 0x000fe400000000ff */
[----:B------:R-:W-:Y:S01]  /*4fc0*/  F2FP.F16.F32.PACK_AB R64, R65, R64 ;  /* 0x000000404140723e */ /* 0x000fe200000000ff */
[----:B------:R2:W-:Y:S01]  /*4fd0*/  STSM.16.MT88.4 [R0+0x1800], R48 ;  /* 0x0018003000007844 */ /* 0x0005e20000004200 */
[----:B------:R-:W-:-:S02]  /*4fe0*/  F2FP.F16.F32.PACK_AB R58, R61, R60 ;  /* 0x0000003c3d3a723e */ /* 0x000fc400000000ff */
[----:B------:R-:W-:Y:S02]  /*4ff0*/  F2FP.F16.F32.PACK_AB R59, R63, R62 ;  /* 0x0000003e3f3b723e */ /* 0x000fe400000000ff */
[----:B------:R-:W-:Y:S02]  /*5000*/  F2FP.F16.F32.PACK_AB R65, R67, R66 ;  /* 0x000000424341723e */ /* 0x000fe400000000ff */
[----:B------:R-:W-:Y:S01]  /*5010*/  F2FP.F16.F32.PACK_AB R66, R69, R68 ;  /* 0x000000444542723e */ /* 0x000fe200000000ff */
[----:B------:R2:W-:Y:S01]  /*5020*/  STSM.16.MT88.4 [R0+0x2000], R56 ;  /* 0x0020003800007844 */ /* 0x0005e20000004200 */
[----:B------:R-:W-:Y:S02]  /*5030*/  F2FP.F16.F32.PACK_AB R67, R71, R70 ;  /* 0x000000464743723e */ /* 0x000fe400000000ff */
[----:B-1----:R-:W-:-:S03]  /*5040*/  ISETP.NE.AND P0, PT, R2, 0xb, PT ;  /* 0x0000000b0200780c */ /* 0x002fc60003f05270 */
[----:B------:R2:W-:Y:S01]  /*5050*/  STSM.16.MT88.4 [R0+0x2800], R64 ;  /* 0x0028004000007844 */ /* 0x0005e20000004200 */
[----:B------:R-:W-:Y:S01]  /*5060*/  @!PT LDS RZ, [RZ] ;  /* 0x00000000fffff984 */ /* 0x000fe20000000800 */
[----:B------:R-:W-:Y:S01]  /*5070*/  @!PT LDS RZ, [RZ] ;  /* 0x00000000fffff984 */ /* 0x000fe20000000800 */
[----:B------:R-:W-:Y:S01]  /*5080*/  @!PT LDS RZ, [RZ] ;  /* 0x00000000fffff984 */ /* 0x000fe20000000800 */
[----:B------:R1:W-:Y:S06]  /*5090*/  MEMBAR.ALL.CTA ;  /* 0x0000000000007992 */ /* 0x0003ec0000008000 */
[----:B-1----:R-:W1:Y:S02]  /*50a0*/  FENCE.VIEW.ASYNC.S ;  /* 0x00000000000073c6 */ /* 0x002e640000000000 */
[----:B-1----:R-:W-:Y:S06]  /*50b0*/  BAR.ARV 0x1, 0x1a0 ;  /* 0x0046800000007b1d */ /* 0x002fec0000002000 */
[----:B------:R-:W-:Y:S05]  /*50c0*/  @P0 BRA `(.L_x_1191) ;  /* 0x0000000000b00947 */ /* 0x000fea0003800000 */
[----:B------:R-:W-:Y:S01]  /*50d0*/  BAR.SYNC.DEFER_BLOCKING 0x1, 0x1a0 ;  /* 0x0046800000007b1d */ /* 0x000fe20000010000 */
[----:B------:R-:W-:-:S05]  /*50e0*/  ELECT P0, URZ, PT ;  /* 0x00000000003f782f */ /* 0x000fca0003800000 */
[----:B------:R-:W-:Y:S08]  /*50f0*/  BSSY B0, `(.L_x_1191) ;  /* 0x0000029000007945 */ /* 0x000ff00003800000 */
[----:B------:R-:W-:Y:S05]  /*5100*/  @!P0 BRA `(.L_x_1192) ;  /* 0x00000000009c8947 */ /* 0x000fea0003800000 */
[----:B------:R-:W1:Y:S01]  /*5110*/  S2UR UR10, SR_CTAID.X ;  /* 0x00000000000a79c3 */ /* 0x000e620000002500 */
[----:B------:R-:W-:Y:S01]  /*5120*/  ULDC.64 UR6, c[0x0][0x198] ;  /* 0x0000660000067ab9 */ /* 0x000fe20000000a00 */
[----:B------:R-:W-:Y:S02]  /*5130*/  UIADD3 UR8, UR37, 0x9000, URZ ;  /* 0x0000900025087890 */ /* 0x000fe4000fffe03f */
[----:B------:R-:W-:Y:S02]  /*5140*/  UIADD3 UR4, UP0, UR6, 0x770, URZ ;  /* 0x0000077006047890 */ /* 0x000fe4000ff1e03f */
[----:B------:R-:W-:Y:S02]  /*5150*/  UIADD3 UR40, UR37, 0xc000, URZ ;  /* 0x0000c00025287890 */ /* 0x000fe4000fffe03f */
[----:B------:R-:W3:Y:S01]  /*5160*/  S2UR UR11, SR_CTAID.Y ;  /* 0x00000000000b79c3 */ /* 0x000ee20000002600 */
[----:B------:R-:W-:Y:S02]  /*5170*/  UIADD3.X UR5, URZ, UR7, URZ, UP0, !UPT ;  /* 0x000000073f057290 */ /* 0x000fe400087fe43f */
[----:B------:R-:W-:-:S02]  /*5180*/  UIADD3 UR6, UP0, UR6, 0x670, URZ ;  /* 0x0000067006067890 */ /* 0x000fc4000ff1e03f */
[----:B------:R-:W-:Y:S02]  /*5190*/  UIADD3 UR32, UR37, 0xf000, URZ ;  /* 0x0000f00025207890 */ /* 0x000fe4000fffe03f */
[----:B------:R-:W-:Y:S01]  /*51a0*/  UIADD3.X UR7, URZ, UR7, URZ, UP0, !UPT ;  /* 0x000000073f077290 */ /* 0x000fe200087fe43f */
[----:B------:R-:W4:Y:S01]  /*51b0*/  S2UR UR12, SR_CTAID.Z ;  /* 0x00000000000c79c3 */ /* 0x000f220000002700 */
[----:B------:R-:W-:Y:S02]  /*51c0*/  UIADD3 UR24, UR37, 0x3000, URZ ;  /* 0x0000300025187890 */ /* 0x000fe4000fffe03f */
[----:B------:R-:W-:Y:S01]  /*51d0*/  UIADD3 UR16, UR37, 0x6000, URZ ;  /* 0x0000600025107890 */ /* 0x000fe2000fffe03f */
[----:B------:R-:W-:Y:S01]  /*51e0*/  UMOV UR9, URZ ;  /* 0x0000003f00097c82 */ /* 0x000fe20008000000 */
[----:B------:R-:W-:Y:S01]  /*51f0*/  UMOV UR41, 0x40 ;  /* 0x0000004000297882 */ /* 0x000fe20000000000 */
[----:B------:R-:W-:Y:S01]  /*5200*/  UMOV UR33, 0x80 ;  /* 0x0000008000217882 */ /* 0x000fe20000000000 */
[----:B-1----:R-:W-:Y:S01]  /*5210*/  UIMAD UR10, UR10, 0x60, URZ ;  /* 0x000000600a0a78a4 */ /* 0x002fe2000f8e023f */
[----:B------:R-:W-:Y:S01]  /*5220*/  UMOV UR25, 0x40 ;  /* 0x0000004000197882 */ /* 0x000fe20000000000 */
[----:B------:R-:W-:-:S05]  /*5230*/  UMOV UR17, 0x80 ;  /* 0x0000008000117882 */ /* 0x000fca0000000000 */
[----:B------:R-:W-:Y:S01]  /*5240*/  UMOV UR42, UR10 ;  /* 0x0000000a002a7c82 */ /* 0x000fe20008000000 */
[----:B---3--:R-:W-:Y:S01]  /*5250*/  UMOV UR43, UR11 ;  /* 0x0000000b002b7c82 */ /* 0x008fe20008000000 */
[----:B------:R-:W-:Y:S01]  /*5260*/  UMOV UR35, UR11 ;  /* 0x0000000b00237c82 */ /* 0x000fe20008000000 */
[----:B------:R-:W-:Y:S01]  /*5270*/  UMOV UR34, UR10 ;  /* 0x0000000a00227c82 */ /* 0x000fe20008000000 */
[----:B------:R-:W-:Y:S01]  /*5280*/  UMOV UR27, UR11 ;  /* 0x0000000b001b7c82 */ /* 0x000fe20008000000 */
[----:B------:R-:W-:Y:S01]  /*5290*/  UMOV UR26, UR10 ;  /* 0x0000000a001a7c82 */ /* 0x000fe20008000000 */
[----:B------:R-:W-:Y:S01]  /*52a0*/  UMOV UR19, UR11 ;  /* 0x0000000b00137c82 */ /* 0x000fe20008000000 */
[----:B------:R-:W-:Y:S01]  /*52b0*/  UMOV UR18, UR10 ;  /* 0x0000000a00127c82 */ /* 0x000fe20008000000 */
[----:B----4-:R-:W-:Y:S01]  /*52c0*/  UMOV UR44, UR12 ;  /* 0x0000000c002c7c82 */ /* 0x010fe20008000000 */
        /* <DEDUP_REMOVED lines=10> */
[----:B---3--:R0:W-:Y:S02]  /*5370*/  UTMACMDFLUSH ;  /* 0x00000000000079b7 */ /* 0x0081e40000000000 */
.L_x_1192:
[----:B------:R-:W-:Y:S05]  /*5380*/  BSYNC B0 ;  /* 0x0000000000007941 */ /* 0x000fea0003800000 */
.L_x_1191:
[----:B------:R-:W-:-:S04]  /*5390*/  DEPBAR.LE SB0, 0x0 ;  /* 0x000080000000791a */ /* 0x000fc80000000000 */
[----:B------:R-:W-:Y:S05]  /*53a0*/  EXIT ;  /* 0x000000000000794d */ /* 0x000fea0003800000 */
.L_x_1186:
[----:B------:R-:W1:Y:S01]  /*53b0*/  S2R R0, SR_TID.X ;  /* 0x0000000000007919 */ /* 0x000e620000002100 */
[----:B------:R-:W2:Y:S01]  /*53c0*/  S2UR UR11, SR_CTAID.Y ;  /* 0x00000000000b79c3 */ /* 0x000ea20000002600 */
[----:B------:R-:W-:Y:S01]  /*53d0*/  ULDC.64 UR4, c[0x0][0x208] ;  /* 0x0000820000047ab9 */ /* 0x000fe20000000a00 */
[----:B------:R-:W-:Y:S01]  /*53e0*/  BSSY B0, `(.L_x_1193) ;  /* 0x0000032000007945 */ /* 0x000fe20003800000 */
[----:B------:R-:W3:Y:S05]  /*53f0*/  S2R R11, SR_CTAID.X ;  /* 0x00000000000b7919 */ /* 0x000eea0000002500 */
[----:B------:R-:W4:Y:S08]  /*5400*/  LDC.64 R2, c[0x0][0x820] ;  /* 0x00020800ff027b82 */ /* 0x000f300000000a00 */
[----:B------:R-:W3:Y:S08]  /*5410*/  LDC.64 R18, c[0x0][0x808] ;  /* 0x00020200ff127b82 */ /* 0x000ef00000000a00 */
[----:B------:R-:W5:Y:S01]  /*5420*/  S2UR UR10, SR_CTAID.Z ;  /* 0x00000000000a79c3 */ /* 0x000f620000002700 */
[----:B--2---:R-:W-:Y:S01]  /*5430*/  USHF.R.S32.HI UR7, URZ, 0x1f, UR11 ;  /* 0x0000001f3f077899 */ /* 0x004fe2000801140b */
[----:B-1----:R-:W-:-:S06]  /*5440*/  VIADD R7, R0, 0xffffff80 ;  /* 0xffffff8000077836 */ /* 0x002fcc0000000000 */
[----:B------:R-:W1:Y:S01]  /*5450*/  LDC.64 R12, c[0x0][0x828] ;  /* 0x00020a00ff0c7b82 */ /* 0x000e620000000a00 */
[----:B----4-:R-:W-:Y:S02]  /*5460*/  IMAD R0, R2, UR7, RZ ;  /* 0x0000000702007c24 */ /* 0x010fe4000f8e02ff */
[----:B------:R-:W-:-:S05]  /*5470*/  IMAD.HI R4, R7, 0x2aaaaaab, RZ ;  /* 0x2aaaaaab07047827 */ /* 0x000fca00078e02ff */
[----:B------:R-:W-:Y:S01]  /*5480*/  SHF.R.U32.HI R5, RZ, 0x1f, R4 ;  /* 0x0000001fff057819 */ /* 0x000fe20000011604 */
[----:B---3--:R-:W-:Y:S01]  /*5490*/  IMAD R15, R11, -0x60, R18 ;  /* 0xffffffa00b0f7824 */ /* 0x008fe200078e0212 */
[----:B------:R-:W2:Y:S02]  /*54a0*/  LDC.64 R20, c[0x0][0x850] ;  /* 0x00021400ff147b82 */ /* 0x000ea40000000a00 */
[----:B------:R-:W-:Y:S01]  /*54b0*/  LEA.HI.SX32 R4, R4, R5, 0x1e ;  /* 0x0000000504047211 */ /* 0x000fe200078ff2ff */
[----:B------:R-:W-:-:S03]  /*54c0*/  IMAD R5, R3, UR11, R0 ;  /* 0x0000000b03057c24 */ /* 0x000fc6000f8e0200 */
[CC--:B------:R-:W-:Y:S01]  /*54d0*/  ISETP.GE.AND P3, PT, R4.reuse, R15.reuse, PT ;  /* 0x0000000f0400720c */ /* 0x0c0fe20003f66270 */
[C---:B------:R-:W-:Y:S01]  /*54e0*/  IMAD R6, R4.reuse, -0x18, R7 ;  /* 0xffffffe804067824 */ /* 0x040fe200078e0207 */
[----:B------:R-:W3:Y:S01]  /*54f0*/  LDC.64 R22, c[0x0][0x858] ;  /* 0x00021600ff167b82 */ /* 0x000ee20000000a00 */
[----:B------:R-:W-:Y:S01]  /*5500*/  VIADD R0, R4, 0x10 ;  /* 0x0000001004007836 */ /* 0x000fe20000000000 */
[----:B-----5:R-:W-:Y:S01]  /*5510*/  USHF.R.S32.HI UR6, URZ, 0x1f, UR10 ;  /* 0x0000001f3f067899 */ /* 0x020fe2000801140a */
[----:B------:R-:W-:Y:S02]  /*5520*/  IMAD.SHL.U32 R6, R6, 0x8, RZ ;  /* 0x0000000806067824 */ /* 0x000fe400078e00ff */
[----:B------:R-:W-:Y:S01]  /*5530*/  VIADD R8, R4, 0x30 ;  /* 0x0000003004087836 */ /* 0x000fe20000000000 */
[----:B------:R-:W-:Y:S01]  /*5540*/  ISETP.GE.AND P4, PT, R0, R15, PT ;  /* 0x0000000f0000720c */ /* 0x000fe20003f86270 */
[C---:B------:R-:W-:Y:S01]  /*5550*/  VIADD R0, R4.reuse, 0x20 ;  /* 0x0000002004007836 */ /* 0x040fe20000000000 */
[----:B------:R-:W-:Y:S01]  /*5560*/  SHF.R.S32.HI R7, RZ, 0x1f, R6 ;  /* 0x0000001fff077819 */ /* 0x000fe20000011406 */
[----:B------:R-:W-:Y:S01]  /*5570*/  VIADD R10, R4, 0x40 ;  /* 0x00000040040a7836 */ /* 0x000fe20000000000 */
[----:B------:R-:W-:-:S02]  /*5580*/  ISETP.GE.OR P6, PT, R6, R19, P3 ;  /* 0x000000130600720c */ /* 0x000fc40001fc6670 */
[-C--:B------:R-:W-:Y:S01]  /*5590*/  ISETP.GE.AND P5, PT, R0, R15.reuse, PT ;  /* 0x0000000f0000720c */ /* 0x080fe20003fa6270 */
[----:B------:R-:W-:Y:S01]  /*55a0*/  IMAD.WIDE.U32 R2, R2, UR11, R6 ;  /* 0x0000000b02027c25 */ /* 0x000fe2000f8e0006 */
[-C--:B------:R-:W-:Y:S02]  /*55b0*/  ISETP.GE.AND P0, PT, R8, R15.reuse, PT ;  /* 0x0000000f0800720c */ /* 0x080fe40003f06270 */
[----:B------:R-:W-:Y:S01]  /*55c0*/  ISETP.GE.AND P1, PT, R10, R15, PT ;  /* 0x0000000f0a00720c */ /* 0x000fe20003f26270 */
[----:B------:R-:W-:Y:S01]  /*55d0*/  IMAD.IADD R3, R3, 0x1, R5 ;  /* 0x0000000103037824 */ /* 0x000fe200078e0205 */
[----:B------:R-:W-:Y:S01]  /*55e0*/  SHF.R.S32.HI R5, RZ, 0x1f, R4 ;  /* 0x0000001fff057819 */ /* 0x000fe20000011404 */
[----:B-1----:R-:W-:Y:S01]  /*55f0*/  IMAD R0, R12, UR6, RZ ;  /* 0x000000060c007c24 */ /* 0x002fe2000f8e02ff */
[----:B------:R-:W-:Y:S01]  /*5600*/  ISETP.GE.OR P2, PT, R6, R19, P4 ;  /* 0x000000130600720c */ /* 0x000fe20002746670 */
[----:B------:R-:W-:-:S04]  /*5610*/  IMAD.WIDE.U32 R8, R12, UR10, R2 ;  /* 0x0000000a0c087c25 */ /* 0x000fc8000f8e0002 */
[----:B------:R-:W-:Y:S02]  /*5620*/  IMAD R13, R13, UR10, R0 ;  /* 0x0000000a0d0d7c24 */ /* 0x000fe4000f8e0200 */
        /* <DEDUP_REMOVED lines=13> */
.L_x_1194:
[----:B------:R-:W-:Y:S05]  /*5700*/  BSYNC B0 ;  /* 0x0000000000007941 */ /* 0x000fea0003800000 */
.L_x_1193:
[----:B------:R-:W-:Y:S01]  /*5710*/  BSSY B0, `(.L_x_1195) ;  /* 0x0000010000007945 */ /* 0x000fe20003800000 */
[----:B------:R-:W-:-:S03]  /*5720*/  ISETP.GE.OR P6, PT, R6, R19, P5 ;  /* 0x000000130600720c */ /* 0x000fc60002fc6670 */
[----:B------:R-:W-:Y:S10]  /*5730*/  @P2 BRA `(.L_x_1196) ;  /* 0x0000000000342947 */ /* 0x000ff40003800000 */
        /* <DEDUP_REMOVED lines=13> */
.L_x_1196:
[----:B------:R-:W-:Y:S05]  /*5810*/  BSYNC B0 ;  /* 0x0000000000007941 */ /* 0x000fea0003800000 */
.L_x_1195:
[----:B------:R-:W-:Y:S01]  /*5820*/  BSSY B0, `(.L_x_1197) ;  /* 0x0000010000007945 */ /* 0x000fe20003800000 */
[----:B------:R-:W-:-:S03]  /*5830*/  ISETP.GE.OR P2, PT, R6, R19, P0 ;  /* 0x000000130600720c */ /* 0x000fc60000746670 */
[----:B------:R-:W-:Y:S10]  /*5840*/  @P6 BRA `(.L_x_1198) ;  /* 0x0000000000346947 */ /* 0x000ff40003800000 */
[----:B-1--4-:R-:W-:Y:S01]  /*5850*/  IADD3 R17, P6, R2, 0x20, RZ ;  /* 0x0000002002117810 */ /* 0x012fe20007fde0ff */
        /* <DEDUP_REMOVED lines=12> */
.L_x_1198:
[----:B------:R-:W-:Y:S05]  /*5920*/  BSYNC B0 ;  /* 0x0000000000007941 */ /* 0x000fea0003800000 */
.L_x_1197:
[----:B------:R-:W-:Y:S01]  /*5930*/  BSSY B0, `(.L_x_1199) ;  /* 0x0000011000007945 */ /* 0x000fe20003800000 */
[----:B------:R-:W-:Y:S01]  /*5940*/  ISETP.GE.OR P6, PT, R6, R19, P1 ;  /* 0x000000130600720c */ /* 0x000fe20000fc6670 */
[----:B------:R-:W-:Y:S02]  /*5950*/  VIADD R0, R4, 0x50 ;  /* 0x0000005004007836 */ /* 0x000fe40000000000 */
[----:B------:R-:W-:Y:S10]  /*5960*/  @P2 BRA `(.L_x_1200) ;  /* 0x0000000000342947 */ /* 0x000ff40003800000 */
        /* <DEDUP_REMOVED lines=12> */
[----:B------:R1:W-:Y:S02]  /*5a30*/  STG.E.128 desc[UR4][R10.64], RZ ;  /* 0x000000ff0a007986 */ /* 0x0003e4000c101d04 */
.L_x_1200:
[----:B------:R-:W-:Y:S05]  /*5a40*/  BSYNC B0 ;  /* 0x0000000000007941 */ /* 0x000fea0003800000 */
.L_x_1199:
[----:B------:R-:W-:Y:S01]  /*5a50*/  BSSY B0, `(.L_x_1201) ;  /* 0x0000011000007945 */ /* 0x000fe20003800000 */
[----:B------:R-:W-:Y:S01]  /*5a60*/  ISETP.GE.AND P2, PT, R0, R15, PT ;  /* 0x0000000f0000720c */ /* 0x000fe20003f46270 */
[----:B-12---:R-:W-:Y:S02]  /*5a70*/  IMAD R10, R20, UR7, RZ ;  /* 0x00000007140a7c24 */ /* 0x006fe4000f8e02ff */
        /* <DEDUP_REMOVED lines=14> */
.L_x_1202:
[----:B------:R-:W-:Y:S05]  /*5b60*/  BSYNC B0 ;  /* 0x0000000000007941 */ /* 0x000fea0003800000 */
.L_x_1201:
[----:B------:R-:W-:Y:S01]  /*5b70*/  ISETP.GE.OR P6, PT, R6, R19, P2 ;  /* 0x000000130600720c */ /* 0x000fe200017c6670 */
[----:B------:R-:W-:Y:S01]  /*5b80*/  IMAD R11, R21, UR11, R10 ;  /* 0x0000000b150b7c24 */ /* 0x000fe2000f8e020a */
[----:B------:R-:W-:Y:S01]  /*5b90*/  ULDC UR8, c[0x0][0x83c] ;  /* 0x00020f0000087ab9 */ /* 0x000fe20000000800 */
[----:B------:R-:W-:Y:S01]  /*5ba0*/  IMAD.WIDE.U32 R4, R20, UR11, R6 ;  /* 0x0000000b14047c25 */ /* 0x000fe2000f8e0006 */
[----:B------:R-:W-:Y:S01]  /*5bb0*/  BSSY B0, `(.L_x_1203) ;  /* 0x0000019000007945 */ /* 0x000fe20003800000 */
[C---:B------:R-:W-:Y:S02]  /*5bc0*/  ISETP.GE.OR P3, PT, R6.reuse, UR8, P3 ;  /* 0x0000000806007c0c */ /* 0x040fe40009f66670 */
[----:B------:R-:W-:Y:S01]  /*5bd0*/  IMAD.IADD R5, R5, 0x1, R11 ;  /* 0x0000000105057824 */ /* 0x000fe200078e020b */
[----:B------:R-:W-:Y:S01]  /*5be0*/  ISETP.GE.OR P4, PT, R6, UR8, P4 ;  /* 0x0000000806007c0c */ /* 0x000fe2000a786670 */
[----:B---3--:R-:W-:Y:S01]  /*5bf0*/  IMAD R0, R22, UR6, RZ ;  /* 0x0000000616007c24 */ /* 0x008fe2000f8e02ff */
[----:B------:R-:W-:-:S02]  /*5c00*/  ISETP.GE.OR P5, PT, R6, UR8, P5 ;  /* 0x0000000806007c0c */ /* 0x000fc4000afa6670 */
[C---:B------:R-:W-:Y:S01]  /*5c10*/  ISETP.GE.OR P0, PT, R6.reuse, UR8, P0 ;  /* 0x0000000806007c0c */ /* 0x040fe20008706670 */
[----:B------:R-:W-:Y:S01]  /*5c20*/  IMAD R11, R23, UR10, R0 ;  /* 0x0000000a170b7c24 */ /* 0x000fe2000f8e0200 */
[C---:B------:R-:W-:Y:S02]  /*5c30*/  ISETP.GE.OR P1, PT, R6.reuse, UR8, P1 ;  /* 0x0000000806007c0c */ /* 0x040fe40008f26670 */
[----:B------:R-:W-:Y:S01]  /*5c40*/  ISETP.GE.OR P2, PT, R6, UR8, P2 ;  /* 0x0000000806007c0c */ /* 0x000fe20009746670 */
[----:B------:R-:W-:Y:S01]  /*5c50*/  IMAD.WIDE.U32 R6, R22, UR10, R4 ;  /* 0x0000000a16067c25 */ /* 0x000fe2000f8e0004 */
[----:B------:R-:W-:Y:S11]  /*5c60*/  @P6 BRA `(.L_x_1204) ;  /* 0x0000000000346947 */ /* 0x000ff60003800000 */
        /* <DEDUP_REMOVED lines=13> */
.L_x_1204:
[----:B------:R-:W-:Y:S05]  /*5d40*/  BSYNC B0 ;  /* 0x0000000000007941 */ /* 0x000fea0003800000 */
.L_x_1203:
[----:B------:R-:W-:Y:S01]  /*5d50*/  BSSY B0, `(.L_x_1205) ;  /* 0x000000d000007945 */ /* 0x000fe20003800000 */
[----:B--2---:R-:W-:-:S03]  /*5d60*/  IMAD.IADD R9, R7, 0x1, R11 ;  /* 0x0000000107097824 */ /* 0x004fc600078e020b */
[----:B------:R-:W-:Y:S05]  /*5d70*/  @P3 BRA `(.L_x_1206) ;  /* 0x0000000000283947 */ /* 0x000fea0003800000 */
        /* <DEDUP_REMOVED lines=10> */
.L_x_1206:
[----:B------:R-:W-:Y:S05]  /*5e20*/  BSYNC B0 ;  /* 0x0000000000007941 */ /* 0x000fea0003800000 */
.L_x_1205:
[----:B------:R-:W-:Y:S04]  /*5e30*/  BSSY B0, `(.L_x_1207) ;  /* 0x000000f000007945 */ /* 0x000fe80003800000 */
[----:B------:R-:W-:Y:S05]  /*5e40*/  @P4 BRA `(.L_x_1208) ;  /* 0x0000000000344947 */ /* 0x000fea0003800000 */
[----:B--2---:R-:W-:Y:S01]  /*5e50*/  IADD3 R11, P3, R2, 0x10, RZ ;  /* 0x00000010020b7810 */ /* 0x004fe20007f7e0ff */
        /* <DEDUP_REMOVED lines=12> */
.L_x_1208:
[----:B------:R-:W-:Y:S05]  /*5f20*/  BSYNC B0 ;  /* 0x0000000000007941 */ /* 0x000fea0003800000 */
.L_x_1207:
[----:B------:R-:W-:Y:S04]  /*5f30*/  BSSY B0, `(.L_x_1209) ;  /* 0x000000f000007945 */ /* 0x000fe80003800000 */
[----:B------:R-:W-:Y:S05]  /*5f40*/  @P5 BRA `(.L_x_1210) ;  /* 0x0000000000345947 */ /* 0x000fea0003800000 */
[----:B--23--:R-:W-:Y:S01]  /*5f50*/  IADD3 R11, P3, R2, 0x20, RZ ;  /* 0x00000020020b7810 */ /* 0x00cfe20007f7e0ff */
        /* <DEDUP_REMOVED lines=12> */
.L_x_1210:
[----:B------:R-:W-:Y:S05]  /*6020*/  BSYNC B0 ;  /* 0x0000000000007941 */ /* 0x000fea0003800000 */
.L_x_1209:
        /* <DEDUP_REMOVED lines=15> */
.L_x_1212:
[----:B------:R-:W-:Y:S05]  /*6120*/  BSYNC B0 ;  /* 0x0000000000007941 */ /* 0x000fea0003800000 */
.L_x_1211:
        /* <DEDUP_REMOVED lines=15> */
.L_x_1214:
[----:B------:R-:W-:Y:S05]  /*6220*/  BSYNC B0 ;  /* 0x0000000000007941 */ /* 0x000fea0003800000 */
.L_x_1213:
[----:B------:R-:W-:Y:S04]  /*6230*/  BSSY B0, `(.L_x_1215) ;  /* 0x000000f000007945 */ /* 0x000fe80003800000 */
        /* <DEDUP_REMOVED lines=14> */
.L_x_1216:
[----:B------:R-:W-:Y:S05]  /*6320*/  BSYNC B0 ;  /* 0x0000000000007941 */ /* 0x000fea0003800000 */
.L_x_1215:
[----:B------:R-:W-:Y:S05]  /*6330*/  EXIT ;  /* 0x000000000000794d */ /* 0x000fea0003800000 */
.L_x_1156:
[----:B------:R-:W-:-:S08]  /*6340*/  NOP ;  /* 0x0000000000007918 */ /* 0x000fd00000000000 */
[----:B------:R-:W1:-:S00]  /*6350*/  USETMAXREG.DEALLOC.CTAPOOL 0x20 ;  /* 0x00000020000079c8 */ /* 0x000e4000080e0500 */
[----:B-1----:R-:W-:Y:S01]  /*6360*/  LOP3.LUT R0, R0, 0x3, RZ, 0xc0, !PT ;  /* 0x0000000300007812 */ /* 0x002fe200078ec0ff */
[----:B------:R-:W-:Y:S01]  /*6370*/  BSSY B0, `(.L_x_1217) ;  /* 0x0000365000007945 */ /* 0x000fe20003800000 */
[----:B------:R-:W-:-:S04]  /*6380*/  IMAD.MOV.U32 R18, RZ, RZ, RZ ;  /* 0x000000ffff127224 */ /* 0x000fc800078e00ff */
        /* <DEDUP_REMOVED lines=8> */
[----:B------:R-:W1:Y:S01]  /*6410*/  S2UR UR9, SR_CTAID.X ;  /* 0x00000000000979c3 */ /* 0x000e620000002500 */
[----:B------:R-:W-:Y:S01]  /*6420*/  ULDC UR4, c[0x0][0x280] ;  /* 0x0000a00000047ab9 */ /* 0x000fe20000000800 */
[----:B------:R-:W-:Y:S01]  /*6430*/  ULDC UR6, c[0x0][0x290] ;  /* 0x0000a40000067ab9 */ /* 0x000fe20000000800 */
[----:B------:R-:W-:-:S05]  /*6440*/  ULDC UR7, c[0x0][0x74c] ;  /* 0x0001d30000077ab9 */ /* 0x000fca0000000800 */
[----:B------:R-:W2:Y:S01]  /*6450*/  S2UR UR13, SR_CTAID.Y ;  /* 0x00000000000d79c3 */ /* 0x000ea20000002600 */
[----:B-1----:R-:W-:Y:S02]  /*6460*/  UIMAD UR5, UR9, 0x60, UR4 ;  /* 0x00000060090578a4 */ /* 0x002fe4000f8e0204 */
[----:B------:R-:W-:Y:S02]  /*6470*/  ISETP.LE.AND P0, PT, RZ, UR9, PT ;  /* 0x00000009ff007c0c */ /* 0x000fe4000bf03270 */
[----:B------:R-:W-:-:S04]  /*6480*/  UIADD3 UR5, -UR7, UR5, -UR6 ;  /* 0x0000000507057290 */ /* 0x000fc8000fffe906 */
[----:B------:R-:W-:-:S04]  /*6490*/  USHF.R.S32.HI UR6, URZ, 0x1f, UR5 ;  /* 0x0000001f3f067899 */ /* 0x000fc80008011405 */
[----:B------:R-:W-:-:S04]  /*64a0*/  ULEA.HI UR6, UR6, UR5, URZ, 0x6 ;  /* 0x0000000506067291 */ /* 0x000fc8000f8f303f */
[----:B------:R-:W-:Y:S02]  /*64b0*/  USHF.R.S32.HI UR5, URZ, 0x6, UR6 ;  /* 0x000000063f057899 */ /* 0x000fe40008011406 */
[----:B------:R-:W-:Y:S02]  /*64c0*/  UIADD3 UR6, UR4, 0x3f, URZ ;  /* 0x0000003f04067890 */ /* 0x000fe4000fffe03f */
[----:B------:R-:W-:Y:S02]  /*64d0*/  UISETP.LT.AND UP0, UPT, URZ, UR5, UPT ;  /* 0x000000053f00728c */ /* 0x000fe4000bf01270 */
[----:B------:R-:W-:Y:S02]  /*64e0*/  USHF.R.S32.HI UR7, URZ, 0x1f, UR6 ;  /* 0x0000001f3f077899 */ /* 0x000fe40008011406 */
[----:B------:R-:W-:Y:S02]  /*64f0*/  USEL UR5, URZ, UR5, !UP0 ;  /* 0x000000053f057287 */ /* 0x000fe4000c000000 */
[----:B------:R-:W-:-:S04]  /*6500*/  ULEA.HI UR7, UR7, UR6, URZ, 0x6 ;  /* 0x0000000607077291 */ /* 0x000fc8000f8f303f */
[----:B------:R-:W-:Y:S01]  /*6510*/  USHF.R.S32.HI UR8, URZ, 0x6, UR7 ;  /* 0x000000063f087899 */ /* 0x000fe20008011407 */
[----:B--2---:R-:W-:Y:S11]  /*6520*/  @!P0 BRA `(.L_x_1220) ;  /* 0x0000000000288947 */ /* 0x004ff60003800000 */
        /* <DEDUP_REMOVED lines=10> */
.L_x_1220:
[----:B------:R-:W-:Y:S02]  /*65d0*/  UISETP.GT.AND UP0, UPT, UR8, UR5, UPT ;  /* 0x000000050800728c */ /* 0x000fe4000bf04270 */
[----:B------:R-:W-:Y:S02]  /*65e0*/  USHF.R.S32.HI UR14, URZ, 0x1f, UR12 ;  /* 0x0000001f3f0e7899 */ /* 0x000fe4000801140c */
[----:B------:R-:W-:Y:S02]  /*65f0*/  USHF.R.S32.HI UR9, URZ, 0x1f, UR13 ;  /* 0x0000001f3f097899 */ /* 0x000fe4000801140d */
[----:B------:R-:W-:-:S13]  /*6600*/  PLOP3.LUT P0, PT, PT, PT, UP0, 0x80, 0x0 ;  /* 0x000000000000781c */ /* 0x000fda0003f0f008 */
[----:B------:R-:W-:Y:S05]  /*6610*/  @!P0 BRA `(.L_x_1219) ;  /* 0x0000003000e88947 */ /* 0x000fea0003800000 */
[----:B------:R-:W-:Y:S01]  /*6620*/  UIADD3 UR4, -UR5, UR8, URZ ;  /* 0x0000000805047290 */ /* 0x000fe2000fffe13f */
[----:B------:R-:W-:Y:S01]  /*6630*/  ULDC.64 UR10, c[0x0][0x2d8] ;  /* 0x0000b600000a7ab9 */ /* 0x000fe20000000a00 */
[----:B------:R-:W-:Y:S02]  /*6640*/  ELECT P0, URZ, PT ;  /* 0x00000000003f782f */ /* 0x000fe40003800000 */
[----:B------:R-:W-:Y:S02]  /*6650*/  ULOP3.LUT UR4, UR4, 0x1, URZ, 0xc0, !UPT ;  /* 0x0000000104047892 */ /* 0x000fe4000f8ec03f */
[----:B------:R-:W-:Y:S02]  /*6660*/  UIMAD UR9, UR9, UR10, URZ ;  /* 0x0000000a090972a4 */ /* 0x000fe4000f8e023f */
[----:B------:R-:W-:Y:S02]  /*6670*/  UISETP.NE.U32.AND UP0, UPT, UR4, 0x1, UPT ;  /* 0x000000010400788c */ /* 0x000fe4000bf05070 */
[----:B------:R-:W-:-:S02]  /*6680*/  UIMAD.WIDE.U32 UR6, UR13, UR10, URZ ;  /* 0x0000000a0d0672a5 */ /* 0x000fc4000f8e003f */
[----:B------:R-:W-:Y:S02]  /*6690*/  UIMAD UR9, UR13, UR11, UR9 ;  /* 0x0000000b0d0972a4 */ /* 0x000fe4000f8e0209 */
[----:B------:R-:W-:Y:S01]  /*66a0*/  PLOP3.LUT P1, PT, PT, PT, UP0, 0x80, 0x0 ;  /* 0x000000000000781c */ /* 0x000fe20003f2f008 */
[----:B------:R-:W-:Y:S01]  /*66b0*/  ULDC.64 UR10, c[0x0][0x2e0] ;  /* 0x0000b800000a7ab9 */ /* 0x000fe20000000a00 */
[----:B------:R-:W-:Y:S02]  /*66c0*/  UIADD3 UR7, UR7, UR9, URZ ;  /* 0x0000000907077290 */ /* 0x000fe4000fffe03f */
[----:B------:R-:W-:Y:S02]  /*66d0*/  UIMAD UR9, UR14, UR10, URZ ;  /* 0x0000000a0e0972a4 */ /* 0x000fe4000f8e023f */
[----:B------:R-:W-:Y:S02]  /*66e0*/  UIMAD.WIDE.U32 UR6, UR12, UR10, UR6 ;  /* 0x0000000a0c0672a5 */ /* 0x000fe4000f8e0006 */
[----:B------:R-:W-:-:S04]  /*66f0*/  UIMAD UR9, UR12, UR11, UR9 ;  /* 0x0000000b0c0972a4 */ /* 0x000fc8000f8e0209 */
[----:B------:R-:W-:Y:S01]  /*6700*/  UIADD3 UR9, UR7, UR9, URZ ;  /* 0x0000000907097290 */ /* 0x000fe2000fffe03f */
[----:B------:R-:W-:Y:S11]  /*6710*/  @P1 BRA `(.L_x_1221) ;  /* 0x00000004001c1947 */ /* 0x000ff60003800000 */
[----:B------:R-:W-:Y:S01]  /*6720*/  UIMAD UR14, UR5, 0x3000, URZ ;  /* 0x00003000050e78a4 */ /* 0x000fe2000f8e023f */
        /* <DEDUP_REMOVED lines=9> */
[----:B------:R-:W-:Y:S01]  /*67c0*/  UMOV UR16, 0x0 ;  /* 0x0000000000107882 */ /* 0x000fe20000000000 */
[----:B------:R-:W-:Y:S02]  /*67d0*/  UMOV UR17, 0x14f00000 ;  /* 0x14f0000000117882 */ /* 0x000fe40000000000 */
[----:B------:R-:W-:-:S02]  /*67e0*/  ULEA.HI.X UR11, UR13, UR11, UR15, 0x2, UP0 ;  /* 0x0000000b0d0b7291 */ /* 0x000fc400080f140f */
[----:B-1----:R-:W-:-:S03]  /*67f0*/  ULEA UR4, UR12, UR4, 0x18 ;  /* 0x000000040c047291 */ /* 0x002fc6000f8ec03f */
[----:B------:R-:W-:Y:S01]  /*6800*/  UMOV UR12, 0x400 ;  /* 0x00000400000c7882 */ /* 0x000fe20000000000 */
[----:B------:R-:W-:-:S09]  /*6810*/  UIADD3 UR4, UR4, 0x12000, URZ ;  /* 0x0001200004047890 */ /* 0x000fd2000fffe03f */
[----:B------:R1:W-:Y:S02]  /*6820*/  UBLKRED.G.S.ADD.F32.RN [UR10], [UR4], UR12, desc[UR16] ;  /* 0x0000100a040073bb */ /* 0x0003e400080a140c */
[----:B-1----:R0:W-:Y:S02]  /*6830*/  UTMACMDFLUSH ;  /* 0x00000000000079b7 */ /* 0x0021e40000000000 */
.L_x_1223:
[----:B------:R-:W-:Y:S05]  /*6840*/  BSYNC B1 ;  /* 0x0000000000017941 */ /* 0x000fea0003800000 */
.L_x_1222:
        /* <DEDUP_REMOVED lines=9> */
[----:B------:R-:W-:Y:S02]  /*68e0*/  UMOV UR17, 0x14f00000 ;  /* 0x14f0000000117882 */ /* 0x000fe40000000000 */
[----:B------:R-:W-:Y:S02]  /*68f0*/  ULEA.HI.X.SX32 UR4, UR4, UR9, 0x1, UP0 ;  /* 0x0000000904047291 */ /* 0x000fe400080f0e3f */
[----:B------:R-:W-:-:S04]  /*6900*/  ULEA UR10, UP0, UR15, UR10, 0x2 ;  /* 0x0000000a0f0a7291 */ /* 0x000fc8000f80103f */
[----:B------:R-:W-:-:S03]  /*6910*/  ULEA.HI.X UR11, UR15, UR11, UR4, 0x2, UP0 ;  /* 0x0000000b0f0b7291 */ /* 0x000fc600080f1404 */
[----:B------:R-:W-:Y:S01]  /*6920*/  UMOV UR4, 0x400 ;  /* 0x0000040000047882 */ /* 0x000fe20000000000 */
[----:B-1----:R-:W-:-:S04]  /*6930*/  ULEA UR12, UR13, UR12, 0x18 ;  /* 0x0000000c0d0c7291 */ /* 0x002fc8000f8ec03f */
[----:B------:R-:W-:-:S09]  /*6940*/  UIADD3 UR12, UR12, 0x16000, URZ ;  /* 0x000160000c0c7890 */ /* 0x000fd2000fffe03f */
[----:B------:R1:W-:Y:S02]  /*6950*/  UBLKRED.G.S.ADD.F32.RN [UR10], [UR12], UR4, desc[UR16] ;  /* 0x0000100a0c0073bb */ /* 0x0003e400080a1404 */
[----:B-1----:R0:W-:Y:S02]  /*6960*/  UTMACMDFLUSH ;  /* 0x00000000000079b7 */ /* 0x0021e40000000000 */
.L_x_1225:
[----:B------:R-:W-:Y:S05]  /*6970*/  BSYNC B1 ;  /* 0x0000000000017941 */ /* 0x000fea0003800000 */
.L_x_1224:
        /* <DEDUP_REMOVED lines=16> */
[----:B------:R1:W-:Y:S01]  /*6a80*/  UBLKRED.G.S.ADD.F32.RN [UR10], [UR12], UR4, desc[UR16] ;  /* 0x0000100a0c0073bb */ /* 0x0003e200080a1404 */
[----:B------:R0:W-:Y:S01]  /*6a90*/  UTMACMDFLUSH ;  /* 0x00000000000079b7 */ /* 0x0001e20000000000 */
[----:B-1----:R-:W-:-:S04]  /*6aa0*/  DEPBAR.LE SB0, 0x2 ;  /* 0x000080800000791a */ /* 0x002fc80000000000 */
.L_x_1227:
[----:B------:R-:W-:Y:S05]  /*6ab0*/  BSYNC B1 ;  /* 0x0000000000017941 */ /* 0x000fea0003800000 */
.L_x_1226:
[----:B------:R-:W-:Y:S06]  /*6ac0*/  BAR.ARV 0xa, 0xa0 ;  /* 0x0282800000007b1d */ /* 0x000fec0000002000 */
[----:B------:R-:W-:Y:S04]  /*6ad0*/  BSSY B1, `(.L_x_1228) ;  /* 0x0000003000017945 */ /* 0x000fe80003800000 */
[----:B------:R-:W-:Y:S05]  /*6ae0*/  @!P0 BRA `(.L_x_1229) ;  /* 0x0000000000048947 */ /* 0x000fea0003800000 */
[----:B------:R-:W-:-:S04]  /*6af0*/  DEPBAR.LE SB0, 0x1 ;  /* 0x000080400000791a */ /* 0x000fc80000000000 */
.L_x_1229:
[----:B------:R-:W-:Y:S05]  /*6b00*/  BSYNC B1 ;  /* 0x0000000000017941 */ /* 0x000fea0003800000 */
.L_x_1228:
[----:B------:R-:W-:Y:S06]  /*6b10*/  BAR.ARV 0xb, 0xa0 ;  /* 0x02c2800000007b1d */ /* 0x000fec0000002000 */
[----:B------:R-:W-:Y:S04]  /*6b20*/  BSSY B1, `(.L_x_1230) ;  /* 0x0000003000017945 */ /* 0x000fe80003800000 */
[----:B------:R-:W-:Y:S05]  /*6b30*/  @!P0 BRA `(.L_x_1231) ;  /* 0x0000000000048947 */ /* 0x000fea0003800000 */
[----:B------:R-:W-:-:S04]  /*6b40*/  DEPBAR.LE SB0, 0x0 ;  /* 0x000080000000791a */ /* 0x000fc80000000000 */
.L_x_1231:
[----:B------:R-:W-:Y:S05]  /*6b50*/  BSYNC B1 ;  /* 0x0000000000017941 */ /* 0x000fea0003800000 */
.L_x_1230:
[----:B------:R-:W-:Y:S06]  /*6b60*/  BAR.ARV 0xc, 0xa0 ;  /* 0x0302800000007b1d */ /* 0x000fec0000002000 */
[----:B------:R-:W-:Y:S01]  /*6b70*/  UIADD3 UR12, UR5, 0x1, URZ ;  /* 0x00000001050c7890 */ /* 0x000fe2000fffe03f */
[----:B------:R-:W-:Y:S11]  /*6b80*/  BRA `(.L_x_1232) ;  /* 0x0000000000047947 */ /* 0x000ff60003800000 */
.L_x_1221:
[----:B------:R-:W-:-:S05]  /*6b90*/  UMOV UR12, UR5 ;  /* 0x00000005000c7c82 */ /* 0x000fca0008000000 */
.L_x_1232:
[----:B------:R-:W-:-:S04]  /*6ba0*/  UIADD3 UR4, UR5, 0x1, URZ ;  /* 0x0000000105047890 */ /* 0x000fc8000fffe03f */
[----:B------:R-:W-:-:S06]  /*6bb0*/  UISETP.NE.AND UP0, UPT, UR8, UR4, UPT ;  /* 0x000000040800728c */ /* 0x000fcc000bf05270 */
[----:B------:R-:W-:-:S13]  /*6bc0*/  PLOP3.LUT P1, PT, PT, PT, UP0, 0x80, 0x0 ;  /* 0x000000000000781c */ /* 0x000fda0003f2f008 */
[----:B------:R-:W-:Y:S05]  /*6bd0*/  @!P1 BRA `(.L_x_1219) ;  /* 0x0000002c00789947 */ /* 0x000fea0003800000 */
[----:B------:R-:W-:Y:S01]  /*6be0*/  ULDC.64 UR22, c[0x0][0x2c0] ;  /* 0x0000b00000167ab9 */ /* 0x000fe20000000a00 */
[----:B------:R-:W-:Y:S02]  /*6bf0*/  UIMAD UR13, UR12, 0x3000, URZ ;  /* 0x000030000c0d78a4 */ /* 0x000fe4000f8e023f */
[----:B------:R-:W-:Y:S01]  /*6c00*/  ULEA UR22, UP0, UR6, UR22, 0x2 ;  /* 0x0000001606167291 */ /* 0x000fe2000f80103f */
[----:B------:R-:W-:Y:S01]  /*6c10*/  UMOV UR4, URZ ;  /* 0x0000003f00047c82 */ /* 0x000fe20008000000 */
[----:B------:R-:W-:Y:S02]  /*6c20*/  ULDC.64 UR28, c[0x0][0x2c0] ;  /* 0x0000b000001c7ab9 */ /* 0x000fe40000000a00 */
        /* <DEDUP_REMOVED lines=11> */
[----:B------:R-:W-:-:S11]  /*6ce0*/  UMOV UR24, UR13 ;  /* 0x0000000d00187c82 */ /* 0x000fd60008000000 */
.L_x_1253:
[----:B------:R-:W-:Y:S01]  /*6cf0*/  UIADD3 UR10, UR13, UR4, URZ ;  /* 0x000000040d0a7290 */ /* 0x000fe2000fffe03f */
[----:B------:R-:W-:Y:S03]  /*6d00*/  BAR.SYNC.DEFER_BLOCKING 0xd, 0xa0 ;  /* 0x0342800000007b1d */ /* 0x000fe60000010000 */
        /* <DEDUP_REMOVED lines=9> */
[----:B------:R-:W-:Y:S01]  /*6da0*/  UMOV UR25, 0x400 ;  /* 0x0000040000197882 */ /* 0x000fe20000000000 */
[----:B------:R-:W-:Y:S02]  /*6db0*/  UMOV UR40, 0x0 ;  /* 0x0000000000287882 */ /* 0x000fe40000000000 */
[----:B------:R-:W-:Y:S01]  /*6dc0*/  ULEA.HI.X.SX32 UR39, UR24, UR9, 0x1, UP0 ;  /* 0x0000000918277291 */ /* 0x000fe200080f0e3f */
[----:B------:R-:W-:Y:S01]  /*6dd0*/  UMOV UR41, 0x14f00000 ;  /* 0x14f0000000297882 */ /* 0x000fe20000000000 */
[----:B-1----:R-:W-:Y:S02]  /*6de0*/  ULEA UR25, UR26, UR25, 0x18 ;  /* 0x000000191a197291 */ /* 0x002fe4000f8ec03f */
[----:B------:R-:W-:Y:S02]  /*6df0*/  ULEA UR26, UP0, UR27, UR28, 0x2 ;  /* 0x0000001c1b1a7291 */ /* 0x000fe4000f80103f */
[----:B------:R-:W-:-:S02]  /*6e00*/  UIADD3 UR25, UR25, 0x12000, URZ ;  /* 0x0001200019197890 */ /* 0x000fc4000fffe03f */
[----:B------:R-:W-:-:S03]  /*6e10*/  ULEA.HI.X UR27, UR27, UR29, UR39, 0x2, UP0 ;  /* 0x0000001d1b1b7291 */ /* 0x000fc600080f1427 */
[----:B------:R-:W-:-:S06]  /*6e20*/  UMOV UR39, 0x400 ;  /* 0x0000040000277882 */ /* 0x000fcc0000000000 */
[----:B------:R1:W-:Y:S02]  /*6e30*/  UBLKRED.G.S.ADD.F32.RN [UR26], [UR25], UR39, desc[UR40] ;  /* 0x0000281a190073bb */ /* 0x0003e400080a1427 */
[----:B-1----:R0:W-:Y:S02]  /*6e40*/  UTMACMDFLUSH ;  /* 0x00000000000079b7 */ /* 0x0021e40000000000 */
.L_x_1234:
[----:B------:R-:W-:Y:S05]  /*6e50*/  BSYNC B1 ;  /* 0x0000000000017941 */ /* 0x000fea0003800000 */
.L_x_1233:
        /* <DEDUP_REMOVED lines=12> */
.L_x_1236:
[----:B------:R-:W-:Y:S05]  /*6f20*/  BSYNC B1 ;  /* 0x0000000000017941 */ /* 0x000fea0003800000 */
.L_x_1235:
        /* <DEDUP_REMOVED lines=13> */
.L_x_1238:
[----:B------:R-:W-:Y:S05]  /*7000*/  BSYNC B1 ;  /* 0x0000000000017941 */ /* 0x000fea0003800000 */
.L_x_1237:
[----:B------:R-:W-:Y:S06]  /*7010*/  BAR.ARV 0xa, 0xa0 ;  /* 0x0282800000007b1d */ /* 0x000fec0000002000 */
[----:B------:R-:W-:Y:S04]  /*7020*/  BSSY B1, `(.L_x_1239) ;  /* 0x0000003000017945 */ /* 0x000fe80003800000 */
[----:B------:R-:W-:Y:S05]  /*7030*/  @!P0 BRA `(.L_x_1240) ;  /* 0x0000000000048947 */ /* 0x000fea0003800000 */
[----:B------:R-:W-:-:S04]  /*7040*/  DEPBAR.LE SB0, 0x1 ;  /* 0x000080400000791a */ /* 0x000fc80000000000 */
.L_x_1240:
[----:B------:R-:W-:Y:S05]  /*7050*/  BSYNC B1 ;  /* 0x0000000000017941 */ /* 0x000fea0003800000 */
.L_x_1239:
[----:B------:R-:W-:Y:S06]  /*7060*/  BAR.ARV 0xb, 0xa0 ;  /* 0x02c2800000007b1d */ /* 0x000fec0000002000 */
[----:B------:R-:W-:Y:S04]  /*7070*/  BSSY B1, `(.L_x_1241) ;  /* 0x0000003000017945 */ /* 0x000fe80003800000 */
[----:B------:R-:W-:Y:S05]  /*7080*/  @!P0 BRA `(.L_x_1242) ;  /* 0x0000000000048947 */ /* 0x000fea0003800000 */
[----:B------:R-:W-:-:S04]  /*7090*/  DEPBAR.LE SB0, 0x0 ;  /* 0x000080000000791a */ /* 0x000fc80000000000 */
.L_x_1242:
[----:B------:R-:W-:Y:S05]  /*70a0*/  BSYNC B1 ;  /* 0x0000000000017941 */ /* 0x000fea0003800000 */
.L_x_1241:
        /* <DEDUP_REMOVED lines=13> */
.L_x_1244:
[----:B------:R-:W-:Y:S05]  /*7180*/  BSYNC B1 ;  /* 0x0000000000017941 */ /* 0x000fea0003800000 */
.L_x_1243:
        /* <DEDUP_REMOVED lines=12> */
.L_x_1246:
[----:B------:R-:W-:Y:S05]  /*7250*/  BSYNC B1 ;  /* 0x0000000000017941 */ /* 0x000fea0003800000 */
.L_x_1245:
        /* <DEDUP_REMOVED lines=13> */
.L_x_1248:
[----:B------:R-:W-:Y:S05]  /*7330*/  BSYNC B1 ;  /* 0x0000000000017941 */ /* 0x000fea0003800000 */
.L_x_1247:
[----:B------:R-:W-:Y:S06]  /*7340*/  BAR.ARV 0xa, 0xa0 ;  /* 0x0282800000007b1d */ /* 0x000fec0000002000 */
[----:B------:R-:W-:Y:S04]  /*7350*/  BSSY B1, `(.L_x_1249) ;  /* 0x0000003000017945 */ /* 0x000fe80003800000 */
[----:B------:R-:W-:Y:S05]  /*7360*/  @!P0 BRA `(.L_x_1250) ;  /* 0x0000000000048947 */ /* 0x000fea0003800000 */
[----:B------:R-:W-:-:S04]  /*7370*/  DEPBAR.LE SB0, 0x1 ;  /* 0x000080400000791a */ /* 0x000fc80000000000 */
.L_x_1250:
[----:B------:R-:W-:Y:S05]  /*7380*/  BSYNC B1 ;  /* 0x0000000000017941 */ /* 0x000fea0003800000 */
.L_x_1249:
[----:B------:R-:W-:Y:S01]  /*7390*/  UIADD3 UR12, UR12, 0x2, URZ ;  /* 0x000000020c0c7890 */ /* 0x000fe2000fffe03f */
[----:B------:R-:W-:Y:S06]  /*73a0*/  BAR.ARV 0xb, 0xa0 ;  /* 0x02c2800000007b1d */ /* 0x000fec0000002000 */
[----:B------:R-:W-:Y:S01]  /*73b0*/  UISETP.GE.AND UP0, UPT, UR12, UR8, UPT ;  /* 0x000000080c00728c */ /* 0x000fe2000bf06270 */
[----:B------:R-:W-:Y:S04]  /*73c0*/  BSSY B1, `(.L_x_1251) ;  /* 0x0000003000017945 */ /* 0x000fe80003800000 */
[----:B------:R-:W-:Y:S06]  /*73d0*/  @!P0 BRA `(.L_x_1252) ;  /* 0x0000000000048947 */ /* 0x000fec0003800000 */
[----:B------:R-:W-:-:S04]  /*73e0*/  DEPBAR.LE SB0, 0x0 ;  /* 0x000080000000791a */ /* 0x000fc80000000000 */
.L_x_1252:
[----:B------:R-:W-:Y:S05]  /*73f0*/  BSYNC B1 ;  /* 0x0000000000017941 */ /* 0x000fea0003800000 */
.L_x_1251:
[----:B------:R-:W-:Y:S06]  /*7400*/  BAR.ARV 0xc, 0xa0 ;  /* 0x0302800000007b1d */ /* 0x000fec0000002000 */
[----:B------:R-:W-:Y:S01]  /*7410*/  PLOP3.LUT P1, PT, PT, PT, UP0, 0x80, 0x0 ;  /* 0x000000000000781c */ /* 0x000fe20003f2f008 */
[----:B------:R-:W-:Y:S02]  /*7420*/  UIADD3 UR24, UR24, 0x6000, URZ ;  /* 0x0000600018187890 */ /* 0x000fe4000fffe03f */
[----:B------:R-:W-:-:S10]  /*7430*/  UIADD3 UR4, UR4, 0x6000, URZ ;  /* 0x0000600004047890 */ /* 0x000fd4000fffe03f */
[----:B------:R-:W-:Y:S05]  /*7440*/  @!P1 BRA `(.L_x_1253) ;  /* 0xfffffff800289947 */ /* 0x000fea000383ffff */
[----:B------:R-:W-:Y:S05]  /*7450*/  BRA `(.L_x_1219) ;  /* 0x0000002400587947 */ /* 0x000fea0003800000 */
.L_x_1218:
[----:B------:R-:W1:Y:S01]  /*7460*/  S2UR UR29, SR_CTAID.Z ;  /* 0x00000000001d79c3 */ /* 0x000e620000002700 */
[----:B------:R-:W-:Y:S02]  /*7470*/  IMAD.MOV.U32 R7, RZ, RZ, 0x1 ;  /* 0x00000001ff077424 */ /* 0x000fe400078e00ff */
[----:B------:R-:W-:Y:S01]  /*7480*/  IMAD.MOV.U32 R5, RZ, RZ, 0x1 ;  /* 0x00000001ff057424 */ /* 0x000fe200078e00ff */
[----:B-1----:R-:W-:-:S13]  /*7490*/  ISETP.LE.AND P0, PT, RZ, UR29, PT ;  /* 0x0000001dff007c0c */ /* 0x002fda000bf03270 */
[----:B------:R-:W-:Y:S05]  /*74a0*/  @!P0 BRA `(.L_x_1254) ;  /* 0x0000002000c08947 */ /* 0x000fea0003800000 */
[----:B------:R-:W1:Y:S01]  /*74b0*/  S2UR UR9, SR_CTAID.X ;  /* 0x00000000000979c3 */ /* 0x000e620000002500 */
[----:B------:R-:W-:Y:S01]  /*74c0*/  ULDC UR8, c[0x0][0x280] ;  /* 0x0000a00000087ab9 */ /* 0x000fe20000000800 */
[----:B------:R-:W-:Y:S01]  /*74d0*/  ULDC UR4, c[0x0][0x290] ;  /* 0x0000a40000047ab9 */ /* 0x000fe20000000800 */
[----:B------:R-:W-:-:S05]  /*74e0*/  ULDC UR5, c[0x0][0x74c] ;  /* 0x0001d30000057ab9 */ /* 0x000fca0000000800 */
[----:B------:R-:W2:Y:S01]  /*74f0*/  S2UR UR28, SR_CTAID.Y ;  /* 0x00000000001c79c3 */ /* 0x000ea20000002600 */
[----:B-1----:R-:W-:Y:S02]  /*7500*/  UIMAD UR35, UR9, 0x60, URZ ;  /* 0x00000060092378a4 */ /* 0x002fe4000f8e023f */
[----:B------:R-:W-:Y:S02]  /*7510*/  ISETP.LE.AND P0, PT, RZ, UR9, PT ;  /* 0x00000009ff007c0c */ /* 0x000fe4000bf03270 */
[----:B------:R-:W-:-:S04]  /*7520*/  UIADD3 UR4, -UR4, UR35, UR8 ;  /* 0x0000002304047290 */ /* 0x000fc8000fffe108 */
[----:B------:R-:W-:-:S04]  /*7530*/  UIADD3 UR4, UR4, -UR5, URZ ;  /* 0x8000000504047290 */ /* 0x000fc8000fffe03f */
[----:B------:R-:W-:-:S04]  /*7540*/  USHF.R.S32.HI UR5, URZ, 0x1f, UR4 ;  /* 0x0000001f3f057899 */ /* 0x000fc80008011404 */
[----:B------:R-:W-:Y:S02]  /*7550*/  ULEA.HI UR5, UR5, UR4, URZ, 0x6 ;  /* 0x0000000405057291 */ /* 0x000fe4000f8f303f */
[----:B------:R-:W-:Y:S02]  /*7560*/  UIADD3 UR4, UR8, 0x3f, URZ ;  /* 0x0000003f08047890 */ /* 0x000fe4000fffe03f */
[----:B------:R-:W-:Y:S02]  /*7570*/  USHF.R.S32.HI UR5, URZ, 0x6, UR5 ;  /* 0x000000063f057899 */ /* 0x000fe40008011405 */
[----:B------:R-:W-:Y:S02]  /*7580*/  USHF.R.S32.HI UR6, URZ, 0x1f, UR4 ;  /* 0x0000001f3f067899 */ /* 0x000fe40008011404 */
[----:B------:R-:W-:Y:S02]  /*7590*/  UISETP.LT.AND UP0, UPT, URZ, UR5, UPT ;  /* 0x000000053f00728c */ /* 0x000fe4000bf01270 */
[----:B------:R-:W-:-:S02]  /*75a0*/  ULEA.HI UR6, UR6, UR4, URZ, 0x6 ;  /* 0x0000000406067291 */ /* 0x000fc4000f8f303f */
[----:B------:R-:W-:Y:S02]  /*75b0*/  USEL UR7, URZ, UR5, !UP0 ;  /* 0x000000053f077287 */ /* 0x000fe4000c000000 */
[----:B------:R-:W-:Y:S01]  /*75c0*/  USHF.R.S32.HI UR6, URZ, 0x6, UR6 ;  /* 0x000000063f067899 */ /* 0x000fe20008011406 */
[----:B--2---:R-:W-:Y:S11]  /*75d0*/  @!P0 BRA `(.L_x_1255) ;  /* 0x0000000000288947 */ /* 0x004ff60003800000 */
[----:B------:R-:W-:Y:S01]  /*75e0*/  UIMAD UR8, UR9, 0x60, UR8 ;  /* 0x00000060090878a4 */ /* 0x000fe2000f8e0208 */
[----:B------:R-:W-:Y:S01]  /*75f0*/  ULDC UR4, c[0x0][0x290] ;  /* 0x0000a40000047ab9 */ /* 0x000fe20000000800 */
[----:B------:R-:W-:Y:S02]  /*7600*/  ULDC UR5, c[0x0][0x748] ;  /* 0x0001d20000057ab9 */ /* 0x000fe40000000800 */
[----:B------:R-:W-:-:S04]  /*7610*/  UIADD3 UR4, -UR4, 0x9f, UR8 ;  /* 0x0000009f04047890 */ /* 0x000fc8000fffe108 */
[----:B------:R-:W-:-:S04]  /*7620*/  UIADD3 UR4, UR4, UR5, URZ ;  /* 0x0000000504047290 */ /* 0x000fc8000fffe03f */
[----:B------:R-:W-:-:S04]  /*7630*/  USHF.R.S32.HI UR5, URZ, 0x1f, UR4 ;  /* 0x0000001f3f057899 */ /* 0x000fc80008011404 */
[----:B------:R-:W-:-:S04]  /*7640*/  ULEA.HI UR5, UR5, UR4, URZ, 0x6 ;  /* 0x0000000405057291 */ /* 0x000fc8000f8f303f */
[----:B------:R-:W-:-:S04]  /*7650*/  USHF.R.S32.HI UR5, URZ, 0x6, UR5 ;  /* 0x000000063f057899 */ /* 0x000fc80008011405 */
[----:B------:R-:W-:-:S04]  /*7660*/  UISETP.LT.AND UP0, UPT, UR5, UR6, UPT ;  /* 0x000000060500728c */ /* 0x000fc8000bf01270 */
[----:B------:R-:W-:-:S12]  /*7670*/  USEL UR6, UR5, UR6, UP0 ;  /* 0x0000000605067287 */ /* 0x000fd80008000000 */
.L_x_1255:
[----:B------:R-:W-:Y:S01]  /*7680*/  UISETP.GT.AND UP0, UPT, UR6, UR7, UPT ;  /* 0x000000070600728c */ /* 0x000fe2000bf04270 */
[----:B------:R-:W-:-:S05]  /*7690*/  IMAD.MOV.U32 R5, RZ, RZ, 0x1 ;  /* 0x00000001ff057424 */ /* 0x000fca00078e00ff */
[----:B------:R-:W-:-:S13]  /*76a0*/  PLOP3.LUT P0, PT, PT, PT, UP0, 0x80, 0x0 ;  /* 0x000000000000781c */ /* 0x000fda0003f0f008 */
[----:B------:R-:W-:Y:S05]  /*76b0*/  @!P0 BRA `(.L_x_1254) ;  /* 0x00000020003c8947 */ /* 0x000fea0003800000 */
[----:B------:R-:W-:Y:S01]  /*76c0*/  USHF.R.S32.HI UR10, URZ, 0x1f, UR28 ;  /* 0x0000001f3f0a7899 */ /* 0x000fe2000801141c */
[----:B------:R-:W-:Y:S01]  /*76d0*/  IMAD.U32 R4, RZ, RZ, UR7 ;  /* 0x00000007ff047e24 */ /* 0x000fe2000f8e00ff */
[----:B------:R-:W-:Y:S01]  /*76e0*/  ULDC.64 UR8, c[0x0][0x718] ;  /* 0x0001c60000087ab9 */ /* 0x000fe20000000a00 */
[----:B------:R-:W-:Y:S01]  /*76f0*/  ULDC.64 UR12, c[0x0][0x730] ;  /* 0x0001cc00000c7ab9 */ /* 0x000fe20000000a00 */
[----:B------:R-:W-:Y:S01]  /*7700*/  UIMAD.WIDE.U32 UR4, UR28, UR8, URZ ;  /* 0x000000081c0472a5 */ /* 0x000fe2000f8e003f */
[----:B------:R-:W-:Y:S01]  /*7710*/  BSSY B1, `(.L_x_1254) ;  /* 0x0000209000017945 */ /* 0x000fe20003800000 */
[----:B------:R-:W-:Y:S01]  /*7720*/  UIMAD UR8, UR10, UR8, URZ ;  /* 0x000000080a0872a4 */ /* 0x000fe2000f8e023f */
[----:B------:R-:W-:Y:S01]  /*7730*/  IMAD.MOV.U32 R18, RZ, RZ, RZ ;  /* 0x000000ffff127224 */ /* 0x000fe200078e00ff */
[----:B------:R-:W-:Y:S01]  /*7740*/  UIMAD UR10, UR10, UR12, URZ ;  /* 0x0000000c0a0a72a4 */ /* 0x000fe2000f8e023f */
[----:B------:R-:W-:Y:S01]  /*7750*/  IMAD.MOV.U32 R5, RZ, RZ, 0x1 ;  /* 0x00000001ff057424 */ /* 0x000fe200078e00ff */
[----:B------:R-:W-:-:S02]  /*7760*/  UIMAD UR22, UR28, UR9, UR8 ;  /* 0x000000091c1672a4 */ /* 0x000fc4000f8e0208 */
[----:B------:R-:W-:Y:S02]  /*7770*/  UIMAD UR11, UR28, UR13, UR10 ;  /* 0x0000000d1c0b72a4 */ /* 0x000fe4000f8e020a */
[----:B------:R-:W-:Y:S01]  /*7780*/  UIMAD.WIDE.U32 UR8, UR28, UR12, URZ ;  /* 0x0000000c1c0872a5 */ /* 0x000fe2000f8e003f */
[----:B------:R-:W-:Y:S01]  /*7790*/  ULDC UR10, c[0x0][0x2e8] ;  /* 0x0000ba00000a7ab9 */ /* 0x000fe20000000800 */
[----:B------:R-:W-:Y:S02]  /*77a0*/  USHF.R.S32.HI UR12, URZ, 0x1f, UR29 ;  /* 0x0000001f3f0c7899 */ /* 0x000fe4000801141d */
[----:B------:R-:W-:Y:S01]  /*77b0*/  UISETP.NE.AND UP0, UPT, UR10, 0x1, UPT ;  /* 0x000000010a00788c */ /* 0x000fe2000bf05270 */
[----:B------:R-:W-:Y:S01]  /*77c0*/  ULDC.64 UR14, c[0x0][0x720] ;  /* 0x0001c800000e7ab9 */ /* 0x000fe20000000a00 */
[----:B------:R-:W-:Y:S01]  /*77d0*/  ELECT P0, URZ, PT ;  /* 0x00000000003f782f */ /* 0x000fe20003800000 */
[----:B------:R-:W-:Y:S02]  /*77e0*/  UIMAD UR10, UR12, UR14, URZ ;  /* 0x0000000e0c0a72a4 */ /* 0x000fe4000f8e023f */
[----:B------:R-:W-:-:S02]  /*77f0*/  UIADD3 UR23, UR5, UR22, URZ ;  /* 0x0000001605177290 */ /* 0x000fc4000fffe03f */
[----:B------:R-:W-:Y:S02]  /*7800*/  UIMAD UR5, UR29, UR15, UR10 ;  /* 0x0000000f1d0572a4 */ /* 0x000fe4000f8e020a */
[----:B------:R-:W-:Y:S01]  /*7810*/  UIADD3 UR9, UR9, UR11, URZ ;  /* 0x0000000b09097290 */ /* 0x000fe2000fffe03f */
[----:B------:R-:W-:Y:S01]  /*7820*/  ULDC.64 UR16, c[0x0][0x738] ;  /* 0x0001ce0000107ab9 */ /* 0x000fe20000000a00 */
[----:B------:R-:W-:Y:S01]  /*7830*/  UMOV UR22, UR4 ;  /* 0x0000000400167c82 */ /* 0x000fe20008000000 */
[----:B------:R-:W-:Y:S01]  /*7840*/  @UP0 ULDC UR10, c[0x0][0x2ec] ;  /* 0x0000bb00000a0ab9 */ /* 0x000fe20000000800 */
[----:B------:R-:W-:Y:S02]  /*7850*/  UIMAD UR12, UR12, UR16, URZ ;  /* 0x000000100c0c72a4 */ /* 0x000fe4000f8e023f */
[----:B------:R-:W-:Y:S02]  /*7860*/  UIMAD.WIDE.U32 UR22, UR29, UR14, UR22 ;  /* 0x0000000e1d1672a5 */ /* 0x000fe4000f8e0016 */
[----:B------:R-:W-:-:S02]  /*7870*/  UIMAD.WIDE.U32 UR10, UR28, UR10, URZ ;  /* 0x0000000a1c0a72a5 */ /* 0x000fc4000f8e003f */
[----:B------:R-:W-:Y:S01]  /*7880*/  UIMAD.WIDE.U32 UR14, UR29, UR16, UR8 ;  /* 0x000000101d0e72a5 */ /* 0x000fe2000f8e0008 */
[----:B------:R-:W-:Y:S02]  /*7890*/  UMOV UR36, UR28 ;  /* 0x0000001c00247c82 */ /* 0x000fe40008000000 */
[----:B------:R-:W-:Y:S01]  /*78a0*/  @UP0 ULDC UR8, c[0x0][0x2f0] ;  /* 0x0000bc0000080ab9 */ /* 0x000fe20000000800 */
[----:B------:R-:W-:Y:S02]  /*78b0*/  UIMAD UR4, UR29, UR17, UR12 ;  /* 0x000000111d0472a4 */ /* 0x000fe4000f8e020c */
[----:B------:R-:W-:Y:S01]  /*78c0*/  @UP0 USHF.R.U32.HI UR36, URZ, UR8, UR11 ;  /* 0x000000083f240299 */ /* 0x000fe2000801160b */
[----:B------:R-:W-:Y:S11]  /*78d0*/  @!P0 BRA `(.L_x_1256) ;  /* 0x0000001c00b08947 */ /* 0x000ff60003800000 */
[----:B------:R-:W1:Y:S01]  /*78e0*/  S2R R3, SR_CgaCtaId ;  /* 0x0000000000037919 */ /* 0x000e620000008800 */
[----:B------:R-:W-:Y:S01]  /*78f0*/  IMAD.MOV.U32 R6, RZ, RZ, 0x1 ;  /* 0x00000001ff067424 */ /* 0x000fe200078e00ff */
[----:B------:R-:W-:Y:S01]  /*7900*/  MOV R0, 0x400 ;  /* 0x0000040000007802 */ /* 0x000fe20000000f00 */
[----:B------:R-:W-:Y:S01]  /*7910*/  IMAD.U32 R8, RZ, RZ, UR23 ;  /* 0x00000017ff087e24 */ /* 0x000fe2000f8e00ff */
[----:B------:R-:W2:Y:S01]  /*7920*/  S2R R2, SR_TID.X ;  /* 0x0000000000027919 */ /* 0x000ea20000002100 */
[----:B------:R-:W-:Y:S01]  /*7930*/  IMAD.U32 R9, RZ, RZ, UR15 ;  /* 0x0000000fff097e24 */ /* 0x000fe2000f8e00ff */
[----:B------:R-:W-:Y:S01]  /*7940*/  SHF.L.U32 R6, R6, 0x1f, RZ ;  /* 0x0000001f06067819 */ /* 0x000fe200000006ff */
[----:B------:R-:W-:Y:S01]  /*7950*/  IMAD.MOV.U32 R7, RZ, RZ, 0x1 ;  /* 0x00000001ff077424 */ /* 0x000fe200078e00ff */
[----:B-1----:R-:W-:-:S04]  /*7960*/  LEA R0, R3, R0, 0x18 ;  /* 0x0000000003007211 */ /* 0x002fc800078ec0ff */
[----:B------:R-:W1:Y:S01]  /*7970*/  SYNCS.PHASECHK.TRANS64.TRYWAIT P1, [R0+URZ+0x36420], R6 ;  /* 0x03642006000075a7 */ /* 0x000e62000802017f */
[----:B--2---:R-:W-:Y:S01]  /*7980*/  LOP3.LUT P0, RZ, R2, 0x7f, RZ, 0xc0, !PT ;  /* 0x0000007f02ff7812 */ /* 0x004fe2000780c0ff */
[----:B-1----:R-:W-:-:S12]  /*7990*/  @!P1 BRA `(.L_x_1257) ;  /* 0x0000002000709947 */ /* 0x002fd80003800000 */
.L_x_1284:
[----:B------:R-:W-:Y:S02]  /*79a0*/  VIADD R8, R8, UR5 ;  /* 0x0000000508087c36 */ /* 0x000fe40008000000 */
[----:B------:R-:W-:Y:S01]  /*79b0*/  VIADD R9, R9, UR4 ;  /* 0x0000000409097c36 */ /* 0x000fe20008000000 */
[----:B------:R-:W-:Y:S06]  /*79c0*/  @P0 BRA `(.L_x_1258) ;  /* 0x0000000000180947 */ /* 0x000fec0003800000 */
[----:B------:R-:W2:Y:S01]  /*79d0*/  S2R R2, SR_TID.X ;  /* 0x0000000000027919 */ /* 0x000ea20000002100 */
[----:B------:R-:W-:-:S04]  /*79e0*/  IMAD.MOV.U32 R3, RZ, RZ, 0x6100 ;  /* 0x00006100ff037424 */ /* 0x000fc800078e00ff */
[----:B------:R3:W-:Y:S01]  /*79f0*/  SYNCS.ARRIVE.TRANS64 RZ, [R0+URZ+0x36410], R3 ;  /* 0x0364100300ff79a7 */ /* 0x0007e2000800003f */
[----:B--2---:R-:W-:-:S13]  /*7a00*/  LOP3.LUT P1, RZ, R2, 0x1f, RZ, 0xc0, !PT ;  /* 0x0000001f02ff7812 */ /* 0x004fda000782c0ff */
[----:B---3--:R-:W-:Y:S05]  /*7a10*/  @!P1 BRA `(.L_x_1258) ;  /* 0x0000000000049947 */ /* 0x008fea0003800000 */
[----:B------:R-:W-:Y:S01]  /*7a20*/  BPT.TRAP 0x1 ;  /* 0x000000040000795c */ /* 0x000fe20000300000 */
.L_x_1258:
[----:B------:R-:W2:Y:S01]  /*7a30*/  LDC.64 R12, c[0x0][0x198] ;  /* 0x00006600ff0c7b82 */ /* 0x000ea20000000a00 */
[----:B------:R-:W-:Y:S01]  /*7a40*/  R2UR UR27, R4 ;  /* 0x00000000041b72ca */ /* 0x000fe200000e0000 */
[----:B------:R-:W-:Y:S01]  /*7a50*/  ULDC.64 UR10, c[0x0][0x700] ;  /* 0x0001c000000a7ab9 */ /* 0x000fe20000000a00 */
[----:B------:R-:W-:Y:S01]  /*7a60*/  R2UR UR7, R8 ;  /* 0x00000000080772ca */ /* 0x000fe200000e0000 */
[----:B------:R-:W-:Y:S01]  /*7a70*/  UMOV UR48, 0x0 ;  /* 0x0000000000307882 */ /* 0x000fe20000000000 */
[----:B------:R-:W-:Y:S01]  /*7a80*/  R2UR UR32, R0 ;  /* 0x00000000002072ca */ /* 0x000fe200000e0000 */
[----:B------:R-:W-:Y:S01]  /*7a90*/  UMOV UR49, 0x14f00000 ;  /* 0x14f0000000317882 */ /* 0x000fe20000000000 */
[----:B------:R-:W-:Y:S01]  /*7aa0*/  UMOV UR26, URZ ;  /* 0x0000003f001a7c82 */ /* 0x000fe20008000000 */
[----:B------:R-:W-:Y:S01]  /*7ab0*/  UMOV UR18, 0x40 ;  /* 0x0000004000127882 */ /* 0x000fe20000000000 */
[----:B------:R-:W-:Y:S01]  /*7ac0*/  UMOV UR20, UR28 ;  /* 0x0000001c00147c82 */ /* 0x000fe20008000000 */
[----:B------:R-:W-:Y:S01]  /*7ad0*/  UMOV UR21, UR29 ;  /* 0x0000001d00157c82 */ /* 0x000fe20008000000 */
[----:B------:R-:W-:Y:S01]  /*7ae0*/  UMOV UR12, UR28 ;  /* 0x0000001c000c7c82 */ /* 0x000fe20008000000 */
[----:B------:R-:W-:Y:S01]  /*7af0*/  UMOV UR13, UR29 ;  /* 0x0000001d000d7c82 */ /* 0x000fe20008000000 */
[----:B------:R-:W-:Y:S01]  /*7b00*/  UMOV UR30, 0x0 ;  /* 0x00000000001e7882 */ /* 0x000fe20000000000 */
[----:B------:R-:W-:Y:S01]  /*7b10*/  USHF.L.U32 UR27, UR27, 0x6, URZ ;  /* 0x000000061b1b7899 */ /* 0x000fe2000800063f */
[----:B------:R-:W-:Y:S01]  /*7b20*/  IMAD.MOV.U32 R18, RZ, RZ, 0x1 ;  /* 0x00000001ff127424 */ /* 0x000fe200078e00ff */
[----:B------:R-:W-:Y:S01]  /*7b30*/  UMOV UR31, 0x10000000 ;  /* 0x10000000001f7882 */ /* 0x000fe20000000000 */
[----:B------:R-:W-:Y:S01]  /*7b40*/  UMOV UR37, UR29 ;  /* 0x0000001d00257c82 */ /* 0x000fe20008000000 */
[----:B------:R-:W-:-:S02]  /*7b50*/  UIADD3 UR8, UP0, UR27, UR22, URZ ;  /* 0x000000161b087290 */ /* 0x000fc4000ff1e03f */
[----:B------:R-:W-:Y:S02]  /*7b60*/  UIADD3 UR24, UR32, 0x1e000, URZ ;  /* 0x0001e00020187890 */ /* 0x000fe4000fffe03f */
[----:B------:R-:W-:Y:S01]  /*7b70*/  ULEA.HI.X.SX32 UR7, UR27, UR7, 0x1, UP0 ;  /* 0x000000071b077291 */ /* 0x000fe200080f0e3f */
[----:B--2---:R-:W-:Y:S01]  /*7b80*/  IMAD.MOV.U32 R10, RZ, RZ, R12 ;  /* 0x000000ffff0a7224 */ /* 0x004fe200078e000c */
[----:B------:R-:W-:Y:S01]  /*7b90*/  UIADD3 UR25, UR32, 0x36410, URZ ;  /* 0x0003641020197890 */ /* 0x000fe2000fffe03f */
[----:B------:R-:W-:Y:S01]  /*7ba0*/  IMAD.MOV.U32 R11, RZ, RZ, R13 ;  /* 0x000000ffff0b7224 */ /* 0x000fe200078e000d */
[----:B------:R-:W-:Y:S01]  /*7bb0*/  UIADD3 UR16, UR32, 0x20000, URZ ;  /* 0x0002000020107890 */ /* 0x000fe2000fffe03f */
[----:B------:R-:W-:Y:S01]  /*7bc0*/  IMAD.U32 R12, RZ, RZ, UR10 ;  /* 0x0000000aff0c7e24 */ /* 0x000fe2000f8e00ff */
[C---:B------:R-:W-:Y:S01]  /*7bd0*/  IADD3 R3, P2, R10.reuse, 0x3f0, RZ ;  /* 0x000003f00a037810 */ /* 0x040fe20007f5e0ff */
[----:B------:R-:W-:Y:S01]  /*7be0*/  IMAD.U32 R13, RZ, RZ, UR11 ;  /* 0x0000000bff0d7e24 */ /* 0x000fe2000f8e00ff */
[----:B------:R-:W-:Y:S01]  /*7bf0*/  IADD3 R2, P1, R10, 0x2f0, RZ ;  /* 0x000002f00a027810 */ /* 0x000fe20007f3e0ff */
[----:B------:R-:W-:Y:S01]  /*7c00*/  IMAD.U32 R14, RZ, RZ, UR8 ;  /* 0x00000008ff0e7e24 */ /* 0x000fe2000f8e00ff */
[----:B------:R-:W-:Y:S01]  /*7c10*/  R2UR UR46, R3 ;  /* 0x00000000032e72ca */ /* 0x000fe200000e0000 */
[----:B------:R-:W-:Y:S01]  /*7c20*/  IMAD.U32 R3, RZ, RZ, UR8 ;  /* 0x00000008ff037e24 */ /* 0x000fe2000f8e00ff */
[----:B------:R-:W-:Y:S01]  /*7c30*/  R2UR UR54, R2 ;  /* 0x00000000023672ca */ /* 0x000fe200000e0000 */
[----:B------:R-:W-:Y:S01]  /*7c40*/  IMAD.X R15, RZ, RZ, R11, P1 ;  /* 0x000000ffff0f7224 */ /* 0x000fe200008e060b */
[----:B------:R-:W-:Y:S01]  /*7c50*/  UIADD3 UR8, UR32, 0x22000, URZ ;  /* 0x0002200020087890 */ /* 0x000fe2000fffe03f */
[----:B------:R-:W-:Y:S01]  /*7c60*/  IMAD.U32 R5, RZ, RZ, UR7 ;  /* 0x00000007ff057e24 */ /* 0x000fe2000f8e00ff */
[----:B------:R-:W-:Y:S01]  /*7c70*/  LEA R2, P1, R3, R12, 0x2 ;  /* 0x0000000c03027211 */ /* 0x000fe200078210ff */
[----:B------:R-:W-:Y:S01]  /*7c80*/  UIADD3 UR33, UR32, 0x36400, URZ ;  /* 0x0003640020217890 */ /* 0x000fe2000fffe03f */
[----:B------:R-:W-:Y:S01]  /*7c90*/  R2UR UR55, R15 ;  /* 0x000000000f3772ca */ /* 0x000fe200000e0000 */
[----:B------:R-:W-:Y:S01]  /*7ca0*/  IMAD.U32 R15, RZ, RZ, UR6 ;  /* 0x00000006ff0f7e24 */ /* 0x000fe2000f8e00ff */
[----:B------:R-:W-:Y:S01]  /*7cb0*/  LEA.HI.X R5, R14, R13, R5, 0x2, P1 ;  /* 0x0000000d0e057211 */ /* 0x000fe200008f1405 */
[--C-:B------:R-:W-:Y:S01]  /*7cc0*/  IMAD.X R14, RZ, RZ, R11.reuse, P2 ;  /* 0x000000ffff0e7224 */ /* 0x100fe200010e060b */
[----:B------:R-:W-:Y:S01]  /*7cd0*/  R2UR UR56, R2 ;  /* 0x00000000023872ca */ /* 0x000fe200000e0000 */
[----:B------:R-:W-:Y:S01]  /*7ce0*/  UMOV UR17, UR25 ;  /* 0x0000001900117c82 */ /* 0x000fe20008000000 */
[----:B------:R-:W-:Y:S01]  /*7cf0*/  IADD3 R2, P1, R10, 0xf0, RZ ;  /* 0x000000f00a027810 */ /* 0x000fe20007f3e0ff */
[----:B------:R-:W-:Y:S01]  /*7d00*/  UMOV UR19, UR27 ;  /* 0x0000001b00137c82 */ /* 0x000fe20008000000 */
[----:B------:R-:W-:Y:S01]  /*7d10*/  R2UR UR57, R5 ;  /* 0x00000000053972ca */ /* 0x000fe200000e0000 */
[----:B------:R-:W-:Y:S01]  /*7d20*/  VIADD R15, R15, 0xffffffff ;  /* 0xffffffff0f0f7836 */ /* 0x000fe20000000000 */
[----:B------:R-:W-:Y:S01]  /*7d30*/  R2UR UR40, R2 ;  /* 0x00000000022872ca */ /* 0x000fe200000e0000 */
[----:B------:R-:W-:Y:S01]  /*7d40*/  IMAD.X R3, RZ, RZ, R11, P1 ;  /* 0x000000ffff037224 */ /* 0x000fe200008e060b */
[----:B------:R-:W-:Y:S01]  /*7d50*/  UMOV UR10, 0x80 ;  /* 0x00000080000a7882 */ /* 0x000fe20000000000 */
[----:B------:R-:W-:Y:S01]  /*7d60*/  UMOV UR9, UR25 ;  /* 0x0000001900097c82 */ /* 0x000fe20008000000 */
[----:B------:R-:W-:Y:S01]  /*7d70*/  UMOV UR11, UR27 ;  /* 0x0000001b000b7c82 */ /* 0x000fe20008000000 */
[----:B------:R-:W-:Y:S01]  /*7d80*/  R2UR UR47, R14 ;  /* 0x000000000e2f72ca */ /* 0x000fe200000e0000 */
[----:B------:R-:W-:Y:S01]  /*7d90*/  IMAD.MOV.U32 R5, RZ, RZ, 0x12000 ;  /* 0x00012000ff057424 */ /* 0x000fe200078e00ff */
[----:B------:R-:W-:Y:S01]  /*7da0*/  R2UR UR41, R3 ;  /* 0x00000000032972ca */ /* 0x000fe200000e0000 */
[----:B------:R-:W-:Y:S01]  /*7db0*/  UMOV UR7, 0x10 ;  /* 0x0000001000077882 */ /* 0x000fe20000000000 */
[----:B------:R-:W-:Y:S01]  /*7dc0*/  UMOV UR34, UR26 ;  /* 0x0000001a00227c82 */ /* 0x000fe20008000000 */
[----:B------:R-:W-:Y:S01]  /*7dd0*/  ISETP.GE.AND P1, PT, R4, R15, PT ;  /* 0x0000000f0400720c */ /* 0x000fe20003f26270 */
[----:B------:R-:W-:Y:S01]  /*7de0*/  UMOV UR50, 0x40 ;  /* 0x0000004000327882 */ /* 0x000fe20000000000 */
[----:B------:R-:W-:Y:S01]  /*7df0*/  UMOV UR51, UR35 ;  /* 0x0000002300337c82 */ /* 0x000fe20008000000 */
[----:B------:R-:W-:Y:S01]  /*7e00*/  UMOV UR52, UR36 ;  /* 0x0000002400347c82 */ /* 0x000fe20008000000 */
[----:B------:R-:W-:Y:S01]  /*7e10*/  UMOV UR53, UR29 ;  /* 0x0000001d00357c82 */ /* 0x000fe20008000000 */
[----:B------:R-:W-:Y:S01]  /*7e20*/  UMOV UR42, 0x80 ;  /* 0x00000080002a7882 */ /* 0x000fe20000000000 */
[----:B------:R-:W-:Y:S01]  /*7e30*/  UMOV UR43, UR35 ;  /* 0x00000023002b7c82 */ /* 0x000fe20008000000 */
[----:B------:R-:W-:Y:S01]  /*7e40*/  UMOV UR44, UR36 ;  /* 0x00000024002c7c82 */ /* 0x000fe20008000000 */
[----:B------:R-:W-:-:S02]  /*7e50*/  UMOV UR45, UR29 ;  /* 0x0000001d002d7c82 */ /* 0x000fc40008000000 */
[----:B------:R2:W-:Y:S01]  /*7e60*/  UTMALDG.4D [UR24], [UR40], desc[UR48] ;  /* 0x00003018280075b4 */ /* 0x0005e20008019000 */
[----:B------:R3:W-:Y:S01]  /*7e70*/  UTMALDG.4D [UR16], [UR40], desc[UR48] ;  /* 0x00003010280075b4 */ /* 0x0007e20008019000 */
[----:B------:R4:W-:Y:S01]  /*7e80*/  UTMALDG.4D [UR8], [UR40], desc[UR48] ;  /* 0x00003008280075b4 */ /* 0x0009e20008019000 */
[----:B--2---:R-:W-:Y:S02]  /*7e90*/  UIADD3 UR24, UR32, 0x30000, URZ ;  /* 0x0003000020187890 */ /* 0x004fe4000fffe03f */
[----:B---3--:R-:W-:-:S07]  /*7ea0*/  UIADD3 UR16, UR32, 0x9000, URZ ;  /* 0x0000900020107890 */ /* 0x008fce000fffe03f */
[----:B------:R-:W-:Y:S01]  /*7eb0*/  UBLKCP.S.G [UR24], [UR56], UR7 ;  /* 0x00000018380073ba */ /* 0x000fe20008000207 */
[----:B------:R2:W-:Y:S01]  /*7ec0*/  SYNCS.ARRIVE.TRANS64 RZ, [R0+URZ+0x36400], R5 ;  /* 0x0364000500ff79a7 */ /* 0x0005e2000800003f */
[----:B------:R-:W-:Y:S01]  /*7ed0*/  UMOV UR19, UR35 ;  /* 0x0000002300137c82 */ /* 0x000fe20008000000 */
[----:B------:R-:W-:Y:S01]  /*7ee0*/  UMOV UR20, UR36 ;  /* 0x0000002400147c82 */ /* 0x000fe20008000000 */
[----:B------:R-:W-:Y:S01]  /*7ef0*/  UMOV UR18, UR26 ;  /* 0x0000001a00127c82 */ /* 0x000fe20008000000 */
[----:B------:R-:W-:Y:S01]  /*7f00*/  UMOV UR17, UR33 ;  /* 0x0000002100117c82 */ /* 0x000fe20008000000 */
[----:B----4-:R-:W-:Y:S02]  /*7f10*/  UIADD3 UR48, UR32, 0x3000, URZ ;  /* 0x0000300020307890 */ /* 0x010fe4000fffe03f */
[----:B------:R3:W-:Y:S01]  /*7f20*/  UTMALDG.4D [UR32], [UR54], desc[UR30] ;  /* 0x00001e20360075b4 */ /* 0x0007e20008019000 */
[----:B------:R-:W-:Y:S02]  /*7f30*/  UIADD3 UR40, UR32, 0x6000, URZ ;  /* 0x0000600020287890 */ /* 0x000fe4000fffe03f */
[----:B------:R-:W-:Y:S01]  /*7f40*/  UIADD3 UR8, UR32, 0xc000, URZ ;  /* 0x0000c00020087890 */ /* 0x000fe2000fffe03f */
[----:B--2---:R-:W-:Y:S01]  /*7f50*/  IMAD.MOV.U32 R5, RZ, RZ, 0x1 ;  /* 0x00000001ff057424 */ /* 0x004fe200078e00ff */
[----:B------:R-:W-:Y:S01]  /*7f60*/  UMOV UR49, UR33 ;  /* 0x0000002100317c82 */ /* 0x000fe20008000000 */
[----:B------:R-:W-:Y:S01]  /*7f70*/  UMOV UR41, UR33 ;  /* 0x0000002100297c82 */ /* 0x000fe20008000000 */
[----:B------:R-:W-:Y:S01]  /*7f80*/  UMOV UR10, 0x40 ;  /* 0x00000040000a7882 */ /* 0x000fe20000000000 */
[----:B------:R2:W-:Y:S01]  /*7f90*/  UTMALDG.4D [UR48], [UR54], desc[UR30] ;  /* 0x00001e30360075b4 */ /* 0x0005e20008019000 */
[----:B------:R-:W-:Y:S01]  /*7fa0*/  UMOV UR11, UR35 ;  /* 0x00000023000b7c82 */ /* 0x000fe20008000000 */
[----:B------:R-:W-:Y:S01]  /*7fb0*/  UMOV UR12, UR36 ;  /* 0x00000024000c7c82 */ /* 0x000fe20008000000 */
[----:B------:R-:W-:Y:S01]  /*7fc0*/  UMOV UR9, UR33 ;  /* 0x0000002100097c82 */ /* 0x000fe20008000000 */
[----:B------:R2:W-:Y:S01]  /*7fd0*/  UTMALDG.4D [UR40], [UR54], desc[UR30] ;  /* 0x00001e28360075b4 */ /* 0x0005e20008019000 */
[----:B------:R2:W-:Y:S01]  /*7fe0*/  UTMALDG.4D [UR16], [UR46], desc[UR30] ;  /* 0x00001e102e0075b4 */ /* 0x0005e20008019000 */
[----:B---3--:R-:W-:Y:S01]  /*7ff0*/  UIADD3 UR32, UR32, 0xf000, URZ ;  /* 0x0000f00020207890 */ /* 0x008fe2000fffe03f */
[----:B------:R-:W-:Y:S01]  /*8000*/  UMOV UR34, 0x80 ;  /* 0x0000008000227882 */ /* 0x000fe20000000000 */
[----:B------:R2:W-:Y:S07]  /*8010*/  UTMALDG.4D [UR8], [UR46], desc[UR30] ;  /* 0x00001e082e0075b4 */ /* 0x0005ee0008019000 */
[----:B------:R2:W-:Y:S02]  /*8020*/  UTMALDG.4D [UR32], [UR46], desc[UR30] ;  /* 0x00001e202e0075b4 */ /* 0x0005e40008019000 */
[----:B--2---:R-:W-:Y:S05]  /*8030*/  @P1 BRA `(.L_x_1259) ;  /* 0x0000001400041947 */ /* 0x004fea0003800000 */
[----:B------:R-:W2:Y:S01]  /*8040*/  S2R R16, SR_TID.X ;  /* 0x0000000000107919 */ /* 0x000ea20000002100 */
[C---:B------:R-:W-:Y:S01]  /*8050*/  R2UR UR7, R4.reuse ;  /* 0x00000000040772ca */ /* 0x040fe200000e0000 */
[----:B------:R-:W-:Y:S01]  /*8060*/  UIADD3 UR8, UR6, -0x2, URZ ;  /* 0xfffffffe06087890 */ /* 0x000fe2000fffe03f */
[----:B------:R-:W-:Y:S02]  /*8070*/  IMAD.MOV.U32 R18, RZ, RZ, 0x1 ;  /* 0x00000001ff127424 */ /* 0x000fe400078e00ff */
[----:B------:R-:W-:Y:S02]  /*8080*/  IMAD.MOV.U32 R21, RZ, RZ, R4 ;  /* 0x000000ffff157224 */ /* 0x000fe400078e0004 */
[----:B------:R-:W-:Y:S01]  /*8090*/  IMAD.MOV.U32 R7, RZ, RZ, 0x1 ;  /* 0x00000001ff077424 */ /* 0x000fe200078e00ff */
[----:B------:R-:W-:-:S06]  /*80a0*/  ISETP.NE.AND P1, PT, R4, UR8, PT ;  /* 0x0000000804007c0c */ /* 0x000fcc000bf25270 */
[----:B------:R-:W-:-:S04]  /*80b0*/  ULOP3.LUT UR7, URZ, UR7, URZ, 0x33, !UPT ;  /* 0x000000073f077292 */ /* 0x000fc8000f8e333f */
[----:B------:R-:W-:-:S06]  /*80c0*/  UIADD3 UR7, UR7, UR6, URZ ;  /* 0x0000000607077290 */ /* 0x000fcc000fffe03f */
[----:B------:R-:W-:-:S05]  /*80d0*/  IMAD.U32 R19, RZ, RZ, UR7 ;  /* 0x00000007ff137e24 */ /* 0x000fca000f8e00ff */
[----:B------:R-:W-:Y:S02]  /*80e0*/  LOP3.LUT R19, R19, 0x1, RZ, 0xc0, !PT ;  /* 0x0000000113137812 */ /* 0x000fe400078ec0ff */
[----:B--2---:R-:W-:Y:S01]  /*80f0*/  LOP3.LUT R20, R16, 0x1f, RZ, 0xc0, !PT ;  /* 0x0000001f10147812 */ /* 0x004fe200078ec0ff */
[----:B------:R-:W-:Y:S06]  /*8100*/  @!P1 BRA `(.L_x_1260) ;  /* 0x0000000c00389947 */ /* 0x000fec0003800000 */
[----:B------:R-:W-:Y:S01]  /*8110*/  R2UR UR8, R19 ;  /* 0x00000000130872ca */ /* 0x000fe200000e0000 */
[----:B------:R-:W-:Y:S02]  /*8120*/  IMAD.MOV.U32 R21, RZ, RZ, R4 ;  /* 0x000000ffff157224 */ /* 0x000fe400078e0004 */
[----:B------:R-:W-:-:S10]  /*8130*/  IMAD.MOV.U32 R7, RZ, RZ, 0x1 ;  /* 0x00000001ff077424 */ /* 0x000fd400078e00ff */
[----:B------:R-:W-:-:S06]  /*8140*/  UIADD3 UR7, UR7, -UR8, URZ ;  /* 0x8000000807077290 */ /* 0x000fcc000fffe03f */
[----:B------:R-:W-:-:S07]  /*8150*/  IMAD.U32 R22, RZ, RZ, UR7 ;  /* 0x00000007ff167e24 */ /* 0x000fce000f8e00ff */
.L_x_1269:
[----:B-1----:R-:W-:-:S05]  /*8160*/  IMAD.MOV.U32 R6, RZ, RZ, 0x1 ;  /* 0x00000001ff067424 */ /* 0x002fca00078e00ff */
[----:B------:R-:W-:-:S04]  /*8170*/  SHF.L.U32 R6, R6, 0x1f, RZ ;  /* 0x0000001f06067819 */ /* 0x000fc800000006ff */
[----:B------:R-:W1:Y:S02]  /*8180*/  SYNCS.PHASECHK.TRANS64.TRYWAIT P1, [R0+URZ+0x36438], R6 ;  /* 0x03643806000075a7 */ /* 0x000e64000802017f */
[----:B-123--:R-:W-:Y:S05]  /*8190*/  @!P1 BRA `(.L_x_1261) ;  /* 0x0000001800849947 */ /* 0x00efea0003800000 */
.L_x_1285:
[----:B------:R-:W-:Y:S05]  /*81a0*/  @P0 BRA `(.L_x_1262) ;  /* 0x0000000000140947 */ /* 0x000fea0003800000 */
[----:B------:R-:W-:Y:S01]  /*81b0*/  ISETP.NE.AND P1, PT, R20, RZ, PT ;  /* 0x000000ff1400720c */ /* 0x000fe20003f25270 */
[----:B------:R-:W-:-:S04]  /*81c0*/  IMAD.MOV.U32 R3, RZ, RZ, 0x6100 ;  /* 0x00006100ff037424 */ /* 0x000fc800078e00ff */
[----:B------:R2:W-:Y:S08]  /*81d0*/  SYNCS.ARRIVE.TRANS64 RZ, [R0+URZ+0x36430], R3 ;  /* 0x0364300300ff79a7 */ /* 0x0005f0000800003f */
[----:B------:R-:W-:Y:S05]  /*81e0*/  @!P1 BRA `(.L_x_1262) ;  /* 0x0000000000049947 */ /* 0x000fea0003800000 */
[----:B------:R-:W-:Y:S01]  /*81f0*/  BPT.TRAP 0x1 ;  /* 0x000000040000795c */ /* 0x000fe20000300000 */
.L_x_1262:
[----:B------:R-:W3:Y:S01]  /*8200*/  LDC.64 R16, c[0x0][0x728] ;  /* 0x0001ca00ff107b82 */ /* 0x000ee20000000a00 */
[----:B------:R-:W-:Y:S01]  /*8210*/  IMAD.SHL.U32 R28, R21, 0x40, RZ ;  /* 0x00000040151c7824 */ /* 0x000fe200078e00ff */
[----:B------:R-:W-:Y:S01]  /*8220*/  UMOV UR32, 0x0 ;  /* 0x0000000000207882 */ /* 0x000fe20000000000 */
[C---:B------:R-:W-:Y:S01]  /*8230*/  VIADD R23, R0.reuse, 0x36430 ;  /* 0x0003643000177836 */ /* 0x040fe20000000000 */
[----:B------:R-:W-:Y:S01]  /*8240*/  UMOV UR33, 0x14f00000 ;  /* 0x14f0000000217882 */ /* 0x000fe20000000000 */
[----:B------:R-:W-:Y:S01]  /*8250*/  VIADD R24, R0, 0x2a000 ;  /* 0x0002a00000187836 */ /* 0x000fe20000000000 */
[----:B------:R-:W-:Y:S01]  /*8260*/  IADD3 R2, P1, R28, UR14, RZ ;  /* 0x0000000e1c027c10 */ /* 0x000fe2000ff3e0ff */
[C---:B------:R-:W-:Y:S01]  /*8270*/  VIADD R25, R0.reuse, 0x2c000 ;  /* 0x0002c00000197836 */ /* 0x040fe20000000000 */
[----:B------:R-:W4:Y:S01]  /*8280*/  LDC.64 R12, c[0x0][0x198] ;  /* 0x00006600ff0c7b82 */ /* 0x000f220000000a00 */
[----:B------:R-:W-:Y:S01]  /*8290*/  VIADD R26, R0, 0x2e000 ;  /* 0x0002e000001a7836 */ /* 0x000fe20000000000 */
[----:B--2---:R-:W-:Y:S01]  /*82a0*/  LEA.HI.X.SX32 R3, R28, R9, 0x1, P1 ;  /* 0x000000091c037211 */ /* 0x004fe200008f0eff */
[----:B------:R-:W-:Y:S01]  /*82b0*/  VIADD R27, R0, 0x30200 ;  /* 0x00030200001b7836 */ /* 0x000fe20000000000 */
[----:B------:R-:W-:Y:S01]  /*82c0*/  R2UR UR27, R28 ;  /* 0x000000001c1b72ca */ /* 0x000fe200000e0000 */
[----:B------:R-:W-:Y:S01]  /*82d0*/  UMOV UR26, URZ ;  /* 0x0000003f001a7c82 */ /* 0x000fe20008000000 */
[----:B------:R-:W-:Y:S01]  /*82e0*/  R2UR UR25, R23 ;  /* 0x00000000171972ca */ /* 0x000fe200000e0000 */
[----:B------:R-:W-:Y:S01]  /*82f0*/  UMOV UR18, 0x40 ;  /* 0x0000004000127882 */ /* 0x000fe20000000000 */
        /* <DEDUP_REMOVED lines=8> */
[C---:B---3--:R-:W-:Y:S01]  /*8380*/  LEA R4, P1, R2.reuse, R16, 0x2 ;  /* 0x0000001002047211 */ /* 0x048fe200078210ff */
[----:B------:R-:W-:Y:S01]  /*8390*/  UMOV UR19, UR27 ;  /* 0x0000001b00137c82 */ /* 0x000fe20008000000 */
[----:B------:R-:W-:Y:S01]  /*83a0*/  UMOV UR13, UR29 ;  /* 0x0000001d000d7c82 */ /* 0x000fe20008000000 */
[----:B------:R-:W-:Y:S01]  /*83b0*/  UMOV UR17, UR25 ;  /* 0x0000001900117c82 */ /* 0x000fe20008000000 */
[----:B------:R-:W-:Y:S01]  /*83c0*/  LEA.HI.X R2, R2, R17, R3, 0x2, P1 ;  /* 0x0000001102027211 */ /* 0x000fe200008f1403 */
[----:B------:R-:W-:Y:S01]  /*83d0*/  UMOV UR9, UR25 ;  /* 0x0000001900097c82 */ /* 0x000fe20008000000 */
[----:B------:R-:W-:Y:S01]  /*83e0*/  R2UR UR40, R4 ;  /* 0x00000000042872ca */ /* 0x000fe200000e0000 */
[----:B------:R-:W-:Y:S01]  /*83f0*/  UMOV UR11, UR27 ;  /* 0x0000001b000b7c82 */ /* 0x000fe20008000000 */
[----:B----4-:R-:W-:Y:S01]  /*8400*/  IMAD.MOV.U32 R10, RZ, RZ, R12 ;  /* 0x000000ffff0a7224 */ /* 0x010fe200078e000c */
[----:B------:R-:W-:Y:S01]  /*8410*/  R2UR UR41, R2 ;  /* 0x00000000022972ca */ /* 0x000fe200000e0000 */
[----:B------:R-:W-:Y:S01]  /*8420*/  IMAD.MOV.U32 R11, RZ, RZ, R13 ;  /* 0x000000ffff0b7224 */ /* 0x000fe200078e000d */
[----:B------:R-:W-:Y:S01]  /*8430*/  SHF.L.U32 R3, R7, 0x1f, RZ ;  /* 0x0000001f07037819 */ /* 0x000fe200000006ff */
[----:B------:R-:W-:Y:S01]  /*8440*/  UMOV UR7, 0x10 ;  /* 0x0000001000077882 */ /* 0x000fe20000000000 */
[----:B------:R-:W-:Y:S01]  /*8450*/  IADD3 R4, P1, R10, 0x1f0, RZ ;  /* 0x000001f00a047810 */ /* 0x000fe20007f3e0ff */
[----:B------:R-:W-:-:S03]  /*8460*/  UMOV UR43, UR25 ;  /* 0x00000019002b7c82 */ /* 0x000fc60008000000 */
[----:B------:R-:W-:Y:S01]  /*8470*/  R2UR UR30, R4 ;  /* 0x00000000041e72ca */ /* 0x000fe200000e0000 */
[----:B------:R-:W-:-:S05]  /*8480*/  IMAD.X R5, RZ, RZ, R11, P1 ;  /* 0x000000ffff057224 */ /* 0x000fca00008e060b */
[----:B------:R-:W-:-:S13]  /*8490*/  R2UR UR31, R5 ;  /* 0x00000000051f72ca */ /* 0x000fda00000e0000 */
[----:B------:R2:W-:Y:S01]  /*84a0*/  UTMALDG.4D [UR24], [UR30], desc[UR32] ;  /* 0x000020181e0075b4 */ /* 0x0005e20008019000 */
[----:B------:R2:W-:Y:S01]  /*84b0*/  UTMALDG.4D [UR16], [UR30], desc[UR32] ;  /* 0x000020101e0075b4 */ /* 0x0005e20008019000 */
[----:B------:R2:W-:Y:S01]  /*84c0*/  UTMALDG.4D [UR8], [UR30], desc[UR32] ;  /* 0x000020081e0075b4 */ /* 0x0005e20008019000 */
[----:B------:R2:W-:Y:S01]  /*84d0*/  UBLKCP.S.G [UR42], [UR40], UR7 ;  /* 0x0000002a280073ba */ /* 0x0005e20008000207 */
[----:B------:R-:W3:Y:S02]  /*84e0*/  SYNCS.PHASECHK.TRANS64.TRYWAIT P1, [R0+URZ+0x36428], R3 ;  /* 0x03642803000075a7 */ /* 0x000ee4000802017f */
[----:B--23--:R-:W-:Y:S05]  /*84f0*/  @!P1 BRA `(.L_x_1263) ;  /* 0x0000001400c09947 */ /* 0x00cfea0003800000 */
.L_x_1286:
[----:B------:R-:W-:Y:S05]  /*8500*/  @P0 BRA `(.L_x_1264) ;  /* 0x0000000000140947 */ /* 0x000fea0003800000 */
[----:B------:R-:W-:Y:S01]  /*8510*/  ISETP.NE.AND P1, PT, R20, RZ, PT ;  /* 0x000000ff1400720c */ /* 0x000fe20003f25270 */
[----:B--2---:R-:W-:-:S04]  /*8520*/  IMAD.MOV.U32 R3, RZ, RZ, 0x6100 ;  /* 0x00006100ff037424 */ /* 0x004fc800078e00ff */
[----:B------:R3:W-:Y:S08]  /*8530*/  SYNCS.ARRIVE.TRANS64 RZ, [R0+URZ+0x36418], R3 ;  /* 0x0364180300ff79a7 */ /* 0x0007f0000800003f */
[----:B------:R-:W-:Y:S05]  /*8540*/  @!P1 BRA `(.L_x_1264) ;  /* 0x0000000000049947 */ /* 0x000fea0003800000 */
[----:B------:R-:W-:Y:S01]  /*8550*/  BPT.TRAP 0x1 ;  /* 0x000000040000795c */ /* 0x000fe20000300000 */
.L_x_1264:
[----:B------:R-:W-:Y:S01]  /*8560*/  VIADD R28, R28, 0x40 ;  /* 0x000000401c1c7836 */ /* 0x000fe20000000000 */
[----:B------:R-:W-:Y:S01]  /*8570*/  ULDC.64 UR8, c[0x0][0x700] ;  /* 0x0001c00000087ab9 */ /* 0x000fe20000000a00 */
[----:B------:R-:W-:Y:S01]  /*8580*/  R2UR UR40, R0 ;  /* 0x00000000002872ca */ /* 0x000fe200000e0000 */
[----:B------:R-:W-:Y:S01]  /*8590*/  IMAD.U32 R12, RZ, RZ, UR8 ;  /* 0x00000008ff0c7e24 */ /* 0x000fe2000f8e00ff */
[----:B------:R-:W-:Y:S01]  /*85a0*/  UMOV UR32, 0x0 ;  /* 0x0000000000207882 */ /* 0x000fe20000000000 */
[----:B------:R-:W-:Y:S01]  /*85b0*/  IADD3 R2, P1, R28, UR22, RZ ;  /* 0x000000161c027c10 */ /* 0x000fe2000ff3e0ff */
[----:B------:R-:W-:Y:S01]  /*85c0*/  IMAD.U32 R13, RZ, RZ, UR9 ;  /* 0x00000009ff0d7e24 */ /* 0x000fe2000f8e00ff */
[----:B------:R-:W-:Y:S01]  /*85d0*/  SHF.R.S32.HI R14, RZ, 0x1f, R28 ;  /* 0x0000001fff0e7819 */ /* 0x000fe2000001141c */
[----:B------:R-:W-:Y:S01]  /*85e0*/  UMOV UR33, 0x14f00000 ;  /* 0x14f0000000217882 */ /* 0x000fe20000000000 */
[----:B--23--:R-:W-:Y:S01]  /*85f0*/  LEA R3, P2, R2, R12, 0x2 ;  /* 0x0000000c02037211 */ /* 0x00cfe200078410ff */
[----:B------:R-:W-:Y:S01]  /*8600*/  UMOV UR18, URZ ;  /* 0x0000003f00127c82 */ /* 0x000fe20008000000 */
[----:B------:R-:W-:Y:S01]  /*8610*/  R2UR UR19, R28 ;  /* 0x000000001c1372ca */ /* 0x000fe200000e0000 */
[----:B------:R-:W-:Y:S01]  /*8620*/  UMOV UR20, UR28 ;  /* 0x0000001c00147c82 */ /* 0x000fe20008000000 */
[----:B------:R-:W-:Y:S01]  /*8630*/  R2UR UR42, R3 ;  /* 0x00000000032a72ca */ /* 0x000fe200000e0000 */
[----:B------:R-:W-:Y:S01]  /*8640*/  IMAD.X R3, R14, 0x1, R8, P1 ;  /* 0x000000010e037824 */ /* 0x000fe200008e0608 */
[----:B------:R-:W-:Y:S01]  /*8650*/  UIADD3 UR17, UR40, 0x36418, URZ ;  /* 0x0003641828117890 */ /* 0x000fe2000fffe03f */
[----:B------:R-:W-:Y:S01]  /*8660*/  SHF.L.U32 R29, RZ, 0x1f, RZ ;  /* 0x0000001fff1d7819 */ /* 0x000fe200000006ff */
[----:B------:R-:W-:-:S02]  /*8670*/  UIADD3 UR16, UR40, 0x24000, URZ ;  /* 0x0002400028107890 */ /* 0x000fc4000fffe03f */
[----:B------:R-:W-:Y:S01]  /*8680*/  LEA.HI.X R3, R2, R13, R3, 0x2, P2 ;  /* 0x0000000d02037211 */ /* 0x000fe200010f1403 */
[----:B------:R-:W-:Y:S01]  /*8690*/  UIADD3 UR8, UR40, 0x26000, URZ ;  /* 0x0002600028087890 */ /* 0x000fe2000fffe03f */
[----:B------:R-:W-:Y:S01]  /*86a0*/  IADD3 R2, P1, R10, 0xf0, RZ ;  /* 0x000000f00a027810 */ /* 0x000fe20007f3e0ff */
[----:B------:R-:W-:Y:S01]  /*86b0*/  UIADD3 UR24, UR40, 0x28000, URZ ;  /* 0x0002800028187890 */ /* 0x000fe2000fffe03f */
[----:B------:R-:W-:Y:S01]  /*86c0*/  R2UR UR43, R3 ;  /* 0x00000000032b72ca */ /* 0x000fe200000e0000 */
[----:B------:R-:W-:Y:S01]  /*86d0*/  UIADD3 UR40, UR40, 0x30100, URZ ;  /* 0x0003010028287890 */ /* 0x000fe2000fffe03f */
[----:B------:R-:W-:Y:S01]  /*86e0*/  R2UR UR30, R2 ;  /* 0x00000000021e72ca */ /* 0x000fe200000e0000 */
[----:B------:R-:W-:Y:S01]  /*86f0*/  IMAD.X R3, RZ, RZ, R11, P1 ;  /* 0x000000ffff037224 */ /* 0x000fe200008e060b */
[----:B------:R-:W-:Y:S01]  /*8700*/  UMOV UR21, UR29 ;  /* 0x0000001d00157c82 */ /* 0x000fe20008000000 */
[----:B------:R-:W-:Y:S01]  /*8710*/  UMOV UR10, 0x40 ;  /* 0x00000040000a7882 */ /* 0x000fe20000000000 */
[----:B------:R-:W-:Y:S01]  /*8720*/  UMOV UR12, UR28 ;  /* 0x0000001c000c7c82 */ /* 0x000fe20008000000 */
[----:B------:R-:W-:Y:S01]  /*8730*/  UMOV UR13, UR29 ;  /* 0x0000001d000d7c82 */ /* 0x000fe20008000000 */
[----:B------:R-:W-:Y:S01]  /*8740*/  R2UR UR31, R3 ;  /* 0x00000000031f72ca */ /* 0x000fe200000e0000 */
[----:B------:R-:W-:Y:S01]  /*8750*/  UMOV UR9, UR17 ;  /* 0x0000001100097c82 */ /* 0x000fe20008000000 */
[----:B------:R-:W-:Y:S01]  /*8760*/  UMOV UR11, UR19 ;  /* 0x00000013000b7c82 */ /* 0x000fe20008000000 */
[----:B------:R-:W-:Y:S01]  /*8770*/  UMOV UR26, 0x80 ;  /* 0x00000080001a7882 */ /* 0x000fe20000000000 */
[----:B------:R-:W-:Y:S01]  /*8780*/  UMOV UR25, UR17 ;  /* 0x0000001100197c82 */ /* 0x000fe20008000000 */
[----:B------:R-:W-:Y:S01]  /*8790*/  UMOV UR27, UR19 ;  /* 0x00000013001b7c82 */ /* 0x000fe20008000000 */
[----:B------:R-:W-:Y:S01]  /*87a0*/  UMOV UR41, UR17 ;  /* 0x0000001100297c82 */ /* 0x000fe20008000000 */
[----:B------:R-:W-:-:S06]  /*87b0*/  UMOV UR7, 0x10 ;  /* 0x0000001000077882 */ /* 0x000fcc0000000000 */
[----:B------:R2:W-:Y:S01]  /*87c0*/  UTMALDG.4D [UR16], [UR30], desc[UR32] ;  /* 0x000020101e0075b4 */ /* 0x0005e20008019000 */
[----:B------:R2:W-:Y:S01]  /*87d0*/  UTMALDG.4D [UR8], [UR30], desc[UR32] ;  /* 0x000020081e0075b4 */ /* 0x0005e20008019000 */
[----:B------:R2:W-:Y:S01]  /*87e0*/  UTMALDG.4D [UR24], [UR30], desc[UR32] ;  /* 0x000020181e0075b4 */ /* 0x0005e20008019000 */
[----:B------:R2:W-:Y:S01]  /*87f0*/  UBLKCP.S.G [UR40], [UR42], UR7 ;  /* 0x000000282a0073ba */ /* 0x0005e20008000207 */
[----:B------:R-:W3:Y:S02]  /*8800*/  SYNCS.PHASECHK.TRANS64.TRYWAIT P1, [R0+URZ+0x36438], R29 ;  /* 0x0364381d000075a7 */ /* 0x000ee4000802017f */
[----:B--23--:R-:W-:Y:S05]  /*8810*/  @!P1 BRA `(.L_x_1265) ;  /* 0x00000014000c9947 */ /* 0x00cfea0003800000 */
.L_x_1287:
[----:B------:R-:W-:Y:S05]  /*8820*/  @P0 BRA `(.L_x_1266) ;  /* 0x0000000000140947 */ /* 0x000fea0003800000 */
[----:B------:R-:W-:Y:S01]  /*8830*/  ISETP.NE.AND P1, PT, R20, RZ, PT ;  /* 0x000000ff1400720c */ /* 0x000fe20003f25270 */
[----:B--2---:R-:W-:-:S04]  /*8840*/  IMAD.MOV.U32 R29, RZ, RZ, 0x6100 ;  /* 0x00006100ff1d7424 */ /* 0x004fc800078e00ff */
[----:B------:R3:W-:Y:S08]  /*8850*/  SYNCS.ARRIVE.TRANS64 RZ, [R0+URZ+0x36430], R29 ;  /* 0x0364301d00ff79a7 */ /* 0x0007f0000800003f */
[----:B------:R-:W-:Y:S05]  /*8860*/  @!P1 BRA `(.L_x_1266) ;  /* 0x0000000000049947 */ /* 0x000fea0003800000 */
[----:B------:R-:W-:Y:S01]  /*8870*/  BPT.TRAP 0x1 ;  /* 0x000000040000795c */ /* 0x000fe20000300000 */
.L_x_1266:
[C---:B------:R-:W-:Y:S01]  /*8880*/  R2UR UR27, R28.reuse ;  /* 0x000000001c1b72ca */ /* 0x040fe200000e0000 */
[----:B------:R-:W-:Y:S01]  /*8890*/  UMOV UR32, 0x0 ;  /* 0x0000000000207882 */ /* 0x000fe20000000000 */
[----:B------:R-:W-:Y:S01]  /*88a0*/  IADD3 R28, P1, R28, UR14, RZ ;  /* 0x0000000e1c1c7c10 */ /* 0x000fe2000ff3e0ff */
        /* <DEDUP_REMOVED lines=32> */
[----:B------:R-:W5:Y:S02]  /*8ab0*/  SYNCS.PHASECHK.TRANS64.TRYWAIT P1, [R0+URZ+0x36420], R5 ;  /* 0x03642005000075a7 */ /* 0x000f64000802017f */
[----:B----45:R-:W-:Y:S05]  /*8ac0*/  @!P1 BRA `(.L_x_1267) ;  /* 0x0000001000749947 */ /* 0x030fea0003800000 */
.L_x_1289:
[----:B------:R-:W-:Y:S05]  /*8ad0*/  @P0 BRA `(.L_x_1268) ;  /* 0x0000000000140947 */ /* 0x000fea0003800000 */
[----:B------:R-:W-:Y:S01]  /*8ae0*/  ISETP.NE.AND P1, PT, R20, RZ, PT ;  /* 0x000000ff1400720c */ /* 0x000fe20003f25270 */
[----:B----4-:R-:W-:-:S04]  /*8af0*/  IMAD.MOV.U32 R5, RZ, RZ, 0x6100 ;  /* 0x00006100ff057424 */ /* 0x010fc800078e00ff */
[----:B------:R4:W-:Y:S08]  /*8b00*/  SYNCS.ARRIVE.TRANS64 RZ, [R0+URZ+0x36410], R5 ;  /* 0x0364100500ff79a7 */ /* 0x0009f0000800003f */
[----:B------:R-:W-:Y:S05]  /*8b10*/  @!P1 BRA `(.L_x_1268) ;  /* 0x0000000000049947 */ /* 0x000fea0003800000 */
[----:B------:R-:W-:Y:S01]  /*8b20*/  BPT.TRAP 0x1 ;  /* 0x000000040000795c */ /* 0x000fe20000300000 */
.L_x_1268:
        /* <DEDUP_REMOVED lines=14> */
[----:B------:R-:W-:Y:S01]  /*8c10*/  UMOV UR13, UR29 ;  /* 0x0000001d000d7c82 */ /* 0x000fe20008000000 */
[----:B------:R-:W-:-:S02]  /*8c20*/  UMOV UR26, 0x80 ;  /* 0x00000080001a7882 */ /* 0x000fc40000000000 */
[----:B------:R-:W-:Y:S02]  /*8c30*/  USHF.L.U32 UR19, UR7, 0x6, URZ ;  /* 0x0000000607137899 */ /* 0x000fe4000800063f */
[----:B------:R-:W-:Y:S01]  /*8c40*/  UIADD3 UR17, UR40, 0x36410, URZ ;  /* 0x0003641028117890 */ /* 0x000fe2000fffe03f */
[----:B------:R-:W-:Y:S01]  /*8c50*/  IMAD.U32 R21, RZ, RZ, UR7 ;  /* 0x00000007ff157e24 */ /* 0x000fe2000f8e00ff */
[----:B------:R-:W-:Y:S02]  /*8c60*/  UIADD3 UR9, UP0, UR19, UR22, URZ ;  /* 0x0000001613097290 */ /* 0x000fe4000ff1e03f */
[----:B------:R-:W-:Y:S02]  /*8c70*/  UIADD3 UR16, UR40, 0x1e000, URZ ;  /* 0x0001e00028107890 */ /* 0x000fe4000fffe03f */
[----:B------:R-:W-:Y:S02]  /*8c80*/  ULEA.HI.X.SX32 UR8, UR19, UR8, 0x1, UP0 ;  /* 0x0000000813087291 */ /* 0x000fe400080f0e3f */
[----:B----4-:R-:W-:Y:S01]  /*8c90*/  IMAD.U32 R5, RZ, RZ, UR9 ;  /* 0x00000009ff057e24 */ /* 0x010fe2000f8e00ff */
[----:B------:R-:W-:Y:S01]  /*8ca0*/  UIADD3 UR24, UR40, 0x22000, URZ ;  /* 0x0002200028187890 */ /* 0x000fe2000fffe03f */
[----:B------:R-:W-:Y:S01]  /*8cb0*/  UMOV UR11, UR19 ;  /* 0x00000013000b7c82 */ /* 0x000fe20008000000 */
[----:B------:R-:W-:-:S02]  /*8cc0*/  UMOV UR25, UR17 ;  /* 0x0000001100197c82 */ /* 0x000fc40008000000 */
[----:B------:R-:W-:Y:S01]  /*8cd0*/  LEA R4, P1, R5, R12, 0x2 ;  /* 0x0000000c05047211 */ /* 0x000fe200078210ff */
[----:B------:R-:W-:Y:S01]  /*8ce0*/  IMAD.U32 R5, RZ, RZ, UR8 ;  /* 0x00000008ff057e24 */ /* 0x000fe2000f8e00ff */
[----:B------:R-:W-:Y:S01]  /*8cf0*/  UIADD3 UR8, UR40, 0x20000, URZ ;  /* 0x0002000028087890 */ /* 0x000fe2000fffe03f */
[----:B------:R4:W-:Y:S01]  /*8d00*/  UTMALDG.4D [UR16], [UR30], desc[UR32] ;  /* 0x000020101e0075b4 */ /* 0x0009e20008019000 */
[----:B------:R-:W-:Y:S01]  /*8d10*/  R2UR UR42, R4 ;  /* 0x00000000042a72ca */ /* 0x000fe200000e0000 */
[----:B------:R-:W-:Y:S01]  /*8d20*/  IMAD.U32 R4, RZ, RZ, UR9 ;  /* 0x00000009ff047e24 */ /* 0x000fe2000f8e00ff */
[----:B------:R-:W-:Y:S01]  /*8d30*/  UIADD3 UR40, UR40, 0x30000, URZ ;  /* 0x0003000028287890 */ /* 0x000fe2000fffe03f */
[----:B------:R-:W-:Y:S01]  /*8d40*/  UMOV UR9, UR17 ;  /* 0x0000001100097c82 */ /* 0x000fe20008000000 */
[----:B------:R-:W-:Y:S02]  /*8d50*/  UMOV UR27, UR19 ;  /* 0x00000013001b7c82 */ /* 0x000fe40008000000 */
[----:B------:R-:W-:Y:S01]  /*8d60*/  LEA.HI.X R4, R4, R13, R5, 0x2, P1 ;  /* 0x0000000d04047211 */ /* 0x000fe200008f1405 */
[----:B------:R-:W-:Y:S01]  /*8d70*/  UMOV UR41, UR17 ;  /* 0x0000001100297c82 */ /* 0x000fe20008000000 */
[----:B------:R-:W-:Y:S01]  /*8d80*/  ISETP.NE.AND P1, PT, R22, RZ, PT ;  /* 0x000000ff1600720c */ /* 0x000fe20003f25270 */
[----:B------:R4:W-:Y:S01]  /*8d90*/  UTMALDG.4D [UR8], [UR30], desc[UR32] ;  /* 0x000020081e0075b4 */ /* 0x0009e20008019000 */
[----:B------:R-:W-:Y:S01]  /*8da0*/  R2UR UR43, R4 ;  /* 0x00000000042b72ca */ /* 0x000fe200000e0000 */
[----:B------:R-:W-:Y:S01]  /*8db0*/  UMOV UR34, 0x10 ;  /* 0x0000001000227882 */ /* 0x000fe20000000000 */
[----:B------:R4:W-:Y:S11]  /*8dc0*/  UTMALDG.4D [UR24], [UR30], desc[UR32] ;  /* 0x000020181e0075b4 */ /* 0x0009f60008019000 */
[----:B------:R4:W-:Y:S02]  /*8dd0*/  UBLKCP.S.G [UR40], [UR42], UR34 ;  /* 0x000000282a0073ba */ /* 0x0009e40008000222 */
[----:B----4-:R-:W-:Y:S05]  /*8de0*/  @P1 BRA `(.L_x_1269) ;  /* 0xfffffff000dc1947 */ /* 0x010fea000383ffff */
.L_x_1260:
[----:B------:R-:W-:Y:S01]  /*8df0*/  ISETP.NE.AND P1, PT, R19, RZ, PT ;  /* 0x000000ff1300720c */ /* 0x000fe20003f25270 */
[----:B------:R-:W-:Y:S02]  /*8e00*/  IMAD.MOV.U32 R5, RZ, RZ, 0x1 ;  /* 0x00000001ff057424 */ /* 0x000fe400078e00ff */
[----:B------:R-:W-:-:S10]  /*8e10*/  IMAD.MOV.U32 R4, RZ, RZ, R15 ;  /* 0x000000ffff047224 */ /* 0x000fd400078e000f */
[----:B------:R-:W-:Y:S05]  /*8e20*/  @!P1 BRA `(.L_x_1259) ;  /* 0x0000000400889947 */ /* 0x000fea0003800000 */
[----:B------:R-:W4:Y:S02]  /*8e30*/  SYNCS.PHASECHK.TRANS64.TRYWAIT P1, [R0+URZ+0x36438], R6 ;  /* 0x03643806000075a7 */ /* 0x000f24000802017f */
[----:B----4-:R-:W-:Y:S05]  /*8e40*/  @!P1 BRA `(.L_x_1270) ;  /* 0x0000000c00ac9947 */ /* 0x010fea0003800000 */
.L_x_1290:
[----:B------:R-:W-:Y:S05]  /*8e50*/  @P0 BRA `(.L_x_1271) ;  /* 0x0000000000140947 */ /* 0x000fea0003800000 */
[----:B------:R-:W-:Y:S01]  /*8e60*/  ISETP.NE.AND P1, PT, R20, RZ, PT ;  /* 0x000000ff1400720c */ /* 0x000fe20003f25270 */
[----:B------:R-:W-:-:S04]  /*8e70*/  IMAD.MOV.U32 R5, RZ, RZ, 0x6100 ;  /* 0x00006100ff057424 */ /* 0x000fc800078e00ff */
[----:B------:R1:W-:Y:S08]  /*8e80*/  SYNCS.ARRIVE.TRANS64 RZ, [R0+URZ+0x36430], R5 ;  /* 0x0364300500ff79a7 */ /* 0x0003f0000800003f */
[----:B------:R-:W-:Y:S05]  /*8e90*/  @!P1 BRA `(.L_x_1271) ;  /* 0x0000000000049947 */ /* 0x000fea0003800000 */
[----:B------:R-:W-:Y:S01]  /*8ea0*/  BPT.TRAP 0x1 ;  /* 0x000000040000795c */ /* 0x000fe20000300000 */
.L_x_1271:
[----:B-1----:R-:W1:Y:S01]  /*8eb0*/  LDC.64 R4, c[0x0][0x728] ;  /* 0x0001ca00ff047b82 */ /* 0x002e620000000a00 */
[----:B------:R-:W-:Y:S01]  /*8ec0*/  IMAD.SHL.U32 R16, R21, 0x40, RZ ;  /* 0x0000004015107824 */ /* 0x000fe200078e00ff */
[----:B------:R-:W-:Y:S01]  /*8ed0*/  R2UR UR24, R0 ;  /* 0x00000000001872ca */ /* 0x000fe200000e0000 */
[----:B------:R-:W-:Y:S01]  /*8ee0*/  UMOV UR32, 0x0 ;  /* 0x0000000000207882 */ /* 0x000fe20000000000 */
[----:B------:R-:W-:Y:S01]  /*8ef0*/  UMOV UR33, 0x14f00000 ;  /* 0x14f0000000217882 */ /* 0x000fe20000000000 */
[----:B------:R-:W-:Y:S01]  /*8f00*/  UMOV UR18, URZ ;  /* 0x0000003f00127c82 */ /* 0x000fe20008000000 */
[C---:B----4-:R-:W-:Y:S01]  /*8f10*/  IADD3 R6, P1, R16.reuse, UR14, RZ ;  /* 0x0000000e10067c10 */ /* 0x050fe2000ff3e0ff */
        /* <DEDUP_REMOVED lines=13> */
[C---:B-1----:R-:W-:Y:S01]  /*8ff0*/  LEA R4, P2, R6.reuse, R4, 0x2 ;  /* 0x0000000406047211 */ /* 0x042fe200078410ff */
        /* <DEDUP_REMOVED lines=19> */
[----:B-1--4-:R-:W-:Y:S05]  /*9130*/  @!P1 BRA `(.L_x_1272) ;  /* 0x0000000c00049947 */ /* 0x012fea0003800000 */
.L_x_1291:
[----:B-1----:R-:W-:Y:S01]  /*9140*/  IMAD.MOV.U32 R5, RZ, RZ, RZ ;  /* 0x000000ffff057224 */ /* 0x002fe200078e00ff */
[----:B------:R-:W-:Y:S06]  /*9150*/  @P0 BRA `(.L_x_1273) ;  /* 0x0000000000140947 */ /* 0x000fec0003800000 */
[----:B------:R-:W-:Y:S01]  /*9160*/  ISETP.NE.AND P1, PT, R20, RZ, PT ;  /* 0x000000ff1400720c */ /* 0x000fe20003f25270 */
[----:B------:R-:W-:-:S04]  /*9170*/  IMAD.MOV.U32 R17, RZ, RZ, 0x6100 ;  /* 0x00006100ff117424 */ /* 0x000fc800078e00ff */
[----:B------:R1:W-:Y:S08]  /*9180*/  SYNCS.ARRIVE.TRANS64 RZ, [R0+URZ+0x36418], R17 ;  /* 0x0364181100ff79a7 */ /* 0x0003f0000800003f */
[----:B------:R-:W-:Y:S05]  /*9190*/  @!P1 BRA `(.L_x_1273) ;  /* 0x0000000000049947 */ /* 0x000fea0003800000 */
[----:B------:R-:W-:Y:S01]  /*91a0*/  BPT.TRAP 0x1 ;  /* 0x000000040000795c */ /* 0x000fe20000300000 */
.L_x_1273:
        /* <DEDUP_REMOVED lines=8> */
[----:B------:R-:W-:Y:S01]  /*9230*/  R2UR UR31, R3 ;  /* 0x00000000031f72ca */ /* 0x000fe200000e0000 */
[----:B------:R-:W-:Y:S01]  /*9240*/  UMOV UR21, UR29 ;  /* 0x0000001d00157c82 */ /* 0x000fe20008000000 */
[----:B------:R-:W-:Y:S01]  /*9250*/  UMOV UR10, 0x40 ;  /* 0x00000040000a7882 */ /* 0x000fe20000000000 */
[----:B------:R-:W-:Y:S01]  /*9260*/  UMOV UR12, UR28 ;  /* 0x0000001c000c7c82 */ /* 0x000fe20008000000 */
[----:B------:R-:W-:Y:S01]  /*9270*/  UMOV UR13, UR29 ;  /* 0x0000001d000d7c82 */ /* 0x000fe20008000000 */
[----:B------:R-:W-:Y:S01]  /*9280*/  UIADD3 UR19, UR19, 0x40, URZ ;  /* 0x0000004013137890 */ /* 0x000fe2000fffe03f */
[----:B------:R-:W-:Y:S01]  /*9290*/  IMAD.MOV.U32 R4, RZ, RZ, R15 ;  /* 0x000000ffff047224 */ /* 0x000fe200078e000f */
[----:B------:R-:W-:Y:S01]  /*92a0*/  UMOV UR26, 0x80 ;  /* 0x00000080001a7882 */ /* 0x000fe20000000000 */
[----:B------:R-:W-:Y:S01]  /*92b0*/  IMAD.MOV.U32 R18, RZ, RZ, 0x2 ;  /* 0x00000002ff127424 */ /* 0x000fe200078e00ff */
[----:B------:R-:W-:-:S02]  /*92c0*/  UIADD3 UR8, UP0, UR19, UR22, URZ ;  /* 0x0000001613087290 */ /* 0x000fc4000ff1e03f */
[----:B------:R-:W-:Y:S02]  /*92d0*/  UIADD3 UR16, UR40, 0x24000, URZ ;  /* 0x0002400028107890 */ /* 0x000fe4000fffe03f */
[----:B------:R-:W-:Y:S02]  /*92e0*/  ULEA.HI.X.SX32 UR7, UR19, UR7, 0x1, UP0 ;  /* 0x0000000713077291 */ /* 0x000fe400080f0e3f */
[----:B-1----:R-:W-:Y:S01]  /*92f0*/  IMAD.U32 R17, RZ, RZ, UR8 ;  /* 0x00000008ff117e24 */ /* 0x002fe2000f8e00ff */
[----:B------:R-:W-:Y:S01]  /*9300*/  UIADD3 UR17, UR40, 0x36418, URZ ;  /* 0x0003641828117890 */ /* 0x000fe2000fffe03f */
[----:B------:R-:W-:Y:S01]  /*9310*/  IMAD.U32 R2, RZ, RZ, UR8 ;  /* 0x00000008ff027e24 */ /* 0x000fe2000f8e00ff */
[----:B------:R-:W-:Y:S01]  /*9320*/  UIADD3 UR8, UR40, 0x26000, URZ ;  /* 0x0002600028087890 */ /* 0x000fe2000fffe03f */
[----:B------:R-:W-:Y:S01]  /*9330*/  IMAD.U32 R3, RZ, RZ, UR7 ;  /* 0x00000007ff037e24 */ /* 0x000fe2000f8e00ff */
[----:B------:R-:W-:Y:S01]  /*9340*/  LEA R12, P1, R17, R12, 0x2 ;  /* 0x0000000c110c7211 */ /* 0x000fe200078210ff */
[----:B------:R-:W-:-:S02]  /*9350*/  UIADD3 UR24, UR40, 0x28000, URZ ;  /* 0x0002800028187890 */ /* 0x000fc4000fffe03f */
[----:B------:R-:W-:Y:S01]  /*9360*/  UIADD3 UR40, UR40, 0x30100, URZ ;  /* 0x0003010028287890 */ /* 0x000fe2000fffe03f */
[----:B------:R-:W-:Y:S01]  /*9370*/  LEA.HI.X R13, R2, R13, R3, 0x2, P1 ;  /* 0x0000000d020d7211 */ /* 0x000fe200008f1403 */
[----:B------:R-:W-:Y:S01]  /*9380*/  UMOV UR9, UR17 ;  /* 0x0000001100097c82 */ /* 0x000fe20008000000 */
[----:B------:R-:W-:Y:S01]  /*9390*/  R2UR UR42, R12 ;  /* 0x000000000c2a72ca */ /* 0x000fe200000e0000 */
[----:B------:R-:W-:Y:S01]  /*93a0*/  UMOV UR11, UR19 ;  /* 0x00000013000b7c82 */ /* 0x000fe20008000000 */
[----:B------:R-:W-:Y:S01]  /*93b0*/  R2UR UR43, R13 ;  /* 0x000000000d2b72ca */ /* 0x000fe200000e0000 */
[----:B------:R4:W-:Y:S01]  /*93c0*/  UTMALDG.4D [UR16], [UR30], desc[UR32] ;  /* 0x000020101e0075b4 */ /* 0x0009e20008019000 */
[----:B------:R-:W-:Y:S01]  /*93d0*/  UMOV UR25, UR17 ;  /* 0x0000001100197c82 */ /* 0x000fe20008000000 */
[----:B------:R-:W-:Y:S01]  /*93e0*/  UMOV UR27, UR19 ;  /* 0x00000013001b7c82 */ /* 0x000fe20008000000 */
[----:B------:R-:W-:Y:S01]  /*93f0*/  UMOV UR41, UR17 ;  /* 0x0000001100297c82 */ /* 0x000fe20008000000 */
[----:B------:R-:W-:Y:S01]  /*9400*/  UMOV UR7, 0x10 ;  /* 0x0000001000077882 */ /* 0x000fe20000000000 */
[----:B------:R4:W-:Y:S01]  /*9410*/  UTMALDG.4D [UR8], [UR30], desc[UR32] ;  /* 0x000020081e0075b4 */ /* 0x0009e20008019000 */
[----:B------:R4:W-:Y:S06]  /*9420*/  UTMALDG.4D [UR24], [UR30], desc[UR32] ;  /* 0x000020181e0075b4 */ /* 0x0009ec0008019000 */
[----:B------:R4:W-:Y:S02]  /*9430*/  UBLKCP.S.G [UR40], [UR42], UR7 ;  /* 0x000000282a0073ba */ /* 0x0009e40008000207 */
[----:B----4-:R-:W-:Y:S01]  /*9440*/  NOP ;  /* 0x0000000000007918 */ /* 0x010fe20000000000 */
.L_x_1259:
[----:B------:R-:W-:-:S04]  /*9450*/  SHF.L.U32 R3, R5, 0x1f, RZ ;  /* 0x0000001f05037819 */ /* 0x000fc800000006ff */
[----:B------:R-:W4:Y:S02]  /*9460*/  SYNCS.PHASECHK.TRANS64.TRYWAIT P1, [R0+URZ+0x36438], R3 ;  /* 0x03643803000075a7 */ /* 0x000f24000802017f */
[----:B----4-:R-:W-:Y:S05]  /*9470*/  @!P1 BRA `(.L_x_1274) ;  /* 0x0000000800489947 */ /* 0x010fea0003800000 */
.L_x_1292:
[----:B------:R-:W-:Y:S05]  /*9480*/  @P0 BRA `(.L_x_1275) ;  /* 0x0000000000180947 */ /* 0x000fea0003800000 */
[----:B------:R-:W5:Y:S01]  /*9490*/  S2R R2, SR_TID.X ;  /* 0x0000000000027919 */ /* 0x000f620000002100 */
[----:B----4-:R-:W-:-:S04]  /*94a0*/  IMAD.MOV.U32 R3, RZ, RZ, 0x6100 ;  /* 0x00006100ff037424 */ /* 0x010fc800078e00ff */
[----:B------:R4:W-:Y:S01]  /*94b0*/  SYNCS.ARRIVE.TRANS64 RZ, [R0+URZ+0x36430], R3 ;  /* 0x0364300300ff79a7 */ /* 0x0009e2000800003f */
[----:B-----5:R-:W-:-:S13]  /*94c0*/  LOP3.LUT P0, RZ, R2, 0x1f, RZ, 0xc0, !PT ;  /* 0x0000001f02ff7812 */ /* 0x020fda000780c0ff */
[----:B----4-:R-:W-:Y:S05]  /*94d0*/  @!P0 BRA `(.L_x_1275) ;  /* 0x0000000000048947 */ /* 0x010fea0003800000 */
[----:B------:R-:W-:Y:S01]  /*94e0*/  BPT.TRAP 0x1 ;  /* 0x000000040000795c */ /* 0x000fe20000300000 */
.L_x_1275:
[----:B------:R-:W-:Y:S01]  /*94f0*/  R2UR UR19, R4 ;  /* 0x00000000041372ca */ /* 0x000fe200000e0000 */
[----:B------:R-:W-:Y:S01]  /*9500*/  ULDC.64 UR30, c[0x0][0x728] ;  /* 0x0001ca00001e7ab9 */ /* 0x000fe20000000a00 */
[----:B------:R-:W-:Y:S01]  /*9510*/  R2UR UR7, R9 ;  /* 0x00000000090772ca */ /* 0x000fe200000e0000 */
[----:B------:R-:W-:Y:S01]  /*9520*/  UMOV UR40, 0x0 ;  /* 0x0000000000287882 */ /* 0x000fe20000000000 */
[----:B------:R-:W-:Y:S01]  /*9530*/  IADD3 R10, P0, R10, 0x1f0, RZ ;  /* 0x000001f00a0a7810 */ /* 0x000fe20007f1e0ff */
[----:B------:R-:W-:Y:S01]  /*9540*/  UMOV UR41, 0x14f00000 ;  /* 0x14f0000000297882 */ /* 0x000fe20000000000 */
[----:B------:R-:W-:Y:S01]  /*9550*/  R2UR UR24, R0 ;  /* 0x00000000001872ca */ /* 0x000fe200000e0000 */
[----:B------:R-:W-:Y:S01]  /*9560*/  UMOV UR18, URZ ;  /* 0x0000003f00127c82 */ /* 0x000fe20008000000 */
[----:B------:R-:W-:Y:S01]  /*9570*/  R2UR UR32, R10 ;  /* 0x000000000a2072ca */ /* 0x000fe200000e0000 */
[----:B------:R-:W-:Y:S01]  /*9580*/  IMAD.X R11, RZ, RZ, R11, P0 ;  /* 0x000000ffff0b7224 */ /* 0x000fe200000e060b */
[----:B------:R-:W-:Y:S01]  /*9590*/  UMOV UR20, UR28 ;  /* 0x0000001c00147c82 */ /* 0x000fe20008000000 */
[----:B------:R-:W-:Y:S01]  /*95a0*/  UMOV UR21, UR29 ;  /* 0x0000001d00157c82 */ /* 0x000fe20008000000 */
[----:B------:R-:W-:Y:S01]  /*95b0*/  UMOV UR10, 0x40 ;  /* 0x00000040000a7882 */ /* 0x000fe20000000000 */
[----:B------:R-:W-:Y:S01]  /*95c0*/  USHF.L.U32 UR19, UR19, 0x6, URZ ;  /* 0x0000000613137899 */ /* 0x000fe2000800063f */
[----:B------:R-:W-:Y:S01]  /*95d0*/  R2UR UR33, R11 ;  /* 0x000000000b2172ca */ /* 0x000fe200000e0000 */
[----:B------:R-:W-:Y:S01]  /*95e0*/  UMOV UR12, UR28 ;  /* 0x0000001c000c7c82 */ /* 0x000fe20008000000 */
[----:B------:R-:W-:Y:S01]  /*95f0*/  UMOV UR13, UR29 ;  /* 0x0000001d000d7c82 */ /* 0x000fe20008000000 */
[----:B------:R-:W-:Y:S01]  /*9600*/  UIADD3 UR8, UP0, UR19, UR14, URZ ;  /* 0x0000000e13087290 */ /* 0x000fe2000ff1e03f */
[C---:B------:R-:W-:Y:S01]  /*9610*/  ISETP.NE.AND P0, PT, R18.reuse, 0x2, PT ;  /* 0x000000021200780c */ /* 0x040fe20003f05270 */
[----:B------:R-:W-:Y:S01]  /*9620*/  UIADD3 UR17, UR24, 0x36430, URZ ;  /* 0x0003643018117890 */ /* 0x000fe2000fffe03f */
[----:B------:R-:W-:Y:S01]  /*9630*/  LOP3.LUT R5, R5, 0x1, RZ, 0x3c, !PT ;  /* 0x0000000105057812 */ /* 0x000fe200078e3cff */
[----:B------:R-:W-:Y:S01]  /*9640*/  ULEA.HI.X.SX32 UR7, UR19, UR7, 0x1, UP0 ;  /* 0x0000000713077291 */ /* 0x000fe200080f0e3f */
[----:B-1234-:R-:W-:Y:S01]  /*9650*/  SEL R0, RZ, 0x1, P0 ;  /* 0x00000001ff007807 */ /* 0x01efe20000000000 */
[----:B------:R-:W-:Y:S01]  /*9660*/  ULEA UR30, UP0, UR8, UR30, 0x2 ;  /* 0x0000001e081e7291 */ /* 0x000fe2000f80103f */
[----:B------:R-:W-:Y:S01]  /*9670*/  SEL R18, R18, RZ, P0 ;  /* 0x000000ff12127207 */ /* 0x000fe20000000000 */
[----:B------:R-:W-:Y:S01]  /*9680*/  UIADD3 UR16, UR24, 0x2a000, URZ ;  /* 0x0002a00018107890 */ /* 0x000fe2000fffe03f */
[----:B------:R-:W-:Y:S01]  /*9690*/  LOP3.LUT R7, R7, R0, RZ, 0x3c, !PT ;  /* 0x0000000007077212 */ /* 0x000fe200078e3cff */
[----:B------:R-:W-:-:S02]  /*96a0*/  ULEA.HI.X UR31, UR8, UR31, UR7, 0x2, UP0 ;  /* 0x0000001f081f7291 */ /* 0x000fc400080f1407 */
[----:B------:R-:W-:Y:S02]  /*96b0*/  UIADD3 UR42, UR24, 0x30200, URZ ;  /* 0x00030200182a7890 */ /* 0x000fe4000fffe03f */
[----:B------:R-:W-:Y:S02]  /*96c0*/  UIADD3 UR8, UR24, 0x2c000, URZ ;  /* 0x0002c00018087890 */ /* 0x000fe4000fffe03f */
[----:B------:R-:W-:Y:S01]  /*96d0*/  UIADD3 UR24, UR24, 0x2e000, URZ ;  /* 0x0002e00018187890 */ /* 0x000fe2000fffe03f */
[----:B------:R1:W-:Y:S01]  /*96e0*/  UTMALDG.4D [UR16], [UR32], desc[UR40] ;  /* 0x00002810200075b4 */ /* 0x0003e20008019000 */
[----:B------:R-:W-:Y:S01]  /*96f0*/  UMOV UR9, UR17 ;  /* 0x0000001100097c82 */ /* 0x000fe20008000000 */
[----:B------:R-:W-:Y:S01]  /*9700*/  UMOV UR11, UR19 ;  /* 0x00000013000b7c82 */ /* 0x000fe20008000000 */
[----:B------:R-:W-:Y:S01]  /*9710*/  UMOV UR26, 0x80 ;  /* 0x00000080001a7882 */ /* 0x000fe20000000000 */
[----:B------:R-:W-:Y:S01]  /*9720*/  UMOV UR25, UR17 ;  /* 0x0000001100197c82 */ /* 0x000fe20008000000 */
[----:B------:R-:W-:Y:S01]  /*9730*/  UMOV UR27, UR19 ;  /* 0x00000013001b7c82 */ /* 0x000fe20008000000 */
[----:B------:R-:W-:Y:S01]  /*9740*/  UMOV UR43, UR17 ;  /* 0x00000011002b7c82 */ /* 0x000fe20008000000 */
[----:B------:R-:W-:Y:S01]  /*9750*/  UMOV UR7, 0x10 ;  /* 0x0000001000077882 */ /* 0x000fe20000000000 */
[----:B------:R1:W-:Y:S01]  /*9760*/  UTMALDG.4D [UR8], [UR32], desc[UR40] ;  /* 0x00002808200075b4 */ /* 0x0003e20008019000 */
[----:B------:R1:W-:Y:S01]  /*9770*/  UTMALDG.4D [UR24], [UR32], desc[UR40] ;  /* 0x00002818200075b4 */ /* 0x0003e20008019000 */
[----:B------:R1:W-:Y:S02]  /*9780*/  UBLKCP.S.G [UR42], [UR30], UR7 ;  /* 0x0000002a1e0073ba */ /* 0x0003e40008000207 */
[----:B-1----:R-:W-:Y:S01]  /*9790*/  NOP ;  /* 0x0000000000007918 */ /* 0x002fe20000000000 */
.L_x_1256:
[----:B------:R-:W-:Y:S05]  /*97a0*/  BSYNC B1 ;  /* 0x0000000000017941 */ /* 0x000fea0003800000 */
.L_x_1254:
[----:B------:R-:W-:-:S03]  /*97b0*/  UMOV UR7, 0xffffffff ;  /* 0xffffffff00077882 */ /* 0x000fc60000000000 */
[----:B------:R-:W-:Y:S05]  /*97c0*/  BRA.DIV UR7, `(.L_x_1276) ;  /* 0x0000000607887947 */ /* 0x000fea000b800000 */
[----:B------:R-:W-:-:S13]  /*97d0*/  ELECT P6, URZ, PT ;  /* 0x00000000003f782f */ /* 0x000fda00038c0000 */
.L_x_1295:
[----:B------:R-:W-:Y:S05]  /*97e0*/  @!P6 BRA `(.L_x_1219) ;  /* 0x000000000074e947 */ /* 0x000fea0003800000 */
[----:B------:R-:W-:-:S06]  /*97f0*/  ULOP3.LUT UR7, UR38, 0x2, URZ, 0xfc, !UPT ;  /* 0x0000000226077892 */ /* 0x000fcc000f8efc3f */
[----:B------:R-:W-:-:S05]  /*9800*/  IMAD.U32 R0, RZ, RZ, UR7 ;  /* 0x00000007ff007e24 */ /* 0x000fca000f8e00ff */
[----:B------:R-:W-:-:S13]  /*9810*/  ISETP.NE.AND P2, PT, R0, 0x3, PT ;  /* 0x000000030000780c */ /* 0x000fda0003f45270 */
[----:B------:R-:W-:Y:S05]  /*9820*/  @!P2 BRA `(.L_x_1277) ;  /* 0x000000000004a947 */ /* 0x000fea0003800000 */
[----:B------:R-:W-:Y:S01]  /*9830*/  BPT.TRAP 0x1 ;  /* 0x000000040000795c */ /* 0x000fe20000300000 */
.L_x_1277:
[----:B------:R-:W1:Y:S01]  /*9840*/  S2R R3, SR_CgaCtaId ;  /* 0x0000000000037919 */ /* 0x000e620000008800 */
[----:B------:R-:W-:Y:S02]  /*9850*/  MOV R0, 0x400 ;  /* 0x0000040000007802 */ /* 0x000fe40000000f00 */
[----:B------:R-:W-:Y:S02]  /*9860*/  SHF.L.U32 R2, R7, 0x1f, RZ ;  /* 0x0000001f07027819 */ /* 0x000fe400000006ff */
[----:B-1----:R-:W-:-:S05]  /*9870*/  LEA R4, R3, R0, 0x18 ;  /* 0x0000000003047211 */ /* 0x002fca00078ec0ff */
        /* <DEDUP_REMOVED lines=11> */
.L_x_1296:
[----:B------:R-:W2:Y:S02]  /*9930*/  SYNCS.PHASECHK.TRANS64.TRYWAIT P0, [R3+URZ], R0 ;  /* 0x00000000030075a7 */ /* 0x000ea4000800017f */
[----:B--2---:R-:W-:Y:S05]  /*9940*/  @!P0 BRA `(.L_x_1279) ;  /* 0x00000004005c8947 */ /* 0x004fea0003800000 */
.L_x_1297:
[----:B------:R-:W-:Y:S05]  /*9950*/  @!P2 BRA `(.L_x_1280) ;  /* 0x000000000004a947 */ /* 0x000fea0003800000 */
[----:B------:R-:W-:Y:S01]  /*9960*/  BPT.TRAP 0x1 ;  /* 0x000000040000795c */ /* 0x000fe20000300000 */
.L_x_1280:
[----:B------:R-:W-:-:S07]  /*9970*/  SHF.L.U32 R5, R5, 0x1f, RZ ;  /* 0x0000001f05057819 */ /* 0x000fce00000006ff */
.L_x_1281:
[----:B---3--:R3:W4:Y:S02]  /*9980*/  SYNCS.PHASECHK.TRANS64.TRYWAIT P0, [R4+URZ+0x36438], R5 ;  /* 0x03643805040075a7 */ /* 0x008724000800017f */
[----:B----4-:R-:W-:Y:S05]  /*9990*/  @!P0 NANOSLEEP.SYNCS 0x989680 ;  /* 0x009896800000895d */ /* 0x010fea0003900000 */
[----:B------:R-:W4:Y:S02]  /*99a0*/  @!P0 SYNCS.PHASECHK.TRANS64 P0, [R4+URZ+0x36438], R5 ;  /* 0x03643805040085a7 */ /* 0x000f24000800007f */
[----:B----4-:R-:W-:Y:S05]  /*99b0*/  @!P0 BRA `(.L_x_1281) ;  /* 0xfffffffc00f08947 */ /* 0x010fea000383ffff */
.L_x_1219:
[----:B------:R-:W-:Y:S05]  /*99c0*/  BSYNC B0 ;  /* 0x0000000000007941 */ /* 0x000fea0003800000 */
.L_x_1217:
[----:B------:R-:W-:Y:S05]  /*99d0*/  EXIT ;  /* 0x000000000000794d */ /* 0x000fea0003800000 */
.L_x_1164:
[----:B------:R-:W-:Y:S02]  /*99e0*/  IMAD.MOV.U32 R12, RZ, RZ, RZ ;  /* 0x000000ffff0c7224 */ /* 0x000fe400078e00ff */
[----:B------:R-:W-:Y:S02]  /*99f0*/  IMAD.MOV.U32 R11, RZ, RZ, 0x1f ;  /* 0x0000001fff0b7424 */ /* 0x000fe400078e00ff */
[----:B------:R-:W-:-:S07]  /*9a00*/  IMAD.MOV.U32 R15, RZ, RZ, -0x1 ;  /* 0xffffffffff0f7424 */ /* 0x000fce00078e00ff */
[----:B------:R-:W-:Y:S05]  /*9a10*/  WARPSYNC.COLLECTIVE R15, `(.L_x_1282) ;  /* 0x000000000f087348 */ /* 0x000fea0003c00000 */
[----:B------:R1:W2:Y:S02]  /*9a20*/  SHFL.IDX P6, R14, R13, R12, R11 ;  /* 0x0000000c0d0e7389 */ /* 0x0002a400000c000b */
[----:B-12---:R-:W-:Y:S01]  /*9a30*/  ENDCOLLECTIVE ;  /* 0x000000000000791b */ /* 0x006fe20003800000 */
.L_x_1282:
[----:B------:R-:W-:Y:S05]  /*9a40*/  BRA `(.L_x_1283) ;  /* 0xffffff7400ac7947 */ /* 0x000fea000383ffff */
.L_x_1166:
[----:B--2---:R-:W-:-:S04]  /*9a50*/  IMAD.U32 R3, RZ, RZ, UR37 ;  /* 0x00000025ff037e24 */ /* 0x004fc8000f8e00ff */
[----:B------:R2:W3:Y:S03]  /*9a60*/  SYNCS.PHASECHK.TRANS64.TRYWAIT P0, [R3+URZ+0x36400], R10 ;  /* 0x0364000a030075a7 */ /* 0x0004e6000800017f */
[----:B---3--:R-:W-:Y:S05]  /*9a70*/  @!P0 NANOSLEEP.SYNCS 0x989680 ;  /* 0x009896800000895d */ /* 0x008fea0003900000 */
[----:B------:R-:W3:Y:S02]  /*9a80*/  @!P0 SYNCS.PHASECHK.TRANS64 P0, [R3+URZ+0x36400], R10 ;  /* 0x0364000a030085a7 */ /* 0x000ee4000800007f */
[----:B---3--:R-:W-:Y:S05]  /*9a90*/  @!P0 BRA `(.L_x_1166) ;  /* 0xfffffffc00ec8947 */ /* 0x008fea000383ffff */
[----:B------:R-:W-:Y:S05]  /*9aa0*/  BRA `(.L_x_1165) ;  /* 0xffffff7400e07947 */ /* 0x000fea000383ffff */
.L_x_1170:
[----:B--2---:R2:W3:Y:S02]  /*9ab0*/  SYNCS.PHASECHK.TRANS64.TRYWAIT P1, [R3+URZ+0x36410], R10 ;  /* 0x0364100a030075a7 */ /* 0x0044e4000802017f */
[----:B---3--:R-:W-:Y:S05]  /*9ac0*/  @!P1 NANOSLEEP.SYNCS 0x989680 ;  /* 0x009896800000995d */ /* 0x008fea0003900000 */
[----:B------:R-:W3:Y:S02]  /*9ad0*/  @!P1 SYNCS.PHASECHK.TRANS64 P1, [R3+URZ+0x36410], R10 ;  /* 0x0364100a030095a7 */ /* 0x000ee4000802007f */
[----:B---3--:R-:W-:Y:S05]  /*9ae0*/  @!P1 BRA `(.L_x_1170) ;  /* 0xfffffffc00f09947 */ /* 0x008fea000383ffff */
[----:B------:R-:W-:Y:S05]  /*9af0*/  BRA `(.L_x_1169) ;  /* 0xffffff7c00bc7947 */ /* 0x000fea000383ffff */
.L_x_1174:
[----:B----4-:R-:W-:-:S04]  /*9b00*/  IMAD.U32 R11, RZ, RZ, UR37 ;  /* 0x00000025ff0b7e24 */ /* 0x010fc8000f8e00ff */
[----:B------:R4:W1:Y:S03]  /*9b10*/  SYNCS.PHASECHK.TRANS64.TRYWAIT P1, [R11+URZ+0x36430], R10 ;  /* 0x0364300a0b0075a7 */ /* 0x000866000802017f */
[----:B-1----:R-:W-:Y:S05]  /*9b20*/  @!P1 NANOSLEEP.SYNCS 0x989680 ;  /* 0x009896800000995d */ /* 0x002fea0003900000 */
[----:B------:R-:W1:Y:S02]  /*9b30*/  @!P1 SYNCS.PHASECHK.TRANS64 P1, [R11+URZ+0x36430], R10 ;  /* 0x0364300a0b0095a7 */ /* 0x000e64000802007f */
[----:B-1----:R-:W-:Y:S05]  /*9b40*/  @!P1 BRA `(.L_x_1174) ;  /* 0xfffffffc00ec9947 */ /* 0x002fea000383ffff */
[----:B------:R-:W-:Y:S05]  /*9b50*/  BRA `(.L_x_1173) ;  /* 0xffffff84005c7947 */ /* 0x000fea000383ffff */
.L_x_1257:
[----:B-1----:R1:W2:Y:S02]  /*9b60*/  SYNCS.PHASECHK.TRANS64.TRYWAIT P1, [R0+URZ+0x36420], R6 ;  /* 0x03642006000075a7 */ /* 0x0022a4000802017f */
[----:B--2---:R-:W-:Y:S05]  /*9b70*/  @!P1 NANOSLEEP.SYNCS 0x989680 ;  /* 0x009896800000995d */ /* 0x004fea0003900000 */
[----:B------:R-:W2:Y:S02]  /*9b80*/  @!P1 SYNCS.PHASECHK.TRANS64 P1, [R0+URZ+0x36420], R6 ;  /* 0x03642006000095a7 */ /* 0x000ea4000802007f */
[----:B--2---:R-:W-:Y:S05]  /*9b90*/  @!P1 BRA `(.L_x_1257) ;  /* 0xfffffffc00f09947 */ /* 0x004fea000383ffff */
[----:B------:R-:W-:Y:S05]  /*9ba0*/  BRA `(.L_x_1284) ;  /* 0xffffffdc007c7947 */ /* 0x000fea000383ffff */
.L_x_1261:
[----:B-1----:R1:W2:Y:S02]  /*9bb0*/  SYNCS.PHASECHK.TRANS64.TRYWAIT P1, [R0+URZ+0x36438], R6 ;  /* 0x03643806000075a7 */ /* 0x0022a4000802017f */
[----:B--2---:R-:W-:Y:S05]  /*9bc0*/  @!P1 NANOSLEEP.SYNCS 0x989680 ;  /* 0x009896800000995d */ /* 0x004fea0003900000 */
[----:B------:R-:W2:Y:S02]  /*9bd0*/  @!P1 SYNCS.PHASECHK.TRANS64 P1, [R0+URZ+0x36438], R6 ;  /* 0x03643806000095a7 */ /* 0x000ea4000802007f */
[----:B--2---:R-:W-:Y:S05]  /*9be0*/  @!P1 BRA `(.L_x_1261) ;  /* 0xfffffffc00f09947 */ /* 0x004fea000383ffff */
[----:B------:R-:W-:Y:S05]  /*9bf0*/  BRA `(.L_x_1285) ;  /* 0xffffffe400687947 */ /* 0x000fea000383ffff */
.L_x_1263:
[----:B--2---:R2:W3:Y:S02]  /*9c00*/  SYNCS.PHASECHK.TRANS64.TRYWAIT P1, [R0+URZ+0x36428], R3 ;  /* 0x03642803000075a7 */ /* 0x0044e4000802017f */
[----:B---3--:R-:W-:Y:S05]  /*9c10*/  @!P1 NANOSLEEP.SYNCS 0x989680 ;  /* 0x009896800000995d */ /* 0x008fea0003900000 */
[----:B------:R-:W3:Y:S02]  /*9c20*/  @!P1 SYNCS.PHASECHK.TRANS64 P1, [R0+URZ+0x36428], R3 ;  /* 0x03642803000095a7 */ /* 0x000ee4000802007f */
[----:B---3--:R-:W-:Y:S05]  /*9c30*/  @!P1 BRA `(.L_x_1263) ;  /* 0xfffffffc00f09947 */ /* 0x008fea000383ffff */
[----:B------:R-:W-:Y:S05]  /*9c40*/  BRA `(.L_x_1286) ;  /* 0xffffffe8002c7947 */ /* 0x000fea000383ffff */
.L_x_1265:
[----:B--2---:R2:W3:Y:S02]  /*9c50*/  SYNCS.PHASECHK.TRANS64.TRYWAIT P1, [R0+URZ+0x36438], R29 ;  /* 0x0364381d000075a7 */ /* 0x0044e4000802017f */
[----:B---3--:R-:W-:Y:S05]  /*9c60*/  @!P1 NANOSLEEP.SYNCS 0x989680 ;  /* 0x009896800000995d */ /* 0x008fea0003900000 */
[----:B------:R-:W3:Y:S02]  /*9c70*/  @!P1 SYNCS.PHASECHK.TRANS64 P1, [R0+URZ+0x36438], R29 ;  /* 0x0364381d000095a7 */ /* 0x000ee4000802007f */
[----:B---3--:R-:W-:Y:S05]  /*9c80*/  @!P1 BRA `(.L_x_1265) ;  /* 0xfffffffc00f09947 */ /* 0x008fea000383ffff */
[----:B------:R-:W-:Y:S05]  /*9c90*/  BRA `(.L_x_1287) ;  /* 0xffffffe800e07947 */ /* 0x000fea000383ffff */
.L_x_1267:
[----:B------:R-:W-:-:S07]  /*9ca0*/  SHF.L.U32 R5, R7, 0x1f, RZ ;  /* 0x0000001f07057819 */ /* 0x000fce00000006ff */
.L_x_1288:
[----:B----4-:R4:W1:Y:S02]  /*9cb0*/  SYNCS.PHASECHK.TRANS64.TRYWAIT P1, [R0+URZ+0x36420], R5 ;  /* 0x03642005000075a7 */ /* 0x010864000802017f */
[----:B-1----:R-:W-:Y:S05]  /*9cc0*/  @!P1 NANOSLEEP.SYNCS 0x989680 ;  /* 0x009896800000995d */ /* 0x002fea0003900000 */
[----:B------:R-:W1:Y:S02]  /*9cd0*/  @!P1 SYNCS.PHASECHK.TRANS64 P1, [R0+URZ+0x36420], R5 ;  /* 0x03642005000095a7 */ /* 0x000e64000802007f */
[----:B-1----:R-:W-:Y:S05]  /*9ce0*/  @!P1 BRA `(.L_x_1288) ;  /* 0xfffffffc00f09947 */ /* 0x002fea000383ffff */
[----:B------:R-:W-:Y:S05]  /*9cf0*/  BRA `(.L_x_1289) ;  /* 0xffffffec00747947 */ /* 0x000fea000383ffff */
.L_x_1270:
[----:B----4-:R4:W1:Y:S02]  /*9d00*/  SYNCS.PHASECHK.TRANS64.TRYWAIT P1, [R0+URZ+0x36438], R6 ;  /* 0x03643806000075a7 */ /* 0x010864000802017f */
[----:B-1----:R-:W-:Y:S05]  /*9d10*/  @!P1 NANOSLEEP.SYNCS 0x989680 ;  /* 0x009896800000995d */ /* 0x002fea0003900000 */
[----:B------:R-:W1:Y:S02]  /*9d20*/  @!P1 SYNCS.PHASECHK.TRANS64 P1, [R0+URZ+0x36438], R6 ;  /* 0x03643806000095a7 */ /* 0x000e64000802007f */
[----:B-1----:R-:W-:Y:S05]  /*9d30*/  @!P1 BRA `(.L_x_1270) ;  /* 0xfffffffc00f09947 */ /* 0x002fea000383ffff */
[----:B------:R-:W-:Y:S05]  /*9d40*/  BRA `(.L_x_1290) ;  /* 0xfffffff000407947 */ /* 0x000fea000383ffff */
.L_x_1272:
[----:B-1----:R1:W4:Y:S02]  /*9d50*/  SYNCS.PHASECHK.TRANS64.TRYWAIT P1, [R0+URZ+0x36428], R5 ;  /* 0x03642805000075a7 */ /* 0x002324000802017f */
[----:B----4-:R-:W-:Y:S05]  /*9d60*/  @!P1 NANOSLEEP.SYNCS 0x989680 ;  /* 0x009896800000995d */ /* 0x010fea0003900000 */
[----:B------:R-:W4:Y:S02]  /*9d70*/  @!P1 SYNCS.PHASECHK.TRANS64 P1, [R0+URZ+0x36428], R5 ;  /* 0x03642805000095a7 */ /* 0x000f24000802007f */
[----:B----4-:R-:W-:Y:S05]  /*9d80*/  @!P1 BRA `(.L_x_1272) ;  /* 0xfffffffc00f09947 */ /* 0x010fea000383ffff */
[----:B------:R-:W-:Y:S05]  /*9d90*/  BRA `(.L_x_1291) ;  /* 0xfffffff000e87947 */ /* 0x000fea000383ffff */
.L_x_1274:
[----:B----4-:R4:W1:Y:S02]  /*9da0*/  SYNCS.PHASECHK.TRANS64.TRYWAIT P1, [R0+URZ+0x36438], R3 ;  /* 0x03643803000075a7 */ /* 0x010864000802017f */
[----:B-1----:R-:W-:Y:S05]  /*9db0*/  @!P1 NANOSLEEP.SYNCS 0x989680 ;  /* 0x009896800000995d */ /* 0x002fea0003900000 */
[----:B------:R-:W1:Y:S02]  /*9dc0*/  @!P1 SYNCS.PHASECHK.TRANS64 P1, [R0+URZ+0x36438], R3 ;  /* 0x03643803000095a7 */ /* 0x000e64000802007f */
[----:B-1----:R-:W-:Y:S05]  /*9dd0*/  @!P1 BRA `(.L_x_1274) ;  /* 0xfffffffc00f09947 */ /* 0x002fea000383ffff */
[----:B------:R-:W-:Y:S05]  /*9de0*/  BRA `(.L_x_1292) ;  /* 0xfffffff400a47947 */ /* 0x000fea000383ffff */
.L_x_1276:
[----:B------:R-:W-:Y:S01]  /*9df0*/  BSSY B1, `(.L_x_1293) ;  /* 0x0000006000017945 */ /* 0x000fe20003800000 */
[----:B------:R-:W-:-:S07]  /*9e00*/  IMAD.MOV.U32 R15, RZ, RZ, -0x1 ;  /* 0xffffffffff0f7424 */ /* 0x000fce00078e00ff */
[----:B------:R-:W-:Y:S05]  /*9e10*/  WARPSYNC.COLLECTIVE R15, `(.L_x_1294) ;  /* 0x000000000f0c7348 */ /* 0x000fea0003c00000 */
[----:B------:R-:W-:Y:S02]  /*9e20*/  ELECT P6, UR62, PT ;  /* 0x00000000003e782f */ /* 0x000fe400038c0000 */
[----:B------:R-:W-:Y:S01]  /*9e30*/  MOV R14, UR62 ;  /* 0x0000003e000e7c02 */ /* 0x000fe20008000f00 */
[----:B------:R-:W-:Y:S10]  /*9e40*/  ENDCOLLECTIVE ;  /* 0x000000000000791b */ /* 0x000ff40003800000 */
.L_x_1294:
[----:B------:R-:W-:Y:S05]  /*9e50*/  BSYNC B1 ;  /* 0x0000000000017941 */ /* 0x000fea0003800000 */
.L_x_1293:
[----:B------:R-:W-:Y:S05]  /*9e60*/  BRA `(.L_x_1295) ;  /* 0xfffffff8005c7947 */ /* 0x000fea000383ffff */
.L_x_1278:
[----:B-1----:R1:W2:Y:S02]  /*9e70*/  SYNCS.PHASECHK.TRANS64.TRYWAIT P0, [R9+URZ], R2 ;  /* 0x00000002090075a7 */ /* 0x0022a4000800017f */
[----:B--2---:R-:W-:Y:S05]  /*9e80*/  @!P0 NANOSLEEP.SYNCS 0x989680 ;  /* 0x009896800000895d */ /* 0x004fea0003900000 */
[----:B------:R-:W2:Y:S02]  /*9e90*/  @!P0 SYNCS.PHASECHK.TRANS64 P0, [R9+URZ], R2 ;  /* 0x00000002090085a7 */ /* 0x000ea4000800007f */
[----:B--2---:R-:W-:Y:S05]  /*9ea0*/  @!P0 BRA `(.L_x_1278) ;  /* 0xfffffffc00f08947 */ /* 0x004fea000383ffff */
[----:B------:R-:W-:Y:S05]  /*9eb0*/  BRA `(.L_x_1296) ;  /* 0xfffffff8009c7947 */ /* 0x000fea000383ffff */
.L_x_1279:
[----:B--2---:R2:W3:Y:S02]  /*9ec0*/  SYNCS.PHASECHK.TRANS64.TRYWAIT P0, [R3+URZ], R0 ;  /* 0x00000000030075a7 */ /* 0x0044e4000800017f */
[----:B---3--:R-:W-:Y:S05]  /*9ed0*/  @!P0 NANOSLEEP.SYNCS 0x989680 ;  /* 0x009896800000895d */ /* 0x008fea0003900000 */
[----:B------:R-:W3:Y:S02]  /*9ee0*/  @!P0 SYNCS.PHASECHK.TRANS64 P0, [R3+URZ], R0 ;  /* 0x00000000030085a7 */ /* 0x000ee4000800007f */
[----:B---3--:R-:W-:Y:S05]  /*9ef0*/  @!P0 BRA `(.L_x_1279) ;  /* 0xfffffffc00f08947 */ /* 0x008fea000383ffff */
[----:B------:R-:W-:Y:S05]  /*9f00*/  BRA `(.L_x_1297) ;  /* 0xfffffff800907947 */ /* 0x000fea000383ffff */
.L_x_1298:
        /* <DEDUP_REMOVED lines=15> */
.L_x_7657:


//--------------------- .text._ZN7cutlass13device_kernelIN5flash11enable_sm90INS1_16FlashAttnBwdSm90INS1_25CollectiveMainloopBwdSm90ILi2ELi1ELi1EN4cute5tupleIJNS5_1CILi1EEES8_S8_EEENS6_IJNS7_ILi64EEENS7_ILi96EEENS7_ILi192EEEEEENS_6half_tEfNS_4arch4Sm90ELb0ELb1ELb1ELb0ELb1ELb0ELb1ELb0ELi3ELi1ELi1ELi1ELb0EEENS1_21CollectiveEpilogueBwdISD_SE_SG_Li384ELb0ELb1ELi3EEENS1_19SingleTileSchedulerILb0ELb0ELb0ELi96EEEEEEEEEvNT_6ParamsE --------------------------
	.section	.text._ZN7cutlass13device_kernelIN5flash11enable_sm90INS1_16FlashAttnBwdSm90INS1_25CollectiveMainloopBwdSm90ILi2ELi1ELi1EN4cute5tupleIJNS5_1CILi1EEES8_S8_EEENS6_IJNS7_ILi64EEENS7_ILi96EEENS7_ILi192EEEEEENS_6half_tEfNS_4arch4Sm90ELb0ELb1ELb1ELb0ELb1ELb0ELb1ELb0ELi3ELi1ELi1ELi1ELb0EEENS1_21CollectiveEpilogueBwdISD_SE_SG_Li384ELb0ELb1ELi3EEENS1_19SingleTileSchedulerILb0ELb0ELb0ELi96EEEEEEEEEvNT_6ParamsE,"ax",@progbits
	.align	128
.text._ZN7cutlass13device_kernelIN5flash11enable_sm90INS1_16FlashAttnBwdSm90INS1_25CollectiveMainloopBwdSm90ILi2ELi1ELi1EN4cute5tupleIJNS5_1CILi1EEES8_S8_EEENS6_IJNS7_ILi64EEENS7_ILi96EEENS7_ILi192EEEEEENS_6half_tEfNS_4arch4Sm90ELb0ELb1ELb1ELb0ELb1ELb0ELb1ELb0ELi3ELi1ELi1ELi1ELb0EEENS1_21CollectiveEpilogueBwdISD_SE_SG_Li384ELb0ELb1ELi3EEENS1_19SingleTileSchedulerILb0ELb0ELb0ELi96EEEEEEEEEvNT_6ParamsE:
        .type           _ZN7cutlass13device_kernelIN5flash11enable_sm90INS1_16FlashAttnBwdSm90INS1_25CollectiveMainloopBwdSm90ILi2ELi1ELi1EN4cute5tupleIJNS5_1CILi1EEES8_S8_EEENS6_IJNS7_ILi64EEENS7_ILi96EEENS7_ILi192EEEEEENS_6half_tEfNS_4arch4Sm90ELb0ELb1ELb1ELb0ELb1ELb0ELb1ELb0ELi3ELi1ELi1ELi1ELb0EEENS1_21CollectiveEpilogueBwdISD_SE_SG_Li384ELb0ELb1ELi3EEENS1_19SingleTileSchedulerILb0ELb0ELb0ELi96EEEEEEEEEvNT_6ParamsE,@function
        .size           _ZN7cutlass13device_kernelIN5flash11enable_sm90INS1_16FlashAttnBwdSm90INS1_25CollectiveMainloopBwdSm90ILi2ELi1ELi1EN4cute5tupleIJNS5_1CILi1EEES8_S8_EEENS6_IJNS7_ILi64EEENS7_ILi96EEENS7_ILi192EEEEEENS_6half_tEfNS_4arch4Sm90ELb0ELb1ELb1ELb0ELb1ELb0ELb1ELb0ELi3ELi1ELi1ELi1ELb0EEENS1_21CollectiveEpilogueBwdISD_SE_SG_Li384ELb0ELb1ELi3EEENS1_19SingleTileSchedulerILb0ELb0ELb0ELi96EEEEEEEEEvNT_6ParamsE,(.L_x_7658 - _ZN7cutlass13device_kernelIN5flash11enable_sm90INS1_16FlashAttnBwdSm90INS1_25CollectiveMainloopBwdSm90ILi2ELi1ELi1EN4cute5tupleIJNS5_1CILi1EEES8_S8_EEENS6_IJNS7_ILi64EEENS7_ILi96EEENS7_ILi192EEEEEENS_6half_tEfNS_4arch4Sm90ELb0ELb1ELb1ELb0ELb1ELb0ELb1ELb0ELi3ELi1ELi1ELi1ELb0EEENS1_21CollectiveEpilogueBwdISD_SE_SG_Li384ELb0ELb1ELi3EEENS1_19SingleTileSchedulerILb0ELb0ELb0ELi96EEEEEEEEEvNT_6ParamsE)
        .other          _ZN7cutlass13device_kernelIN5flash11enable_sm90INS1_16FlashAttnBwdSm90INS1_25CollectiveMainloopBwdSm90ILi2ELi1ELi1EN4cute5tupleIJNS5_1CILi1EEES8_S8_EEENS6_IJNS7_ILi64EEENS7_ILi96EEENS7_ILi192EEEEEENS_6half_tEfNS_4arch4Sm90ELb0ELb1ELb1ELb0ELb1ELb0ELb1ELb0ELi3ELi1ELi1ELi1ELb0EEENS1_21CollectiveEpilogueBwdISD_SE_SG_Li384ELb0ELb1ELi3EEENS1_19SingleTileSchedulerILb0ELb0ELb0ELi96EEEEEEEEEvNT_6ParamsE,@"STO_CUDA_ENTRY STV_DEFAULT"
_ZN7cutlass13device_kernelIN5flash11enable_sm90INS1_16FlashAttnBwdSm90INS1_25CollectiveMainloopBwdSm90ILi2ELi1ELi1EN4cute5tupleIJNS5_1CILi1EEES8_S8_EEENS6_IJNS7_ILi64EEENS7_ILi96EEENS7_ILi192EEEEEENS_6half_tEfNS_4arch4Sm90ELb0ELb1ELb1ELb0ELb1ELb0ELb1ELb0ELi3ELi1ELi1ELi1ELb0EEENS1_21CollectiveEpilogueBwdISD_SE_SG_Li384ELb0ELb1ELi3EEENS1_19SingleTileSchedulerILb0ELb0ELb0ELi96EEEEEEEEEvNT_6ParamsE:
        /* <DEDUP_REMOVED lines=30> */
.L_x_1300:
[----:B------:R-:W-:Y:S05]  /*01e0*/  BSYNC B0 ;  /* 0x0000000000007941 */ /* 0x000fea0003800000 */
.L_x_1299:
        /* <DEDUP_REMOVED lines=37> */
.L_x_1301:
        /* <DEDUP_REMOVED lines=20> */
.L_x_1302:
[----:B------:R-:W-:Y:S01]  /*0580*/  PLOP3.LUT P0, PT, PT, PT, UP0, 0x80, 0x0 ;  /* 0x000000000000781c */ /* 0x000fe20003f0f008 */
[----:B------:R-:W-:Y:S01]  /*0590*/  NOP ;  /* 0x0000000000007918 */ /* 0x000fe20000000000 */
[----:B------:R-:W-:Y:S01]  /*05a0*/  ULDC.64 UR46, c[0x0][0x208] ;  /* 0x00008200002e7ab9 */ /* 0x000fe20000000a00 */
[----:B-12-4-:R-:W-:Y:S10]  /*05b0*/  BAR.SYNC.DEFER_BLOCKING 0x0 ;  /* 0x0000000000007b1d */ /* 0x016ff40000010000 */
[----:B------:R-:W-:Y:S05]  /*05c0*/  @!P0 BRA `(.L_x_1303) ;  /* 0x0000005c005c8947 */ /* 0x000fea0003800000 */
.L_x_1304:
        /* <DEDUP_REMOVED lines=85> */
.L_x_1305:
        /* <DEDUP_REMOVED lines=37> */
.L_x_1308:
        /* <DEDUP_REMOVED lines=15> */
.L_x_1307:
        /* <DEDUP_REMOVED lines=20> */
.L_x_1310:
        /* <DEDUP_REMOVED lines=15> */
.L_x_1309:
        /* <DEDUP_REMOVED lines=8> */
.L_x_1459:
        /* <DEDUP_REMOVED lines=19> */
.L_x_1312:
        /* <DEDUP_REMOVED lines=110> */
.L_x_1332:
[----:B------:R-:W-:Y:S01]  /*1920*/  IMAD.U32 R3, RZ, RZ, UR38 ;  /* 0x00000026ff037e24 */ /* 0x000fe2000f8e00ff */
[----:B------:R-:W-:Y:S05]  /*1930*/  YIELD ;  /* 0x0000000000007946 */ /* 0x000fea0003800000 */
[----:B------:R-:W-:-:S04]  /*1940*/  LOP3.LUT R3, R3, 0x1, RZ, 0xfc, !PT ;  /* 0x0000000103037812 */ /* 0x000fc800078efcff */
[----:B------:R-:W-:-:S13]  /*1950*/  ISETP.NE.AND P0, PT, R3, 0x3, PT ;  /* 0x000000030300780c */ /* 0x000fda0003f05270 */
[----:B------:R-:W-:Y:S05]  /*1960*/  @!P0 BRA `(.L_x_1314) ;  /* 0x0000000000048947 */ /* 0x000fea0003800000 */
[----:B------:R-:W-:Y:S01]  /*1970*/  BPT.TRAP 0x1 ;  /* 0x000000040000795c */ /* 0x000fe20000300000 */
.L_x_1314:
[----:B------:R-:W-:Y:S02]  /*1980*/  LEA R3, R2, UR37, 0x3 ;  /* 0x0000002502037c11 */ /* 0x000fe4000f8e18ff */
[----:B------:R-:W-:-:S04]  /*1990*/  SHF.L.U32 R10, R7, 0x1f, RZ ;  /* 0x0000001f070a7819 */ /* 0x000fc800000006ff */
[----:B------:R1:W2:Y:S01]  /*19a0*/  SYNCS.PHASECHK.TRANS64.TRYWAIT P1, [R3+URZ+0x36410], R10 ;  /* 0x0364100a030075a7 */ /* 0x0002a2000802017f */
[----:B------:R-:W-:Y:S05]  /*19b0*/  @!P0 BRA `(.L_x_1315) ;  /* 0x0000000000048947 */ /* 0x000fea0003800000 */
[----:B------:R-:W-:Y:S01]  /*19c0*/  BPT.TRAP 0x1 ;  /* 0x000000040000795c */ /* 0x000fe20000300000 */
.L_x_1315:
[----:B--2---:R-:W-:Y:S05]  /*19d0*/  @P1 BRA `(.L_x_1316) ;  /* 0x0000000000081947 */ /* 0x004fea0003800000 */
[----:B------:R-:W2:Y:S02]  /*19e0*/  SYNCS.PHASECHK.TRANS64.TRYWAIT P1, [R3+URZ+0x36410], R10 ;  /* 0x0364100a030075a7 */ /* 0x000ea4000802017f */
[----:B--2---:R-:W-:Y:S05]  /*19f0*/  @!P1 BRA `(.L_x_1317) ;  /* 0x0000008c00e89947 */ /* 0x004fea0003800000 */
.L_x_1316:
        /* <DEDUP_REMOVED lines=8> */
[----:B------:R-:W-:-:S02]  /*1a80*/  UMOV UR11, 0x40000040 ;  /* 0x40000040000b7882 */ /* 0x000fc40000000000 */
[----:B------:R-:W-:Y:S02]  /*1a90*/  ULOP3.LUT UR5, UR5, 0x3fff, URZ, 0xc0, !UPT ;  /* 0x00003fff05057892 */ /* 0x000fe4000f8ec03f */
[----:B-12---:R-:W-:Y:S02]  /*1aa0*/  LEA R10, R9, UR37, 0x2 ;  /* 0x00000025090a7c11 */ /* 0x006fe4000f8e10ff */
[----:B------:R-:W-:Y:S02]  /*1ab0*/  ULEA UR4, UR6, UR37, 0xc ;  /* 0x0000002506047291 */ /* 0x000fe4000f8e603f */
[----:B------:R-:W-:Y:S02]  /*1ac0*/  ULOP3.LUT UR5, UR5, 0x10000, URZ, 0xfc, !UPT ;  /* 0x0001000005057892 */ /* 0x000fe4000f8efc3f */
[----:B------:R-:W-:Y:S02]  /*1ad0*/  USHF.R.U32.HI UR6, URZ, 0x4, UR4 ;  /* 0x000000043f067899 */ /* 0x000fe40008011604 */
[----:B------:R-:W-:-:S02]  /*1ae0*/  UIMAD UR5, UR7, 0x600, UR5 ;  /* 0x00000600070578a4 */ /* 0x000fc4000f8e0205 */
[----:B------:R-:W-:-:S04]  /*1af0*/  ULOP3.LUT UR6, UR6, 0x3fff, URZ, 0xc0, !UPT ;  /* 0x00003fff06067892 */ /* 0x000fc8000f8ec03f */
[----:B------:R-:W-:Y:S01]  /*1b00*/  ULOP3.LUT UR6, UR6, 0x10000, URZ, 0xfc, !UPT ;  /* 0x0001000006067892 */ /* 0x000fe2000f8efc3f */
[----:B------:R-:W-:-:S06]  /*1b10*/  UMOV UR8, UR5 ;  /* 0x0000000500087c82 */ /* 0x000fcc0008000000 */
[----:B------:R-:W-:Y:S02]  /*1b20*/  UMOV UR10, UR6 ;  /* 0x00000006000a7c82 */ /* 0x000fe40008000000 */
[----:B------:R-:W-:Y:S01]  /*1b30*/  HGMMA.64x32x16.F32 R136, gdesc[UR8], RZ, !UPT, gsb0 ;  /* 0x00600000088879f0 */ /* 0x000fe2000c0008ff */
        /* <DEDUP_REMOVED lines=82> */
.L_x_1318:
[----:B-1----:R-:W-:-:S04]  /*2060*/  SHF.L.U32 R10, R4, 0x1f, RZ ;  /* 0x0000001f040a7819 */ /* 0x002fc800000006ff */
[----:B------:R1:W4:Y:S01]  /*2070*/  SYNCS.PHASECHK.TRANS64.TRYWAIT P1, [UR37+0x36430], R10 ;  /* 0x0364300aff0075a7 */ /* 0x0003220008020165 */
[----:B------:R-:W-:Y:S05]  /*2080*/  @!P0 BRA `(.L_x_1319) ;  /* 0x0000000000048947 */ /* 0x000fea0003800000 */
[----:B------:R-:W-:Y:S01]  /*2090*/  BPT.TRAP 0x1 ;  /* 0x000000040000795c */ /* 0x000fe20000300000 */
.L_x_1319:
[----:B----4-:R-:W-:Y:S05]  /*20a0*/  @P1 BRA `(.L_x_1320) ;  /* 0x0000000000081947 */ /* 0x010fea0003800000 */
[----:B------:R-:W4:Y:S02]  /*20b0*/  SYNCS.PHASECHK.TRANS64.TRYWAIT P1, [UR37+0x36430], R10 ;  /* 0x0364300aff0075a7 */ /* 0x000f240008020165 */
[----:B----4-:R-:W-:Y:S05]  /*20c0*/  @!P1 BRA `(.L_x_1321) ;  /* 0x0000008800489947 */ /* 0x010fea0003800000 */
.L_x_1320:
        /* <DEDUP_REMOVED lines=147> */
.L_x_1324:
[----:B------:R-:W-:-:S06]  /*2a00*/  UISETP.NE.AND UP0, UPT, UR42, 0x1, UPT ;  /* 0x000000012a00788c */ /* 0x000fcc000bf05270 */
[----:B------:R-:W-:-:S05]  /*2a10*/  PLOP3.LUT P1, PT, PT, PT, UP0, 0x80, 0x0 ;  /* 0x000000000000781c */ /* 0x000fca0003f2f008 */
[----:B------:R-:W-:-:S08]  /*2a20*/  @UP0 ULDC UR5, c[0x0][0x754] ;  /* 0x0001d50000050ab9 */ /* 0x000fd00000000800 */
[----:B------:R-:W-:Y:S01]  /*2a30*/  @P1 IMAD.HI.U32 R143, R142, UR5, RZ ;  /* 0x000000058e8f1c27 */ /* 0x000fe2000f8e00ff */
[----:B------:R-:W-:-:S04]  /*2a40*/  @UP0 ULDC UR5, c[0x0][0x758] ;  /* 0x0001d60000050ab9 */ /* 0x000fc80000000800 */
[----:B------:R-:W-:-:S07]  /*2a50*/  @P1 SHF.R.U32.HI R142, RZ, UR5, R143 ;  /* 0x00000005ff8e1c19 */ /* 0x000fce000801168f */
.L_x_1325:
[----:B------:R-:W-:Y:S05]  /*2a60*/  BSYNC B0 ;  /* 0x0000000000007941 */ /* 0x000fea0003800000 */
.L_x_1323:
[----:B------:R-:W4:Y:S01]  /*2a70*/  LDL R143, [R1+0x4] ;  /* 0x00000400018f7983 */ /* 0x000f220000100800 */
[----:B------:R-:W-:Y:S01]  /*2a80*/  IADD3 R148, R140, UR4, R5 ;  /* 0x000000048c947c10 */ /* 0x000fe2000fffe005 */
[----:B----4-:R-:W-:-:S05]  /*2a90*/  IMAD R142, R142, UR42, R143 ;  /* 0x0000002a8e8e7c24 */ /* 0x010fca000f8e028f */
[----:B------:R-:W-:Y:S02]  /*2aa0*/  VIADDMNMX R147, R142, UR42, R147, PT ;  /* 0x0000002a8e937c46 */ /* 0x000fe4000b800193 */
[----:B------:R-:W-:-:S07]  /*2ab0*/  VIMNMX R148, R148, R142, !PT ;  /* 0x0000008e94947248 */ /* 0x000fce0007fe0100 */
.L_x_1322:
        /* <DEDUP_REMOVED lines=18> */
.L_x_1328:
[----:B------:R-:W-:-:S06]  /*2be0*/  UISETP.NE.AND UP0, UPT, UR42, 0x1, UPT ;  /* 0x000000012a00788c */ /* 0x000fcc000bf05270 */
[----:B------:R-:W-:-:S05]  /*2bf0*/  PLOP3.LUT P1, PT, PT, PT, UP0, 0x80, 0x0 ;  /* 0x000000000000781c */ /* 0x000fca0003f2f008 */
[----:B------:R-:W-:-:S08]  /*2c00*/  @UP0 ULDC UR4, c[0x0][0x754] ;  /* 0x0001d50000040ab9 */ /* 0x000fd00000000800 */
[----:B------:R-:W-:Y:S01]  /*2c10*/  @P1 IMAD.HI.U32 R142, R140, UR4, RZ ;  /* 0x000000048c8e1c27 */ /* 0x000fe2000f8e00ff */
[----:B------:R-:W-:-:S04]  /*2c20*/  @UP0 ULDC UR4, c[0x0][0x758] ;  /* 0x0001d60000040ab9 */ /* 0x000fc80000000800 */
[----:B------:R-:W-:-:S07]  /*2c30*/  @P1 SHF.R.U32.HI R140, RZ, UR4, R142 ;  /* 0x00000004ff8c1c19 */ /* 0x000fce000801168e */
.L_x_1329:
[----:B------:R-:W-:Y:S05]  /*2c40*/  BSYNC B0 ;  /* 0x0000000000007941 */ /* 0x000fea0003800000 */
.L_x_1327:
[----:B------:R-:W4:Y:S02]  /*2c50*/  LDL R142, [R1+0x4] ;  /* 0x00000400018e7983 */ /* 0x000f240000100800 */
[----:B----4-:R-:W-:-:S05]  /*2c60*/  IMAD R140, R140, UR42, R142 ;  /* 0x0000002a8c8c7c24 */ /* 0x010fca000f8e028e */
[----:B------:R-:W-:Y:S02]  /*2c70*/  VIMNMX R145, R145, R140, !PT ;  /* 0x0000008c91917248 */ /* 0x000fe40007fe0100 */
[----:B------:R-:W-:-:S07]  /*2c80*/  VIADDMNMX R139, R140, UR42, R139, PT ;  /* 0x0000002a8c8b7c46 */ /* 0x000fce000b80018b */
.L_x_1326:
        /* <DEDUP_REMOVED lines=217> */
[----:B------:R-:W-:Y:S02]  /*3a20*/  UIMAD UR4, UR10, 0x3000, UR37 ;  /* 0x000030000a0478a4 */ /* 0x000fe4000f8e0225 */
[----:B------:R-:W-:Y:S02]  /*3a30*/  UIADD3 UR6, UR9, 0xc0, URZ ;  /* 0x000000c009067890 */ /* 0x000fe4000fffe03f */
[----:B------:R-:W-:Y:S02]  /*3a40*/  USHF.R.U32.HI UR5, URZ, 0x4, UR4 ;  /* 0x000000043f057899 */ /* 0x000fe40008011604 */
[----:B------:R-:W-:Y:S02]  /*3a50*/  UIADD3 UR4, UR8, 0x180, URZ ;  /* 0x0000018008047890 */ /* 0x000fe4000fffe03f */
[----:B------:R-:W-:Y:S01]  /*3a60*/  ULOP3.LUT UR10, UR5, 0x3fff, URZ, 0xc0, !UPT ;  /* 0x00003fff050a7892 */ /* 0x000fe2000f8ec03f */
[----:B------:R-:W-:-:S02]  /*3a70*/  UMOV UR7, 0x80000020 ;  /* 0x8000002000077882 */ /* 0x000fc40000000000 */
[----:B------:R-:W-:Y:S01]  /*3a80*/  UMOV UR5, 0x40000040 ;  /* 0x4000004000057882 */ /* 0x000fe20000000000 */
[----:B------:R-:W-:Y:S02]  /*3a90*/  WARPGROUP.DEPBAR.LE gsb0, 0x0 ;  /* 0x00008000000079c5 */ /* 0x000fe40000010000 */
[----:B------:R-:W-:-:S06]  /*3aa0*/  WARPGROUP.ARRIVE ;  /* 0x00000000000079c5 */ /* 0x000fcc0000000000 */
[----:B------:R-:W-:Y:S01]  /*3ab0*/  HGMMA.64x96x16.F32 R72, gdesc[UR4].tnspA.tnspB, R72, gsb0 ;  /* 0x61600000044879f0 */ /* 0x000fe20008000848 */
[----:B-1----:R-:W-:-:S04]  /*3ac0*/  IMAD.U32 R153, RZ, RZ, UR37 ;  /* 0x00000025ff997e24 */ /* 0x002fc8000f8e00ff */
[----:B------:R-:W-:-:S05]  /*3ad0*/  VIADD R153, R153, 0x33400 ;  /* 0x0003340099997836 */ /* 0x000fca0000000000 */
[----:B------:R-:W-:-:S13]  /*3ae0*/  R2UR UR13, R153 ;  /* 0x00000000990d72ca */ /* 0x000fda00000e0000 */
[----:B------:R-:W-:-:S04]  /*3af0*/  USHF.R.U32.HI UR13, URZ, 0x4, UR13 ;  /* 0x000000043f0d7899 */ /* 0x000fc8000801160d */
[----:B------:R-:W-:-:S04]  /*3b00*/  ULOP3.LUT UR13, UR13, 0x3fff, URZ, 0xc0, !UPT ;  /* 0x00003fff0d0d7892 */ /* 0x000fc8000f8ec03f */
[----:B------:R-:W-:Y:S01]  /*3b10*/  ULOP3.LUT UR14, UR13, 0x10000, URZ, 0xfc, !UPT ;  /* 0x000100000d0e7892 */ /* 0x000fe2000f8efc3f */
[----:B------:R-:W-:Y:S01]  /*3b20*/  UMOV UR9, 0x80000020 ;  /* 0x8000002000097882 */ /* 0x000fe20000000000 */
[----:B------:R-:W-:-:S05]  /*3b30*/  UMOV UR11, 0x40000040 ;  /* 0x40000040000b7882 */ /* 0x000fca0000000000 */
[----:B------:R-:W-:Y:S01]  /*3b40*/  UMOV UR8, UR14 ;  /* 0x0000000e00087c82 */ /* 0x000fe20008000000 */
        /* <DEDUP_REMOVED lines=48> */
.L_x_1330:
        /* <DEDUP_REMOVED lines=59> */
.L_x_1331:
        /* <DEDUP_REMOVED lines=63> */
.L_x_1306:
        /* <DEDUP_REMOVED lines=25> */
.L_x_1334:
        /* <DEDUP_REMOVED lines=20> */
.L_x_1335:
        /* <DEDUP_REMOVED lines=18> */
.L_x_1336:
        /* <DEDUP_REMOVED lines=18> */
.L_x_1337:
        /* <DEDUP_REMOVED lines=137> */
.L_x_1339:
[----:B------:R-:W-:Y:S05]  /*5390*/  BSYNC B0 ;  /* 0x0000000000007941 */ /* 0x000fea0003800000 */
.L_x_1338:
[----:B------:R-:W-:-:S04]  /*53a0*/  DEPBAR.LE SB0, 0x0 ;  /* 0x000080000000791a */ /* 0x000fc80000000000 */
[----:B------:R-:W-:Y:S05]  /*53b0*/  EXIT ;  /* 0x000000000000794d */ /* 0x000fea0003800000 */
.L_x_1333:
[----:B------:R-:W1:Y:S01]  /*53c0*/  S2R R0, SR_TID.X ;  /* 0x0000000000007919 */ /* 0x000e620000002100 */
[----:B------:R-:W2:Y:S01]  /*53d0*/  S2UR UR9, SR_CTAID.Y ;  /* 0x00000000000979c3 */ /* 0x000ea20000002600 */
[----:B------:R-:W-:Y:S01]  /*53e0*/  BSSY B0, `(.L_x_1340) ;  /* 0x0000032000007945 */ /* 0x000fe20003800000 */
[----:B------:R-:W3:Y:S06]  /*53f0*/  S2R R11, SR_CTAID.X ;  /* 0x00000000000b7919 */ /* 0x000eec0000002500 */
        /* <DEDUP_REMOVED lines=48> */
.L_x_1341:
[----:B------:R-:W-:Y:S05]  /*5700*/  BSYNC B0 ;  /* 0x0000000000007941 */ /* 0x000fea0003800000 */
.L_x_1340:
        /* <DEDUP_REMOVED lines=16> */
.L_x_1343:
[----:B------:R-:W-:Y:S05]  /*5810*/  BSYNC B0 ;  /* 0x0000000000007941 */ /* 0x000fea0003800000 */
.L_x_1342:
        /* <DEDUP_REMOVED lines=16> */
.L_x_1345:
[----:B------:R-:W-:Y:S05]  /*5920*/  BSYNC B0 ;  /* 0x0000000000007941 */ /* 0x000fea0003800000 */
.L_x_1344:
        /* <DEDUP_REMOVED lines=17> */
.L_x_1347:
[----:B------:R-:W-:Y:S05]  /*5a40*/  BSYNC B0 ;  /* 0x0000000000007941 */ /* 0x000fea0003800000 */
.L_x_1346:
        /* <DEDUP_REMOVED lines=17> */
.L_x_1349:
[----:B------:R-:W-:Y:S05]  /*5b60*/  BSYNC B0 ;  /* 0x0000000000007941 */ /* 0x000fea0003800000 */
.L_x_1348:
        /* <DEDUP_REMOVED lines=29> */
.L_x_1351:
[----:B------:R-:W-:Y:S05]  /*5d40*/  BSYNC B0 ;  /* 0x0000000000007941 */ /* 0x000fea0003800000 */
.L_x_1350:
        /* <DEDUP_REMOVED lines=13> */
.L_x_1353:
[----:B------:R-:W-:Y:S05]  /*5e20*/  BSYNC B0 ;  /* 0x0000000000007941 */ /* 0x000fea0003800000 */
.L_x_1352:
        /* <DEDUP_REMOVED lines=15> */
.L_x_1355:
[----:B------:R-:W-:Y:S05]  /*5f20*/  BSYNC B0 ;  /* 0x0000000000007941 */ /* 0x000fea0003800000 */
.L_x_1354:
        /* <DEDUP_REMOVED lines=15> */
.L_x_1357:
[----:B------:R-:W-:Y:S05]  /*6020*/  BSYNC B0 ;  /* 0x0000000000007941 */ /* 0x000fea0003800000 */
.L_x_1356:
        /* <DEDUP_REMOVED lines=15> */
.L_x_1359:
[----:B------:R-:W-:Y:S05]  /*6120*/  BSYNC B0 ;  /* 0x0000000000007941 */ /* 0x000fea0003800000 */
.L_x_1358:
        /* <DEDUP_REMOVED lines=15> */
.L_x_1361:
[----:B------:R-:W-:Y:S05]  /*6220*/  BSYNC B0 ;  /* 0x0000000000007941 */ /* 0x000fea0003800000 */
.L_x_1360:
        /* <DEDUP_REMOVED lines=15> */
.L_x_1363:
[----:B------:R-:W-:Y:S05]  /*6320*/  BSYNC B0 ;  /* 0x0000000000007941 */ /* 0x000fea0003800000 */
.L_x_1362:
[----:B------:R-:W-:Y:S05]  /*6330*/  EXIT ;  /* 0x000000000000794d */ /* 0x000fea0003800000 */
.L_x_1303:
        /* <DEDUP_REMOVED lines=14> */
[----:B------:R-:W-:Y:S02]  /*6420*/  ULDC UR4, c[0x0][0x280] ;  /* 0x0000a00000047ab9 */ /* 0x000fe40000000800 */
[----:B------:R-:W-:-:S04]  /*6430*/  UIADD3 UR5, UR4, 0x3f, URZ ;  /* 0x0000003f04057890 */ /* 0x000fc8000fffe03f */
[----:B------:R-:W-:Y:S01]  /*6440*/  USHF.R.S32.HI UR6, URZ, 0x1f, UR5 ;  /* 0x0000001f3f067899 */ /* 0x000fe20008011405 */
[----:B------:R-:W2:Y:S03]  /*6450*/  S2UR UR17, SR_CTAID.Y ;  /* 0x00000000001179c3 */ /* 0x000ea60000002600 */
[----:B------:R-:W-:-:S04]  /*6460*/  ULEA.HI UR5, UR6, UR5, URZ, 0x6 ;  /* 0x0000000506057291 */ /* 0x000fc8000f8f303f */
[----:B------:R-:W-:Y:S01]  /*6470*/  USHF.R.S32.HI UR5, URZ, 0x6, UR5 ;  /* 0x000000063f057899 */ /* 0x000fe20008011405 */
[----:B-1----:R-:W-:Y:S01]  /*6480*/  ISETP.LE.AND P0, PT, RZ, UR23, PT ;  /* 0x00000017ff007c0c */ /* 0x002fe2000bf03270 */
[----:B--2---:R-:W-:-:S12]  /*6490*/  USHF.R.S32.HI UR18, URZ, 0x1f, UR17 ;  /* 0x0000001f3f127899 */ /* 0x004fd80008011411 */
[----:B------:R-:W-:Y:S05]  /*64a0*/  @!P0 BRA `(.L_x_1367) ;  /* 0x00000000002c8947 */ /* 0x000fea0003800000 */
        /* <DEDUP_REMOVED lines=9> */
[----:B------:R-:W-:Y:S01]  /*6540*/  USEL UR11, UR5, UR7, UP0 ;  /* 0x00000007050b7287 */ /* 0x000fe20008000000 */
[----:B------:R-:W-:Y:S11]  /*6550*/  BRA `(.L_x_1368) ;  /* 0x0000000000047947 */ /* 0x000ff60003800000 */
.L_x_1367:
[----:B------:R-:W-:-:S05]  /*6560*/  UMOV UR11, UR5 ;  /* 0x00000005000b7c82 */ /* 0x000fca0008000000 */
.L_x_1368:
[----:B------:R-:W-:Y:S01]  /*6570*/  UIMAD UR4, UR23, 0x60, UR4 ;  /* 0x00000060170478a4 */ /* 0x000fe2000f8e0204 */
[----:B------:R-:W-:Y:S01]  /*6580*/  ULDC UR6, c[0x0][0x290] ;  /* 0x0000a40000067ab9 */ /* 0x000fe20000000800 */
[----:B------:R-:W-:Y:S01]  /*6590*/  ULDC UR7, c[0x0][0x74c] ;  /* 0x0001d30000077ab9 */ /* 0x000fe20000000800 */
[----:B------:R-:W-:Y:S01]  /*65a0*/  ULDC.64 UR8, c[0x0][0x2d8] ;  /* 0x0000b60000087ab9 */ /* 0x000fe20000000a00 */
[----:B------:R-:W-:Y:S02]  /*65b0*/  UIADD3 UR6, -UR7, UR4, -UR6 ;  /* 0x0000000407067290 */ /* 0x000fe4000fffe906 */
[----:B------:R-:W-:Y:S02]  /*65c0*/  UIMAD UR4, UR18, UR8, URZ ;  /* 0x00000008120472a4 */ /* 0x000fe4000f8e023f */
[----:B------:R-:W-:Y:S02]  /*65d0*/  USHF.R.S32.HI UR7, URZ, 0x1f, UR6 ;  /* 0x0000001f3f077899 */ /* 0x000fe40008011406 */
[----:B------:R-:W-:-:S02]  /*65e0*/  UIMAD UR4, UR17, UR9, UR4 ;  /* 0x00000009110472a4 */ /* 0x000fc4000f8e0204 */
[----:B------:R-:W-:Y:S02]  /*65f0*/  ULEA.HI UR10, UR7, UR6, URZ, 0x6 ;  /* 0x00000006070a7291 */ /* 0x000fe4000f8f303f */
[----:B------:R-:W-:Y:S02]  /*6600*/  UIMAD.WIDE.U32 UR6, UR17, UR8, URZ ;  /* 0x00000008110672a5 */ /* 0x000fe4000f8e003f */
[----:B------:R-:W-:Y:S02]  /*6610*/  USHF.R.S32.HI UR10, URZ, 0x6, UR10 ;  /* 0x000000063f0a7899 */ /* 0x000fe4000801140a */
[----:B------:R-:W-:Y:S02]  /*6620*/  USHF.R.S32.HI UR9, URZ, 0x1f, UR16 ;  /* 0x0000001f3f097899 */ /* 0x000fe40008011410 */
[----:B------:R-:W-:Y:S01]  /*6630*/  UISETP.LT.AND UP0, UPT, URZ, UR10, UPT ;  /* 0x0000000a3f00728c */ /* 0x000fe2000bf01270 */
[----:B------:R-:W-:Y:S01]  /*6640*/  ULDC.64 UR12, c[0x0][0x2e0] ;  /* 0x0000b800000c7ab9 */ /* 0x000fe20000000a00 */
[----:B------:R-:W-:-:S02]  /*6650*/  ULDC UR15, c[0x0][0x288] ;  /* 0x0000a200000f7ab9 */ /* 0x000fc40000000800 */
[----:B------:R-:W-:Y:S02]  /*6660*/  USEL UR8, URZ, UR10, !UP0 ;  /* 0x0000000a3f087287 */ /* 0x000fe4000c000000 */
[----:B------:R-:W-:Y:S02]  /*6670*/  UIMAD UR9, UR9, UR12, URZ ;  /* 0x0000000c090972a4 */ /* 0x000fe4000f8e023f */
[----:B------:R-:W-:Y:S02]  /*6680*/  UISETP.GT.AND UP0, UPT, UR11, UR8, UPT ;  /* 0x000000080b00728c */ /* 0x000fe4000bf04270 */
[----:B------:R-:W-:Y:S02]  /*6690*/  UIMAD UR10, UR16, UR15, URZ ;  /* 0x0000000f100a72a4 */ /* 0x000fe4000f8e023f */
[----:B------:R-:W-:Y:S02]  /*66a0*/  UIMAD UR14, UR16, UR13, UR9 ;  /* 0x0000000d100e72a4 */ /* 0x000fe4000f8e0209 */
[----:B------:R-:W-:Y:S01]  /*66b0*/  PLOP3.LUT P1, PT, PT, PT, UP0, 0x80, 0x0 ;  /* 0x000000000000781c */ /* 0x000fe20003f2f008 */
[----:B------:R-:W-:-:S02]  /*66c0*/  UIADD3 UR7, UR7, UR4, URZ ;  /* 0x0000000407077290 */ /* 0x000fc4000fffe03f */
[----:B------:R-:W-:Y:S02]  /*66d0*/  UIADD3 UR9, UP1, UR10, UR17, URZ ;  /* 0x000000110a097290 */ /* 0x000fe4000ff3e03f */
[----:B------:R-:W-:Y:S01]  /*66e0*/  UIMAD.WIDE.U32 UR6, UR16, UR12, UR6 ;  /* 0x0000000c100672a5 */ /* 0x000fe2000f8e0006 */
[----:B------:R-:W-:Y:S01]  /*66f0*/  ELECT P0, URZ, PT ;  /* 0x00000000003f782f */ /* 0x000fe20003800000 */
[----:B------:R-:W-:-:S06]  /*6700*/  ULEA.HI.X.SX32 UR10, UR10, UR18, 0x1, UP1 ;  /* 0x000000120a0a7291 */ /* 0x000fcc00088f0e3f */
[----:B------:R-:W-:Y:S06]  /*6710*/  @!P1 BRA `(.L_x_1369) ;  /* 0x0000001400509947 */ /* 0x000fec0003800000 */
[----:B------:R-:W1:Y:S01]  /*6720*/  S2R R0, SR_TID.X ;  /* 0x0000000000007919 */ /* 0x000e620000002100 */
[----:B------:R-:W-:Y:S02]  /*6730*/  UIADD3 UR4, -UR8, UR11, URZ ;  /* 0x0000000b08047290 */ /* 0x000fe4000fffe13f */
[----:B------:R-:W-:Y:S02]  /*6740*/  UIADD3 UR14, UR7, UR14, URZ ;  /* 0x0000000e070e7290 */ /* 0x000fe4000fffe03f */
[----:B------:R-:W-:-:S04]  /*6750*/  ULOP3.LUT UR4, UR4, 0x1, URZ, 0xc0, !UPT ;  /* 0x0000000104047892 */ /* 0x000fc8000f8ec03f */
[----:B------:R-:W-:-:S03]  /*6760*/  UISETP.NE.U32.AND UP0, UPT, UR4, 0x1, UPT ;  /* 0x000000010400788c */ /* 0x000fc6000bf05070 */
[----:B------:R-:W-:Y:S02]  /*6770*/  ULDC UR4, c[0x0][0x760] ;  /* 0x0001d80000047ab9 */ /* 0x000fe40000000800 */
[----:B------:R-:W-:Y:S01]  /*6780*/  UIMAD UR15, UR15, UR4, URZ ;  /* 0x000000040f0f72a4 */ /* 0x000fe2000f8e023f */
[----:B------:R-:W-:Y:S02]  /*6790*/  PLOP3.LUT P1, PT, PT, PT, UP0, 0x80, 0x0 ;  /* 0x000000000000781c */ /* 0x000fe40003f2f008 */
[----:B-1----:R-:W-:-:S11]  /*67a0*/  LOP3.LUT R9, R0, 0x1f, RZ, 0xc0, !PT ;  /* 0x0000001f00097812 */ /* 0x002fd600078ec0ff */
[----:B------:R-:W-:Y:S05]  /*67b0*/  @P1 BRA `(.L_x_1370) ;  /* 0x0000000400d01947 */ /* 0x000fea0003800000 */
        /* <DEDUP_REMOVED lines=8> */
[----:B------:R-:W-:-:S04]  /*6840*/  IMAD.U32 R2, RZ, RZ, UR13 ;  /* 0x0000000dff027e24 */ /* 0x000fc8000f8e00ff */
[----:B------:R-:W-:Y:S01]  /*6850*/  IMAD.U32 R3, RZ, RZ, UR4 ;  /* 0x00000004ff037e24 */ /* 0x000fe2000f8e00ff */
[----:B------:R-:W-:Y:S06]  /*6860*/  @P2 BRA `(.L_x_1372) ;  /* 0x0000000000142947 */ /* 0x000fec0003800000 */
.L_x_1373:
[----:B------:R-:W2:Y:S04]  /*6870*/  LDG.E.STRONG.GPU R0, desc[UR46][R2.64] ;  /* 0x0000002e02007981 */ /* 0x000ea8000c1ef900 */
[----:B--2---:R-:W-:Y:S01]  /*6880*/  CCTL.IVALL ;  /* 0x00000000ff00798f */ /* 0x004fe20002000000 */
[----:B------:R-:W-:Y:S05]  /*6890*/  YIELD ;  /* 0x0000000000007946 */ /* 0x000fea0003800000 */
[----:B------:R-:W-:-:S13]  /*68a0*/  ISETP.NE.AND P1, PT, R0, UR23, PT ;  /* 0x0000001700007c0c */ /* 0x000fda000bf25270 */
[----:B------:R-:W-:Y:S05]  /*68b0*/  @P1 BRA `(.L_x_1373) ;  /* 0xfffffffc00ec1947 */ /* 0x000fea000383ffff */
.L_x_1372:
[----:B------:R-:W-:Y:S05]  /*68c0*/  BSYNC B1 ;  /* 0x0000000000017941 */ /* 0x000fea0003800000 */
.L_x_1371:
[----:B------:R-:W-:-:S03]  /*68d0*/  UMOV UR4, 0xffffffff ;  /* 0xffffffff00047882 */ /* 0x000fc60000000000 */
[----:B------:R-:W-:Y:S05]  /*68e0*/  BRA.DIV UR4, `(.L_x_1374) ;  /* 0x0000004204587947 */ /* 0x000fea000b800000 */
[----:B------:R-:W-:Y:S01]  /*68f0*/  NOP ;  /* 0x0000000000007918 */ /* 0x000fe20000000000 */
.L_x_1462:
        /* <DEDUP_REMOVED lines=22> */
.L_x_1376:
[----:B------:R-:W-:Y:S05]  /*6a60*/  BSYNC B1 ;  /* 0x0000000000017941 */ /* 0x000fea0003800000 */
.L_x_1375:
        /* <DEDUP_REMOVED lines=19> */
.L_x_1378:
[----:B------:R-:W-:Y:S05]  /*6ba0*/  BSYNC B1 ;  /* 0x0000000000017941 */ /* 0x000fea0003800000 */
.L_x_1377:
        /* <DEDUP_REMOVED lines=20> */
.L_x_1380:
[----:B------:R-:W-:Y:S05]  /*6cf0*/  BSYNC B1 ;  /* 0x0000000000017941 */ /* 0x000fea0003800000 */
.L_x_1379:
[----:B------:R-:W-:Y:S06]  /*6d00*/  BAR.ARV 0xa, 0xa0 ;  /* 0x0282800000007b1d */ /* 0x000fec0000002000 */
[----:B------:R-:W-:Y:S04]  /*6d10*/  BSSY B1, `(.L_x_1381) ;  /* 0x0000003000017945 */ /* 0x000fe80003800000 */
[----:B------:R-:W-:Y:S05]  /*6d20*/  @!P0 BRA `(.L_x_1382) ;  /* 0x0000000000048947 */ /* 0x000fea0003800000 */
[----:B------:R-:W-:-:S04]  /*6d30*/  DEPBAR.LE SB0, 0x1 ;  /* 0x000080400000791a */ /* 0x000fc80000000000 */
.L_x_1382:
[----:B------:R-:W-:Y:S05]  /*6d40*/  BSYNC B1 ;  /* 0x0000000000017941 */ /* 0x000fea0003800000 */
.L_x_1381:
[----:B------:R-:W-:Y:S06]  /*6d50*/  BAR.ARV 0xb, 0xa0 ;  /* 0x02c2800000007b1d */ /* 0x000fec0000002000 */
[----:B------:R-:W-:Y:S04]  /*6d60*/  BSSY B1, `(.L_x_1383) ;  /* 0x0000003000017945 */ /* 0x000fe80003800000 */
[----:B------:R-:W-:Y:S05]  /*6d70*/  @!P0 BRA `(.L_x_1384) ;  /* 0x0000000000048947 */ /* 0x000fea0003800000 */
[----:B------:R-:W-:-:S04]  /*6d80*/  DEPBAR.LE SB0, 0x0 ;  /* 0x000080000000791a */ /* 0x000fc80000000000 */
.L_x_1384:
[----:B------:R-:W-:Y:S05]  /*6d90*/  BSYNC B1 ;  /* 0x0000000000017941 */ /* 0x000fea0003800000 */
.L_x_1383:
        /* <DEDUP_REMOVED lines=19> */
.L_x_1386:
[----:B------:R-:W-:Y:S05]  /*6ed0*/  BSYNC B1 ;  /* 0x0000000000017941 */ /* 0x000fea0003800000 */
.L_x_1385:
[----:B------:R-:W-:Y:S01]  /*6ee0*/  UIADD3 UR18, UR8, 0x1, URZ ;  /* 0x0000000108127890 */ /* 0x000fe2000fffe03f */
[----:B------:R-:W-:Y:S11]  /*6ef0*/  BRA `(.L_x_1387) ;  /* 0x0000000000047947 */ /* 0x000ff60003800000 */
.L_x_1370:
[----:B------:R-:W-:-:S05]  /*6f00*/  UMOV UR18, UR8 ;  /* 0x0000000800127c82 */ /* 0x000fca0008000000 */
.L_x_1387:
[----:B------:R-:W-:-:S03]  /*6f10*/  UIADD3 UR4, UR8, 0x1, URZ ;  /* 0x0000000108047890 */ /* 0x000fc6000fffe03f */
[----:B------:R-:W-:Y:S01]  /*6f20*/  UMOV UR8, UR18 ;  /* 0x0000001200087c82 */ /* 0x000fe20008000000 */
[----:B------:R-:W-:-:S06]  /*6f30*/  UISETP.NE.AND UP0, UPT, UR11, UR4, UPT ;  /* 0x000000040b00728c */ /* 0x000fcc000bf05270 */
[----:B------:R-:W-:-:S13]  /*6f40*/  PLOP3.LUT P1, PT, PT, PT, UP0, 0x80, 0x0 ;  /* 0x000000000000781c */ /* 0x000fda0003f2f008 */
[----:B------:R-:W-:Y:S05]  /*6f50*/  @!P1 BRA `(.L_x_1369) ;  /* 0x0000000c00409947 */ /* 0x000fea0003800000 */
[----:B------:R-:W-:Y:S01]  /*6f60*/  ULDC.64 UR20, c[0x0][0x2c0] ;  /* 0x0000b00000147ab9 */ /* 0x000fe20000000a00 */
[----:B------:R-:W-:Y:S01]  /*6f70*/  UMOV UR4, URZ ;  /* 0x0000003f00047c82 */ /* 0x000fe20008000000 */
[----:B------:R-:W-:Y:S01]  /*6f80*/  ULEA UR20, UP0, UR6, UR20, 0x2 ;  /* 0x0000001406147291 */ /* 0x000fe2000f80103f */
[----:B------:R-:W-:-:S03]  /*6f90*/  UMOV UR8, UR18 ;  /* 0x0000001200087c82 */ /* 0x000fc60008000000 */
[----:B------:R-:W-:Y:S02]  /*6fa0*/  ULEA.HI.X UR21, UR6, UR21, UR14, 0x2, UP0 ;  /* 0x0000001506157291 */ /* 0x000fe400080f140e */
[----:B------:R-:W-:-:S04]  /*6fb0*/  UIADD3 UR20, UP0, UR20, 0x4000, URZ ;  /* 0x0000400014147890 */ /* 0x000fc8000ff1e03f */
[----:B------:R-:W-:-:S12]  /*6fc0*/  UIADD3.X UR21, URZ, UR21, URZ, UP0, !UPT ;  /* 0x000000153f157290 */ /* 0x000fd800087fe43f */
.L_x_1420:
        /* <DEDUP_REMOVED lines=11> */
.L_x_1390:
[----:B------:R-:W2:Y:S04]  /*7080*/  LDG.E.STRONG.GPU R0, desc[UR46][R2.64] ;  /* 0x0000002e02007981 */ /* 0x000ea8000c1ef900 */
[----:B--2---:R-:W-:Y:S01]  /*7090*/  CCTL.IVALL ;  /* 0x00000000ff00798f */ /* 0x004fe20002000000 */
[----:B------:R-:W-:Y:S05]  /*70a0*/  YIELD ;  /* 0x0000000000007946 */ /* 0x000fea0003800000 */
[----:B------:R-:W-:-:S13]  /*70b0*/  ISETP.NE.AND P1, PT, R0, UR23, PT ;  /* 0x0000001700007c0c */ /* 0x000fda000bf25270 */
[----:B------:R-:W-:Y:S05]  /*70c0*/  @P1 BRA `(.L_x_1390) ;  /* 0xfffffffc00ec1947 */ /* 0x000fea000383ffff */
.L_x_1389:
[----:B------:R-:W-:Y:S05]  /*70d0*/  BSYNC B1 ;  /* 0x0000000000017941 */ /* 0x000fea0003800000 */
.L_x_1388:
[----:B------:R-:W-:-:S03]  /*70e0*/  UMOV UR16, 0xffffffff ;  /* 0xffffffff00107882 */ /* 0x000fc60000000000 */
[----:B------:R-:W-:Y:S05]  /*70f0*/  BRA.DIV UR16, `(.L_x_1391) ;  /* 0x0000003a10707947 */ /* 0x000fea000b800000 */
[----:B------:R-:W-:Y:S01]  /*7100*/  NOP ;  /* 0x0000000000007918 */ /* 0x000fe20000000000 */
.L_x_1465:
        /* <DEDUP_REMOVED lines=19> */
.L_x_1393:
[----:B------:R-:W-:Y:S05]  /*7240*/  BSYNC B1 ;  /* 0x0000000000017941 */ /* 0x000fea0003800000 */
.L_x_1392:
[----:B------:R-:W-:Y:S01]  /*7250*/  UIMAD UR16, UR18, 0x3000, UR4 ;  /* 0x00003000121078a4 */ /* 0x000fe2000f8e0204 */
        /* <DEDUP_REMOVED lines=13> */
.L_x_1395:
[----:B------:R-:W-:Y:S05]  /*7330*/  BSYNC B1 ;  /* 0x0000000000017941 */ /* 0x000fea0003800000 */
.L_x_1394:
        /* <DEDUP_REMOVED lines=15> */
.L_x_1397:
[----:B------:R-:W-:Y:S05]  /*7430*/  BSYNC B1 ;  /* 0x0000000000017941 */ /* 0x000fea0003800000 */
.L_x_1396:
[----:B------:R-:W-:Y:S06]  /*7440*/  BAR.ARV 0xa, 0xa0 ;  /* 0x0282800000007b1d */ /* 0x000fec0000002000 */
[----:B------:R-:W-:Y:S04]  /*7450*/  BSSY B1, `(.L_x_1398) ;  /* 0x0000003000017945 */ /* 0x000fe80003800000 */
[----:B------:R-:W-:Y:S05]  /*7460*/  @!P0 BRA `(.L_x_1399) ;  /* 0x0000000000048947 */ /* 0x000fea0003800000 */
[----:B------:R-:W-:-:S04]  /*7470*/  DEPBAR.LE SB0, 0x1 ;  /* 0x000080400000791a */ /* 0x000fc80000000000 */
.L_x_1399:
[----:B------:R-:W-:Y:S05]  /*7480*/  BSYNC B1 ;  /* 0x0000000000017941 */ /* 0x000fea0003800000 */
.L_x_1398:
[----:B------:R-:W-:Y:S06]  /*7490*/  BAR.ARV 0xb, 0xa0 ;  /* 0x02c2800000007b1d */ /* 0x000fec0000002000 */
[----:B------:R-:W-:Y:S04]  /*74a0*/  BSSY B1, `(.L_x_1400) ;  /* 0x0000003000017945 */ /* 0x000fe80003800000 */
[----:B------:R-:W-:Y:S05]  /*74b0*/  @!P0 BRA `(.L_x_1401) ;  /* 0x0000000000048947 */ /* 0x000fea0003800000 */
[----:B------:R-:W-:-:S04]  /*74c0*/  DEPBAR.LE SB0, 0x0 ;  /* 0x000080000000791a */ /* 0x000fc80000000000 */
.L_x_1401:
[----:B------:R-:W-:Y:S05]  /*74d0*/  BSYNC B1 ;  /* 0x0000000000017941 */ /* 0x000fea0003800000 */
.L_x_1400:
        /* <DEDUP_REMOVED lines=19> */
.L_x_1403:
[----:B------:R-:W-:Y:S05]  /*7610*/  BSYNC B1 ;  /* 0x0000000000017941 */ /* 0x000fea0003800000 */
.L_x_1402:
        /* <DEDUP_REMOVED lines=9> */
.L_x_1406:
[----:B------:R-:W2:Y:S04]  /*76b0*/  LDG.E.STRONG.GPU R0, desc[UR46][R2.64] ;  /* 0x0000002e02007981 */ /* 0x000ea8000c1ef900 */
[----:B--2---:R-:W-:Y:S01]  /*76c0*/  CCTL.IVALL ;  /* 0x00000000ff00798f */ /* 0x004fe20002000000 */
[----:B------:R-:W-:Y:S05]  /*76d0*/  YIELD ;  /* 0x0000000000007946 */ /* 0x000fea0003800000 */
[----:B------:R-:W-:-:S13]  /*76e0*/  ISETP.NE.AND P1, PT, R0, UR23, PT ;  /* 0x0000001700007c0c */ /* 0x000fda000bf25270 */
[----:B------:R-:W-:Y:S05]  /*76f0*/  @P1 BRA `(.L_x_1406) ;  /* 0xfffffffc00ec1947 */ /* 0x000fea000383ffff */
.L_x_1405:
[----:B------:R-:W-:Y:S05]  /*7700*/  BSYNC B1 ;  /* 0x0000000000017941 */ /* 0x000fea0003800000 */
.L_x_1404:
[----:B------:R-:W-:-:S03]  /*7710*/  UMOV UR12, 0xffffffff ;  /* 0xffffffff000c7882 */ /* 0x000fc60000000000 */
[----:B------:R-:W-:Y:S05]  /*7720*/  BRA.DIV UR12, `(.L_x_1407) ;  /* 0x000000360c007947 */ /* 0x000fea000b800000 */
[----:B------:R-:W-:Y:S01]  /*7730*/  NOP ;  /* 0x0000000000007918 */ /* 0x000fe20000000000 */
.L_x_1468:
        /* <DEDUP_REMOVED lines=15> */
.L_x_1409:
[----:B------:R-:W-:Y:S05]  /*7830*/  BSYNC B1 ;  /* 0x0000000000017941 */ /* 0x000fea0003800000 */
.L_x_1408:
        /* <DEDUP_REMOVED lines=14> */
.L_x_1411:
[----:B------:R-:W-:Y:S05]  /*7920*/  BSYNC B1 ;  /* 0x0000000000017941 */ /* 0x000fea0003800000 */
.L_x_1410:
        /* <DEDUP_REMOVED lines=15> */
.L_x_1413:
[----:B------:R-:W-:Y:S05]  /*7a20*/  BSYNC B1 ;  /* 0x0000000000017941 */ /* 0x000fea0003800000 */
.L_x_1412:
[----:B------:R-:W-:Y:S06]  /*7a30*/  BAR.ARV 0xa, 0xa0 ;  /* 0x0282800000007b1d */ /* 0x000fec0000002000 */
[----:B------:R-:W-:Y:S04]  /*7a40*/  BSSY B1, `(.L_x_1414) ;  /* 0x0000003000017945 */ /* 0x000fe80003800000 */
[----:B------:R-:W-:Y:S05]  /*7a50*/  @!P0 BRA `(.L_x_1415) ;  /* 0x0000000000048947 */ /* 0x000fea0003800000 */
[----:B------:R-:W-:-:S04]  /*7a60*/  DEPBAR.LE SB0, 0x1 ;  /* 0x000080400000791a */ /* 0x000fc80000000000 */
.L_x_1415:
[----:B------:R-:W-:Y:S05]  /*7a70*/  BSYNC B1 ;  /* 0x0000000000017941 */ /* 0x000fea0003800000 */
.L_x_1414:
[----:B------:R-:W-:Y:S06]  /*7a80*/  BAR.ARV 0xb, 0xa0 ;  /* 0x02c2800000007b1d */ /* 0x000fec0000002000 */
[----:B------:R-:W-:Y:S04]  /*7a90*/  BSSY B1, `(.L_x_1416) ;  /* 0x0000003000017945 */ /* 0x000fe80003800000 */
[----:B------:R-:W-:Y:S05]  /*7aa0*/  @!P0 BRA `(.L_x_1417) ;  /* 0x0000000000048947 */ /* 0x000fea0003800000 */
[----:B------:R-:W-:-:S04]  /*7ab0*/  DEPBAR.LE SB0, 0x0 ;  /* 0x000080000000791a */ /* 0x000fc80000000000 */
.L_x_1417:
[----:B------:R-:W-:Y:S05]  /*7ac0*/  BSYNC B1 ;  /* 0x0000000000017941 */ /* 0x000fea0003800000 */
.L_x_1416:
        /* <DEDUP_REMOVED lines=19> */
.L_x_1419:
[----:B------:R-:W-:Y:S05]  /*7c00*/  BSYNC B1 ;  /* 0x0000000000017941 */ /* 0x000fea0003800000 */
.L_x_1418:
[----:B------:R-:W-:Y:S02]  /*7c10*/  UIADD3 UR8, UR8, 0x2, URZ ;  /* 0x0000000208087890 */ /* 0x000fe4000fffe03f */
[----:B------:R-:W-:Y:S02]  /*7c20*/  UIADD3 UR4, UR4, 0x6000, URZ ;  /* 0x0000600004047890 */ /* 0x000fe4000fffe03f */
[----:B------:R-:W-:-:S06]  /*7c30*/  UISETP.GE.AND UP0, UPT, UR8, UR11, UPT ;  /* 0x0000000b0800728c */ /* 0x000fcc000bf06270 */
[----:B------:R-:W-:-:S13]  /*7c40*/  PLOP3.LUT P1, PT, PT, PT, UP0, 0x80, 0x0 ;  /* 0x000000000000781c */ /* 0x000fda0003f2f008 */
[----:B------:R-:W-:Y:S05]  /*7c50*/  @!P1 BRA `(.L_x_1420) ;  /* 0xfffffff000dc9947 */ /* 0x000fea000383ffff */
.L_x_1369:
[----:B------:R-:W-:-:S06]  /*7c60*/  UISETP.GT.AND UP0, UPT, UR5, UR8, UPT ;  /* 0x000000080500728c */ /* 0x000fcc000bf04270 */
[----:B------:R-:W-:-:S13]  /*7c70*/  PLOP3.LUT P0, PT, PT, PT, UP0, 0x80, 0x0 ;  /* 0x000000000000781c */ /* 0x000fda0003f0f008 */
[----:B------:R-:W-:Y:S05]  /*7c80*/  @!P0 BRA `(.L_x_1366) ;  /* 0x0000002c00088947 */ /* 0x000fea0003800000 */
[----:B------:R-:W2:Y:S01]  /*7c90*/  S2R R0, SR_TID.X ;  /* 0x0000000000007919 */ /* 0x000ea20000002100 */
[----:B------:R-:W-:Y:S01]  /*7ca0*/  UIADD3 UR4, UR5, -UR8, URZ ;  /* 0x8000000805047290 */ /* 0x000fe2000fffe03f */
[----:B------:R-:W-:Y:S01]  /*7cb0*/  ULDC UR16, c[0x0][0x288] ;  /* 0x0000a20000107ab9 */ /* 0x000fe20000000800 */
[----:B------:R-:W-:Y:S02]  /*7cc0*/  ULDC UR17, c[0x0][0x760] ;  /* 0x0001d80000117ab9 */ /* 0x000fe40000000800 */
[----:B------:R-:W-:Y:S02]  /*7cd0*/  ULOP3.LUT UR4, UR4, 0x1, URZ, 0xc0, !UPT ;  /* 0x0000000104047892 */ /* 0x000fe4000f8ec03f */
[----:B------:R-:W-:Y:S02]  /*7ce0*/  UIMAD UR18, UR16, UR17, URZ ;  /* 0x00000011101272a4 */ /* 0x000fe4000f8e023f */
[----:B------:R-:W-:-:S06]  /*7cf0*/  UISETP.NE.U32.AND UP0, UPT, UR4, 0x1, UPT ;  /* 0x000000010400788c */ /* 0x000fcc000bf05070 */
[----:B------:R-:W-:Y:S02]  /*7d00*/  PLOP3.LUT P0, PT, PT, PT, UP0, 0x80, 0x0 ;  /* 0x000000000000781c */ /* 0x000fe40003f0f008 */
[----:B--2---:R-:W-:-:S11]  /*7d10*/  LOP3.LUT R0, R0, 0x1f, RZ, 0xc0, !PT ;  /* 0x0000001f00007812 */ /* 0x004fd600078ec0ff */
[----:B------:R-:W-:Y:S05]  /*7d20*/  @P0 BRA `(.L_x_1421) ;  /* 0x0000000000780947 */ /* 0x000fea0003800000 */
[----:B------:R-:W-:Y:S01]  /*7d30*/  UIMAD UR4, UR18, UR8, URZ ;  /* 0x00000008120472a4 */ /* 0x000fe2000f8e023f */
[----:B------:R-:W-:Y:S01]  /*7d40*/  ISETP.NE.AND P0, PT, R0, RZ, PT ;  /* 0x000000ff0000720c */ /* 0x000fe20003f05270 */
[----:B------:R-:W-:Y:S01]  /*7d50*/  ULDC.64 UR12, c[0x0][0x768] ;  /* 0x0001da00000c7ab9 */ /* 0x000fe20000000a00 */
[----:B------:R-:W-:Y:S01]  /*7d60*/  BSSY B1, `(.L_x_1422) ;  /* 0x0000019000017945 */ /* 0x000fe20003800000 */
[----:B------:R-:W-:-:S04]  /*7d70*/  UIADD3 UR6, UP0, UR4, UR9, URZ ;  /* 0x0000000904067290 */ /* 0x000fc8000ff1e03f */
[----:B------:R-:W-:Y:S02]  /*7d80*/  ULEA.HI.X.SX32 UR7, UR4, UR10, 0x1, UP0 ;  /* 0x0000000a04077291 */ /* 0x000fe400080f0e3f */
[----:B------:R-:W-:Y:S02]  /*7d90*/  ULEA UR11, UP0, UR6, UR12, 0x2 ;  /* 0x0000000c060b7291 */ /* 0x000fe4000f80103f */
[----:B------:R-:W-:Y:S02]  /*7da0*/  UIADD3 UR4, UR8, 0x1, URZ ;  /* 0x0000000108047890 */ /* 0x000fe4000fffe03f */
[----:B------:R-:W-:Y:S01]  /*7db0*/  ULEA.HI.X UR7, UR6, UR13, UR7, 0x2, UP0 ;  /* 0x0000000d06077291 */ /* 0x000fe200080f1407 */
[----:B------:R-:W-:Y:S01]  /*7dc0*/  NOP ;  /* 0x0000000000007918 */ /* 0x000fe20000000000 */
[----:B------:R-:W-:Y:S10]  /*7dd0*/  @P0 BRA `(.L_x_1423) ;  /* 0x0000000000440947 */ /* 0x000ff40003800000 */
        /* <DEDUP_REMOVED lines=9> */
[----:B-1----:R-:W1:Y:S01]  /*7e70*/  S2R R2, SR_LANEID ;  /* 0x0000000000027919 */ /* 0x002e620000000000 */
[----:B------:R-:W-:Y:S01]  /*7e80*/  VOTEU.ANY UR6, UPT, PT ;  /* 0x0000000000067886 */ /* 0x000fe200038e0100 */
[----:B------:R-:W-:Y:S01]  /*7e90*/  IMAD.U32 R3, RZ, RZ, UR7 ;  /* 0x00000007ff037e24 */ /* 0x000fe2000f8e00ff */
[----:B------:R-:W-:-:S02]  /*7ea0*/  UFLO.U32 UR12, UR6 ;  /* 0x00000006000c72bd */ /* 0x000fc400080e0000 */
[----:B------:R-:W2:Y:S04]  /*7eb0*/  POPC R5, UR6 ;  /* 0x0000000600057d09 */ /* 0x000ea80008000000 */
[----:B-1----:R-:W-:Y:S01]  /*7ec0*/  ISETP.EQ.U32.AND P0, PT, R2, UR12, PT ;  /* 0x0000000c02007c0c */ /* 0x002fe2000bf02070 */
[----:B------:R-:W-:-:S12]  /*7ed0*/  IMAD.U32 R2, RZ, RZ, UR11 ;  /* 0x0000000bff027e24 */ /* 0x000fd8000f8e00ff */
[----:B--2---:R2:W-:Y:S02]  /*7ee0*/  @P0 REDG.E.ADD.S32.STRONG.GPU desc[UR46][R2.64], R5 ;  /* 0x000000050200098e */ /* 0x0045e4000c10e3ae */
.L_x_1423:
[----:B------:R-:W-:Y:S05]  /*7ef0*/  BSYNC B1 ;  /* 0x0000000000017941 */ /* 0x000fea0003800000 */
.L_x_1422:
[----:B------:R-:W-:Y:S05]  /*7f00*/  BRA `(.L_x_1424) ;  /* 0x0000000000047947 */ /* 0x000fea0003800000 */
.L_x_1421:
[----:B------:R-:W-:-:S05]  /*7f10*/  UMOV UR4, UR8 ;  /* 0x0000000800047c82 */ /* 0x000fca0008000000 */
.L_x_1424:
[----:B------:R-:W-:-:S04]  /*7f20*/  UIADD3 UR6, UR8, 0x1, URZ ;  /* 0x0000000108067890 */ /* 0x000fc8000fffe03f */
[----:B------:R-:W-:-:S06]  /*7f30*/  UISETP.NE.AND UP0, UPT, UR5, UR6, UPT ;  /* 0x000000060500728c */ /* 0x000fcc000bf05270 */
[----:B------:R-:W-:-:S13]  /*7f40*/  PLOP3.LUT P0, PT, PT, PT, UP0, 0x80, 0x0 ;  /* 0x000000000000781c */ /* 0x000fda0003f0f008 */
[----:B------:R-:W-:Y:S05]  /*7f50*/  @!P0 BRA `(.L_x_1366) ;  /* 0x0000002800548947 */ /* 0x000fea0003800000 */
[----:B------:R-:W-:Y:S01]  /*7f60*/  UIADD3 UR6, UR4, 0x1, URZ ;  /* 0x0000000104067890 */ /* 0x000fe2000fffe03f */
[----:B------:R-:W-:Y:S01]  /*7f70*/  ISETP.NE.AND P1, PT, R0, RZ, PT ;  /* 0x000000ff0000720c */ /* 0x000fe20003f25270 */
[----:B------:R-:W-:Y:S02]  /*7f80*/  UIMAD UR7, UR4, UR16, URZ ;  /* 0x00000010040772a4 */ /* 0x000fe4000f8e023f */
[----:B------:R-:W-:Y:S02]  /*7f90*/  UIADD3 UR11, -UR5, UR4, URZ ;  /* 0x00000004050b7290 */ /* 0x000fe4000fffe13f */
[----:B------:R-:W-:Y:S02]  /*7fa0*/  UIMAD UR6, UR18, UR6, URZ ;  /* 0x00000006120672a4 */ /* 0x000fe4000f8e023f */
[----:B------:R-:W-:Y:S01]  /*7fb0*/  UIMAD UR7, UR7, UR17, URZ ;  /* 0x00000011070772a4 */ /* 0x000fe2000f8e023f */
[----:B------:R-:W-:-:S11]  /*7fc0*/  ULDC.64 UR20, c[0x0][0x768] ;  /* 0x0001da0000147ab9 */ /* 0x000fd60000000a00 */
.L_x_1429:
[----:B------:R-:W-:Y:S01]  /*7fd0*/  UIADD3 UR12, UP0, UR7, UR9, URZ ;  /* 0x00000009070c7290 */ /* 0x000fe2000ff1e03f */
[----:B------:R-:W-:-:S03]  /*7fe0*/  NOP ;  /* 0x0000000000007918 */ /* 0x000fc60000000000 */
[----:B------:R-:W-:Y:S01]  /*7ff0*/  ULEA.HI.X.SX32 UR13, UR7, UR10, 0x1, UP0 ;  /* 0x0000000a070d7291 */ /* 0x000fe200080f0e3f */
[----:B------:R-:W-:Y:S01]  /*8000*/  BSSY B1, `(.L_x_1425) ;  /* 0x0000015000017945 */ /* 0x000fe20003800000 */
[----:B------:R-:W-:-:S04]  /*8010*/  ULEA UR15, UP0, UR12, UR20, 0x2 ;  /* 0x000000140c0f7291 */ /* 0x000fc8000f80103f */
[----:B------:R-:W-:Y:S01]  /*8020*/  ULEA.HI.X UR13, UR12, UR21, UR13, 0x2, UP0 ;  /* 0x000000150c0d7291 */ /* 0x000fe200080f140d */
[----:B---34-:R-:W-:Y:S11]  /*8030*/  @P1 BRA `(.L_x_1426) ;  /* 0x0000000000441947 */ /* 0x018ff60003800000 */
[----:B------:R-:W-:Y:S01]  /*8040*/  @!PT LDS RZ, [RZ] ;  /* 0x00000000fffff984 */ /* 0x000fe20000000800 */
[----:B------:R-:W-:Y:S01]  /*8050*/  @!PT LDS RZ, [RZ] ;  /* 0x00000000fffff984 */ /* 0x000fe20000000800 */
[----:B------:R-:W-:Y:S01]  /*8060*/  @!PT LDS RZ, [RZ] ;  /* 0x00000000fffff984 */ /* 0x000fe20000000800 */
[----:B------:R-:W-:Y:S01]  /*8070*/  @!PT LDS RZ, [RZ] ;  /* 0x00000000fffff984 */ /* 0x000fe20000000800 */
[----:B------:R3:W-:Y:S06]  /*8080*/  MEMBAR.ALL.CTA ;  /* 0x0000000000007992 */ /* 0x0007ec0000008000 */
[----:B---3--:R-:W-:Y:S06]  /*8090*/  MEMBAR.ALL.GPU ;  /* 0x0000000000007992 */ /* 0x008fec000000a000 */
[----:B------:R-:W-:-:S00]  /*80a0*/  ERRBAR ;  /* 0x00000000000079ab */ /* 0x000fc00000000000 */
[----:B------:R-:W-:Y:S06]  /*80b0*/  CGAERRBAR ;  /* 0x00000000000075ab */ /* 0x000fec0000000000 */
[----:B012345:R-:W-:Y:S01]  /*80c0*/  CCTL.IVALL ;  /* 0x00000000ff00798f */ /* 0x03ffe20002000000 */
[----:B------:R-:W3:Y:S01]  /*80d0*/  S2R R0, SR_LANEID ;  /* 0x0000000000007919 */ /* 0x000ee20000000000 */
[----:B------:R-:W-:Y:S01]  /*80e0*/  VOTEU.ANY UR12, UPT, PT ;  /* 0x00000000000c7886 */ /* 0x000fe200038e0100 */
[----:B-12---:R-:W-:Y:S01]  /*80f0*/  IMAD.U32 R2, RZ, RZ, UR15 ;  /* 0x0000000fff027e24 */ /* 0x006fe2000f8e00ff */
[----:B------:R-:W-:-:S02]  /*8100*/  UFLO.U32 UR14, UR12 ;  /* 0x0000000c000e72bd */ /* 0x000fc400080e0000 */
[----:B------:R-:W1:Y:S01]  /*8110*/  POPC R5, UR12 ;  /* 0x0000000c00057d09 */ /* 0x000e620008000000 */
[----:B------:R-:W-:-:S03]  /*8120*/  IMAD.U32 R3, RZ, RZ, UR13 ;  /* 0x0000000dff037e24 */ /* 0x000fc6000f8e00ff */
[----:B---3--:R-:W-:-:S13]  /*8130*/  ISETP.EQ.U32.AND P0, PT, R0, UR14, PT ;  /* 0x0000000e00007c0c */ /* 0x008fda000bf02070 */
[----:B-1----:R3:W-:Y:S02]  /*8140*/  @P0 REDG.E.ADD.S32.STRONG.GPU desc[UR46][R2.64], R5 ;  /* 0x000000050200098e */ /* 0x0027e4000c10e3ae */
.L_x_1426:
[----:B------:R-:W-:Y:S05]  /*8150*/  BSYNC B1 ;  /* 0x0000000000017941 */ /* 0x000fea0003800000 */
.L_x_1425:
[----:B------:R-:W-:Y:S01]  /*8160*/  UIADD3 UR12, UP0, UR6, UR9, URZ ;  /* 0x00000009060c7290 */ /* 0x000fe2000ff1e03f */
[----:B------:R-:W-:-:S03]  /*8170*/  NOP ;  /* 0x0000000000007918 */ /* 0x000fc60000000000 */
[----:B------:R-:W-:Y:S01]  /*8180*/  ULEA.HI.X.SX32 UR13, UR6, UR10, 0x1, UP0 ;  /* 0x0000000a060d7291 */ /* 0x000fe200080f0e3f */
[----:B------:R-:W-:Y:S01]  /*8190*/  BSSY B1, `(.L_x_1427) ;  /* 0x0000015000017945 */ /* 0x000fe20003800000 */
[----:B------:R-:W-:-:S04]  /*81a0*/  ULEA UR15, UP0, UR12, UR20, 0x2 ;  /* 0x000000140c0f7291 */ /* 0x000fc8000f80103f */
[----:B------:R-:W-:Y:S01]  /*81b0*/  ULEA.HI.X UR13, UR12, UR21, UR13, 0x2, UP0 ;  /* 0x000000150c0d7291 */ /* 0x000fe200080f140d */
[----:B------:R-:W-:Y:S11]  /*81c0*/  @P1 BRA `(.L_x_1428) ;  /* 0x0000000000441947 */ /* 0x000ff60003800000 */
[----:B------:R-:W-:Y:S01]  /*81d0*/  @!PT LDS RZ, [RZ] ;  /* 0x00000000fffff984 */ /* 0x000fe20000000800 */
[----:B------:R-:W-:Y:S01]  /*81e0*/  @!PT LDS RZ, [RZ] ;  /* 0x00000000fffff984 */ /* 0x000fe20000000800 */
[----:B------:R-:W-:Y:S01]  /*81f0*/  @!PT LDS RZ, [RZ] ;  /* 0x00000000fffff984 */ /* 0x000fe20000000800 */
[----:B------:R-:W-:Y:S01]  /*8200*/  @!PT LDS RZ, [RZ] ;  /* 0x00000000fffff984 */ /* 0x000fe20000000800 */
[----:B------:R4:W-:Y:S06]  /*8210*/  MEMBAR.ALL.CTA ;  /* 0x0000000000007992 */ /* 0x0009ec0000008000 */
[----:B----4-:R-:W-:Y:S06]  /*8220*/  MEMBAR.ALL.GPU ;  /* 0x0000000000007992 */ /* 0x010fec000000a000 */
[----:B------:R-:W-:-:S00]  /*8230*/  ERRBAR ;  /* 0x00000000000079ab */ /* 0x000fc00000000000 */
[----:B------:R-:W-:Y:S06]  /*8240*/  CGAERRBAR ;  /* 0x00000000000075ab */ /* 0x000fec0000000000 */
[----:B012345:R-:W-:Y:S01]  /*8250*/  CCTL.IVALL ;  /* 0x00000000ff00798f */ /* 0x03ffe20002000000 */
[----:B------:R-:W4:Y:S01]  /*8260*/  S2R R0, SR_LANEID ;  /* 0x0000000000007919 */ /* 0x000f220000000000 */
[----:B------:R-:W-:Y:S01]  /*8270*/  VOTEU.ANY UR12, UPT, PT ;  /* 0x00000000000c7886 */ /* 0x000fe200038e0100 */
[----:B-123--:R-:W-:Y:S01]  /*8280*/  IMAD.U32 R2, RZ, RZ, UR15 ;  /* 0x0000000fff027e24 */ /* 0x00efe2000f8e00ff */
[----:B------:R-:W-:-:S02]  /*8290*/  UFLO.U32 UR14, UR12 ;  /* 0x0000000c000e72bd */ /* 0x000fc400080e0000 */
[----:B------:R-:W1:Y:S01]  /*82a0*/  POPC R5, UR12 ;  /* 0x0000000c00057d09 */ /* 0x000e620008000000 */
[----:B------:R-:W-:-:S03]  /*82b0*/  IMAD.U32 R3, RZ, RZ, UR13 ;  /* 0x0000000dff037e24 */ /* 0x000fc6000f8e00ff */
[----:B----4-:R-:W-:-:S13]  /*82c0*/  ISETP.EQ.U32.AND P0, PT, R0, UR14, PT ;  /* 0x0000000e00007c0c */ /* 0x010fda000bf02070 */
[----:B-1----:R4:W-:Y:S02]  /*82d0*/  @P0 REDG.E.ADD.S32.STRONG.GPU desc[UR46][R2.64], R5 ;  /* 0x000000050200098e */ /* 0x0029e4000c10e3ae */
.L_x_1428:
[----:B------:R-:W-:Y:S05]  /*82e0*/  BSYNC B1 ;  /* 0x0000000000017941 */ /* 0x000fea0003800000 */
.L_x_1427:
[----:B------:R-:W-:Y:S02]  /*82f0*/  UIADD3 UR11, UR11, 0x2, URZ ;  /* 0x000000020b0b7890 */ /* 0x000fe4000fffe03f */
[----:B------:R-:W-:Y:S02]  /*8300*/  ULEA UR6, UR18, UR6, 0x1 ;  /* 0x0000000612067291 */ /* 0x000fe4000f8e083f */
[----:B------:R-:W-:Y:S02]  /*8310*/  ULEA UR7, UR18, UR7, 0x1 ;  /* 0x0000000712077291 */ /* 0x000fe4000f8e083f */
[----:B------:R-:W-:-:S13]  /*8320*/  ISETP.NE.AND P0, PT, RZ, UR11, PT ;  /* 0x0000000bff007c0c */ /* 0x000fda000bf05270 */
[----:B------:R-:W-:Y:S05]  /*8330*/  @!P0 BRA `(.L_x_1366) ;  /* 0x00000024005c8947 */ /* 0x000fea0003800000 */
[----:B------:R-:W-:Y:S05]  /*8340*/  BRA `(.L_x_1429) ;  /* 0xfffffffc00207947 */ /* 0x000fea000383ffff */
.L_x_1365:
        /* <DEDUP_REMOVED lines=34> */
.L_x_1431:
        /* <DEDUP_REMOVED lines=50> */
.L_x_1469:
        /* <DEDUP_REMOVED lines=9> */
.L_x_1434:
        /* <DEDUP_REMOVED lines=115> */
.L_x_1445:
[----:B-1----:R-:W-:-:S05]  /*9050*/  IMAD.MOV.U32 R6, RZ, RZ, 0x1 ;  /* 0x00000001ff067424 */ /* 0x002fca00078e00ff */
[----:B------:R-:W-:-:S04]  /*9060*/  SHF.L.U32 R6, R6, 0x1f, RZ ;  /* 0x0000001f06067819 */ /* 0x000fc800000006ff */
[----:B------:R-:W1:Y:S02]  /*9070*/  SYNCS.PHASECHK.TRANS64.TRYWAIT P1, [R0+URZ+0x36438], R6 ;  /* 0x03643806000075a7 */ /* 0x000e64000802017f */
[----:B-123--:R-:W-:Y:S05]  /*9080*/  @!P1 BRA `(.L_x_1437) ;  /* 0x0000001800d89947 */ /* 0x00efea0003800000 */
.L_x_1470:
[----:B------:R-:W-:Y:S05]  /*9090*/  @P0 BRA `(.L_x_1438) ;  /* 0x0000000000140947 */ /* 0x000fea0003800000 */
[----:B------:R-:W-:Y:S01]  /*90a0*/  ISETP.NE.AND P1, PT, R20, RZ, PT ;  /* 0x000000ff1400720c */ /* 0x000fe20003f25270 */
[----:B------:R-:W-:-:S04]  /*90b0*/  IMAD.MOV.U32 R3, RZ, RZ, 0x6100 ;  /* 0x00006100ff037424 */ /* 0x000fc800078e00ff */
[----:B------:R2:W-:Y:S08]  /*90c0*/  SYNCS.ARRIVE.TRANS64 RZ, [R0+URZ+0x36430], R3 ;  /* 0x0364300300ff79a7 */ /* 0x0005f0000800003f */
[----:B------:R-:W-:Y:S05]  /*90d0*/  @!P1 BRA `(.L_x_1438) ;  /* 0x0000000000049947 */ /* 0x000fea0003800000 */
[----:B------:R-:W-:Y:S01]  /*90e0*/  BPT.TRAP 0x1 ;  /* 0x000000040000795c */ /* 0x000fe20000300000 */
.L_x_1438:
        /* <DEDUP_REMOVED lines=48> */
.L_x_1471:
[----:B------:R-:W-:Y:S05]  /*93f0*/  @P0 BRA `(.L_x_1440) ;  /* 0x0000000000140947 */ /* 0x000fea0003800000 */
[----:B------:R-:W-:Y:S01]  /*9400*/  ISETP.NE.AND P1, PT, R20, RZ, PT ;  /* 0x000000ff1400720c */ /* 0x000fe20003f25270 */
[----:B--2---:R-:W-:-:S04]  /*9410*/  IMAD.MOV.U32 R3, RZ, RZ, 0x6100 ;  /* 0x00006100ff037424 */ /* 0x004fc800078e00ff */
[----:B------:R3:W-:Y:S08]  /*9420*/  SYNCS.ARRIVE.TRANS64 RZ, [R0+URZ+0x36418], R3 ;  /* 0x0364180300ff79a7 */ /* 0x0007f0000800003f */
[----:B------:R-:W-:Y:S05]  /*9430*/  @!P1 BRA `(.L_x_1440) ;  /* 0x0000000000049947 */ /* 0x000fea0003800000 */
[----:B------:R-:W-:Y:S01]  /*9440*/  BPT.TRAP 0x1 ;  /* 0x000000040000795c */ /* 0x000fe20000300000 */
.L_x_1440:
        /* <DEDUP_REMOVED lines=44> */
.L_x_1472:
[----:B------:R-:W-:Y:S05]  /*9710*/  @P0 BRA `(.L_x_1442) ;  /* 0x0000000000140947 */ /* 0x000fea0003800000 */
[----:B------:R-:W-:Y:S01]  /*9720*/  ISETP.NE.AND P1, PT, R20, RZ, PT ;  /* 0x000000ff1400720c */ /* 0x000fe20003f25270 */
[----:B--2---:R-:W-:-:S04]  /*9730*/  IMAD.MOV.U32 R29, RZ, RZ, 0x6100 ;  /* 0x00006100ff1d7424 */ /* 0x004fc800078e00ff */
[----:B------:R3:W-:Y:S08]  /*9740*/  SYNCS.ARRIVE.TRANS64 RZ, [R0+URZ+0x36430], R29 ;  /* 0x0364301d00ff79a7 */ /* 0x0007f0000800003f */
[----:B------:R-:W-:Y:S05]  /*9750*/  @!P1 BRA `(.L_x_1442) ;  /* 0x0000000000049947 */ /* 0x000fea0003800000 */
[----:B------:R-:W-:Y:S01]  /*9760*/  BPT.TRAP 0x1 ;  /* 0x000000040000795c */ /* 0x000fe20000300000 */
.L_x_1442:
        /* <DEDUP_REMOVED lines=37> */
.L_x_1474:
[----:B------:R-:W-:Y:S05]  /*99c0*/  @P0 BRA `(.L_x_1444) ;  /* 0x0000000000140947 */ /* 0x000fea0003800000 */
[----:B------:R-:W-:Y:S01]  /*99d0*/  ISETP.NE.AND P1, PT, R20, RZ, PT ;  /* 0x000000ff1400720c */ /* 0x000fe20003f25270 */
[----:B----4-:R-:W-:-:S04]  /*99e0*/  IMAD.MOV.U32 R5, RZ, RZ, 0x6100 ;  /* 0x00006100ff057424 */ /* 0x010fc800078e00ff */
[----:B------:R4:W-:Y:S08]  /*99f0*/  SYNCS.ARRIVE.TRANS64 RZ, [R0+URZ+0x36410], R5 ;  /* 0x0364100500ff79a7 */ /* 0x0009f0000800003f */
[----:B------:R-:W-:Y:S05]  /*9a00*/  @!P1 BRA `(.L_x_1444) ;  /* 0x0000000000049947 */ /* 0x000fea0003800000 */
[----:B------:R-:W-:Y:S01]  /*9a10*/  BPT.TRAP 0x1 ;  /* 0x000000040000795c */ /* 0x000fe20000300000 */
.L_x_1444:
        /* <DEDUP_REMOVED lines=44> */
.L_x_1436:
[----:B------:R-:W-:Y:S01]  /*9ce0*/  ISETP.NE.AND P1, PT, R19, RZ, PT ;  /* 0x000000ff1300720c */ /* 0x000fe20003f25270 */
[----:B------:R-:W-:Y:S02]  /*9cf0*/  IMAD.MOV.U32 R5, RZ, RZ, 0x1 ;  /* 0x00000001ff057424 */ /* 0x000fe400078e00ff */
[----:B------:R-:W-:-:S10]  /*9d00*/  IMAD.MOV.U32 R4, RZ, RZ, R15 ;  /* 0x000000ffff047224 */ /* 0x000fd400078e000f */
[----:B------:R-:W-:Y:S05]  /*9d10*/  @!P1 BRA `(.L_x_1435) ;  /* 0x0000000400889947 */ /* 0x000fea0003800000 */
[----:B------:R-:W4:Y:S02]  /*9d20*/  SYNCS.PHASECHK.TRANS64.TRYWAIT P1, [R0+URZ+0x36438], R6 ;  /* 0x03643806000075a7 */ /* 0x000f24000802017f */
[----:B----4-:R-:W-:Y:S05]  /*9d30*/  @!P1 BRA `(.L_x_1446) ;  /* 0x0000001000009947 */ /* 0x010fea0003800000 */
.L_x_1475:
[----:B------:R-:W-:Y:S05]  /*9d40*/  @P0 BRA `(.L_x_1447) ;  /* 0x0000000000140947 */ /* 0x000fea0003800000 */
[----:B------:R-:W-:Y:S01]  /*9d50*/  ISETP.NE.AND P1, PT, R20, RZ, PT ;  /* 0x000000ff1400720c */ /* 0x000fe20003f25270 */
[----:B------:R-:W-:-:S04]  /*9d60*/  IMAD.MOV.U32 R5, RZ, RZ, 0x6100 ;  /* 0x00006100ff057424 */ /* 0x000fc800078e00ff */
[----:B------:R1:W-:Y:S08]  /*9d70*/  SYNCS.ARRIVE.TRANS64 RZ, [R0+URZ+0x36430], R5 ;  /* 0x0364300500ff79a7 */ /* 0x0003f0000800003f */
[----:B------:R-:W-:Y:S05]  /*9d80*/  @!P1 BRA `(.L_x_1447) ;  /* 0x0000000000049947 */ /* 0x000fea0003800000 */
[----:B------:R-:W-:Y:S01]  /*9d90*/  BPT.TRAP 0x1 ;  /* 0x000000040000795c */ /* 0x000fe20000300000 */
.L_x_1447:
        /* <DEDUP_REMOVED lines=41> */
.L_x_1476:
[----:B-1----:R-:W-:Y:S01]  /*a030*/  IMAD.MOV.U32 R5, RZ, RZ, RZ ;  /* 0x000000ffff057224 */ /* 0x002fe200078e00ff */
[----:B------:R-:W-:Y:S06]  /*a040*/  @P0 BRA `(.L_x_1449) ;  /* 0x0000000000140947 */ /* 0x000fec0003800000 */
[----:B------:R-:W-:Y:S01]  /*a050*/  ISETP.NE.AND P1, PT, R20, RZ, PT ;  /* 0x000000ff1400720c */ /* 0x000fe20003f25270 */
[----:B------:R-:W-:-:S04]  /*a060*/  IMAD.MOV.U32 R17, RZ, RZ, 0x6100 ;  /* 0x00006100ff117424 */ /* 0x000fc800078e00ff */
[----:B------:R1:W-:Y:S08]  /*a070*/  SYNCS.ARRIVE.TRANS64 RZ, [R0+URZ+0x36418], R17 ;  /* 0x0364181100ff79a7 */ /* 0x0003f0000800003f */
[----:B------:R-:W-:Y:S05]  /*a080*/  @!P1 BRA `(.L_x_1449) ;  /* 0x0000000000049947 */ /* 0x000fea0003800000 */
[----:B------:R-:W-:Y:S01]  /*a090*/  BPT.TRAP 0x1 ;  /* 0x000000040000795c */ /* 0x000fe20000300000 */
.L_x_1449:
        /* <DEDUP_REMOVED lines=42> */
.L_x_1435:
[----:B------:R-:W-:-:S04]  /*a340*/  SHF.L.U32 R3, R5, 0x1f, RZ ;  /* 0x0000001f05037819 */ /* 0x000fc800000006ff */
[----:B------:R-:W4:Y:S02]  /*a350*/  SYNCS.PHASECHK.TRANS64.TRYWAIT P1, [R0+URZ+0x36438], R3 ;  /* 0x03643803000075a7 */ /* 0x000f24000802017f */
[----:B----4-:R-:W-:Y:S05]  /*a360*/  @!P1 BRA `(.L_x_1450) ;  /* 0x00000008009c9947 */ /* 0x010fea0003800000 */
.L_x_1477:
[----:B------:R-:W-:Y:S05]  /*a370*/  @P0 BRA `(.L_x_1451) ;  /* 0x0000000000180947 */ /* 0x000fea0003800000 */
[----:B------:R-:W5:Y:S01]  /*a380*/  S2R R2, SR_TID.X ;  /* 0x0000000000027919 */ /* 0x000f620000002100 */
[----:B----4-:R-:W-:-:S04]  /*a390*/  IMAD.MOV.U32 R3, RZ, RZ, 0x6100 ;  /* 0x00006100ff037424 */ /* 0x010fc800078e00ff */
[----:B------:R4:W-:Y:S01]  /*a3a0*/  SYNCS.ARRIVE.TRANS64 RZ, [R0+URZ+0x36430], R3 ;  /* 0x0364300300ff79a7 */ /* 0x0009e2000800003f */
[----:B-----5:R-:W-:-:S13]  /*a3b0*/  LOP3.LUT P0, RZ, R2, 0x1f, RZ, 0xc0, !PT ;  /* 0x0000001f02ff7812 */ /* 0x020fda000780c0ff */
[----:B----4-:R-:W-:Y:S05]  /*a3c0*/  @!P0 BRA `(.L_x_1451) ;  /* 0x0000000000048947 */ /* 0x010fea0003800000 */
[----:B------:R-:W-:Y:S01]  /*a3d0*/  BPT.TRAP 0x1 ;  /* 0x000000040000795c */ /* 0x000fe20000300000 */
.L_x_1451:
        /* <DEDUP_REMOVED lines=43> */
.L_x_1432:
[----:B------:R-:W-:Y:S05]  /*a690*/  BSYNC B1 ;  /* 0x0000000000017941 */ /* 0x000fea0003800000 */
.L_x_1430:
[----:B------:R-:W-:-:S03]  /*a6a0*/  UMOV UR7, 0xffffffff ;  /* 0xffffffff00077882 */ /* 0x000fc60000000000 */
[----:B------:R-:W-:Y:S05]  /*a6b0*/  BRA.DIV UR7, `(.L_x_1452) ;  /* 0x0000000607dc7947 */ /* 0x000fea000b800000 */
[----:B------:R-:W-:-:S13]  /*a6c0*/  ELECT P6, URZ, PT ;  /* 0x00000000003f782f */ /* 0x000fda00038c0000 */
.L_x_1480:
[----:B------:R-:W-:Y:S05]  /*a6d0*/  @!P6 BRA `(.L_x_1366) ;  /* 0x000000000074e947 */ /* 0x000fea0003800000 */
[----:B------:R-:W-:-:S06]  /*a6e0*/  ULOP3.LUT UR7, UR38, 0x2, URZ, 0xfc, !UPT ;  /* 0x0000000226077892 */ /* 0x000fcc000f8efc3f */
[----:B------:R-:W-:-:S05]  /*a6f0*/  IMAD.U32 R0, RZ, RZ, UR7 ;  /* 0x00000007ff007e24 */ /* 0x000fca000f8e00ff */
[----:B------:R-:W-:-:S13]  /*a700*/  ISETP.NE.AND P2, PT, R0, 0x3, PT ;  /* 0x000000030000780c */ /* 0x000fda0003f45270 */
[----:B------:R-:W-:Y:S05]  /*a710*/  @!P2 BRA `(.L_x_1453) ;  /* 0x000000000004a947 */ /* 0x000fea0003800000 */
[----:B------:R-:W-:Y:S01]  /*a720*/  BPT.TRAP 0x1 ;  /* 0x000000040000795c */ /* 0x000fe20000300000 */
.L_x_1453:
        /* <DEDUP_REMOVED lines=15> */
.L_x_1481:
[----:B------:R-:W2:Y:S02]  /*a820*/  SYNCS.PHASECHK.TRANS64.TRYWAIT P0, [R3+URZ], R0 ;  /* 0x00000000030075a7 */ /* 0x000ea4000800017f */
[----:B--2---:R-:W-:Y:S05]  /*a830*/  @!P0 BRA `(.L_x_1455) ;  /* 0x0000000400b08947 */ /* 0x004fea0003800000 */
.L_x_1482:
[----:B------:R-:W-:Y:S05]  /*a840*/  @!P2 BRA `(.L_x_1456) ;  /* 0x000000000004a947 */ /* 0x000fea0003800000 */
[----:B------:R-:W-:Y:S01]  /*a850*/  BPT.TRAP 0x1 ;  /* 0x000000040000795c */ /* 0x000fe20000300000 */
.L_x_1456:
[----:B------:R-:W-:-:S07]  /*a860*/  SHF.L.U32 R5, R5, 0x1f, RZ ;  /* 0x0000001f05057819 */ /* 0x000fce00000006ff */
.L_x_1457:
[----:B---3--:R3:W4:Y:S02]  /*a870*/  SYNCS.PHASECHK.TRANS64.TRYWAIT P0, [R4+URZ+0x36438], R5 ;  /* 0x03643805040075a7 */ /* 0x008724000800017f */
[----:B----4-:R-:W-:Y:S05]  /*a880*/  @!P0 NANOSLEEP.SYNCS 0x989680 ;  /* 0x009896800000895d */ /* 0x010fea0003900000 */
[----:B------:R-:W4:Y:S02]  /*a890*/  @!P0 SYNCS.PHASECHK.TRANS64 P0, [R4+URZ+0x36438], R5 ;  /* 0x03643805040085a7 */ /* 0x000f24000800007f */
[----:B----4-:R-:W-:Y:S05]  /*a8a0*/  @!P0 BRA `(.L_x_1457) ;  /* 0xfffffffc00f08947 */ /* 0x010fea000383ffff */
.L_x_1366:
[----:B------:R-:W-:Y:S05]  /*a8b0*/  BSYNC B0 ;  /* 0x0000000000007941 */ /* 0x000fea0003800000 */
.L_x_1364:
[----:B------:R-:W-:Y:S05]  /*a8c0*/  EXIT ;  /* 0x000000000000794d */ /* 0x000fea0003800000 */
.L_x_1311:
[----:B------:R-:W-:Y:S02]  /*a8d0*/  IMAD.MOV.U32 R12, RZ, RZ, RZ ;  /* 0x000000ffff0c7224 */ /* 0x000fe400078e00ff */
[----:B------:R-:W-:Y:S02]  /*a8e0*/  IMAD.MOV.U32 R11, RZ, RZ, 0x1f ;  /* 0x0000001fff0b7424 */ /* 0x000fe400078e00ff */
[----:B------:R-:W-:-:S07]  /*a8f0*/  IMAD.MOV.U32 R15, RZ, RZ, -0x1 ;  /* 0xffffffffff0f7424 */ /* 0x000fce00078e00ff */
[----:B------:R-:W-:Y:S05]  /*a900*/  WARPSYNC.COLLECTIVE R15, `(.L_x_1458) ;  /* 0x000000000f087348 */ /* 0x000fea0003c00000 */
[----:B------:R1:W2:Y:S02]  /*a910*/  SHFL.IDX P6, R14, R13, R12, R11 ;  /* 0x0000000c0d0e7389 */ /* 0x0002a400000c000b */
[----:B-12---:R-:W-:Y:S01]  /*a920*/  ENDCOLLECTIVE ;  /* 0x000000000000791b */ /* 0x006fe20003800000 */
.L_x_1458:
[----:B------:R-:W-:Y:S05]  /*a930*/  BRA `(.L_x_1459) ;  /* 0xffffff6400f47947 */ /* 0x000fea000383ffff */
.L_x_1313:
[----:B--2---:R-:W-:-:S04]  /*a940*/  IMAD.U32 R3, RZ, RZ, UR37 ;  /* 0x00000025ff037e24 */ /* 0x004fc8000f8e00ff */
[----:B------:R2:W3:Y:S03]  /*a950*/  SYNCS.PHASECHK.TRANS64.TRYWAIT P0, [R3+URZ+0x36400], R10 ;  /* 0x0364000a030075a7 */ /* 0x0004e6000800017f */
[----:B---3--:R-:W-:Y:S05]  /*a960*/  @!P0 NANOSLEEP.SYNCS 0x989680 ;  /* 0x009896800000895d */ /* 0x008fea0003900000 */
[----:B------:R-:W3:Y:S02]  /*a970*/  @!P0 SYNCS.PHASECHK.TRANS64 P0, [R3+URZ+0x36400], R10 ;  /* 0x0364000a030085a7 */ /* 0x000ee4000800007f */
[----:B---3--:R-:W-:Y:S05]  /*a980*/  @!P0 BRA `(.L_x_1313) ;  /* 0xfffffffc00ec8947 */ /* 0x008fea000383ffff */
[----:B------:R-:W-:Y:S05]  /*a990*/  BRA `(.L_x_1312) ;  /* 0xffffff6800287947 */ /* 0x000fea000383ffff */
.L_x_1317:
[----:B--2---:R2:W3:Y:S02]  /*a9a0*/  SYNCS.PHASECHK.TRANS64.TRYWAIT P1, [R3+URZ+0x36410], R10 ;  /* 0x0364100a030075a7 */ /* 0x0044e4000802017f */
[----:B---3--:R-:W-:Y:S05]  /*a9b0*/  @!P1 NANOSLEEP.SYNCS 0x989680 ;  /* 0x009896800000995d */ /* 0x008fea0003900000 */
[----:B------:R-:W3:Y:S02]  /*a9c0*/  @!P1 SYNCS.PHASECHK.TRANS64 P1, [R3+URZ+0x36410], R10 ;  /* 0x0364100a030095a7 */ /* 0x000ee4000802007f */
[----:B---3--:R-:W-:Y:S05]  /*a9d0*/  @!P1 BRA `(.L_x_1317) ;  /* 0xfffffffc00f09947 */ /* 0x008fea000383ffff */
[----:B------:R-:W-:Y:S05]  /*a9e0*/  BRA `(.L_x_1316) ;  /* 0xffffff7000047947 */ /* 0x000fea000383ffff */
.L_x_1321:
[----:B----4-:R-:W-:-:S04]  /*a9f0*/  IMAD.U32 R11, RZ, RZ, UR37 ;  /* 0x00000025ff0b7e24 */ /* 0x010fc8000f8e00ff */
[----:B------:R4:W1:Y:S03]  /*aa00*/  SYNCS.PHASECHK.TRANS64.TRYWAIT P1, [R11+URZ+0x36430], R10 ;  /* 0x0364300a0b0075a7 */ /* 0x000866000802017f */
[----:B-1----:R-:W-:Y:S05]  /*aa10*/  @!P1 NANOSLEEP.SYNCS 0x989680 ;  /* 0x009896800000995d */ /* 0x002fea0003900000 */
[----:B------:R-:W1:Y:S02]  /*aa20*/  @!P1 SYNCS.PHASECHK.TRANS64 P1, [R11+URZ+0x36430], R10 ;  /* 0x0364300a0b0095a7 */ /* 0x000e64000802007f */
[----:B-1----:R-:W-:Y:S05]  /*aa30*/  @!P1 BRA `(.L_x_1321) ;  /* 0xfffffffc00ec9947 */ /* 0x002fea000383ffff */
[----:B------:R-:W-:Y:S05]  /*aa40*/  BRA `(.L_x_1320) ;  /* 0xffffff7400a07947 */ /* 0x000fea000383ffff */
.L_x_1374:
[----:B------:R-:W-:Y:S01]  /*aa50*/  BSSY B1, `(.L_x_1460) ;  /* 0x0000005000017945 */ /* 0x000fe20003800000 */
[----:B------:R-:W-:-:S07]  /*aa60*/  IMAD.MOV.U32 R15, RZ, RZ, -0x1 ;  /* 0xffffffffff0f7424 */ /* 0x000fce00078e00ff */
[----:B------:R-:W-:Y:S05]  /*aa70*/  WARPSYNC.COLLECTIVE R15, `(.L_x_1461) ;  /* 0x000000000f087348 */ /* 0x000fea0003c00000 */
[----:B------:R-:W-:Y:S01]  /*aa80*/  NOP ;  /* 0x0000000000007918 */ /* 0x000fe20000000000 */
[----:B------:R-:W-:Y:S01]  /*aa90*/  ENDCOLLECTIVE ;  /* 0x000000000000791b */ /* 0x000fe20003800000 */
.L_x_1461:
[----:B------:R-:W-:Y:S05]  /*aaa0*/  BSYNC B1 ;  /* 0x0000000000017941 */ /* 0x000fea0003800000 */
.L_x_1460:
[----:B------:R-:W-:Y:S05]  /*aab0*/  BRA `(.L_x_1462) ;  /* 0xffffffbc00907947 */ /* 0x000fea000383ffff */
.L_x_1391:
[----:B------:R-:W-:Y:S01]  /*aac0*/  BSSY B1, `(.L_x_1463) ;  /* 0x0000005000017945 */ /* 0x000fe20003800000 */
[----:B------:R-:W-:-:S07]  /*aad0*/  IMAD.MOV.U32 R15, RZ, RZ, -0x1 ;  /* 0xffffffffff0f7424 */ /* 0x000fce00078e00ff */
[----:B------:R-:W-:Y:S05]  /*aae0*/  WARPSYNC.COLLECTIVE R15, `(.L_x_1464) ;  /* 0x000000000f087348 */ /* 0x000fea0003c00000 */
[----:B------:R-:W-:Y:S01]  /*aaf0*/  NOP ;  /* 0x0000000000007918 */ /* 0x000fe20000000000 */
[----:B------:R-:W-:Y:S01]  /*ab00*/  ENDCOLLECTIVE ;  /* 0x000000000000791b */ /* 0x000fe20003800000 */
.L_x_1464:
[----:B------:R-:W-:Y:S05]  /*ab10*/  BSYNC B1 ;  /* 0x0000000000017941 */ /* 0x000fea0003800000 */
.L_x_1463:
[----:B------:R-:W-:Y:S05]  /*ab20*/  BRA `(.L_x_1465) ;  /* 0xffffffc400787947 */ /* 0x000fea000383ffff */
.L_x_1407:
[----:B------:R-:W-:Y:S01]  /*ab30*/  BSSY B1, `(.L_x_1466) ;  /* 0x0000005000017945 */ /* 0x000fe20003800000 */
[----:B------:R-:W-:-:S07]  /*ab40*/  IMAD.MOV.U32 R15, RZ, RZ, -0x1 ;  /* 0xffffffffff0f7424 */ /* 0x000fce00078e00ff */
[----:B------:R-:W-:Y:S05]  /*ab50*/  WARPSYNC.COLLECTIVE R15, `(.L_x_1467) ;  /* 0x000000000f087348 */ /* 0x000fea0003c00000 */
[----:B------:R-:W-:Y:S01]  /*ab60*/  NOP ;  /* 0x0000000000007918 */ /* 0x000fe20000000000 */
[----:B------:R-:W-:Y:S01]  /*ab70*/  ENDCOLLECTIVE ;  /* 0x000000000000791b */ /* 0x000fe20003800000 */
.L_x_1467:
[----:B------:R-:W-:Y:S05]  /*ab80*/  BSYNC B1 ;  /* 0x0000000000017941 */ /* 0x000fea0003800000 */
.L_x_1466:
[----:B------:R-:W-:Y:S05]  /*ab90*/  BRA `(.L_x_1468) ;  /* 0xffffffc800e87947 */ /* 0x000fea000383ffff */
.L_x_1433:
[----:B-1----:R1:W2:Y:S02]  /*aba0*/  SYNCS.PHASECHK.TRANS64.TRYWAIT P1, [R0+URZ+0x36420], R6 ;  /* 0x03642006000075a7 */ /* 0x0022a4000802017f */
[----:B--2---:R-:W-:Y:S05]  /*abb0*/  @!P1 NANOSLEEP.SYNCS 0x989680 ;  /* 0x009896800000995d */ /* 0x004fea0003900000 */
[----:B------:R-:W2:Y:S02]  /*abc0*/  @!P1 SYNCS.PHASECHK.TRANS64 P1, [R0+URZ+0x36420], R6 ;  /* 0x03642006000095a7 */ /* 0x000ea4000802007f */
[----:B--2---:R-:W-:Y:S05]  /*abd0*/  @!P1 BRA `(.L_x_1433) ;  /* 0xfffffffc00f09947 */ /* 0x004fea000383ffff */
[----:B------:R-:W-:Y:S05]  /*abe0*/  BRA `(.L_x_1469) ;  /* 0xffffffdc00287947 */ /* 0x000fea000383ffff */
.L_x_1437:
[----:B-1----:R1:W2:Y:S02]  /*abf0*/  SYNCS.PHASECHK.TRANS64.TRYWAIT P1, [R0+URZ+0x36438], R6 ;  /* 0x03643806000075a7 */ /* 0x0022a4000802017f */
[----:B--2---:R-:W-:Y:S05]  /*ac00*/  @!P1 NANOSLEEP.SYNCS 0x989680 ;  /* 0x009896800000995d */ /* 0x004fea0003900000 */
[----:B------:R-:W2:Y:S02]  /*ac10*/  @!P1 SYNCS.PHASECHK.TRANS64 P1, [R0+URZ+0x36438], R6 ;  /* 0x03643806000095a7 */ /* 0x000ea4000802007f */
[----:B--2---:R-:W-:Y:S05]  /*ac20*/  @!P1 BRA `(.L_x_1437) ;  /* 0xfffffffc00f09947 */ /* 0x004fea000383ffff */
[----:B------:R-:W-:Y:S05]  /*ac30*/  BRA `(.L_x_1470) ;  /* 0xffffffe400147947 */ /* 0x000fea000383ffff */
.L_x_1439:
[----:B--2---:R2:W3:Y:S02]  /*ac40*/  SYNCS.PHASECHK.TRANS64.TRYWAIT P1, [R0+URZ+0x36428], R3 ;  /* 0x03642803000075a7 */ /* 0x0044e4000802017f */
[----:B---3--:R-:W-:Y:S05]  /*ac50*/  @!P1 NANOSLEEP.SYNCS 0x989680 ;  /* 0x009896800000995d */ /* 0x008fea0003900000 */
[----:B------:R-:W3:Y:S02]  /*ac60*/  @!P1 SYNCS.PHASECHK.TRANS64 P1, [R0+URZ+0x36428], R3 ;  /* 0x03642803000095a7 */ /* 0x000ee4000802007f */
[----:B---3--:R-:W-:Y:S05]  /*ac70*/  @!P1 BRA `(.L_x_1439) ;  /* 0xfffffffc00f09947 */ /* 0x008fea000383ffff */
[----:B------:R-:W-:Y:S05]  /*ac80*/  BRA `(.L_x_1471) ;  /* 0xffffffe400d87947 */ /* 0x000fea000383ffff */
.L_x_1441:
[----:B--2---:R2:W3:Y:S02]  /*ac90*/  SYNCS.PHASECHK.TRANS64.TRYWAIT P1, [R0+URZ+0x36438], R29 ;  /* 0x0364381d000075a7 */ /* 0x0044e4000802017f */
[----:B---3--:R-:W-:Y:S05]  /*aca0*/  @!P1 NANOSLEEP.SYNCS 0x989680 ;  /* 0x009896800000995d */ /* 0x008fea0003900000 */
[----:B------:R-:W3:Y:S02]  /*acb0*/  @!P1 SYNCS.PHASECHK.TRANS64 P1, [R0+URZ+0x36438], R29 ;  /* 0x0364381d000095a7 */ /* 0x000ee4000802007f */
[----:B---3--:R-:W-:Y:S05]  /*acc0*/  @!P1 BRA `(.L_x_1441) ;  /* 0xfffffffc00f09947 */ /* 0x008fea000383ffff */
[----:B------:R-:W-:Y:S05]  /*acd0*/  BRA `(.L_x_1472) ;  /* 0xffffffe8008c7947 */ /* 0x000fea000383ffff */
.L_x_1443:
[----:B------:R-:W-:-:S07]  /*ace0*/  SHF.L.U32 R5, R7, 0x1f, RZ ;  /* 0x0000001f07057819 */ /* 0x000fce00000006ff */
.L_x_1473:
[----:B----4-:R4:W1:Y:S02]  /*acf0*/  SYNCS.PHASECHK.TRANS64.TRYWAIT P1, [R0+URZ+0x36420], R5 ;  /* 0x03642005000075a7 */ /* 0x010864000802017f */
[----:B-1----:R-:W-:Y:S05]  /*ad00*/  @!P1 NANOSLEEP.SYNCS 0x989680 ;  /* 0x009896800000995d */ /* 0x002fea0003900000 */
[----:B------:R-:W1:Y:S02]  /*ad10*/  @!P1 SYNCS.PHASECHK.TRANS64 P1, [R0+URZ+0x36420], R5 ;  /* 0x03642005000095a7 */ /* 0x000e64000802007f */
[----:B-1----:R-:W-:Y:S05]  /*ad20*/  @!P1 BRA `(.L_x_1473) ;  /* 0xfffffffc00f09947 */ /* 0x002fea000383ffff */
[----:B------:R-:W-:Y:S05]  /*ad30*/  BRA `(.L_x_1474) ;  /* 0xffffffec00207947 */ /* 0x000fea000383ffff */
.L_x_1446:
[----:B----4-:R4:W1:Y:S02]  /*ad40*/  SYNCS.PHASECHK.TRANS64.TRYWAIT P1, [R0+URZ+0x36438], R6 ;  /* 0x03643806000075a7 */ /* 0x010864000802017f */
[----:B-1----:R-:W-:Y:S05]  /*ad50*/  @!P1 NANOSLEEP.SYNCS 0x989680 ;  /* 0x009896800000995d */ /* 0x002fea0003900000 */
[----:B------:R-:W1:Y:S02]  /*ad60*/  @!P1 SYNCS.PHASECHK.TRANS64 P1, [R0+URZ+0x36438], R6 ;  /* 0x03643806000095a7 */ /* 0x000e64000802007f */
[----:B-1----:R-:W-:Y:S05]  /*ad70*/  @!P1 BRA `(.L_x_1446) ;  /* 0xfffffffc00f09947 */ /* 0x002fea000383ffff */
[----:B------:R-:W-:Y:S05]  /*ad80*/  BRA `(.L_x_1475) ;  /* 0xffffffec00ec7947 */ /* 0x000fea000383ffff */
.L_x_1448:
[----:B-1----:R1:W4:Y:S02]  /*ad90*/  SYNCS.PHASECHK.TRANS64.TRYWAIT P1, [R0+URZ+0x36428], R5 ;  /* 0x03642805000075a7 */ /* 0x002324000802017f */
[----:B----4-:R-:W-:Y:S05]  /*ada0*/  @!P1 NANOSLEEP.SYNCS 0x989680 ;  /* 0x009896800000995d */ /* 0x010fea0003900000 */
[----:B------:R-:W4:Y:S02]  /*adb0*/  @!P1 SYNCS.PHASECHK.TRANS64 P1, [R0+URZ+0x36428], R5 ;  /* 0x03642805000095a7 */ /* 0x000f24000802007f */
[----:B----4-:R-:W-:Y:S05]  /*adc0*/  @!P1 BRA `(.L_x_1448) ;  /* 0xfffffffc00f09947 */ /* 0x010fea000383ffff */
[----:B------:R-:W-:Y:S05]  /*add0*/  BRA `(.L_x_1476) ;  /* 0xfffffff000947947 */ /* 0x000fea000383ffff */
.L_x_1450:
[----:B----4-:R4:W1:Y:S02]  /*ade0*/  SYNCS.PHASECHK.TRANS64.TRYWAIT P1, [R0+URZ+0x36438], R3 ;  /* 0x03643803000075a7 */ /* 0x010864000802017f */
[----:B-1----:R-:W-:Y:S05]  /*adf0*/  @!P1 NANOSLEEP.SYNCS 0x989680 ;  /* 0x009896800000995d */ /* 0x002fea0003900000 */
[----:B------:R-:W1:Y:S02]  /*ae00*/  @!P1 SYNCS.PHASECHK.TRANS64 P1, [R0+URZ+0x36438], R3 ;  /* 0x03643803000095a7 */ /* 0x000e64000802007f */
[----:B-1----:R-:W-:Y:S05]  /*ae10*/  @!P1 BRA `(.L_x_1450) ;  /* 0xfffffffc00f09947 */ /* 0x002fea000383ffff */
[----:B------:R-:W-:Y:S05]  /*ae20*/  BRA `(.L_x_1477) ;  /* 0xfffffff400507947 */ /* 0x000fea000383ffff */
.L_x_1452:
[----:B------:R-:W-:Y:S01]  /*ae30*/  BSSY B1, `(.L_x_1478) ;  /* 0x0000006000017945 */ /* 0x000fe20003800000 */
[----:B------:R-:W-:-:S07]  /*ae40*/  IMAD.MOV.U32 R15, RZ, RZ, -0x1 ;  /* 0xffffffffff0f7424 */ /* 0x000fce00078e00ff */
[----:B------:R-:W-:Y:S05]  /*ae50*/  WARPSYNC.COLLECTIVE R15, `(.L_x_1479) ;  /* 0x000000000f0c7348 */ /* 0x000fea0003c00000 */
[----:B------:R-:W-:Y:S02]  /*ae60*/  ELECT P6, UR62, PT ;  /* 0x00000000003e782f */ /* 0x000fe400038c0000 */
[----:B------:R-:W-:Y:S01]  /*ae70*/  MOV R14, UR62 ;  /* 0x0000003e000e7c02 */ /* 0x000fe20008000f00 */
[----:B------:R-:W-:Y:S10]  /*ae80*/  ENDCOLLECTIVE ;  /* 0x000000000000791b */ /* 0x000ff40003800000 */
.L_x_1479:
[----:B------:R-:W-:Y:S05]  /*ae90*/  BSYNC B1 ;  /* 0x0000000000017941 */ /* 0x000fea0003800000 */
.L_x_1478:
[----:B------:R-:W-:Y:S05]  /*aea0*/  BRA `(.L_x_1480) ;  /* 0xfffffff800087947 */ /* 0x000fea000383ffff */
.L_x_1454:
[----:B-1----:R1:W2:Y:S02]  /*aeb0*/  SYNCS.PHASECHK.TRANS64.TRYWAIT P0, [R9+URZ], R2 ;  /* 0x00000002090075a7 */ /* 0x0022a4000800017f */
[----:B--2---:R-:W-:Y:S05]  /*aec0*/  @!P0 NANOSLEEP.SYNCS 0x989680 ;  /* 0x009896800000895d */ /* 0x004fea0003900000 */
[----:B------:R-:W2:Y:S02]  /*aed0*/  @!P0 SYNCS.PHASECHK.TRANS64 P0, [R9+URZ], R2 ;  /* 0x00000002090085a7 */ /* 0x000ea4000800007f */
[----:B--2---:R-:W-:Y:S05]  /*aee0*/  @!P0 BRA `(.L_x_1454) ;  /* 0xfffffffc00f08947 */ /* 0x004fea000383ffff */
[----:B------:R-:W-:Y:S05]  /*aef0*/  BRA `(.L_x_1481) ;  /* 0xfffffff800487947 */ /* 0x000fea000383ffff */
.L_x_1455:
[----:B--2---:R2:W3:Y:S02]  /*af00*/  SYNCS.PHASECHK.TRANS64.TRYWAIT P0, [R3+URZ], R0 ;  /* 0x00000000030075a7 */ /* 0x0044e4000800017f */
[----:B---3--:R-:W-:Y:S05]  /*af10*/  @!P0 NANOSLEEP.SYNCS 0x989680 ;  /* 0x009896800000895d */ /* 0x008fea0003900000 */
[----:B------:R-:W3:Y:S02]  /*af20*/  @!P0 SYNCS.PHASECHK.TRANS64 P0, [R3+URZ], R0 ;  /* 0x00000000030085a7 */ /* 0x000ee4000800007f */
[----:B---3--:R-:W-:Y:S05]  /*af30*/  @!P0 BRA `(.L_x_1455) ;  /* 0xfffffffc00f08947 */ /* 0x008fea000383ffff */
[----:B------:R-:W-:Y:S05]  /*af40*/  BRA `(.L_x_1482) ;  /* 0xfffffff8003c7947 */ /* 0x000fea000383ffff */
.L_x_1483:
        /* <DEDUP_REMOVED lines=11> */
.L_x_7658:


//--------------------- .text._ZN7cutlass13device_kernelIN5flash11enable_sm90INS1_16FlashAttnBwdSm90INS1_25CollectiveMainloopBwdSm90ILi2ELi1ELi1EN4cute5tupleIJNS5_1CILi1EEES8_S8_EEENS6_IJNS7_ILi64EEENS7_ILi96EEENS7_ILi192EEEEEENS_6half_tEfNS_4arch4Sm90ELb0ELb1ELb1ELb0ELb0ELb0ELb1ELb0ELi3ELi1ELi1ELi1ELb0EEENS1_24CollectiveEpilogueBwdGQAISD_fSG_Li384ELb0ELb0EEENS1_19SingleTileSchedulerILb0ELb0ELb0ELi96EEEEEEEEEvNT_6ParamsE --------------------------
	.section	.text._ZN7cutlass13device_kernelIN5flash11enable_sm90INS1_16FlashAttnBwdSm90INS1_25CollectiveMainloopBwdSm90ILi2ELi1ELi1EN4cute5tupleIJNS5_1CILi1EEES8_S8_EEENS6_IJNS7_ILi64EEENS7_ILi96EEENS7_ILi192EEEEEENS_6half_tEfNS_4arch4Sm90ELb0ELb1ELb1ELb0ELb0ELb0ELb1ELb0ELi3ELi1ELi1ELi1ELb0EEENS1_24CollectiveEpilogueBwdGQAISD_fSG_Li384ELb0ELb0EEENS1_19SingleTileSchedulerILb0ELb0ELb0ELi96EEEEEEEEEvNT_6ParamsE,"ax",@progbits
	.align	128
.text._ZN7cutlass13device_kernelIN5flash11enable_sm90INS1_16FlashAttnBwdSm90INS1_25CollectiveMainloopBwdSm90ILi2ELi1ELi1EN4cute5tupleIJNS5_1CILi1EEES8_S8_EEENS6_IJNS7_ILi64EEENS7_ILi96EEENS7_ILi192EEEEEENS_6half_tEfNS_4arch4Sm90ELb0ELb1ELb1ELb0ELb0ELb0ELb1ELb0ELi3ELi1ELi1ELi1ELb0EEENS1_24CollectiveEpilogueBwdGQAISD_fSG_Li384ELb0ELb0EEENS1_19SingleTileSchedulerILb0ELb0ELb0ELi96EEEEEEEEEvNT_6ParamsE:
        .type           _ZN7cutlass13device_kernelIN5flash11enable_sm90INS1_16FlashAttnBwdSm90INS1_25CollectiveMainloopBwdSm90ILi2ELi1ELi1EN4cute5tupleIJNS5_1CILi1EEES8_S8_EEENS6_IJNS7_ILi64EEENS7_ILi96EEENS7_ILi192EEEEEENS_6half_tEfNS_4arch4Sm90ELb0ELb1ELb1ELb0ELb0ELb0ELb1ELb0ELi3ELi1ELi1ELi1ELb0EEENS1_24CollectiveEpilogueBwdGQAISD_fSG_Li384ELb0ELb0EEENS1_19SingleTileSchedulerILb0ELb0ELb0ELi96EEEEEEEEEvNT_6ParamsE,@function
        .size           _ZN7cutlass13device_kernelIN5flash11enable_sm90INS1_16FlashAttnBwdSm90INS1_25CollectiveMainloopBwdSm90ILi2ELi1ELi1EN4cute5tupleIJNS5_1CILi1EEES8_S8_EEENS6_IJNS7_ILi64EEENS7_ILi96EEENS7_ILi192EEEEEENS_6half_tEfNS_4arch4Sm90ELb0ELb1ELb1ELb0ELb0ELb0ELb1ELb0ELi3ELi1ELi1ELi1ELb0EEENS1_24CollectiveEpilogueBwdGQAISD_fSG_Li384ELb0ELb0EEENS1_19SingleTileSchedulerILb0ELb0ELb0ELi96EEEEEEEEEvNT_6ParamsE,(.L_x_7659 - _ZN7cutlass13device_kernelIN5flash11enable_sm90INS1_16FlashAttnBwdSm90INS1_25CollectiveMainloopBwdSm90ILi2ELi1ELi1EN4cute5tupleIJNS5_1CILi1EEES8_S8_EEENS6_IJNS7_ILi64EEENS7_ILi96EEENS7_ILi192EEEEEENS_6half_tEfNS_4arch4Sm90ELb0ELb1ELb1ELb0ELb0ELb0ELb1ELb0ELi3ELi1ELi1ELi1ELb0EEENS1_24CollectiveEpilogueBwdGQAISD_fSG_Li384ELb0ELb0EEENS1_19SingleTileSchedulerILb0ELb0ELb0ELi96EEEEEEEEEvNT_6ParamsE)
        .other          _ZN7cutlass13device_kernelIN5flash11enable_sm90INS1_16FlashAttnBwdSm90INS1_25CollectiveMainloopBwdSm90ILi2ELi1ELi1EN4cute5tupleIJNS5_1CILi1EEES8_S8_EEENS6_IJNS7_ILi64EEENS7_ILi96EEENS7_ILi192EEEEEENS_6half_tEfNS_4arch4Sm90ELb0ELb1ELb1ELb0ELb0ELb0ELb1ELb0ELi3ELi1ELi1ELi1ELb0EEENS1_24CollectiveEpilogueBwdGQAISD_fSG_Li384ELb0ELb0EEENS1_19SingleTileSchedulerILb0ELb0ELb0ELi96EEEEEEEEEvNT_6ParamsE,@"STO_CUDA_ENTRY STV_DEFAULT"
_ZN7cutlass13device_kernelIN5flash11enable_sm90INS1_16FlashAttnBwdSm90INS1_25CollectiveMainloopBwdSm90ILi2ELi1ELi1EN4cute5tupleIJNS5_1CILi1EEES8_S8_EEENS6_IJNS7_ILi64EEENS7_ILi96EEENS7_ILi192EEEEEENS_6half_tEfNS_4arch4Sm90ELb0ELb1ELb1ELb0ELb0ELb0ELb1ELb0ELi3ELi1ELi1ELi1ELb0EEENS1_24CollectiveEpilogueBwdGQAISD_fSG_Li384ELb0ELb0EEENS1_19SingleTileSchedulerILb0ELb0ELb0ELi96EEEEEEEEEvNT_6ParamsE:
        /* <DEDUP_REMOVED lines=24> */
.L_x_1485:
[----:B------:R-:W-:Y:S05]  /*0180*/  BSYNC B0 ;  /* 0x0000000000007941 */ /* 0x000fea0003800000 */
.L_x_1484:
        /* <DEDUP_REMOVED lines=37> */
.L_x_1486:
        /* <DEDUP_REMOVED lines=20> */
.L_x_1487:
[----:B------:R-:W-:Y:S01]  /*0520*/  PLOP3.LUT P0, PT, PT, PT, UP0, 0x80, 0x0 ;  /* 0x000000000000781c */ /* 0x000fe20003f0f008 */
[----:B------:R-:W-:Y:S01]  /*0530*/  NOP ;  /* 0x0000000000007918 */ /* 0x000fe20000000000 */
[----:B------:R-:W-:Y:S01]  /*0540*/  BSSY B6, `(.L_x_1488) ;  /* 0x00007e5000067945 */ /* 0x000fe20003800000 */
[----:B-12-4-:R-:W-:Y:S10]  /*0550*/  BAR.SYNC.DEFER_BLOCKING 0x0 ;  /* 0x0000000000007b1d */ /* 0x016ff40000010000 */
[----:B------:R-:W-:Y:S05]  /*0560*/  @!P0 BRA `(.L_x_1489) ;  /* 0x0000004400ec8947 */ /* 0x000fea0003800000 */
.L_x_1490:
        /* <DEDUP_REMOVED lines=85> */
.L_x_1492:
        /* <DEDUP_REMOVED lines=37> */
.L_x_1495:
        /* <DEDUP_REMOVED lines=15> */
.L_x_1494:
        /* <DEDUP_REMOVED lines=20> */
.L_x_1497:
        /* <DEDUP_REMOVED lines=15> */
.L_x_1496:
        /* <DEDUP_REMOVED lines=8> */
.L_x_1588:
        /* <DEDUP_REMOVED lines=19> */
.L_x_1499:
        /* <DEDUP_REMOVED lines=81> */
[----:B------:R-:W-:Y:S02]  /*16f0*/  CS2R R62, SRZ ;  /* 0x00000000003e7805 */ /* 0x000fe4000001ff00 */
[----:B------:R-:W-:Y:S02]  /*1700*/  CS2R R60, SRZ ;  /* 0x00000000003c7805 */ /* 0x000fe4000001ff00 */
[----:B------:R-:W-:-:S02]  /*1710*/  IADD3.X R10, R16, UR4, RZ, PT, !PT ;  /* 0x00000004100a7c10 */ /* 0x000fc4000bffe4ff */
[----:B------:R-:W-:Y:S02]  /*1720*/  CS2R R58, SRZ ;  /* 0x00000000003a7805 */ /* 0x000fe4000001ff00 */
[----:B------:R-:W-:Y:S02]  /*1730*/  CS2R R56, SRZ ;  /* 0x0000000000387805 */ /* 0x000fe4000001ff00 */
[----:B------:R-:W-:Y:S02]  /*1740*/  CS2R R54, SRZ ;  /* 0x0000000000367805 */ /* 0x000fe4000001ff00 */
[--C-:B------:R-:W-:Y:S02]  /*1750*/  IADD3 R5, R10, -UR5, -R3.reuse ;  /* 0x800000050a057c10 */ /* 0x100fe4000fffe803 */
[----:B------:R-:W-:Y:S02]  /*1760*/  CS2R R52, SRZ ;  /* 0x0000000000347805 */ /* 0x000fe4000001ff00 */
[----:B------:R-:W-:Y:S01]  /*1770*/  IADD3 R10, -R3, UR4, R16 ;  /* 0x00000004030a7c10 */ /* 0x000fe2000fffe110 */
[----:B------:R-:W-:Y:S01]  /*1780*/  IMAD.IADD R3, R16, 0x1, -R3 ;  /* 0x0000000110037824 */ /* 0x000fe200078e0a03 */
[----:B------:R-:W-:-:S02]  /*1790*/  CS2R R50, SRZ ;  /* 0x0000000000327805 */ /* 0x000fc4000001ff00 */
        /* <DEDUP_REMOVED lines=15> */
[----:B------:R-:W-:Y:S02]  /*1890*/  LEA R0, R0, UR37, 0x2 ;  /* 0x0000002500007c11 */ /* 0x000fe4000f8e10ff */
[----:B-1----:R-:W-:-:S07]  /*18a0*/  IADD3 R157, R12, 0x30400, R9 ;  /* 0x000304000c9d7810 */ /* 0x002fce0007ffe009 */
.L_x_1519:
[----:B------:R-:W-:-:S05]  /*18b0*/  IMAD.U32 R3, RZ, RZ, UR38 ;  /* 0x00000026ff037e24 */ /* 0x000fca000f8e00ff */
[----:B------:R-:W-:-:S04]  /*18c0*/  LOP3.LUT R3, R3, 0x1, RZ, 0xfc, !PT ;  /* 0x0000000103037812 */ /* 0x000fc800078efcff */
[----:B------:R-:W-:-:S13]  /*18d0*/  ISETP.NE.AND P0, PT, R3, 0x3, PT ;  /* 0x000000030300780c */ /* 0x000fda0003f05270 */
[----:B------:R-:W-:Y:S05]  /*18e0*/  @!P0 BRA `(.L_x_1501) ;  /* 0x0000000000048947 */ /* 0x000fea0003800000 */
[----:B------:R-:W-:Y:S01]  /*18f0*/  BPT.TRAP 0x1 ;  /* 0x000000040000795c */ /* 0x000fe20000300000 */
.L_x_1501:
[----:B------:R-:W-:Y:S02]  /*1900*/  LEA R3, R2, UR37, 0x3 ;  /* 0x0000002502037c11 */ /* 0x000fe4000f8e18ff */
[----:B------:R-:W-:-:S04]  /*1910*/  SHF.L.U32 R10, R7, 0x1f, RZ ;  /* 0x0000001f070a7819 */ /* 0x000fc800000006ff */
[----:B------:R1:W2:Y:S01]  /*1920*/  SYNCS.PHASECHK.TRANS64.TRYWAIT P1, [R3+URZ+0x36410], R10 ;  /* 0x0364100a030075a7 */ /* 0x0002a2000802017f */
[----:B------:R-:W-:Y:S05]  /*1930*/  @!P0 BRA `(.L_x_1502) ;  /* 0x0000000000048947 */ /* 0x000fea0003800000 */
[----:B------:R-:W-:Y:S01]  /*1940*/  BPT.TRAP 0x1 ;  /* 0x000000040000795c */ /* 0x000fe20000300000 */
.L_x_1502:
[----:B--2---:R-:W-:Y:S05]  /*1950*/  @P1 BRA `(.L_x_1503) ;  /* 0x0000000000081947 */ /* 0x004fea0003800000 */
[----:B------:R-:W2:Y:S02]  /*1960*/  SYNCS.PHASECHK.TRANS64.TRYWAIT P1, [R3+URZ+0x36410], R10 ;  /* 0x0364100a030075a7 */ /* 0x000ea4000802017f */
[----:B--2---:R-:W-:Y:S05]  /*1970*/  @!P1 BRA `(.L_x_1504) ;  /* 0x0000006800c09947 */ /* 0x004fea0003800000 */
.L_x_1503:
[----:B------:R-:W-:Y:S05]  /*1980*/  WARPSYNC.ALL ;  /* 0x0000000000007948 */ /* 0x000fea0003800000 */
[----:B------:R-:W-:Y:S01]  /*1990*/  R2UR UR6, R8 ;  /* 0x00000000080672ca */ /* 0x000fe200000e0000 */
[----:B------:R-:W-:Y:S01]  /*19a0*/  UIADD3 UR4, UR37, 0x1e000, URZ ;  /* 0x0001e00025047890 */ /* 0x000fe2000fffe03f */
[C---:B------:R-:W-:Y:S01]  /*19b0*/  R2UR UR7, R2.reuse ;  /* 0x00000000020772ca */ /* 0x040fe200000e0000 */
[----:B------:R-:W-:Y:S01]  /*19c0*/  WARPGROUP.ARRIVE ;  /* 0x00000000000079c5 */ /* 0x000fe20000000000 */
[----:B------:R-:W-:Y:S01]  /*19d0*/  UMOV UR13, 0x40000040 ;  /* 0x40000040000d7882 */ /* 0x000fe20000000000 */
[----:B------:R-:W-:Y:S01]  /*19e0*/  USHF.R.U32.HI UR5, URZ, 0x4, UR4 ;  /* 0x000000043f057899 */ /* 0x000fe20008011604 */
[----:B-12---:R-:W-:Y:S01]  /*19f0*/  IMAD R10, R2, 0x40, R6 ;  /* 0x00000040020a7824 */ /* 0x006fe200078e0206 */
        /* <DEDUP_REMOVED lines=95> */
.L_x_1505:
[----:B-1----:R-:W-:-:S04]  /*1ff0*/  SHF.L.U32 R11, R4, 0x1f, RZ ;  /* 0x0000001f040b7819 */ /* 0x002fc800000006ff */
[----:B------:R1:W4:Y:S01]  /*2000*/  SYNCS.PHASECHK.TRANS64.TRYWAIT P1, [UR37+0x36430], R11 ;  /* 0x0364300bff0075a7 */ /* 0x0003220008020165 */
[----:B------:R-:W-:Y:S05]  /*2010*/  @!P0 BRA `(.L_x_1506) ;  /* 0x0000000000048947 */ /* 0x000fea0003800000 */
[----:B------:R-:W-:Y:S01]  /*2020*/  BPT.TRAP 0x1 ;  /* 0x000000040000795c */ /* 0x000fe20000300000 */
.L_x_1506:
[----:B----4-:R-:W-:Y:S05]  /*2030*/  @P1 BRA `(.L_x_1507) ;  /* 0x0000000000081947 */ /* 0x010fea0003800000 */
[----:B------:R-:W4:Y:S02]  /*2040*/  SYNCS.PHASECHK.TRANS64.TRYWAIT P1, [UR37+0x36430], R11 ;  /* 0x0364300bff0075a7 */ /* 0x000f240008020165 */
[----:B----4-:R-:W-:Y:S05]  /*2050*/  @!P1 BRA `(.L_x_1508) ;  /* 0x00000064001c9947 */ /* 0x010fea0003800000 */
.L_x_1507:
        /* <DEDUP_REMOVED lines=147> */
.L_x_1511:
[----:B------:R-:W-:-:S06]  /*2990*/  UISETP.NE.AND UP0, UPT, UR44, 0x1, UPT ;  /* 0x000000012c00788c */ /* 0x000fcc000bf05270 */
[----:B------:R-:W-:-:S05]  /*29a0*/  PLOP3.LUT P1, PT, PT, PT, UP0, 0x80, 0x0 ;  /* 0x000000000000781c */ /* 0x000fca0003f2f008 */
[----:B------:R-:W-:-:S08]  /*29b0*/  @UP0 ULDC UR5, c[0x0][0x754] ;  /* 0x0001d50000050ab9 */ /* 0x000fd00000000800 */
[----:B------:R-:W-:Y:S01]  /*29c0*/  @P1 IMAD.HI.U32 R143, R142, UR5, RZ ;  /* 0x000000058e8f1c27 */ /* 0x000fe2000f8e00ff */
[----:B------:R-:W-:-:S04]  /*29d0*/  @UP0 ULDC UR5, c[0x0][0x758] ;  /* 0x0001d60000050ab9 */ /* 0x000fc80000000800 */
[----:B------:R-:W-:-:S07]  /*29e0*/  @P1 SHF.R.U32.HI R142, RZ, UR5, R143 ;  /* 0x00000005ff8e1c19 */ /* 0x000fce000801168f */
.L_x_1512:
[----:B------:R-:W-:Y:S05]  /*29f0*/  BSYNC B0 ;  /* 0x0000000000007941 */ /* 0x000fea0003800000 */
.L_x_1510:
[----:B------:R-:W4:Y:S01]  /*2a00*/  LDL R143, [R1] ;  /* 0x00000000018f7983 */ /* 0x000f220000100800 */
[----:B------:R-:W-:Y:S01]  /*2a10*/  IADD3 R150, R140, UR4, R5 ;  /* 0x000000048c967c10 */ /* 0x000fe2000fffe005 */
[----:B----4-:R-:W-:-:S05]  /*2a20*/  IMAD R142, R142, UR44, R143 ;  /* 0x0000002c8e8e7c24 */ /* 0x010fca000f8e028f */
[----:B------:R-:W-:Y:S02]  /*2a30*/  VIADDMNMX R147, R142, UR44, R147, PT ;  /* 0x0000002c8e937c46 */ /* 0x000fe4000b800193 */
[----:B------:R-:W-:-:S07]  /*2a40*/  VIMNMX R150, R150, R142, !PT ;  /* 0x0000008e96967248 */ /* 0x000fce0007fe0100 */
.L_x_1509:
        /* <DEDUP_REMOVED lines=18> */
.L_x_1515:
[----:B------:R-:W-:-:S06]  /*2b70*/  UISETP.NE.AND UP0, UPT, UR44, 0x1, UPT ;  /* 0x000000012c00788c */ /* 0x000fcc000bf05270 */
[----:B------:R-:W-:-:S05]  /*2b80*/  PLOP3.LUT P1, PT, PT, PT, UP0, 0x80, 0x0 ;  /* 0x000000000000781c */ /* 0x000fca0003f2f008 */
[----:B------:R-:W-:-:S08]  /*2b90*/  @UP0 ULDC UR4, c[0x0][0x754] ;  /* 0x0001d50000040ab9 */ /* 0x000fd00000000800 */
[----:B------:R-:W-:Y:S01]  /*2ba0*/  @P1 IMAD.HI.U32 R142, R140, UR4, RZ ;  /* 0x000000048c8e1c27 */ /* 0x000fe2000f8e00ff */
[----:B------:R-:W-:-:S04]  /*2bb0*/  @UP0 ULDC UR4, c[0x0][0x758] ;  /* 0x0001d60000040ab9 */ /* 0x000fc80000000800 */
[----:B------:R-:W-:-:S07]  /*2bc0*/  @P1 SHF.R.U32.HI R140, RZ, UR4, R142 ;  /* 0x00000004ff8c1c19 */ /* 0x000fce000801168e */
.L_x_1516:
[----:B------:R-:W-:Y:S05]  /*2bd0*/  BSYNC B0 ;  /* 0x0000000000007941 */ /* 0x000fea0003800000 */
.L_x_1514:
[----:B------:R-:W4:Y:S02]  /*2be0*/  LDL R142, [R1] ;  /* 0x00000000018e7983 */ /* 0x000f240000100800 */
[----:B----4-:R-:W-:-:S05]  /*2bf0*/  IMAD R140, R140, UR44, R142 ;  /* 0x0000002c8c8c7c24 */ /* 0x010fca000f8e028e */
[----:B------:R-:W-:Y:S02]  /*2c00*/  VIMNMX R145, R145, R140, !PT ;  /* 0x0000008c91917248 */ /* 0x000fe40007fe0100 */
[----:B------:R-:W-:-:S07]  /*2c10*/  VIADDMNMX R139, R140, UR44, R139, PT ;  /* 0x0000002c8c8b7c46 */ /* 0x000fce000b80018b */
.L_x_1513:
[----:B------:R-:W1:Y:S01]  /*2c20*/  S2R R151, SR_CTAID.X ;  /* 0x0000000000977919 */ /* 0x000e620000002500 */
[----:B------:R-:W-:Y:S01]  /*2c30*/  LEA R152, R6, UR37, 0x2 ;  /* 0x0000002506987c11 */ /* 0x000fe2000f8e10ff */
[----:B------:R-:W-:Y:S01]  /*2c40*/  USHF.R.U32.HI UR6, URZ, 0x4, UR42 ;  /* 0x000000043f067899 */ /* 0x000fe2000801162a */
[----:B------:R-:W-:Y:S01]  /*2c50*/  P2R R148, PR, RZ, 0x1 ;  /* 0x00000001ff947803 */ /* 0x000fe20000000000 */
[----:B------:R-:W-:Y:S01]  /*2c60*/  UMOV UR11, 0x80000020 ;  /* 0x80000020000b7882 */ /* 0x000fe20000000000 */
[----:B------:R-:W-:Y:S01]  /*2c70*/  R2UR UR7, R8 ;  /* 0x00000000080772ca */ /* 0x000fe200000e0000 */
[----:B------:R-:W4:Y:S01]  /*2c80*/  LDS R153, [R152+0x30200] ;  /* 0x0302000098997984 */ /* 0x000f220000000800 */
[----:B------:R-:W-:Y:S01]  /*2c90*/  ULOP3.LUT UR6, UR6, 0x3fff, URZ, 0xc0, !UPT ;  /* 0x00003fff06067892 */ /* 0x000fe2000f8ec03f */
[----:B------:R-:W-:Y:S02]  /*2ca0*/  UMOV UR9, 0x40000040 ;  /* 0x4000004000097882 */ /* 0x000fe40000000000 */
[----:B------:R-:W5:Y:S01]  /*2cb0*/  LDS R152, [R152+0x30220] ;  /* 0x0302200098987984 */ /* 0x000f620000000800 */
[----:B------:R-:W-:Y:S01]  /*2cc0*/  ULOP3.LUT UR12, UR6, 0x1000000, URZ, 0xfc, !UPT ;  /* 0x01000000060c7892 */ /* 0x000fe2000f8efc3f */
[----:B------:R-:W-:Y:S01]  /*2cd0*/  UMOV UR13, 0x80000020 ;  /* 0x80000020000d7882 */ /* 0x000fe20000000000 */
[----:B------:R-:W-:-:S05]  /*2ce0*/  UMOV UR15, 0x40000040 ;  /* 0x40000040000f7882 */ /* 0x000fca0000000000 */
[----:B------:R-:W-:Y:S01]  /*2cf0*/  ULEA UR4, UR7, UR37, 0xd ;  /* 0x0000002507047291 */ /* 0x000fe2000f8e683f */
[----:B------:R-:W-:Y:S01]  /*2d00*/  UMOV UR10, UR12 ;  /* 0x0000000c000a7c82 */ /* 0x000fe20008000000 */
[----:B------:R-:W-:Y:S02]  /*2d10*/  UIMAD UR7, UR7, 0x3000, UR37 ;  /* 0x00003000070778a4 */ /* 0x000fe4000f8e0225 */
[----:B------:R-:W-:Y:S02]  /*2d20*/  UIADD3 UR5, UR4, 0x2a000, URZ ;  /* 0x0002a00004057890 */ /* 0x000fe4000fffe03f */
[----:B------:R-:W-:Y:S02]  /*2d30*/  USHF.R.U32.HI UR7, URZ, 0x4, UR7 ;  /* 0x000000043f077899 */ /* 0x000fe40008011607 */
[----:B------:R-:W-:Y:S02]  /*2d40*/  USHF.R.U32.HI UR5, URZ, 0x4, UR5 ;  /* 0x000000043f057899 */ /* 0x000fe40008011605 */
[----:B------:R-:W-:-:S02]  /*2d50*/  ULOP3.LUT UR14, UR7, 0x3fff, URZ, 0xc0, !UPT ;  /* 0x00003fff070e7892 */ /* 0x000fc4000f8ec03f */
[----:B------:R-:W-:Y:S01]  /*2d60*/  ULOP3.LUT UR6, UR5, 0x3fff, URZ, 0xc0, !UPT ;  /* 0x00003fff05067892 */ /* 0x000fe2000f8ec03f */
[----:B-1----:R-:W-:-:S05]  /*2d70*/  IMAD R151, R151, -0x60, RZ ;  /* 0xffffffa097977824 */ /* 0x002fca00078e02ff */
[C---:B------:R-:W-:Y:S01]  /*2d80*/  ISETP.GE.AND P6, PT, R151.reuse, 0x2, PT ;  /* 0x000000029700780c */ /* 0x040fe20003fc6270 */
[----:B------:R-:W-:Y:S01]  /*2d90*/  UMOV UR8, UR6 ;  /* 0x0000000600087c82 */ /* 0x000fe20008000000 */
[----:B------:R-:W-:Y:S02]  /*2da0*/  ISETP.GE.AND P4, PT, R151, 0x9, PT ;  /* 0x000000099700780c */ /* 0x000fe40003f86270 */
[C---:B------:R-:W-:Y:S02]  /*2db0*/  ISETP.GT.AND P5, PT, R145.reuse, 0x1, !P6 ;  /* 0x000000019100780c */ /* 0x040fe400077a4270 */
[----:B------:R-:W-:Y:S02]  /*2dc0*/  ISETP.GT.AND P6, PT, R150, 0x1, !P6 ;  /* 0x000000019600780c */ /* 0x000fe400077c4270 */
[----:B------:R-:W-:Y:S01]  /*2dd0*/  ISETP.GT.AND P3, PT, R145, 0x8, !P4 ;  /* 0x000000089100780c */ /* 0x000fe20006764270 */
[--C-:B----4-:R-:W-:Y:S01]  /*2de0*/  FADD.FTZ R120, R120, -R153.reuse ;  /* 0x8000009978787221 */ /* 0x110fe20000010000 */
[----:B------:R-:W-:Y:S01]  /*2df0*/  ISETP.LT.OR P6, PT, R147, 0x2, P6 ;  /* 0x000000029300780c */ /* 0x000fe200037c1670 */
[--C-:B------:R-:W-:Y:S01]  /*2e00*/  FADD.FTZ R121, R121, -R153.reuse ;  /* 0x8000009979797221 */ /* 0x100fe20000010000 */
[----:B------:R-:W-:Y:S01]  /*2e10*/  ISETP.GE.AND P2, PT, R151, 0xa, PT ;  /* 0x0000000a9700780c */ /* 0x000fe20003f46270 */
[--C-:B------:R-:W-:Y:S01]  /*2e20*/  FADD.FTZ R124, R124, -R153.reuse ;  /* 0x800000997c7c7221 */ /* 0x100fe20000010000 */
[----:B------:R-:W-:Y:S01]  /*2e30*/  ISETP.LT.OR P3, PT, R139, 0x9, P3 ;  /* 0x000000098b00780c */ /* 0x000fe20001f61670 */
[--C-:B------:R-:W-:Y:S01]  /*2e40*/  FADD.FTZ R125, R125, -R153.reuse ;  /* 0x800000997d7d7221 */ /* 0x100fe20000010000 */
[----:B------:R-:W-:Y:S01]  /*2e50*/  FSEL R155, R12, -INF , !P6 ;  /* 0xff8000000c9b7808 */ /* 0x000fe20007000000 */
[--C-:B------:R-:W-:Y:S01]  /*2e60*/  FADD.FTZ R128, R128, -R153.reuse ;  /* 0x8000009980807221 */ /* 0x100fe20000010000 */
[----:B------:R-:W-:Y:S01]  /*2e70*/  ISETP.LT.OR P5, PT, R139, 0x2, P5 ;  /* 0x000000028b00780c */ /* 0x000fe20002fa1670 */
[----:B------:R-:W-:Y:S01]  /*2e80*/  FADD.FTZ R129, R129, -R153 ;  /* 0x8000009981817221 */ /* 0x000fe20000010000 */
[----:B------:R-:W-:Y:S01]  /*2e90*/  ISETP.GE.AND P1, PT, R151, 0x11, PT ;  /* 0x000000119700780c */ /* 0x000fe20003f26270 */
[----:B--2---:R-:W-:Y:S01]  /*2ea0*/  FFMA.FTZ R155, R155, UR46, -R23 ;  /* 0x0000002e9b9b7c23 */ /* 0x004fe20008010817 */
[----:B------:R-:W-:Y:S01]  /*2eb0*/  ISETP.GT.AND P4, PT, R150, 0x8, !P4 ;  /* 0x000000089600780c */ /* 0x000fe20006784270 */
[--C-:B------:R-:W-:Y:S01]  /*2ec0*/  FADD.FTZ R132, R132, -R153.reuse ;  /* 0x8000009984847221 */ /* 0x100fe20000010000 */
[----:B------:R-:W-:Y:S01]  /*2ed0*/  ISETP.GT.AND P6, PT, R150, 0x9, !P2 ;  /* 0x000000099600780c */ /* 0x000fe200057c4270 */
[----:B------:R-:W-:Y:S01]  /*2ee0*/  FADD.FTZ R133, R133, -R153 ;  /* 0x8000009985857221 */ /* 0x000fe20000010000 */
[----:B------:R-:W-:Y:S01]  /*2ef0*/  FSEL R146, R17, -INF , !P3 ;  /* 0xff80000011927808 */ /* 0x000fe20005800000 */
[----:B------:R-:W1:Y:S01]  /*2f00*/  MUFU.EX2 R155, R155 ;  /* 0x0000009b009b7308 */ /* 0x000e620000000800 */
[----:B------:R-:W-:Y:S01]  /*2f10*/  FSEL R149, R14, -INF , !P5 ;  /* 0xff8000000e957808 */ /* 0x000fe20006800000 */
[----:B-----5:R-:W-:Y:S01]  /*2f20*/  FADD.FTZ R126, R126, -R152 ;  /* 0x800000987e7e7221 */ /* 0x020fe20000010000 */
[----:B------:R-:W-:Y:S01]  /*2f30*/  ISETP.LT.OR P4, PT, R147, 0x9, P4 ;  /* 0x000000099300780c */ /* 0x000fe20002781670 */
[--C-:B---3--:R-:W-:Y:S01]  /*2f40*/  FFMA.FTZ R146, R146, UR46, -R10.reuse ;  /* 0x0000002e92927c23 */ /* 0x108fe2000801080a */
[----:B------:R-:W-:Y:S01]  /*2f50*/  ISETP.GT.AND P3, PT, R150, 0x10, !P1 ;  /* 0x000000109600780c */ /* 0x000fe20004f64270 */
[----:B------:R-:W-:Y:S01]  /*2f60*/  FFMA.FTZ R149, R149, UR46, -R10 ;  /* 0x0000002e95957c23 */ /* 0x000fe2000801080a */
[----:B------:R-:W-:Y:S01]  /*2f70*/  ISETP.LT.OR P6, PT, R147, 0xa, P6 ;  /* 0x0000000a9300780c */ /* 0x000fe200037c1670 */
[--C-:B------:R-:W-:Y:S01]  /*2f80*/  FADD.FTZ R122, R122, -R152.reuse ;  /* 0x800000987a7a7221 */ /* 0x100fe20000010000 */
[----:B------:R-:W-:Y:S01]  /*2f90*/  ISETP.GE.AND P5, PT, R151, 0x12, PT ;  /* 0x000000129700780c */ /* 0x000fe20003fa6270 */
[----:B------:R-:W-:Y:S01]  /*2fa0*/  MUFU.EX2 R146, R146 ;  /* 0x0000009200927308 */ /* 0x000fe20000000800 */
[----:B------:R-:W-:Y:S01]  /*2fb0*/  FSEL R142, R15, -INF , !P4 ;  /* 0xff8000000f8e7808 */ /* 0x000fe20006000000 */
[--C-:B------:R-:W-:Y:S01]  /*2fc0*/  FADD.FTZ R123, R123, -R152.reuse ;  /* 0x800000987b7b7221 */ /* 0x100fe20000010000 */
[----:B------:R-:W-:Y:S01]  /*2fd0*/  ISETP.LT.OR P3, PT, R147, 0x11, P3 ;  /* 0x000000119300780c */ /* 0x000fe20001f61670 */
[--C-:B------:R-:W-:Y:S01]  /*2fe0*/  FADD.FTZ R134, R134, -R152.reuse ;  /* 0x8000009886867221 */ /* 0x100fe20000010000 */
[----:B------:R-:W-:Y:S01]  /*2ff0*/  FSEL R143, R16, -INF , !P6 ;  /* 0xff800000108f7808 */ /* 0x000fe20007000000 */
[--C-:B------:R-:W-:Y:S01]  /*3000*/  FFMA.FTZ R142, R142, UR46, -R23.reuse ;  /* 0x0000002e8e8e7c23 */ /* 0x100fe20008010817 */
[----:B------:R-:W-:Y:S01]  /*3010*/  ISETP.GE.AND P4, PT, R151, 0x19, PT ;  /* 0x000000199700780c */ /* 0x000fe20003f86270 */
[----:B-1----:R-:W-:Y:S01]  /*3020*/  FMUL.FTZ R121, R155, R121 ;  /* 0x000000799b797220 */ /* 0x002fe20000410000 */
[----:B------:R-:W-:Y:S01]  /*3030*/  ISETP.GT.AND P6, PT, R150, 0x11, !P5 ;  /* 0x000000119600780c */ /* 0x000fe20006fc4270 */
[--C-:B------:R-:W-:Y:S01]  /*3040*/  FFMA.FTZ R143, R143, UR46, -R23.reuse ;  /* 0x0000002e8f8f7c23 */ /* 0x100fe20008010817 */
[----:B------:R-:W-:Y:S01]  /*3050*/  FSEL R140, R20, -INF , !P3 ;  /* 0xff800000148c7808 */ /* 0x000fe20005800000 */
[----:B------:R-:W1:Y:S01]  /*3060*/  MUFU.EX2 R142, R142 ;  /* 0x0000008e008e7308 */ /* 0x000e620000000800 */
[----:B------:R-:W-:Y:S01]  /*3070*/  ISETP.GT.AND P3, PT, R150, 0x18, !P4 ;  /* 0x000000189600780c */ /* 0x000fe20006764270 */
[----:B------:R-:W-:Y:S01]  /*3080*/  FFMA.FTZ R16, -R16, R16, 1 ;  /* 0x3f80000010107423 */ /* 0x000fe20000010110 */
[C---:B------:R-:W-:Y:S01]  /*3090*/  ISETP.LT.OR P6, PT, R147.reuse, 0x12, P6 ;  /* 0x000000129300780c */ /* 0x040fe200037c1670 */
[--C-:B------:R-:W-:Y:S01]  /*30a0*/  FFMA.FTZ R140, R140, UR46, -R23.reuse ;  /* 0x0000002e8c8c7c23 */ /* 0x100fe20008010817 */
[----:B------:R-:W-:Y:S01]  /*30b0*/  ISETP.LT.OR P3, PT, R147, 0x19, P3 ;  /* 0x000000199300780c */ /* 0x000fe20001f61670 */
[----:B------:R-:W-:Y:S01]  /*30c0*/  FFMA.FTZ R14, -R14, R14, 1 ;  /* 0x3f8000000e0e7423 */ /* 0x000fe2000001010e */
[----:B------:R-:W-:Y:S01]  /*30d0*/  FSEL R144, R21, -INF , !P6 ;  /* 0xff80000015907808 */ /* 0x000fe20007000000 */
[----:B------:R-:W2:Y:S01]  /*30e0*/  MUFU.EX2 R143, R143 ;  /* 0x0000008f008f7308 */ /* 0x000ea20000000800 */
[----:B------:R-:W-:Y:S01]  /*30f0*/  ISETP.GE.AND P6, PT, R151, 0x1, PT ;  /* 0x000000019700780c */ /* 0x000fe20003fc6270 */
[----:B------:R-:W-:Y:S01]  /*3100*/  FFMA.FTZ R17, -R17, R17, 1 ;  /* 0x3f80000011117423 */ /* 0x000fe20000010111 */
[----:B------:R-:W-:Y:S01]  /*3110*/  FSEL R156, R22, -INF , !P3 ;  /* 0xff800000169c7808 */ /* 0x000fe20005800000 */
[--C-:B------:R-:W-:Y:S01]  /*3120*/  FFMA.FTZ R144, R144, UR46, -R23.reuse ;  /* 0x0000002e90907c23 */ /* 0x100fe20008010817 */
[----:B------:R-:W-:Y:S01]  /*3130*/  ISETP.GT.AND P3, PT, R150, RZ, !P6 ;  /* 0x000000ff9600720c */ /* 0x000fe20007764270 */
[--C-:B------:R-:W-:Y:S01]  /*3140*/  FADD.FTZ R127, R127, -R152.reuse ;  /* 0x800000987f7f7221 */ /* 0x100fe20000010000 */
[----:B------:R-:W-:Y:S01]  /*3150*/  ISETP.GT.AND P6, PT, R145, RZ, !P6 ;  /* 0x000000ff9100720c */ /* 0x000fe200077c4270 */
[--C-:B------:R-:W-:Y:S01]  /*3160*/  FFMA.FTZ R156, R156, UR46, -R23.reuse ;  /* 0x0000002e9c9c7c23 */ /* 0x100fe20008010817 */
[----:B------:R-:W-:Y:S01]  /*3170*/  ISETP.LT.OR P3, PT, R147, 0x1, P3 ;  /* 0x000000019300780c */ /* 0x000fe20001f61670 */
[----:B------:R-:W3:Y:S01]  /*3180*/  MUFU.EX2 R140, R140 ;  /* 0x0000008c008c7308 */ /* 0x000ee20000000800 */
[----:B------:R-:W-:Y:S01]  /*3190*/  ISETP.GT.AND P2, PT, R145, 0x9, !P2 ;  /* 0x000000099100780c */ /* 0x000fe20005744270 */
[----:B-1----:R-:W-:Y:S01]  /*31a0*/  FMUL.FTZ R124, R142, R124 ;  /* 0x0000007c8e7c7220 */ /* 0x002fe20000410000 */
[----:B------:R-:W-:Y:S01]  /*31b0*/  FSEL R154, R11, -INF , !P3 ;  /* 0xff8000000b9a7808 */ /* 0x000fe20005800000 */
[--C-:B------:R-:W-:Y:S01]  /*31c0*/  FADD.FTZ R130, R130, -R152.reuse ;  /* 0x8000009882827221 */ /* 0x100fe20000010000 */
[----:B------:R-:W-:Y:S01]  /*31d0*/  ISETP.GE.AND P3, PT, R151, 0x1a, PT ;  /* 0x0000001a9700780c */ /* 0x000fe20003f66270 */
[--C-:B------:R-:W-:Y:S01]  /*31e0*/  FADD.FTZ R131, R131, -R152.reuse ;  /* 0x8000009883837221 */ /* 0x100fe20000010000 */
[C---:B------:R-:W-:Y:S01]  /*31f0*/  ISETP.GT.AND P1, PT, R145.reuse, 0x10, !P1 ;  /* 0x000000109100780c */ /* 0x040fe20004f24270 */
[--C-:B------:R-:W-:Y:S01]  /*3200*/  FFMA.FTZ R154, R154, UR46, -R23.reuse ;  /* 0x0000002e9a9a7c23 */ /* 0x100fe20008010817 */
[----:B------:R-:W-:Y:S01]  /*3210*/  ISETP.GT.AND P0, PT, R150, 0x19, !P3 ;  /* 0x000000199600780c */ /* 0x000fe20005f04270 */
[----:B------:R-:W1:Y:S01]  /*3220*/  MUFU.EX2 R144, R144 ;  /* 0x0000009000907308 */ /* 0x000e620000000800 */
[----:B------:R-:W-:Y:S01]  /*3230*/  ISETP.GT.AND P5, PT, R145, 0x11, !P5 ;  /* 0x000000119100780c */ /* 0x000fe20006fa4270 */
[----:B--2---:R-:W-:Y:S01]  /*3240*/  FMUL.FTZ R125, R143, R125 ;  /* 0x0000007d8f7d7220 */ /* 0x004fe20000410000 */
[----:B------:R-:W-:Y:S01]  /*3250*/  ISETP.LT.OR P0, PT, R147, 0x1a, P0 ;  /* 0x0000001a9300780c */ /* 0x000fe20000701670 */
[----:B------:R-:W-:Y:S01]  /*3260*/  FADD.FTZ R135, R135, -R152 ;  /* 0x8000009887877221 */ /* 0x000fe20000010000 */
[----:B------:R-:W-:Y:S01]  /*3270*/  ISETP.GT.AND P4, PT, R145, 0x18, !P4 ;  /* 0x000000189100780c */ /* 0x000fe20006784270 */
[----:B------:R-:W-:Y:S01]  /*3280*/  FMUL.FTZ R16, R125, R16 ;  /* 0x000000107d107220 */ /* 0x000fe20000410000 */
[----:B------:R-:W-:Y:S01]  /*3290*/  ISETP.GT.AND P3, PT, R145, 0x19, !P3 ;  /* 0x000000199100780c */ /* 0x000fe20005f64270 */
[----:B------:R-:W2:Y:S01]  /*32a0*/  MUFU.EX2 R154, R154 ;  /* 0x0000009a009a7308 */ /* 0x000ea20000000800 */
[----:B------:R-:W-:Y:S01]  /*32b0*/  FSEL R147, R141, -INF , !P0 ;  /* 0xff8000008d937808 */ /* 0x000fe20004000000 */
[----:B------:R-:W-:Y:S01]  /*32c0*/  FFMA.FTZ R125, -R20, R20, 1 ;  /* 0x3f800000147d7423 */ /* 0x000fe20000010114 */
[C---:B------:R-:W-:Y:S01]  /*32d0*/  ISETP.LT.OR P6, PT, R139.reuse, 0x1, P6 ;  /* 0x000000018b00780c */ /* 0x040fe200037c1670 */
[----:B---3--:R-:W-:Y:S01]  /*32e0*/  FMUL.FTZ R128, R140, R128 ;  /* 0x000000808c807220 */ /* 0x008fe20000410000 */
[----:B------:R-:W-:Y:S01]  /*32f0*/  ISETP.LT.OR P2, PT, R139, 0xa, P2 ;  /* 0x0000000a8b00780c */ /* 0x000fe20001741670 */
[----:B------:R-:W-:Y:S01]  /*3300*/  FFMA.FTZ R147, R147, UR46, -R23 ;  /* 0x0000002e93937c23 */ /* 0x000fe20008010817 */
[C---:B------:R-:W-:Y:S01]  /*3310*/  ISETP.LT.OR P1, PT, R139.reuse, 0x11, P1 ;  /* 0x000000118b00780c */ /* 0x040fe20000f21670 */
[----:B------:R-:W-:Y:S01]  /*3320*/  FMUL.FTZ R125, R128, R125 ;  /* 0x0000007d807d7220 */ /* 0x000fe20000410000 */
[C---:B------:R-:W-:Y:S01]  /*3330*/  ISETP.LT.OR P5, PT, R139.reuse, 0x12, P5 ;  /* 0x000000128b00780c */ /* 0x040fe20002fa1670 */
[----:B-1----:R-:W-:Y:S01]  /*3340*/  FMUL.FTZ R129, R144, R129 ;  /* 0x0000008190817220 */ /* 0x002fe20000410000 */
[C---:B------:R-:W-:Y:S01]  /*3350*/  ISETP.LT.OR P4, PT, R139.reuse, 0x19, P4 ;  /* 0x000000198b00780c */ /* 0x040fe20002781670 */
[----:B------:R-:W1:Y:S01]  /*3360*/  MUFU.EX2 R147, R147 ;  /* 0x0000009300937308 */ /* 0x000e620000000800 */
[----:B------:R-:W-:Y:S01]  /*3370*/  ISETP.LT.OR P3, PT, R139, 0x1a, P3 ;  /* 0x0000001a8b00780c */ /* 0x000fe20001f61670 */
[----:B------:R-:W-:Y:S01]  /*3380*/  FFMA.FTZ R128, -R22, R22, 1 ;  /* 0x3f80000016807423 */ /* 0x000fe20000010116 */
[----:B------:R-:W-:Y:S01]  /*3390*/  ISETP.NE.AND P0, PT, R148, RZ, PT ;  /* 0x000000ff9400720c */ /* 0x000fe20003f05270 */
[----:B------:R-:W-:Y:S01]  /*33a0*/  IMAD.U32 R153, RZ, RZ, UR37 ;  /* 0x00000025ff997e24 */ /* 0x000fe2000f8e00ff */
[----:B------:R-:W-:Y:S01]  /*33b0*/  FSEL R151, R13, -INF , !P6 ;  /* 0xff8000000d977808 */ /* 0x000fe20007000000 */
[----:B--2---:R-:W-:Y:S01]  /*33c0*/  FMUL.FTZ R120, R154, R120 ;  /* 0x000000789a787220 */ /* 0x004fe20000410000 */
[----:B------:R-:W-:Y:S01]  /*33d0*/  FSEL R145, R18, -INF , !P2 ;  /* 0xff80000012917808 */ /* 0x000fe20005000000 */
[----:B------:R-:W2:Y:S01]  /*33e0*/  MUFU.EX2 R149, R149 ;  /* 0x0000009500957308 */ /* 0x000ea20000000800 */
        /* <DEDUP_REMOVED lines=8> */
[----:B------:R-:W3:Y:S01]  /*3470*/  MUFU.EX2 R151, R151 ;  /* 0x0000009700977308 */ /* 0x000ee20000000800 */
[--C-:B------:R-:W-:Y:S01]  /*3480*/  FFMA.FTZ R23, R23, UR46, -R10.reuse ;  /* 0x0000002e17177c23 */ /* 0x100fe2000801080a */
[----:B------:R-:W-:Y:S01]  /*3490*/  FFMA.FTZ R13, -R13, R13, 1 ;  /* 0x3f8000000d0d7423 */ /* 0x000fe2000001010d */
[----:B------:R-:W-:Y:S01]  /*34a0*/  FFMA.FTZ R139, R139, UR46, -R10 ;  /* 0x0000002e8b8b7c23 */ /* 0x000fe2000801080a */
[----:B------:R-:W-:Y:S01]  /*34b0*/  FFMA.FTZ R10, -R11, R11, 1 ;  /* 0x3f8000000b0a7423 */ /* 0x000fe2000001010b */
[----:B------:R-:W-:Y:S01]  /*34c0*/  FFMA.FTZ R11, -R12, R12, 1 ;  /* 0x3f8000000c0b7423 */ /* 0x000fe2000001010c */
[----:B-1----:R-:W-:Y:S01]  /*34d0*/  FMUL.FTZ R12, R147, R133 ;  /* 0x00000085930c7220 */ /* 0x002fe20000410000 */
[----:B------:R-:W-:Y:S01]  /*34e0*/  F2FP.F16.F32.PACK_AB R20, R155, R154 ;  /* 0x0000009a9b14723e */ /* 0x000fe200000000ff */
[----:B------:R-:W-:Y:S01]  /*34f0*/  FMUL.FTZ R10, R120, R10 ;  /* 0x0000000a780a7220 */ /* 0x000fe20000410000 */
[----:B------:R-:W-:Y:S01]  /*3500*/  FMUL.FTZ R11, R121, R11 ;  /* 0x0000000b790b7220 */ /* 0x000fe20000410000 */
[----:B------:R-:W1:Y:S01]  /*3510*/  MUFU.EX2 R120, R156 ;  /* 0x0000009c00787308 */ /* 0x000e620000000800 */
[----:B------:R-:W-:Y:S01]  /*3520*/  FFMA.FTZ R121, -R15, R15, 1 ;  /* 0x3f8000000f797423 */ /* 0x000fe2000001010f */
[----:B--2---:R-:W-:Y:S01]  /*3530*/  FMUL.FTZ R123, R149, R123 ;  /* 0x0000007b957b7220 */ /* 0x004fe20000410000 */
[----:B------:R-:W-:Y:S01]  /*3540*/  F2FP.F16.F32.PACK_AB R22, R143, R142 ;  /* 0x0000008e8f16723e */ /* 0x000fe200000000ff */
[----:B------:R-:W-:Y:S01]  /*3550*/  FFMA.FTZ R18, -R18, R18, 1 ;  /* 0x3f80000012127423 */ /* 0x000fe20000010112 */
[----:B------:R-:W-:Y:S01]  /*3560*/  FMUL.FTZ R121, R124, R121 ;  /* 0x000000797c797220 */ /* 0x000fe20000410000 */
[----:B------:R-:W-:Y:S01]  /*3570*/  FFMA.FTZ R124, -R21, R21, 1 ;  /* 0x3f800000157c7423 */ /* 0x000fe20000010115 */
[----:B---3--:R-:W-:Y:S01]  /*3580*/  FMUL.FTZ R122, R151, R122 ;  /* 0x0000007a977a7220 */ /* 0x008fe20000410000 */
[----:B------:R-:W2:Y:S01]  /*3590*/  MUFU.EX2 R145, R145 ;  /* 0x0000009100917308 */ /* 0x000ea20000000800 */
[----:B------:R-:W-:Y:S01]  /*35a0*/  F2FP.F16.F32.PACK_AB R21, R149, R151 ;  /* 0x000000979515723e */ /* 0x000fe200000000ff */
[----:B------:R-:W-:Y:S01]  /*35b0*/  FMUL.FTZ R124, R129, R124 ;  /* 0x0000007c817c7220 */ /* 0x000fe20000410000 */
[----:B------:R-:W-:Y:S01]  /*35c0*/  FFMA.FTZ R129, -R141, R141, 1 ;  /* 0x3f8000008d817423 */ /* 0x000fe2000001018d */
[----:B------:R-:W-:Y:S01]  /*35d0*/  FMUL.FTZ R122, R122, R13 ;  /* 0x0000000d7a7a7220 */ /* 0x000fe20000410000 */
[----:B------:R-:W-:Y:S01]  /*35e0*/  FMUL.FTZ R123, R123, R14 ;  /* 0x0000000e7b7b7220 */ /* 0x000fe20000410000 */
[----:B------:R-:W-:Y:S01]  /*35f0*/  FFMA.FTZ R19, -R19, R19, 1 ;  /* 0x3f80000013137423 */ /* 0x000fe20000010113 */
[----:B------:R-:W-:Y:S01]  /*3600*/  FMUL.FTZ R129, R12, R129 ;  /* 0x000000810c817220 */ /* 0x000fe20000410000 */
[----:B------:R-:W-:Y:S01]  /*3610*/  FMUL.FTZ R12, R146, R126 ;  /* 0x0000007e920c7220 */ /* 0x000fe20000410000 */
[----:B-1----:R-:W-:Y:S01]  /*3620*/  FMUL.FTZ R15, R120, R132 ;  /* 0x00000084780f7220 */ /* 0x002fe20000410000 */
[----:B------:R-:W1:Y:S01]  /*3630*/  MUFU.EX2 R150, R150 ;  /* 0x0000009600967308 */ /* 0x000e620000000800 */
[----:B------:R-:W-:Y:S01]  /*3640*/  F2FP.F16.F32.PACK_AB R14, R147, R120 ;  /* 0x00000078930e723e */ /* 0x000fe200000000ff */
[----:B------:R-:W-:Y:S01]  /*3650*/  FMUL.FTZ R17, R12, R17 ;  /* 0x000000110c117220 */ /* 0x000fe20000410000 */
[----:B------:R-:W-:Y:S01]  /*3660*/  FMUL.FTZ R128, R15, R128 ;  /* 0x000000800f807220 */ /* 0x000fe20000410000 */
[----:B------:R-:W-:Y:S01]  /*3670*/  F2FP.F16.F32.PACK_AB R12, R144, R140 ;  /* 0x0000008c900c723e */ /* 0x000fe200000000ff */
[----:B------:R-:W-:Y:S01]  /*3680*/  FFMA.FTZ R136, -R136, R136, 1 ;  /* 0x3f80000088887423 */ /* 0x000fe20000010188 */
[----:B------:R-:W-:Y:S01]  /*3690*/  FFMA.FTZ R137, -R137, R137, 1 ;  /* 0x3f80000089897423 */ /* 0x000fe20000010189 */
[----:B--2---:R-:W-:Y:S01]  /*36a0*/  FMUL.FTZ R127, R145, R127 ;  /* 0x0000007f917f7220 */ /* 0x004fe20000410000 */
[----:B------:R2:W3:Y:S01]  /*36b0*/  MUFU.EX2 R15, R23 ;  /* 0x00000017000f7308 */ /* 0x0004e20000000800 */
[----:B------:R-:W-:Y:S01]  /*36c0*/  FFMA.FTZ R138, -R138, R138, 1 ;  /* 0x3f8000008a8a7423 */ /* 0x000fe2000001018a */
[----:B------:R-:W-:Y:S01]  /*36d0*/  F2FP.F16.F32.PACK_AB R124, R124, R125 ;  /* 0x0000007d7c7c723e */ /* 0x000fe200000000ff */
[----:B------:R-:W-:Y:S01]  /*36e0*/  FMUL.FTZ R18, R127, R18 ;  /* 0x000000127f127220 */ /* 0x000fe20000410000 */
[----:B------:R-:W-:-:S04]  /*36f0*/  VIADD R153, R153, 0x33400 ;  /* 0x0003340099997836 */ /* 0x000fc80000000000 */
[----:B------:R-:W4:Y:S01]  /*3700*/  MUFU.EX2 R148, R148 ;  /* 0x0000009400947308 */ /* 0x000f220000000800 */
[----:B--2---:R-:W-:Y:S01]  /*3710*/  F2FP.F16.F32.PACK_AB R23, R145, R146 ;  /* 0x000000929117723e */ /* 0x004fe200000000ff */
[----:B------:R-:W-:Y:S01]  /*3720*/  BAR.SYNC.DEFER_BLOCKING 0x9, 0x180 ;  /* 0x0246000000007b1d */ /* 0x000fe20000010000 */
[----:B-1----:R-:W-:Y:S01]  /*3730*/  FMUL.FTZ R130, R150, R130 ;  /* 0x0000008296827220 */ /* 0x002fe20000410000 */
[----:B------:R-:W-:-:S03]  /*3740*/  R2UR UR5, R153 ;  /* 0x00000000990572ca */ /* 0x000fc600000e0000 */
[----:B------:R-:W-:Y:S01]  /*3750*/  FMUL.FTZ R19, R130, R19 ;  /* 0x0000001382137220 */ /* 0x000fe20000410000 */
[----:B------:R-:W1:Y:S01]  /*3760*/  MUFU.EX2 R126, R139 ;  /* 0x0000008b007e7308 */ /* 0x000e620000000800 */
[----:B---3--:R-:W-:-:S04]  /*3770*/  FMUL.FTZ R134, R15, R134 ;  /* 0x000000860f867220 */ /* 0x008fc80000410000 */
[----:B------:R-:W-:Y:S01]  /*3780*/  FMUL.FTZ R127, R134, R137 ;  /* 0x00000089867f7220 */ /* 0x000fe20000410000 */
[C---:B----4-:R-:W-:Y:S01]  /*3790*/  F2FP.F16.F32.PACK_AB R13, R148.reuse, R150 ;  /* 0x00000096940d723e */ /* 0x050fe200000000ff */
[----:B------:R-:W-:Y:S02]  /*37a0*/  FMUL.FTZ R131, R148, R131 ;  /* 0x0000008394837220 */ /* 0x000fe40000410000 */
[----:B------:R-:W-:Y:S02]  /*37b0*/  USHF.R.U32.HI UR5, URZ, 0x4, UR5 ;  /* 0x000000043f057899 */ /* 0x000fe40008011605 */
[----:B------:R-:W-:Y:S02]  /*37c0*/  FMUL.FTZ R136, R131, R136 ;  /* 0x0000008883887220 */ /* 0x000fe40000410000 */
[----:B------:R-:W-:Y:S01]  /*37d0*/  ULOP3.LUT UR5, UR5, 0x3fff, URZ, 0xc0, !UPT ;  /* 0x00003fff05057892 */ /* 0x000fe2000f8ec03f */
[C---:B-1----:R-:W-:Y:S01]  /*37e0*/  F2FP.F16.F32.PACK_AB R15, R126.reuse, R15 ;  /* 0x0000000f7e0f723e */ /* 0x042fe200000000ff */
[----:B------:R-:W-:Y:S01]  /*37f0*/  STSM.16.M88.4 [R9+0x30400], R20 ;  /* 0x0304001409007844 */ /* 0x000fe20000000200 */
[----:B------:R-:W-:Y:S01]  /*3800*/  FMUL.FTZ R135, R126, R135 ;  /* 0x000000877e877220 */ /* 0x000fe20000410000 */
[----:B------:R-:W-:-:S02]  /*3810*/  F2FP.F16.F32.PACK_AB R126, R129, R128 ;  /* 0x00000080817e723e */ /* 0x000fc400000000ff */
[----:B------:R1:W-:Y:S01]  /*3820*/  STSM.16.M88.4 [R157], R12 ;  /* 0x0000000c9d007844 */ /* 0x0003e20000000200 */
[----:B------:R-:W-:Y:S01]  /*3830*/  FMUL.FTZ R138, R135, R138 ;  /* 0x0000008a878a7220 */ /* 0x000fe20000410000 */
[----:B------:R-:W-:Y:S01]  /*3840*/  F2FP.F16.F32.PACK_AB R125, R136, R19 ;  /* 0x00000013887d723e */ /* 0x000fe200000000ff */
[----:B------:R-:W-:Y:S01]  /*3850*/  @!PT LDS RZ, [RZ] ;  /* 0x00000000fffff984 */ /* 0x000fe20000000800 */
[----:B------:R-:W-:Y:S01]  /*3860*/  @!PT LDS RZ, [RZ] ;  /* 0x00000000fffff984 */ /* 0x000fe20000000800 */
[----:B------:R-:W-:Y:S01]  /*3870*/  @!PT LDS RZ, [RZ] ;  /* 0x00000000fffff984 */ /* 0x000fe20000000800 */
[----:B------:R-:W-:Y:S01]  /*3880*/  @!PT LDS RZ, [RZ] ;  /* 0x00000000fffff984 */ /* 0x000fe20000000800 */
[----:B------:R2:W-:Y:S06]  /*3890*/  MEMBAR.ALL.CTA ;  /* 0x0000000000007992 */ /* 0x0005ec0000008000 */
[----:B--2---:R-:W2:Y:S01]  /*38a0*/  FENCE.VIEW.ASYNC.S ;  /* 0x00000000000073c6 */ /* 0x004ea20000000000 */
[----:B------:R-:W-:-:S02]  /*38b0*/  F2FP.F16.F32.PACK_AB R127, R138, R127 ;  /* 0x0000007f8a7f723e */ /* 0x000fc400000000ff */
[----:B-1----:R-:W-:Y:S02]  /*38c0*/  F2FP.F16.F32.PACK_AB R12, R11, R10 ;  /* 0x0000000a0b0c723e */ /* 0x002fe400000000ff */
        /* <DEDUP_REMOVED lines=26> */
[----:B------:R-:W-:Y:S01]  /*3a70*/  ULOP3.LUT UR12, UR5, 0x10000, URZ, 0xfc, !UPT ;  /* 0x00010000050c7892 */ /* 0x000fe2000f8efc3f */
        /* <DEDUP_REMOVED lines=51> */
.L_x_1517:
        /* <DEDUP_REMOVED lines=59> */
.L_x_1518:
        /* <DEDUP_REMOVED lines=63> */
.L_x_1493:
[----:B------:R-:W-:Y:S05]  /*4550*/  @P0 BRA `(.L_x_1491) ;  /* 0x0000003c008c0947 */ /* 0x000fea0003800000 */
[----:B------:R-:W1:Y:S01]  /*4560*/  S2R R4, SR_TID.X ;  /* 0x0000000000047919 */ /* 0x000e620000002100 */
[----:B------:R-:W2:Y:S01]  /*4570*/  S2UR UR5, SR_CTAID.Y ;  /* 0x00000000000579c3 */ /* 0x000ea20000002600 */
[----:B------:R-:W-:Y:S01]  /*4580*/  ULDC UR4, c[0x0][0x850] ;  /* 0x0002140000047ab9 */ /* 0x000fe20000000800 */
[----:B------:R-:W-:Y:S01]  /*4590*/  ULDC.64 UR12, c[0x0][0x818] ;  /* 0x00020600000c7ab9 */ /* 0x000fe20000000a00 */
[----:B------:R-:W-:Y:S01]  /*45a0*/  UISETP.NE.AND UP0, UPT, UR4, 0x1, UPT ;  /* 0x000000010400788c */ /* 0x000fe2000bf05270 */
[----:B------:R-:W-:Y:S01]  /*45b0*/  BSSY B0, `(.L_x_1520) ;  /* 0x0000052000007945 */ /* 0x000fe20003800000 */
[----:B------:R-:W-:Y:S01]  /*45c0*/  ULDC.64 UR14, c[0x0][0x820] ;  /* 0x00020800000e7ab9 */ /* 0x000fe20000000a00 */
[----:B------:R-:W-:Y:S01]  /*45d0*/  UMOV UR4, 0x400 ;  /* 0x0000040000047882 */ /* 0x000fe20000000000 */
[----:B------:R-:W-:Y:S01]  /*45e0*/  ULDC.64 UR16, c[0x0][0x848] ;  /* 0x0002120000107ab9 */ /* 0x000fe20000000a00 */
[----:B------:R-:W3:Y:S06]  /*45f0*/  S2UR UR9, SR_CgaCtaId ;  /* 0x00000000000979c3 */ /* 0x000eec0000008800 */
[----:B------:R-:W-:-:S02]  /*4600*/  @UP0 ULDC UR6, c[0x0][0x854] ;  /* 0x0002150000060ab9 */ /* 0x000fc40000000800 */
[----:B------:R-:W4:Y:S01]  /*4610*/  S2UR UR8, SR_CTAID.X ;  /* 0x00000000000879c3 */ /* 0x000f220000002500 */
[----:B--2---:R-:W-:-:S07]  /*4620*/  UIMAD.WIDE.U32 UR6, UR5, UR6, URZ ;  /* 0x00000006050672a5 */ /* 0x004fce000f8e003f */
[----:B------:R-:W2:Y:S01]  /*4630*/  S2UR UR18, SR_CTAID.Z ;  /* 0x00000000001279c3 */ /* 0x000ea20000002700 */
[----:B-1----:R-:W-:Y:S01]  /*4640*/  VIADD R3, R4, 0xffffff80 ;  /* 0xffffff8004037836 */ /* 0x002fe20000000000 */
[----:B---3--:R-:W-:-:S03]  /*4650*/  ULEA UR4, UR9, UR4, 0x18 ;  /* 0x0000000409047291 */ /* 0x008fc6000f8ec03f */
[----:B------:R-:W-:Y:S01]  /*4660*/  @UP0 ULDC UR9, c[0x0][0x858] ;  /* 0x0002160000090ab9 */ /* 0x000fe20000000800 */
[----:B------:R-:W-:Y:S01]  /*4670*/  SHF.R.S32.HI R0, RZ, 0x1f, R3 ;  /* 0x0000001fff007819 */ /* 0x000fe20000011403 */
[----:B------:R-:W-:Y:S01]  /*4680*/  @UP0 USHF.R.U32.HI UR5, URZ, UR9, UR7 ;  /* 0x000000093f050299 */ /* 0x000fe20008011607 */
[----:B------:R-:W-:Y:S01]  /*4690*/  BAR.SYNC.DEFER_BLOCKING 0x1, 0x180 ;  /* 0x0046000000007b1d */ /* 0x000fe20000010000 */
[----:B------:R-:W-:Y:S01]  /*46a0*/  ISETP.NE.AND P0, PT, R3, RZ, PT ;  /* 0x000000ff0300720c */ /* 0x000fe20003f05270 */
[----:B----4-:R-:W-:Y:S01]  /*46b0*/  UIMAD UR8, UR8, 0x4800, URZ ;  /* 0x00004800080878a4 */ /* 0x010fe2000f8e023f */
[----:B------:R-:W-:Y:S01]  /*46c0*/  LEA.HI R2, R0, R3, RZ, 0x7 ;  /* 0x0000000300027211 */ /* 0x000fe200078f38ff */
[----:B------:R-:W-:Y:S02]  /*46d0*/  USHF.R.S32.HI UR10, URZ, 0x1f, UR5 ;  /* 0x0000001f3f0a7899 */ /* 0x000fe40008011405 */
[----:B------:R-:W-:Y:S01]  /*46e0*/  USHF.R.S32.HI UR9, URZ, 0x1f, UR8 ;  /* 0x0000001f3f097899 */ /* 0x000fe20008011408 */
[----:B------:R-:W-:Y:S01]  /*46f0*/  LOP3.LUT R0, R2, 0x3fffff80, RZ, 0xc0, !PT ;  /* 0x3fffff8002007812 */ /* 0x000fe200078ec0ff */
[----:B------:R-:W-:Y:S01]  /*4700*/  UIMAD UR11, UR10, UR12, URZ ;  /* 0x0000000c0a0b72a4 */ /* 0x000fe2000f8e023f */
[----:B------:R-:W-:Y:S01]  /*4710*/  SHF.R.S32.HI R5, RZ, 0x7, R2 ;  /* 0x00000007ff057819 */ /* 0x000fe20000011402 */
[----:B------:R-:W-:-:S02]  /*4720*/  UIMAD.WIDE.U32 UR6, UR5, UR12, UR8 ;  /* 0x0000000c050672a5 */ /* 0x000fc4000f8e0008 */
[----:B------:R-:W-:Y:S01]  /*4730*/  IMAD.IADD R0, R3, 0x1, -R0 ;  /* 0x0000000103007824 */ /* 0x000fe200078e0a00 */
[----:B------:R-:W-:-:S03]  /*4740*/  UIMAD UR11, UR5, UR13, UR11 ;  /* 0x0000000d050b72a4 */ /* 0x000fc6000f8e020b */
[----:B------:R-:W-:Y:S01]  /*4750*/  IMAD R0, R5, 0x600, R0 ;  /* 0x0000060005007824 */ /* 0x000fe200078e0200 */
[----:B------:R-:W-:Y:S01]  /*4760*/  ULDC.64 UR12, c[0x0][0x840] ;  /* 0x00021000000c7ab9 */ /* 0x000fe20000000a00 */
[----:B------:R-:W-:Y:S02]  /*4770*/  UIADD3 UR7, UR7, UR11, URZ ;  /* 0x0000000b07077290 */ /* 0x000fe4000fffe03f */
[----:B------:R-:W-:Y:S01]  /*4780*/  IMAD.SHL.U32 R0, R0, 0x4, RZ ;  /* 0x0000000400007824 */ /* 0x000fe200078e00ff */
[----:B------:R-:W-:Y:S02]  /*4790*/  UIMAD UR10, UR10, UR12, URZ ;  /* 0x0000000c0a0a72a4 */ /* 0x000fe4000f8e023f */
[----:B------:R-:W-:Y:S02]  /*47a0*/  UIMAD.WIDE.U32 UR8, UR5, UR12, UR8 ;  /* 0x0000000c050872a5 */ /* 0x000fe4000f8e0008 */
[----:B------:R-:W-:Y:S01]  /*47b0*/  LEA R0, R0, UR4, 0x2 ;  /* 0x0000000400007c11 */ /* 0x000fe2000f8e10ff */
[----:B------:R-:W-:-:S02]  /*47c0*/  UIMAD UR12, UR5, UR13, UR10 ;  /* 0x0000000d050c72a4 */ /* 0x000fc4000f8e020a */
[----:B--2---:R-:W-:Y:S02]  /*47d0*/  USHF.R.S32.HI UR5, URZ, 0x1f, UR18 ;  /* 0x0000001f3f057899 */ /* 0x004fe40008011412 */
[----:B------:R1:W-:Y:S01]  /*47e0*/  STS.128 [R0], R24 ;  /* 0x0000001800007388 */ /* 0x0003e20000000c00 */
[----:B------:R-:W-:Y:S02]  /*47f0*/  UIADD3 UR9, UR9, UR12, URZ ;  /* 0x0000000c09097290 */ /* 0x000fe4000fffe03f */
[----:B------:R-:W-:Y:S01]  /*4800*/  UIMAD UR10, UR5, UR14, URZ ;  /* 0x0000000e050a72a4 */ /* 0x000fe2000f8e023f */
[----:B------:R1:W-:Y:S01]  /*4810*/  STS.128 [R0+0x800], R28 ;  /* 0x0008001c00007388 */ /* 0x0003e20000000c00 */
[----:B------:R-:W-:Y:S02]  /*4820*/  UIMAD UR5, UR5, UR16, URZ ;  /* 0x00000010050572a4 */ /* 0x000fe4000f8e023f */
[----:B------:R-:W-:Y:S01]  /*4830*/  UIMAD UR10, UR18, UR15, UR10 ;  /* 0x0000000f120a72a4 */ /* 0x000fe2000f8e020a */
[----:B------:R1:W-:Y:S01]  /*4840*/  STS.128 [R0+0x1000], R32 ;  /* 0x0010002000007388 */ /* 0x0003e20000000c00 */
[----:B------:R-:W-:-:S02]  /*4850*/  UIMAD.WIDE.U32 UR6, UR18, UR14, UR6 ;  /* 0x0000000e120672a5 */ /* 0x000fc4000f8e0006 */
[----:B------:R-:W-:Y:S01]  /*4860*/  UIMAD UR5, UR18, UR17, UR5 ;  /* 0x00000011120572a4 */ /* 0x000fe2000f8e0205 */
[----:B------:R1:W-:Y:S01]  /*4870*/  STS.128 [R0+0x1800], R36 ;  /* 0x0018002400007388 */ /* 0x0003e20000000c00 */
[----:B------:R-:W-:Y:S01]  /*4880*/  UIMAD.WIDE.U32 UR8, UR18, UR16, UR8 ;  /* 0x00000010120872a5 */ /* 0x000fe2000f8e0008 */
[----:B------:R-:W-:Y:S02]  /*4890*/  ULDC.64 UR12, c[0x0][0x800] ;  /* 0x00020000000c7ab9 */ /* 0x000fe40000000a00 */
[----:B------:R1:W-:Y:S01]  /*48a0*/  STS.128 [R0+0x2000], R40 ;  /* 0x0020002800007388 */ /* 0x0003e20000000c00 */
[----:B------:R-:W-:Y:S01]  /*48b0*/  ULDC.64 UR14, c[0x0][0x828] ;  /* 0x00020a00000e7ab9 */ /* 0x000fe20000000a00 */
[----:B------:R-:W-:Y:S02]  /*48c0*/  UIADD3 UR7, UR7, UR10, URZ ;  /* 0x0000000a07077290 */ /* 0x000fe4000fffe03f */
[----:B------:R1:W-:Y:S01]  /*48d0*/  STS.128 [R0+0x2800], R44 ;  /* 0x0028002c00007388 */ /* 0x0003e20000000c00 */
[----:B------:R-:W-:-:S02]  /*48e0*/  ULEA UR12, UP0, UR6, UR12, 0x2 ;  /* 0x0000000c060c7291 */ /* 0x000fc4000f80103f */
[----:B------:R-:W-:Y:S01]  /*48f0*/  UIADD3 UR5, UR9, UR5, URZ ;  /* 0x0000000509057290 */ /* 0x000fe2000fffe03f */
[----:B------:R1:W-:Y:S01]  /*4900*/  STS.128 [R0+0x3000], R48 ;  /* 0x0030003000007388 */ /* 0x0003e20000000c00 */
[----:B------:R-:W-:Y:S02]  /*4910*/  ULEA UR14, UP1, UR8, UR14, 0x2 ;  /* 0x0000000e080e7291 */ /* 0x000fe4000f82103f */
[----:B------:R-:W-:Y:S01]  /*4920*/  ULEA.HI.X UR13, UR6, UR13, UR7, 0x2, UP0 ;  /* 0x0000000d060d7291 */ /* 0x000fe200080f1407 */
[----:B------:R1:W-:Y:S01]  /*4930*/  STS.128 [R0+0x3800], R52 ;  /* 0x0038003400007388 */ /* 0x0003e20000000c00 */
[----:B------:R-:W-:-:S03]  /*4940*/  ULEA.HI.X UR7, UR8, UR15, UR5, 0x2, UP1 ;  /* 0x0000000f08077291 */ /* 0x000fc600088f1405 */
        /* <DEDUP_REMOVED lines=10> */
[----:B--2---:R-:W-:Y:S06]  /*49f0*/  BAR.SYNC.DEFER_BLOCKING 0x1, 0x180 ;  /* 0x0046000000007b1d */ /* 0x004fec0000010000 */
[----:B------:R-:W-:Y:S05]  /*4a00*/  @P0 BRA `(.L_x_1521) ;  /* 0x0000000000300947 */ /* 0x000fea0003800000 */
[----:B------:R-:W-:Y:S01]  /*4a10*/  PLOP3.LUT P0, PT, PT, PT, PT, 0x80, 0x0 ;  /* 0x000000000000781c */ /* 0x000fe20003f0f070 */
[----:B------:R-:W-:Y:S01]  /*4a20*/  UMOV UR5, 0x1200 ;  /* 0x0000120000057882 */ /* 0x000fe20000000000 */
[----:B------:R-:W-:Y:S01]  /*4a30*/  UMOV UR8, 0x0 ;  /* 0x0000000000087882 */ /* 0x000fe20000000000 */
[----:B------:R-:W-:Y:S01]  /*4a40*/  UMOV UR9, 0x14f00000 ;  /* 0x14f0000000097882 */ /* 0x000fe20000000000 */
[----:B------:R-:W-:-:S09]  /*4a50*/  UMOV UR6, UR14 ;  /* 0x0000000e00067c82 */ /* 0x000fd20008000000 */
.L_x_1522:
[----:B------:R-:W-:Y:S01]  /*4a60*/  @P0 ELECT P1, URZ, PT ;  /* 0x00000000003f082f */ /* 0x000fe20003820000 */
[----:B------:R2:W-:-:S12]  /*4a70*/  UBLKRED.G.S.ADD.F32.RN [UR6], [UR4], UR5, desc[UR8] ;  /* 0x00000806040073bb */ /* 0x0005d800080a1405 */
[----:B------:R-:W-:Y:S02]  /*4a80*/  @P1 PLOP3.LUT P0, PT, P1, PT, PT, 0x8, 0x0 ;  /* 0x000000000000181c */ /* 0x000fe40000f0e170 */
[----:B------:R-:W-:-:S11]  /*4a90*/  PLOP3.LUT P1, PT, PT, PT, PT, 0x8, 0x0 ;  /* 0x000000000000781c */ /* 0x000fd60003f2e170 */
[----:B--2---:R-:W-:Y:S05]  /*4aa0*/  @P0 BRA.U.ANY `(.L_x_1522) ;  /* 0xfffffffd00ec0947 */ /* 0x004fea000393ffff */
[----:B------:R0:W-:Y:S01]  /*4ab0*/  UTMACMDFLUSH ;  /* 0x00000000000079b7 */ /* 0x0001e20000000000 */
[----:B------:R-:W-:-:S04]  /*4ac0*/  DEPBAR.LE SB0, 0x0 ;  /* 0x000080000000791a */ /* 0x000fc80000000000 */
.L_x_1521:
[----:B------:R-:W-:Y:S05]  /*4ad0*/  BSYNC B0 ;  /* 0x0000000000007941 */ /* 0x000fea0003800000 */
.L_x_1520:
        /* <DEDUP_REMOVED lines=26> */
[----:B------:R-:W-:Y:S01]  /*4c80*/  UMOV UR6, UR12 ;  /* 0x0000000c00067c82 */ /* 0x000fe20008000000 */
[----:B------:R-:W-:-:S08]  /*4c90*/  UMOV UR7, UR13 ;  /* 0x0000000d00077c82 */ /* 0x000fd00008000000 */
.L_x_1523:
[----:B------:R-:W-:Y:S01]  /*4ca0*/  @P0 ELECT P1, URZ, PT ;  /* 0x00000000003f082f */ /* 0x000fe20003820000 */
[----:B------:R2:W-:-:S12]  /*4cb0*/  UBLKRED.G.S.ADD.F32.RN [UR6], [UR4], UR5, desc[UR8] ;  /* 0x00000806040073bb */ /* 0x0005d800080a1405 */
[----:B------:R-:W-:Y:S02]  /*4cc0*/  @P1 PLOP3.LUT P0, PT, P1, PT, PT, 0x8, 0x0 ;  /* 0x000000000000181c */ /* 0x000fe40000f0e170 */
[----:B------:R-:W-:-:S11]  /*4cd0*/  PLOP3.LUT P1, PT, PT, PT, PT, 0x8, 0x0 ;  /* 0x000000000000781c */ /* 0x000fd60003f2e170 */
[----:B--2---:R-:W-:Y:S05]  /*4ce0*/  @P0 BRA.U.ANY `(.L_x_1523) ;  /* 0xfffffffd00ec0947 */ /* 0x004fea000393ffff */
[----:B------:R0:W-:Y:S01]  /*4cf0*/  UTMACMDFLUSH ;  /* 0x00000000000079b7 */ /* 0x0001e20000000000 */
[----:B------:R-:W-:-:S04]  /*4d00*/  DEPBAR.LE SB0, 0x0 ;  /* 0x000080000000791a */ /* 0x000fc80000000000 */
[----:B------:R-:W-:Y:S05]  /*4d10*/  BRA `(.L_x_1491) ;  /* 0x00000034009c7947 */ /* 0x000fea0003800000 */
.L_x_1489:
        /* <DEDUP_REMOVED lines=40> */
.L_x_1525:
[----:B------:R-:W-:Y:S02]  /*4fa0*/  UISETP.GT.AND UP0, UPT, UR8, UR5, UPT ;  /* 0x000000050800728c */ /* 0x000fe4000bf04270 */
[----:B------:R-:W-:Y:S02]  /*4fb0*/  USHF.R.S32.HI UR14, URZ, 0x1f, UR12 ;  /* 0x0000001f3f0e7899 */ /* 0x000fe4000801140c */
[----:B------:R-:W-:Y:S02]  /*4fc0*/  USHF.R.S32.HI UR4, URZ, 0x1f, UR13 ;  /* 0x0000001f3f047899 */ /* 0x000fe4000801140d */
[----:B------:R-:W-:-:S13]  /*4fd0*/  PLOP3.LUT P0, PT, PT, PT, UP0, 0x80, 0x0 ;  /* 0x000000000000781c */ /* 0x000fda0003f0f008 */
[----:B------:R-:W-:Y:S05]  /*4fe0*/  @!P0 BRA `(.L_x_1491) ;  /* 0x0000003000e88947 */ /* 0x000fea0003800000 */
[----:B------:R-:W-:Y:S01]  /*4ff0*/  ULDC.64 UR10, c[0x0][0x2d8] ;  /* 0x0000b600000a7ab9 */ /* 0x000fe20000000a00 */
[----:B------:R-:W-:Y:S01]  /*5000*/  ELECT P0, URZ, PT ;  /* 0x00000000003f782f */ /* 0x000fe20003800000 */
[----:B------:R-:W-:Y:S02]  /*5010*/  UIMAD UR9, UR4, UR10, URZ ;  /* 0x0000000a040972a4 */ /* 0x000fe4000f8e023f */
[----:B------:R-:W-:Y:S02]  /*5020*/  UIADD3 UR4, -UR5, UR8, URZ ;  /* 0x0000000805047290 */ /* 0x000fe4000fffe13f */
[----:B------:R-:W-:Y:S02]  /*5030*/  UIMAD.WIDE.U32 UR6, UR13, UR10, URZ ;  /* 0x0000000a0d0672a5 */ /* 0x000fe4000f8e003f */
[----:B------:R-:W-:Y:S02]  /*5040*/  ULOP3.LUT UR4, UR4, 0x1, URZ, 0xc0, !UPT ;  /* 0x0000000104047892 */ /* 0x000fe4000f8ec03f */
[----:B------:R-:W-:-:S02]  /*5050*/  UIMAD UR9, UR13, UR11, UR9 ;  /* 0x0000000b0d0972a4 */ /* 0x000fc4000f8e0209 */
[----:B------:R-:W-:Y:S01]  /*5060*/  UISETP.NE.U32.AND UP0, UPT, UR4, 0x1, UPT ;  /* 0x000000010400788c */ /* 0x000fe2000bf05070 */
[----:B------:R-:W-:Y:S01]  /*5070*/  ULDC.64 UR10, c[0x0][0x2e0] ;  /* 0x0000b800000a7ab9 */ /* 0x000fe20000000a00 */
[----:B------:R-:W-:Y:S02]  /*5080*/  UIADD3 UR7, UR7, UR9, URZ ;  /* 0x0000000907077290 */ /* 0x000fe4000fffe03f */
[----:B------:R-:W-:Y:S02]  /*5090*/  UIMAD UR9, UR14, UR10, URZ ;  /* 0x0000000a0e0972a4 */ /* 0x000fe4000f8e023f */
[----:B------:R-:W-:Y:S01]  /*50a0*/  PLOP3.LUT P1, PT, PT, PT, UP0, 0x80, 0x0 ;  /* 0x000000000000781c */ /* 0x000fe20003f2f008 */
[----:B------:R-:W-:Y:S02]  /*50b0*/  UIMAD.WIDE.U32 UR6, UR12, UR10, UR6 ;  /* 0x0000000a0c0672a5 */ /* 0x000fe4000f8e0006 */
[----:B------:R-:W-:-:S04]  /*50c0*/  UIMAD UR9, UR12, UR11, UR9 ;  /* 0x0000000b0c0972a4 */ /* 0x000fc8000f8e0209 */
[----:B------:R-:W-:-:S06]  /*50d0*/  UIADD3 UR9, UR7, UR9, URZ ;  /* 0x0000000907097290 */ /* 0x000fcc000fffe03f */
[----:B------:R-:W-:Y:S06]  /*50e0*/  @P1 BRA `(.L_x_1526) ;  /* 0x00000004001c1947 */ /* 0x000fec0003800000 */
        /* <DEDUP_REMOVED lines=18> */
.L_x_1528:
[----:B------:R-:W-:Y:S05]  /*5210*/  BSYNC B0 ;  /* 0x0000000000007941 */ /* 0x000fea0003800000 */
.L_x_1527:
        /* <DEDUP_REMOVED lines=18> */
.L_x_1530:
[----:B------:R-:W-:Y:S05]  /*5340*/  BSYNC B0 ;  /* 0x0000000000007941 */ /* 0x000fea0003800000 */
.L_x_1529:
        /* <DEDUP_REMOVED lines=19> */
.L_x_1532:
[----:B------:R-:W-:Y:S05]  /*5480*/  BSYNC B0 ;  /* 0x0000000000007941 */ /* 0x000fea0003800000 */
.L_x_1531:
[----:B------:R-:W-:Y:S06]  /*5490*/  BAR.ARV 0xa, 0xa0 ;  /* 0x0282800000007b1d */ /* 0x000fec0000002000 */
[----:B------:R-:W-:Y:S04]  /*54a0*/  BSSY B0, `(.L_x_1533) ;  /* 0x0000003000007945 */ /* 0x000fe80003800000 */
[----:B------:R-:W-:Y:S05]  /*54b0*/  @!P0 BRA `(.L_x_1534) ;  /* 0x0000000000048947 */ /* 0x000fea0003800000 */
[----:B------:R-:W-:-:S04]  /*54c0*/  DEPBAR.LE SB0, 0x1 ;  /* 0x000080400000791a */ /* 0x000fc80000000000 */
.L_x_1534:
[----:B------:R-:W-:Y:S05]  /*54d0*/  BSYNC B0 ;  /* 0x0000000000007941 */ /* 0x000fea0003800000 */
.L_x_1533:
[----:B------:R-:W-:Y:S06]  /*54e0*/  BAR.ARV 0xb, 0xa0 ;  /* 0x02c2800000007b1d */ /* 0x000fec0000002000 */
[----:B------:R-:W-:Y:S04]  /*54f0*/  BSSY B0, `(.L_x_1535) ;  /* 0x0000003000007945 */ /* 0x000fe80003800000 */
[----:B------:R-:W-:Y:S05]  /*5500*/  @!P0 BRA `(.L_x_1536) ;  /* 0x0000000000048947 */ /* 0x000fea0003800000 */
[----:B------:R-:W-:-:S04]  /*5510*/  DEPBAR.LE SB0, 0x0 ;  /* 0x000080000000791a */ /* 0x000fc80000000000 */
.L_x_1536:
[----:B------:R-:W-:Y:S05]  /*5520*/  BSYNC B0 ;  /* 0x0000000000007941 */ /* 0x000fea0003800000 */
.L_x_1535:
[----:B------:R-:W-:Y:S06]  /*5530*/  BAR.ARV 0xc, 0xa0 ;  /* 0x0302800000007b1d */ /* 0x000fec0000002000 */
[----:B------:R-:W-:Y:S01]  /*5540*/  UIADD3 UR12, UR5, 0x1, URZ ;  /* 0x00000001050c7890 */ /* 0x000fe2000fffe03f */
[----:B------:R-:W-:Y:S11]  /*5550*/  BRA `(.L_x_1537) ;  /* 0x0000000000047947 */ /* 0x000ff60003800000 */
.L_x_1526:
[----:B------:R-:W-:-:S05]  /*5560*/  UMOV UR12, UR5 ;  /* 0x00000005000c7c82 */ /* 0x000fca0008000000 */
.L_x_1537:
        /* <DEDUP_REMOVED lines=21> */
.L_x_1558:
        /* <DEDUP_REMOVED lines=22> */
.L_x_1539:
[----:B------:R-:W-:Y:S05]  /*5820*/  BSYNC B0 ;  /* 0x0000000000007941 */ /* 0x000fea0003800000 */
.L_x_1538:
        /* <DEDUP_REMOVED lines=12> */
.L_x_1541:
[----:B------:R-:W-:Y:S05]  /*58f0*/  BSYNC B0 ;  /* 0x0000000000007941 */ /* 0x000fea0003800000 */
.L_x_1540:
        /* <DEDUP_REMOVED lines=13> */
.L_x_1543:
[----:B------:R-:W-:Y:S05]  /*59d0*/  BSYNC B0 ;  /* 0x0000000000007941 */ /* 0x000fea0003800000 */
.L_x_1542:
[----:B------:R-:W-:Y:S06]  /*59e0*/  BAR.ARV 0xa, 0xa0 ;  /* 0x0282800000007b1d */ /* 0x000fec0000002000 */
[----:B------:R-:W-:Y:S04]  /*59f0*/  BSSY B0, `(.L_x_1544) ;  /* 0x0000003000007945 */ /* 0x000fe80003800000 */
[----:B------:R-:W-:Y:S05]  /*5a00*/  @!P0 BRA `(.L_x_1545) ;  /* 0x0000000000048947 */ /* 0x000fea0003800000 */
[----:B------:R-:W-:-:S04]  /*5a10*/  DEPBAR.LE SB0, 0x1 ;  /* 0x000080400000791a */ /* 0x000fc80000000000 */
.L_x_1545:
[----:B------:R-:W-:Y:S05]  /*5a20*/  BSYNC B0 ;  /* 0x0000000000007941 */ /* 0x000fea0003800000 */
.L_x_1544:
[----:B------:R-:W-:Y:S06]  /*5a30*/  BAR.ARV 0xb, 0xa0 ;  /* 0x02c2800000007b1d */ /* 0x000fec0000002000 */
[----:B------:R-:W-:Y:S04]  /*5a40*/  BSSY B0, `(.L_x_1546) ;  /* 0x0000003000007945 */ /* 0x000fe80003800000 */
[----:B------:R-:W-:Y:S05]  /*5a50*/  @!P0 BRA `(.L_x_1547) ;  /* 0x0000000000048947 */ /* 0x000fea0003800000 */
[----:B------:R-:W-:-:S04]  /*5a60*/  DEPBAR.LE SB0, 0x0 ;  /* 0x000080000000791a */ /* 0x000fc80000000000 */
.L_x_1547:
[----:B------:R-:W-:Y:S05]  /*5a70*/  BSYNC B0 ;  /* 0x0000000000007941 */ /* 0x000fea0003800000 */
.L_x_1546:
        /* <DEDUP_REMOVED lines=13> */
.L_x_1549:
[----:B------:R-:W-:Y:S05]  /*5b50*/  BSYNC B0 ;  /* 0x0000000000007941 */ /* 0x000fea0003800000 */
.L_x_1548:
        /* <DEDUP_REMOVED lines=12> */
.L_x_1551:
[----:B------:R-:W-:Y:S05]  /*5c20*/  BSYNC B0 ;  /* 0x0000000000007941 */ /* 0x000fea0003800000 */
.L_x_1550:
        /* <DEDUP_REMOVED lines=13> */
.L_x_1553:
[----:B------:R-:W-:Y:S05]  /*5d00*/  BSYNC B0 ;  /* 0x0000000000007941 */ /* 0x000fea0003800000 */
.L_x_1552:
[----:B------:R-:W-:Y:S06]  /*5d10*/  BAR.ARV 0xa, 0xa0 ;  /* 0x0282800000007b1d */ /* 0x000fec0000002000 */
[----:B------:R-:W-:Y:S04]  /*5d20*/  BSSY B0, `(.L_x_1554) ;  /* 0x0000003000007945 */ /* 0x000fe80003800000 */
[----:B------:R-:W-:Y:S05]  /*5d30*/  @!P0 BRA `(.L_x_1555) ;  /* 0x0000000000048947 */ /* 0x000fea0003800000 */
[----:B------:R-:W-:-:S04]  /*5d40*/  DEPBAR.LE SB0, 0x1 ;  /* 0x000080400000791a */ /* 0x000fc80000000000 */
.L_x_1555:
[----:B------:R-:W-:Y:S05]  /*5d50*/  BSYNC B0 ;  /* 0x0000000000007941 */ /* 0x000fea0003800000 */
.L_x_1554:
[----:B------:R-:W-:Y:S01]  /*5d60*/  UIADD3 UR12, UR12, 0x2, URZ ;  /* 0x000000020c0c7890 */ /* 0x000fe2000fffe03f */
[----:B------:R-:W-:Y:S06]  /*5d70*/  BAR.ARV 0xb, 0xa0 ;  /* 0x02c2800000007b1d */ /* 0x000fec0000002000 */
[----:B------:R-:W-:Y:S01]  /*5d80*/  UISETP.GE.AND UP0, UPT, UR12, UR8, UPT ;  /* 0x000000080c00728c */ /* 0x000fe2000bf06270 */
[----:B------:R-:W-:Y:S04]  /*5d90*/  BSSY B0, `(.L_x_1556) ;  /* 0x0000003000007945 */ /* 0x000fe80003800000 */
[----:B------:R-:W-:Y:S06]  /*5da0*/  @!P0 BRA `(.L_x_1557) ;  /* 0x0000000000048947 */ /* 0x000fec0003800000 */
[----:B------:R-:W-:-:S04]  /*5db0*/  DEPBAR.LE SB0, 0x0 ;  /* 0x000080000000791a */ /* 0x000fc80000000000 */
.L_x_1557:
[----:B------:R-:W-:Y:S05]  /*5dc0*/  BSYNC B0 ;  /* 0x0000000000007941 */ /* 0x000fea0003800000 */
.L_x_1556:
[----:B------:R-:W-:Y:S06]  /*5dd0*/  BAR.ARV 0xc, 0xa0 ;  /* 0x0302800000007b1d */ /* 0x000fec0000002000 */
[----:B------:R-:W-:Y:S01]  /*5de0*/  PLOP3.LUT P1, PT, PT, PT, UP0, 0x80, 0x0 ;  /* 0x000000000000781c */ /* 0x000fe20003f2f008 */
[----:B------:R-:W-:Y:S02]  /*5df0*/  UIADD3 UR24, UR24, 0x6000, URZ ;  /* 0x0000600018187890 */ /* 0x000fe4000fffe03f */
[----:B------:R-:W-:-:S10]  /*5e00*/  UIADD3 UR4, UR4, 0x6000, URZ ;  /* 0x0000600004047890 */ /* 0x000fd4000fffe03f */
[----:B------:R-:W-:Y:S05]  /*5e10*/  @!P1 BRA `(.L_x_1558) ;  /* 0xfffffff800289947 */ /* 0x000fea000383ffff */
[----:B------:R-:W-:Y:S05]  /*5e20*/  BRA `(.L_x_1491) ;  /* 0x0000002400587947 */ /* 0x000fea0003800000 */
.L_x_1524:
        /* <DEDUP_REMOVED lines=34> */
.L_x_1560:
        /* <DEDUP_REMOVED lines=50> */
.L_x_1589:
        /* <DEDUP_REMOVED lines=9> */
.L_x_1563:
        /* <DEDUP_REMOVED lines=115> */
.L_x_1574:
[----:B-1----:R-:W-:-:S05]  /*6b30*/  IMAD.MOV.U32 R6, RZ, RZ, 0x1 ;  /* 0x00000001ff067424 */ /* 0x002fca00078e00ff */
[----:B------:R-:W-:-:S04]  /*6b40*/  SHF.L.U32 R6, R6, 0x1f, RZ ;  /* 0x0000001f06067819 */ /* 0x000fc800000006ff */
[----:B------:R-:W1:Y:S02]  /*6b50*/  SYNCS.PHASECHK.TRANS64.TRYWAIT P1, [R0+URZ+0x36438], R6 ;  /* 0x03643806000075a7 */ /* 0x000e64000802017f */
[----:B-123--:R-:W-:Y:S05]  /*6b60*/  @!P1 BRA `(.L_x_1566) ;  /* 0x0000001800849947 */ /* 0x00efea0003800000 */
.L_x_1590:
[----:B------:R-:W-:Y:S05]  /*6b70*/  @P0 BRA `(.L_x_1567) ;  /* 0x0000000000140947 */ /* 0x000fea0003800000 */
[----:B------:R-:W-:Y:S01]  /*6b80*/  ISETP.NE.AND P1, PT, R20, RZ, PT ;  /* 0x000000ff1400720c */ /* 0x000fe20003f25270 */
[----:B------:R-:W-:-:S04]  /*6b90*/  IMAD.MOV.U32 R3, RZ, RZ, 0x6100 ;  /* 0x00006100ff037424 */ /* 0x000fc800078e00ff */
[----:B------:R2:W-:Y:S08]  /*6ba0*/  SYNCS.ARRIVE.TRANS64 RZ, [R0+URZ+0x36430], R3 ;  /* 0x0364300300ff79a7 */ /* 0x0005f0000800003f */
[----:B------:R-:W-:Y:S05]  /*6bb0*/  @!P1 BRA `(.L_x_1567) ;  /* 0x0000000000049947 */ /* 0x000fea0003800000 */
[----:B------:R-:W-:Y:S01]  /*6bc0*/  BPT.TRAP 0x1 ;  /* 0x000000040000795c */ /* 0x000fe20000300000 */
.L_x_1567:
        /* <DEDUP_REMOVED lines=48> */
.L_x_1591:
[----:B------:R-:W-:Y:S05]  /*6ed0*/  @P0 BRA `(.L_x_1569) ;  /* 0x0000000000140947 */ /* 0x000fea0003800000 */
[----:B------:R-:W-:Y:S01]  /*6ee0*/  ISETP.NE.AND P1, PT, R20, RZ, PT ;  /* 0x000000ff1400720c */ /* 0x000fe20003f25270 */
[----:B--2---:R-:W-:-:S04]  /*6ef0*/  IMAD.MOV.U32 R3, RZ, RZ, 0x6100 ;  /* 0x00006100ff037424 */ /* 0x004fc800078e00ff */
[----:B------:R3:W-:Y:S08]  /*6f00*/  SYNCS.ARRIVE.TRANS64 RZ, [R0+URZ+0x36418], R3 ;  /* 0x0364180300ff79a7 */ /* 0x0007f0000800003f */
[----:B------:R-:W-:Y:S05]  /*6f10*/  @!P1 BRA `(.L_x_1569) ;  /* 0x0000000000049947 */ /* 0x000fea0003800000 */
[----:B------:R-:W-:Y:S01]  /*6f20*/  BPT.TRAP 0x1 ;  /* 0x000000040000795c */ /* 0x000fe20000300000 */
.L_x_1569:
        /* <DEDUP_REMOVED lines=44> */
.L_x_1592:
[----:B------:R-:W-:Y:S05]  /*71f0*/  @P0 BRA `(.L_x_1571) ;  /* 0x0000000000140947 */ /* 0x000fea0003800000 */
[----:B------:R-:W-:Y:S01]  /*7200*/  ISETP.NE.AND P1, PT, R20, RZ, PT ;  /* 0x000000ff1400720c */ /* 0x000fe20003f25270 */
[----:B--2---:R-:W-:-:S04]  /*7210*/  IMAD.MOV.U32 R29, RZ, RZ, 0x6100 ;  /* 0x00006100ff1d7424 */ /* 0x004fc800078e00ff */
[----:B------:R3:W-:Y:S08]  /*7220*/  SYNCS.ARRIVE.TRANS64 RZ, [R0+URZ+0x36430], R29 ;  /* 0x0364301d00ff79a7 */ /* 0x0007f0000800003f */
[----:B------:R-:W-:Y:S05]  /*7230*/  @!P1 BRA `(.L_x_1571) ;  /* 0x0000000000049947 */ /* 0x000fea0003800000 */
[----:B------:R-:W-:Y:S01]  /*7240*/  BPT.TRAP 0x1 ;  /* 0x000000040000795c */ /* 0x000fe20000300000 */
.L_x_1571:
        /* <DEDUP_REMOVED lines=37> */
.L_x_1594:
[----:B------:R-:W-:Y:S05]  /*74a0*/  @P0 BRA `(.L_x_1573) ;  /* 0x0000000000140947 */ /* 0x000fea0003800000 */
[----:B------:R-:W-:Y:S01]  /*74b0*/  ISETP.NE.AND P1, PT, R20, RZ, PT ;  /* 0x000000ff1400720c */ /* 0x000fe20003f25270 */
[----:B----4-:R-:W-:-:S04]  /*74c0*/  IMAD.MOV.U32 R5, RZ, RZ, 0x6100 ;  /* 0x00006100ff057424 */ /* 0x010fc800078e00ff */
[----:B------:R4:W-:Y:S08]  /*74d0*/  SYNCS.ARRIVE.TRANS64 RZ, [R0+URZ+0x36410], R5 ;  /* 0x0364100500ff79a7 */ /* 0x0009f0000800003f */
[----:B------:R-:W-:Y:S05]  /*74e0*/  @!P1 BRA `(.L_x_1573) ;  /* 0x0000000000049947 */ /* 0x000fea0003800000 */
[----:B------:R-:W-:Y:S01]  /*74f0*/  BPT.TRAP 0x1 ;  /* 0x000000040000795c */ /* 0x000fe20000300000 */
.L_x_1573:
        /* <DEDUP_REMOVED lines=44> */
.L_x_1565:
[----:B------:R-:W-:Y:S01]  /*77c0*/  ISETP.NE.AND P1, PT, R19, RZ, PT ;  /* 0x000000ff1300720c */ /* 0x000fe20003f25270 */
[----:B------:R-:W-:Y:S02]  /*77d0*/  IMAD.MOV.U32 R5, RZ, RZ, 0x1 ;  /* 0x00000001ff057424 */ /* 0x000fe400078e00ff */
[----:B------:R-:W-:-:S10]  /*77e0*/  IMAD.MOV.U32 R4, RZ, RZ, R15 ;  /* 0x000000ffff047224 */ /* 0x000fd400078e000f */
[----:B------:R-:W-:Y:S05]  /*77f0*/  @!P1 BRA `(.L_x_1564) ;  /* 0x0000000400889947 */ /* 0x000fea0003800000 */
[----:B------:R-:W4:Y:S02]  /*7800*/  SYNCS.PHASECHK.TRANS64.TRYWAIT P1, [R0+URZ+0x36438], R6 ;  /* 0x03643806000075a7 */ /* 0x000f24000802017f */
[----:B----4-:R-:W-:Y:S05]  /*7810*/  @!P1 BRA `(.L_x_1575) ;  /* 0x0000000c00ac9947 */ /* 0x010fea0003800000 */
.L_x_1595:
[----:B------:R-:W-:Y:S05]  /*7820*/  @P0 BRA `(.L_x_1576) ;  /* 0x0000000000140947 */ /* 0x000fea0003800000 */
[----:B------:R-:W-:Y:S01]  /*7830*/  ISETP.NE.AND P1, PT, R20, RZ, PT ;  /* 0x000000ff1400720c */ /* 0x000fe20003f25270 */
[----:B------:R-:W-:-:S04]  /*7840*/  IMAD.MOV.U32 R5, RZ, RZ, 0x6100 ;  /* 0x00006100ff057424 */ /* 0x000fc800078e00ff */
[----:B------:R1:W-:Y:S08]  /*7850*/  SYNCS.ARRIVE.TRANS64 RZ, [R0+URZ+0x36430], R5 ;  /* 0x0364300500ff79a7 */ /* 0x0003f0000800003f */
[----:B------:R-:W-:Y:S05]  /*7860*/  @!P1 BRA `(.L_x_1576) ;  /* 0x0000000000049947 */ /* 0x000fea0003800000 */
[----:B------:R-:W-:Y:S01]  /*7870*/  BPT.TRAP 0x1 ;  /* 0x000000040000795c */ /* 0x000fe20000300000 */
.L_x_1576:
        /* <DEDUP_REMOVED lines=41> */
.L_x_1596:
[----:B-1----:R-:W-:Y:S01]  /*7b10*/  IMAD.MOV.U32 R5, RZ, RZ, RZ ;  /* 0x000000ffff057224 */ /* 0x002fe200078e00ff */
[----:B------:R-:W-:Y:S06]  /*7b20*/  @P0 BRA `(.L_x_1578) ;  /* 0x0000000000140947 */ /* 0x000fec0003800000 */
[----:B------:R-:W-:Y:S01]  /*7b30*/  ISETP.NE.AND P1, PT, R20, RZ, PT ;  /* 0x000000ff1400720c */ /* 0x000fe20003f25270 */
[----:B------:R-:W-:-:S04]  /*7b40*/  IMAD.MOV.U32 R17, RZ, RZ, 0x6100 ;  /* 0x00006100ff117424 */ /* 0x000fc800078e00ff */
[----:B------:R1:W-:Y:S08]  /*7b50*/  SYNCS.ARRIVE.TRANS64 RZ, [R0+URZ+0x36418], R17 ;  /* 0x0364181100ff79a7 */ /* 0x0003f0000800003f */
[----:B------:R-:W-:Y:S05]  /*7b60*/  @!P1 BRA `(.L_x_1578) ;  /* 0x0000000000049947 */ /* 0x000fea0003800000 */
[----:B------:R-:W-:Y:S01]  /*7b70*/  BPT.TRAP 0x1 ;  /* 0x000000040000795c */ /* 0x000fe20000300000 */
.L_x_1578:
        /* <DEDUP_REMOVED lines=42> */
.L_x_1564:
[----:B------:R-:W-:-:S04]  /*7e20*/  SHF.L.U32 R3, R5, 0x1f, RZ ;  /* 0x0000001f05037819 */ /* 0x000fc800000006ff */
[----:B------:R-:W4:Y:S02]  /*7e30*/  SYNCS.PHASECHK.TRANS64.TRYWAIT P1, [R0+URZ+0x36438], R3 ;  /* 0x03643803000075a7 */ /* 0x000f24000802017f */
[----:B----4-:R-:W-:Y:S05]  /*7e40*/  @!P1 BRA `(.L_x_1579) ;  /* 0x0000000800489947 */ /* 0x010fea0003800000 */
.L_x_1597:
[----:B------:R-:W-:Y:S05]  /*7e50*/  @P0 BRA `(.L_x_1580) ;  /* 0x0000000000180947 */ /* 0x000fea0003800000 */
[----:B------:R-:W5:Y:S01]  /*7e60*/  S2R R2, SR_TID.X ;  /* 0x0000000000027919 */ /* 0x000f620000002100 */
[----:B----4-:R-:W-:-:S04]  /*7e70*/  IMAD.MOV.U32 R3, RZ, RZ, 0x6100 ;  /* 0x00006100ff037424 */ /* 0x010fc800078e00ff */
[----:B------:R4:W-:Y:S01]  /*7e80*/  SYNCS.ARRIVE.TRANS64 RZ, [R0+URZ+0x36430], R3 ;  /* 0x0364300300ff79a7 */ /* 0x0009e2000800003f */
[----:B-----5:R-:W-:-:S13]  /*7e90*/  LOP3.LUT P0, RZ, R2, 0x1f, RZ, 0xc0, !PT ;  /* 0x0000001f02ff7812 */ /* 0x020fda000780c0ff */
[----:B----4-:R-:W-:Y:S05]  /*7ea0*/  @!P0 BRA `(.L_x_1580) ;  /* 0x0000000000048947 */ /* 0x010fea0003800000 */
[----:B------:R-:W-:Y:S01]  /*7eb0*/  BPT.TRAP 0x1 ;  /* 0x000000040000795c */ /* 0x000fe20000300000 */
.L_x_1580:
        /* <DEDUP_REMOVED lines=43> */
.L_x_1561:
[----:B------:R-:W-:Y:S05]  /*8170*/  BSYNC B0 ;  /* 0x0000000000007941 */ /* 0x000fea0003800000 */
.L_x_1559:
[----:B------:R-:W-:-:S03]  /*8180*/  UMOV UR7, 0xffffffff ;  /* 0xffffffff00077882 */ /* 0x000fc60000000000 */
[----:B------:R-:W-:Y:S05]  /*8190*/  BRA.DIV UR7, `(.L_x_1581) ;  /* 0x0000000607887947 */ /* 0x000fea000b800000 */
[----:B------:R-:W-:-:S13]  /*81a0*/  ELECT P6, URZ, PT ;  /* 0x00000000003f782f */ /* 0x000fda00038c0000 */
.L_x_1600:
[----:B------:R-:W-:Y:S05]  /*81b0*/  @!P6 BRA `(.L_x_1491) ;  /* 0x000000000074e947 */ /* 0x000fea0003800000 */
[----:B------:R-:W-:-:S06]  /*81c0*/  ULOP3.LUT UR7, UR38, 0x2, URZ, 0xfc, !UPT ;  /* 0x0000000226077892 */ /* 0x000fcc000f8efc3f */
[----:B------:R-:W-:-:S05]  /*81d0*/  IMAD.U32 R0, RZ, RZ, UR7 ;  /* 0x00000007ff007e24 */ /* 0x000fca000f8e00ff */
[----:B------:R-:W-:-:S13]  /*81e0*/  ISETP.NE.AND P2, PT, R0, 0x3, PT ;  /* 0x000000030000780c */ /* 0x000fda0003f45270 */
[----:B------:R-:W-:Y:S05]  /*81f0*/  @!P2 BRA `(.L_x_1582) ;  /* 0x000000000004a947 */ /* 0x000fea0003800000 */
[----:B------:R-:W-:Y:S01]  /*8200*/  BPT.TRAP 0x1 ;  /* 0x000000040000795c */ /* 0x000fe20000300000 */
.L_x_1582:
        /* <DEDUP_REMOVED lines=15> */
.L_x_1601:
[----:B------:R-:W2:Y:S02]  /*8300*/  SYNCS.PHASECHK.TRANS64.TRYWAIT P0, [R3+URZ], R0 ;  /* 0x00000000030075a7 */ /* 0x000ea4000800017f */
[----:B--2---:R-:W-:Y:S05]  /*8310*/  @!P0 BRA `(.L_x_1584) ;  /* 0x00000004005c8947 */ /* 0x004fea0003800000 */
.L_x_1602:
[----:B------:R-:W-:Y:S05]  /*8320*/  @!P2 BRA `(.L_x_1585) ;  /* 0x000000000004a947 */ /* 0x000fea0003800000 */
[----:B------:R-:W-:Y:S01]  /*8330*/  BPT.TRAP 0x1 ;  /* 0x000000040000795c */ /* 0x000fe20000300000 */
.L_x_1585:
[----:B------:R-:W-:-:S07]  /*8340*/  SHF.L.U32 R5, R5, 0x1f, RZ ;  /* 0x0000001f05057819 */ /* 0x000fce00000006ff */
.L_x_1586:
[----:B---3--:R3:W4:Y:S02]  /*8350*/  SYNCS.PHASECHK.TRANS64.TRYWAIT P0, [R4+URZ+0x36438], R5 ;  /* 0x03643805040075a7 */ /* 0x008724000800017f */
[----:B----4-:R-:W-:Y:S05]  /*8360*/  @!P0 NANOSLEEP.SYNCS 0x989680 ;  /* 0x009896800000895d */ /* 0x010fea0003900000 */
[----:B------:R-:W4:Y:S02]  /*8370*/  @!P0 SYNCS.PHASECHK.TRANS64 P0, [R4+URZ+0x36438], R5 ;  /* 0x03643805040085a7 */ /* 0x000f24000800007f */
[----:B----4-:R-:W-:Y:S05]  /*8380*/  @!P0 BRA `(.L_x_1586) ;  /* 0xfffffffc00f08947 */ /* 0x010fea000383ffff */
.L_x_1491:
[----:B------:R-:W-:Y:S05]  /*8390*/  BSYNC B6 ;  /* 0x0000000000067941 */ /* 0x000fea0003800000 */
.L_x_1488:
[----:B------:R-:W-:Y:S05]  /*83a0*/  EXIT ;  /* 0x000000000000794d */ /* 0x000fea0003800000 */
.L_x_1498:
[----:B------:R-:W-:Y:S02]  /*83b0*/  IMAD.MOV.U32 R12, RZ, RZ, RZ ;  /* 0x000000ffff0c7224 */ /* 0x000fe400078e00ff */
[----:B------:R-:W-:Y:S02]  /*83c0*/  IMAD.MOV.U32 R11, RZ, RZ, 0x1f ;  /* 0x0000001fff0b7424 */ /* 0x000fe400078e00ff */
[----:B------:R-:W-:-:S07]  /*83d0*/  IMAD.MOV.U32 R15, RZ, RZ, -0x1 ;  /* 0xffffffffff0f7424 */ /* 0x000fce00078e00ff */
[----:B------:R-:W-:Y:S05]  /*83e0*/  WARPSYNC.COLLECTIVE R15, `(.L_x_1587) ;  /* 0x000000000f087348 */ /* 0x000fea0003c00000 */
[----:B------:R1:W2:Y:S02]  /*83f0*/  SHFL.IDX P6, R14, R13, R12, R11 ;  /* 0x0000000c0d0e7389 */ /* 0x0002a400000c000b */
[----:B-12---:R-:W-:Y:S01]  /*8400*/  ENDCOLLECTIVE ;  /* 0x000000000000791b */ /* 0x006fe20003800000 */
.L_x_1587:
[----:B------:R-:W-:Y:S05]  /*8410*/  BRA `(.L_x_1588) ;  /* 0xffffff8c00247947 */ /* 0x000fea000383ffff */
.L_x_1500:
[----:B--2---:R-:W-:-:S04]  /*8420*/  IMAD.U32 R3, RZ, RZ, UR37 ;  /* 0x00000025ff037e24 */ /* 0x004fc8000f8e00ff */
[----:B------:R2:W3:Y:S03]  /*8430*/  SYNCS.PHASECHK.TRANS64.TRYWAIT P0, [R3+URZ+0x36400], R10 ;  /* 0x0364000a030075a7 */ /* 0x0004e6000800017f */
[----:B---3--:R-:W-:Y:S05]  /*8440*/  @!P0 NANOSLEEP.SYNCS 0x989680 ;  /* 0x009896800000895d */ /* 0x008fea0003900000 */
[----:B------:R-:W3:Y:S02]  /*8450*/  @!P0 SYNCS.PHASECHK.TRANS64 P0, [R3+URZ+0x36400], R10 ;  /* 0x0364000a030085a7 */ /* 0x000ee4000800007f */
[----:B---3--:R-:W-:Y:S05]  /*8460*/  @!P0 BRA `(.L_x_1500) ;  /* 0xfffffffc00ec8947 */ /* 0x008fea000383ffff */
[----:B------:R-:W-:Y:S05]  /*8470*/  BRA `(.L_x_1499) ;  /* 0xffffff8c00587947 */ /* 0x000fea000383ffff */
.L_x_1504:
[----:B--2---:R2:W3:Y:S02]  /*8480*/  SYNCS.PHASECHK.TRANS64.TRYWAIT P1, [R3+URZ+0x36410], R10 ;  /* 0x0364100a030075a7 */ /* 0x0044e4000802017f */
[----:B---3--:R-:W-:Y:S05]  /*8490*/  @!P1 NANOSLEEP.SYNCS 0x989680 ;  /* 0x009896800000995d */ /* 0x008fea0003900000 */
[----:B------:R-:W3:Y:S02]  /*84a0*/  @!P1 SYNCS.PHASECHK.TRANS64 P1, [R3+URZ+0x36410], R10 ;  /* 0x0364100a030095a7 */ /* 0x000ee4000802007f */
[----:B---3--:R-:W-:Y:S05]  /*84b0*/  @!P1 BRA `(.L_x_1504) ;  /* 0xfffffffc00f09947 */ /* 0x008fea000383ffff */
[----:B------:R-:W-:Y:S05]  /*84c0*/  BRA `(.L_x_1503) ;  /* 0xffffff94002c7947 */ /* 0x000fea000383ffff */
.L_x_1508:
[----:B----4-:R-:W-:-:S04]  /*84d0*/  IMAD.U32 R12, RZ, RZ, UR37 ;  /* 0x00000025ff0c7e24 */ /* 0x010fc8000f8e00ff */
[----:B------:R4:W1:Y:S03]  /*84e0*/  SYNCS.PHASECHK.TRANS64.TRYWAIT P1, [R12+URZ+0x36430], R11 ;  /* 0x0364300b0c0075a7 */ /* 0x000866000802017f */
[----:B-1----:R-:W-:Y:S05]  /*84f0*/  @!P1 NANOSLEEP.SYNCS 0x989680 ;  /* 0x009896800000995d */ /* 0x002fea0003900000 */
[----:B------:R-:W1:Y:S02]  /*8500*/  @!P1 SYNCS.PHASECHK.TRANS64 P1, [R12+URZ+0x36430], R11 ;  /* 0x0364300b0c0095a7 */ /* 0x000e64000802007f */
[----:B-1----:R-:W-:Y:S05]  /*8510*/  @!P1 BRA `(.L_x_1508) ;  /* 0xfffffffc00ec9947 */ /* 0x002fea000383ffff */
[----:B------:R-:W-:Y:S05]  /*8520*/  BRA `(.L_x_1507) ;  /* 0xffffff9800cc7947 */ /* 0x000fea000383ffff */
.L_x_1562:
[----:B-1----:R1:W2:Y:S02]  /*8530*/  SYNCS.PHASECHK.TRANS64.TRYWAIT P1, [R0+URZ+0x36420], R6 ;  /* 0x03642006000075a7 */ /* 0x0022a4000802017f */
[----:B--2---:R-:W-:Y:S05]  /*8540*/  @!P1 NANOSLEEP.SYNCS 0x989680 ;  /* 0x009896800000995d */ /* 0x004fea0003900000 */
[----:B------:R-:W2:Y:S02]  /*8550*/  @!P1 SYNCS.PHASECHK.TRANS64 P1, [R0+URZ+0x36420], R6 ;  /* 0x03642006000095a7 */ /* 0x000ea4000802007f */
[----:B--2---:R-:W-:Y:S05]  /*8560*/  @!P1 BRA `(.L_x_1562) ;  /* 0xfffffffc00f09947 */ /* 0x004fea000383ffff */
[----:B------:R-:W-:Y:S05]  /*8570*/  BRA `(.L_x_1589) ;  /* 0xffffffdc007c7947 */ /* 0x000fea000383ffff */
.L_x_1566:
[----:B-1----:R1:W2:Y:S02]  /*8580*/  SYNCS.PHASECHK.TRANS64.TRYWAIT P1, [R0+URZ+0x36438], R6 ;  /* 0x03643806000075a7 */ /* 0x0022a4000802017f */
[----:B--2---:R-:W-:Y:S05]  /*8590*/  @!P1 NANOSLEEP.SYNCS 0x989680 ;  /* 0x009896800000995d */ /* 0x004fea0003900000 */
[----:B------:R-:W2:Y:S02]  /*85a0*/  @!P1 SYNCS.PHASECHK.TRANS64 P1, [R0+URZ+0x36438], R6 ;  /* 0x03643806000095a7 */ /* 0x000ea4000802007f */
[----:B--2---:R-:W-:Y:S05]  /*85b0*/  @!P1 BRA `(.L_x_1566) ;  /* 0xfffffffc00f09947 */ /* 0x004fea000383ffff */
[----:B------:R-:W-:Y:S05]  /*85c0*/  BRA `(.L_x_1590) ;  /* 0xffffffe400687947 */ /* 0x000fea000383ffff */
.L_x_1568:
[----:B--2---:R2:W3:Y:S02]  /*85d0*/  SYNCS.PHASECHK.TRANS64.TRYWAIT P1, [R0+URZ+0x36428], R3 ;  /* 0x03642803000075a7 */ /* 0x0044e4000802017f */
[----:B---3--:R-:W-:Y:S05]  /*85e0*/  @!P1 NANOSLEEP.SYNCS 0x989680 ;  /* 0x009896800000995d */ /* 0x008fea0003900000 */
[----:B------:R-:W3:Y:S02]  /*85f0*/  @!P1 SYNCS.PHASECHK.TRANS64 P1, [R0+URZ+0x36428], R3 ;  /* 0x03642803000095a7 */ /* 0x000ee4000802007f */
[----:B---3--:R-:W-:Y:S05]  /*8600*/  @!P1 BRA `(.L_x_1568) ;  /* 0xfffffffc00f09947 */ /* 0x008fea000383ffff */
[----:B------:R-:W-:Y:S05]  /*8610*/  BRA `(.L_x_1591) ;  /* 0xffffffe8002c7947 */ /* 0x000fea000383ffff */
.L_x_1570:
[----:B--2---:R2:W3:Y:S02]  /*8620*/  SYNCS.PHASECHK.TRANS64.TRYWAIT P1, [R0+URZ+0x36438], R29 ;  /* 0x0364381d000075a7 */ /* 0x0044e4000802017f */
[----:B---3--:R-:W-:Y:S05]  /*8630*/  @!P1 NANOSLEEP.SYNCS 0x989680 ;  /* 0x009896800000995d */ /* 0x008fea0003900000 */
[----:B------:R-:W3:Y:S02]  /*8640*/  @!P1 SYNCS.PHASECHK.TRANS64 P1, [R0+URZ+0x36438], R29 ;  /* 0x0364381d000095a7 */ /* 0x000ee4000802007f */
[----:B---3--:R-:W-:Y:S05]  /*8650*/  @!P1 BRA `(.L_x_1570) ;  /* 0xfffffffc00f09947 */ /* 0x008fea000383ffff */
[----:B------:R-:W-:Y:S05]  /*8660*/  BRA `(.L_x_1592) ;  /* 0xffffffe800e07947 */ /* 0x000fea000383ffff */
.L_x_1572:
[----:B------:R-:W-:-:S07]  /*8670*/  SHF.L.U32 R5, R7, 0x1f, RZ ;  /* 0x0000001f07057819 */ /* 0x000fce00000006ff */
.L_x_1593:
[----:B----4-:R4:W1:Y:S02]  /*8680*/  SYNCS.PHASECHK.TRANS64.TRYWAIT P1, [R0+URZ+0x36420], R5 ;  /* 0x03642005000075a7 */ /* 0x010864000802017f */
[----:B-1----:R-:W-:Y:S05]  /*8690*/  @!P1 NANOSLEEP.SYNCS 0x989680 ;  /* 0x009896800000995d */ /* 0x002fea0003900000 */
[----:B------:R-:W1:Y:S02]  /*86a0*/  @!P1 SYNCS.PHASECHK.TRANS64 P1, [R0+URZ+0x36420], R5 ;  /* 0x03642005000095a7 */ /* 0x000e64000802007f */
[----:B-1----:R-:W-:Y:S05]  /*86b0*/  @!P1 BRA `(.L_x_1593) ;  /* 0xfffffffc00f09947 */ /* 0x002fea000383ffff */
[----:B------:R-:W-:Y:S05]  /*86c0*/  BRA `(.L_x_1594) ;  /* 0xffffffec00747947 */ /* 0x000fea000383ffff */
.L_x_1575:
[----:B----4-:R4:W1:Y:S02]  /*86d0*/  SYNCS.PHASECHK.TRANS64.TRYWAIT P1, [R0+URZ+0x36438], R6 ;  /* 0x03643806000075a7 */ /* 0x010864000802017f */
[----:B-1----:R-:W-:Y:S05]  /*86e0*/  @!P1 NANOSLEEP.SYNCS 0x989680 ;  /* 0x009896800000995d */ /* 0x002fea0003900000 */
[----:B------:R-:W1:Y:S02]  /*86f0*/  @!P1 SYNCS.PHASECHK.TRANS64 P1, [R0+URZ+0x36438], R6 ;  /* 0x03643806000095a7 */ /* 0x000e64000802007f */
[----:B-1----:R-:W-:Y:S05]  /*8700*/  @!P1 BRA `(.L_x_1575) ;  /* 0xfffffffc00f09947 */ /* 0x002fea000383ffff */
[----:B------:R-:W-:Y:S05]  /*8710*/  BRA `(.L_x_1595) ;  /* 0xfffffff000407947 */ /* 0x000fea000383ffff */
.L_x_1577:
[----:B-1----:R1:W4:Y:S02]  /*8720*/  SYNCS.PHASECHK.TRANS64.TRYWAIT P1, [R0+URZ+0x36428], R5 ;  /* 0x03642805000075a7 */ /* 0x002324000802017f */
[----:B----4-:R-:W-:Y:S05]  /*8730*/  @!P1 NANOSLEEP.SYNCS 0x989680 ;  /* 0x009896800000995d */ /* 0x010fea0003900000 */
[----:B------:R-:W4:Y:S02]  /*8740*/  @!P1 SYNCS.PHASECHK.TRANS64 P1, [R0+URZ+0x36428], R5 ;  /* 0x03642805000095a7 */ /* 0x000f24000802007f */
[----:B----4-:R-:W-:Y:S05]  /*8750*/  @!P1 BRA `(.L_x_1577) ;  /* 0xfffffffc00f09947 */ /* 0x010fea000383ffff */
[----:B------:R-:W-:Y:S05]  /*8760*/  BRA `(.L_x_1596) ;  /* 0xfffffff000e87947 */ /* 0x000fea000383ffff */
.L_x_1579:
[----:B----4-:R4:W1:Y:S02]  /*8770*/  SYNCS.PHASECHK.TRANS64.TRYWAIT P1, [R0+URZ+0x36438], R3 ;  /* 0x03643803000075a7 */ /* 0x010864000802017f */
[----:B-1----:R-:W-:Y:S05]  /*8780*/  @!P1 NANOSLEEP.SYNCS 0x989680 ;  /* 0x009896800000995d */ /* 0x002fea0003900000 */
[----:B------:R-:W1:Y:S02]  /*8790*/  @!P1 SYNCS.PHASECHK.TRANS64 P1, [R0+URZ+0x36438], R3 ;  /* 0x03643803000095a7 */ /* 0x000e64000802007f */
[----:B-1----:R-:W-:Y:S05]  /*87a0*/  @!P1 BRA `(.L_x_1579) ;  /* 0xfffffffc00f09947 */ /* 0x002fea000383ffff */
[----:B------:R-:W-:Y:S05]  /*87b0*/  BRA `(.L_x_1597) ;  /* 0xfffffff400a47947 */ /* 0x000fea000383ffff */
.L_x_1581:
[----:B------:R-:W-:Y:S01]  /*87c0*/  BSSY B0, `(.L_x_1598) ;  /* 0x0000006000007945 */ /* 0x000fe20003800000 */
[----:B------:R-:W-:-:S07]  /*87d0*/  IMAD.MOV.U32 R15, RZ, RZ, -0x1 ;  /* 0xffffffffff0f7424 */ /* 0x000fce00078e00ff */
[----:B------:R-:W-:Y:S05]  /*87e0*/  WARPSYNC.COLLECTIVE R15, `(.L_x_1599) ;  /* 0x000000000f0c7348 */ /* 0x000fea0003c00000 */
[----:B------:R-:W-:Y:S02]  /*87f0*/  ELECT P6, UR62, PT ;  /* 0x00000000003e782f */ /* 0x000fe400038c0000 */
[----:B------:R-:W-:Y:S01]  /*8800*/  MOV R14, UR62 ;  /* 0x0000003e000e7c02 */ /* 0x000fe20008000f00 */
[----:B------:R-:W-:Y:S10]  /*8810*/  ENDCOLLECTIVE ;  /* 0x000000000000791b */ /* 0x000ff40003800000 */
.L_x_1599:
[----:B------:R-:W-:Y:S05]  /*8820*/  BSYNC B0 ;  /* 0x0000000000007941 */ /* 0x000fea0003800000 */
.L_x_1598:
[----:B------:R-:W-:Y:S05]  /*8830*/  BRA `(.L_x_1600) ;  /* 0xfffffff8005c7947 */ /* 0x000fea000383ffff */
.L_x_1583:
[----:B-1----:R1:W2:Y:S02]  /*8840*/  SYNCS.PHASECHK.TRANS64.TRYWAIT P0, [R9+URZ], R2 ;  /* 0x00000002090075a7 */ /* 0x0022a4000800017f */
[----:B--2---:R-:W-:Y:S05]  /*8850*/  @!P0 NANOSLEEP.SYNCS 0x989680 ;  /* 0x009896800000895d */ /* 0x004fea0003900000 */
[----:B------:R-:W2:Y:S02]  /*8860*/  @!P0 SYNCS.PHASECHK.TRANS64 P0, [R9+URZ], R2 ;  /* 0x00000002090085a7 */ /* 0x000ea4000800007f */
[----:B--2---:R-:W-:Y:S05]  /*8870*/  @!P0 BRA `(.L_x_1583) ;  /* 0xfffffffc00f08947 */ /* 0x004fea000383ffff */
[----:B------:R-:W-:Y:S05]  /*8880*/  BRA `(.L_x_1601) ;  /* 0xfffffff8009c7947 */ /* 0x000fea000383ffff */
.L_x_1584:
[----:B--2---:R2:W3:Y:S02]  /*8890*/  SYNCS.PHASECHK.TRANS64.TRYWAIT P0, [R3+URZ], R0 ;  /* 0x00000000030075a7 */ /* 0x0044e4000800017f */
[----:B---3--:R-:W-:Y:S05]  /*88a0*/  @!P0 NANOSLEEP.SYNCS 0x989680 ;  /* 0x009896800000895d */ /* 0x008fea0003900000 */
[----:B------:R-:W3:Y:S02]  /*88b0*/  @!P0 SYNCS.PHASECHK.TRANS64 P0, [R3+URZ], R0 ;  /* 0x00000000030085a7 */ /* 0x000ee4000800007f */
[----:B---3--:R-:W-:Y:S05]  /*88c0*/  @!P0 BRA `(.L_x_1584) ;  /* 0xfffffffc00f08947 */ /* 0x008fea000383ffff */
[----:B------:R-:W-:Y:S05]  /*88d0*/  BRA `(.L_x_1602) ;  /* 0xfffffff800907947 */ /* 0x000fea000383ffff */
.L_x_1603:
        /* <DEDUP_REMOVED lines=10> */
.L_x_7659:


//--------------------- .text._ZN7cutlass13device_kernelIN5flash11enable_sm90INS1_16FlashAttnBwdSm90INS1_25CollectiveMainloopBwdSm90ILi2ELi1ELi1EN4cute5tupleIJNS5_1CILi1EEES8_S8_EEENS6_IJNS7_ILi64EEENS7_ILi96EEENS7_ILi192EEEEEENS_6half_tEfNS_4arch4Sm90ELb0ELb1ELb1ELb0ELb1ELb0ELb1ELb0ELi3ELi1ELi1ELi1ELb0EEENS1_24CollectiveEpilogueBwdGQAISD_fSG_Li384ELb0ELb1EEENS1_19SingleTileSchedulerILb0ELb0ELb0ELi96EEEEEEEEEvNT_6ParamsE --------------------------
	.section	.text._ZN7cutlass13device_kernelIN5flash11enable_sm90INS1_16FlashAttnBwdSm90INS1_25CollectiveMainloopBwdSm90ILi2ELi1ELi1EN4cute5tupleIJNS5_1CILi1EEES8_S8_EEENS6_IJNS7_ILi64EEENS7_ILi96EEENS7_ILi192EEEEEENS_6half_tEfNS_4arch4Sm90ELb0ELb1ELb1ELb0ELb1ELb0ELb1ELb0ELi3ELi1ELi1ELi1ELb0EEENS1_24CollectiveEpilogueBwdGQAISD_fSG_Li384ELb0ELb1EEENS1_19SingleTileSchedulerILb0ELb0ELb0ELi96EEEEEEEEEvNT_6ParamsE,"ax",@progbits
	.align	128
.text._ZN7cutlass13device_kernelIN5flash11enable_sm90INS1_16FlashAttnBwdSm90INS1_25CollectiveMainloopBwdSm90ILi2ELi1ELi1EN4cute5tupleIJNS5_1CILi1EEES8_S8_EEENS6_IJNS7_ILi64EEENS7_ILi96EEENS7_ILi192EEEEEENS_6half_tEfNS_4arch4Sm90ELb0ELb1ELb1ELb0ELb1ELb0ELb1ELb0ELi3ELi1ELi1ELi1ELb0EEENS1_24CollectiveEpilogueBwdGQAISD_fSG_Li384ELb0ELb1EEENS1_19SingleTileSchedulerILb0ELb0ELb0ELi96EEEEEEEEEvNT_6ParamsE:
        .type           _ZN7cutlass13device_kernelIN5flash11enable_sm90INS1_16FlashAttnBwdSm90INS1_25CollectiveMainloopBwdSm90ILi2ELi1ELi1EN4cute5tupleIJNS5_1CILi1EEES8_S8_EEENS6_IJNS7_ILi64EEENS7_ILi96EEENS7_ILi192EEEEEENS_6half_tEfNS_4arch4Sm90ELb0ELb1ELb1ELb0ELb1ELb0ELb1ELb0ELi3ELi1ELi1ELi1ELb0EEENS1_24CollectiveEpilogueBwdGQAISD_fSG_Li384ELb0ELb1EEENS1_19SingleTileSchedulerILb0ELb0ELb0ELi96EEEEEEEEEvNT_6ParamsE,@function
        .size           _ZN7cutlass13device_kernelIN5flash11enable_sm90INS1_16FlashAttnBwdSm90INS1_25CollectiveMainloopBwdSm90ILi2ELi1ELi1EN4cute5tupleIJNS5_1CILi1EEES8_S8_EEENS6_IJNS7_ILi64EEENS7_ILi96EEENS7_ILi192EEEEEENS_6half_tEfNS_4arch4Sm90ELb0ELb1ELb1ELb0ELb1ELb0ELb1ELb0ELi3ELi1ELi1ELi1ELb0EEENS1_24CollectiveEpilogueBwdGQAISD_fSG_Li384ELb0ELb1EEENS1_19SingleTileSchedulerILb0ELb0ELb0ELi96EEEEEEEEEvNT_6ParamsE,(.L_x_7660 - _ZN7cutlass13device_kernelIN5flash11enable_sm90INS1_16FlashAttnBwdSm90INS1_25CollectiveMainloopBwdSm90ILi2ELi1ELi1EN4cute5tupleIJNS5_1CILi1EEES8_S8_EEENS6_IJNS7_ILi64EEENS7_ILi96EEENS7_ILi192EEEEEENS_6half_tEfNS_4arch4Sm90ELb0ELb1ELb1ELb0ELb1ELb0ELb1ELb0ELi3ELi1ELi1ELi1ELb0EEENS1_24CollectiveEpilogueBwdGQAISD_fSG_Li384ELb0ELb1EEENS1_19SingleTileSchedulerILb0ELb0ELb0ELi96EEEEEEEEEvNT_6ParamsE)
        .other          _ZN7cutlass13device_kernelIN5flash11enable_sm90INS1_16FlashAttnBwdSm90INS1_25CollectiveMainloopBwdSm90ILi2ELi1ELi1EN4cute5tupleIJNS5_1CILi1EEES8_S8_EEENS6_IJNS7_ILi64EEENS7_ILi96EEENS7_ILi192EEEEEENS_6half_tEfNS_4arch4Sm90ELb0ELb1ELb1ELb0ELb1ELb0ELb1ELb0ELi3ELi1ELi1ELi1ELb0EEENS1_24CollectiveEpilogueBwdGQAISD_fSG_Li384ELb0ELb1EEENS1_19SingleTileSchedulerILb0ELb0ELb0ELi96EEEEEEEEEvNT_6ParamsE,@"STO_CUDA_ENTRY STV_DEFAULT"
_ZN7cutlass13device_kernelIN5flash11enable_sm90INS1_16FlashAttnBwdSm90INS1_25CollectiveMainloopBwdSm90ILi2ELi1ELi1EN4cute5tupleIJNS5_1CILi1EEES8_S8_EEENS6_IJNS7_ILi64EEENS7_ILi96EEENS7_ILi192EEEEEENS_6half_tEfNS_4arch4Sm90ELb0ELb1ELb1ELb0ELb1ELb0ELb1ELb0ELi3ELi1ELi1ELi1ELb0EEENS1_24CollectiveEpilogueBwdGQAISD_fSG_Li384ELb0ELb1EEENS1_19SingleTileSchedulerILb0ELb0ELb0ELi96EEEEEEEEEvNT_6ParamsE:
        /* <DEDUP_REMOVED lines=24> */
.L_x_1605:
[----:B------:R-:W-:Y:S05]  /*0180*/  BSYNC B0 ;  /* 0x0000000000007941 */ /* 0x000fea0003800000 */
.L_x_1604:
        /* <DEDUP_REMOVED lines=37> */
.L_x_1606:
        /* <DEDUP_REMOVED lines=20> */
.L_x_1607:
[----:B------:R-:W-:Y:S01]  /*0520*/  PLOP3.LUT P0, PT, PT, PT, UP0, 0x80, 0x0 ;  /* 0x000000000000781c */ /* 0x000fe20003f0f008 */
[----:B------:R-:W-:Y:S01]  /*0530*/  NOP ;  /* 0x0000000000007918 */ /* 0x000fe20000000000 */
[----:B------:R-:W-:Y:S01]  /*0540*/  ULDC.64 UR46, c[0x0][0x208] ;  /* 0x00008200002e7ab9 */ /* 0x000fe20000000a00 */
[----:B------:R-:W-:Y:S01]  /*0550*/  BSSY B6, `(.L_x_1608) ;  /* 0x0000922000067945 */ /* 0x000fe20003800000 */
[----:B-12-4-:R-:W-:Y:S09]  /*0560*/  BAR.SYNC.DEFER_BLOCKING 0x0 ;  /* 0x0000000000007b1d */ /* 0x016ff20000010000 */
[----:B------:R-:W-:Y:S05]  /*0570*/  @!P0 BRA `(.L_x_1609) ;  /* 0x0000004c00248947 */ /* 0x000fea0003800000 */
.L_x_1610:
        /* <DEDUP_REMOVED lines=13> */
[----:B-1----:R-:W-:Y:S05]  /*0650*/  @!P0 BRA `(.L_x_1611) ;  /* 0x0000009000448947 */ /* 0x002fea0003800000 */
        /* <DEDUP_REMOVED lines=71> */
.L_x_1612:
        /* <DEDUP_REMOVED lines=37> */
.L_x_1615:
        /* <DEDUP_REMOVED lines=15> */
.L_x_1614:
        /* <DEDUP_REMOVED lines=20> */
.L_x_1617:
        /* <DEDUP_REMOVED lines=15> */
.L_x_1616:
        /* <DEDUP_REMOVED lines=8> */
.L_x_1749:
        /* <DEDUP_REMOVED lines=19> */
.L_x_1619:
        /* <DEDUP_REMOVED lines=109> */
.L_x_1639:
[----:B------:R-:W-:-:S05]  /*18c0*/  IMAD.U32 R3, RZ, RZ, UR38 ;  /* 0x00000026ff037e24 */ /* 0x000fca000f8e00ff */
[----:B------:R-:W-:-:S04]  /*18d0*/  LOP3.LUT R3, R3, 0x1, RZ, 0xfc, !PT ;  /* 0x0000000103037812 */ /* 0x000fc800078efcff */
[----:B------:R-:W-:-:S13]  /*18e0*/  ISETP.NE.AND P0, PT, R3, 0x3, PT ;  /* 0x000000030300780c */ /* 0x000fda0003f05270 */
[----:B------:R-:W-:Y:S05]  /*18f0*/  @!P0 BRA `(.L_x_1621) ;  /* 0x0000000000048947 */ /* 0x000fea0003800000 */
[----:B------:R-:W-:Y:S01]  /*1900*/  BPT.TRAP 0x1 ;  /* 0x000000040000795c */ /* 0x000fe20000300000 */
.L_x_1621:
[----:B------:R-:W-:Y:S02]  /*1910*/  LEA R3, R2, UR37, 0x3 ;  /* 0x0000002502037c11 */ /* 0x000fe4000f8e18ff */
[----:B------:R-:W-:-:S04]  /*1920*/  SHF.L.U32 R10, R7, 0x1f, RZ ;  /* 0x0000001f070a7819 */ /* 0x000fc800000006ff */
[----:B------:R1:W2:Y:S01]  /*1930*/  SYNCS.PHASECHK.TRANS64.TRYWAIT P1, [R3+URZ+0x36410], R10 ;  /* 0x0364100a030075a7 */ /* 0x0002a2000802017f */
[----:B------:R-:W-:Y:S05]  /*1940*/  @!P0 BRA `(.L_x_1622) ;  /* 0x0000000000048947 */ /* 0x000fea0003800000 */
[----:B------:R-:W-:Y:S01]  /*1950*/  BPT.TRAP 0x1 ;  /* 0x000000040000795c */ /* 0x000fe20000300000 */
.L_x_1622:
[----:B--2---:R-:W-:Y:S05]  /*1960*/  @P1 BRA `(.L_x_1623) ;  /* 0x0000000000081947 */ /* 0x004fea0003800000 */
[----:B------:R-:W2:Y:S02]  /*1970*/  SYNCS.PHASECHK.TRANS64.TRYWAIT P1, [R3+URZ+0x36410], R10 ;  /* 0x0364100a030075a7 */ /* 0x000ea4000802017f */
[----:B--2---:R-:W-:Y:S05]  /*1980*/  @!P1 BRA `(.L_x_1624) ;  /* 0x0000007c00b49947 */ /* 0x004fea0003800000 */
.L_x_1623:
        /* <DEDUP_REMOVED lines=8> */
[----:B------:R-:W-:-:S02]  /*1a10*/  UMOV UR11, 0x40000040 ;  /* 0x40000040000b7882 */ /* 0x000fc40000000000 */
[----:B------:R-:W-:Y:S02]  /*1a20*/  ULOP3.LUT UR5, UR5, 0x3fff, URZ, 0xc0, !UPT ;  /* 0x00003fff05057892 */ /* 0x000fe4000f8ec03f */
[----:B------:R-:W-:Y:S02]  /*1a30*/  LEA R11, R10, UR37, 0x2 ;  /* 0x000000250a0b7c11 */ /* 0x000fe4000f8e10ff */
        /* <DEDUP_REMOVED lines=91> */
.L_x_1625:
[----:B-1----:R-:W-:-:S04]  /*1ff0*/  SHF.L.U32 R11, R4, 0x1f, RZ ;  /* 0x0000001f040b7819 */ /* 0x002fc800000006ff */
[----:B------:R1:W4:Y:S01]  /*2000*/  SYNCS.PHASECHK.TRANS64.TRYWAIT P1, [UR37+0x36430], R11 ;  /* 0x0364300bff0075a7 */ /* 0x0003220008020165 */
[----:B------:R-:W-:Y:S05]  /*2010*/  @!P0 BRA `(.L_x_1626) ;  /* 0x0000000000048947 */ /* 0x000fea0003800000 */
[----:B------:R-:W-:Y:S01]  /*2020*/  BPT.TRAP 0x1 ;  /* 0x000000040000795c */ /* 0x000fe20000300000 */
.L_x_1626:
[----:B----4-:R-:W-:Y:S05]  /*2030*/  @P1 BRA `(.L_x_1627) ;  /* 0x0000000000081947 */ /* 0x010fea0003800000 */
[----:B------:R-:W4:Y:S02]  /*2040*/  SYNCS.PHASECHK.TRANS64.TRYWAIT P1, [UR37+0x36430], R11 ;  /* 0x0364300bff0075a7 */ /* 0x000f240008020165 */
[----:B----4-:R-:W-:Y:S05]  /*2050*/  @!P1 BRA `(.L_x_1628) ;  /* 0x0000007800149947 */ /* 0x010fea0003800000 */
.L_x_1627:
        /* <DEDUP_REMOVED lines=147> */
.L_x_1631:
[----:B------:R-:W-:-:S06]  /*2990*/  UISETP.NE.AND UP0, UPT, UR42, 0x1, UPT ;  /* 0x000000012a00788c */ /* 0x000fcc000bf05270 */
[----:B------:R-:W-:-:S05]  /*29a0*/  PLOP3.LUT P1, PT, PT, PT, UP0, 0x80, 0x0 ;  /* 0x000000000000781c */ /* 0x000fca0003f2f008 */
[----:B------:R-:W-:-:S08]  /*29b0*/  @UP0 ULDC UR5, c[0x0][0x754] ;  /* 0x0001d50000050ab9 */ /* 0x000fd00000000800 */
[----:B------:R-:W-:Y:S01]  /*29c0*/  @P1 IMAD.HI.U32 R143, R142, UR5, RZ ;  /* 0x000000058e8f1c27 */ /* 0x000fe2000f8e00ff */
[----:B------:R-:W-:-:S04]  /*29d0*/  @UP0 ULDC UR5, c[0x0][0x758] ;  /* 0x0001d60000050ab9 */ /* 0x000fc80000000800 */
[----:B------:R-:W-:-:S07]  /*29e0*/  @P1 SHF.R.U32.HI R142, RZ, UR5, R143 ;  /* 0x00000005ff8e1c19 */ /* 0x000fce000801168f */
.L_x_1632:
[----:B------:R-:W-:Y:S05]  /*29f0*/  BSYNC B0 ;  /* 0x0000000000007941 */ /* 0x000fea0003800000 */
.L_x_1630:
[----:B------:R-:W4:Y:S01]  /*2a00*/  LDL R143, [R1] ;  /* 0x00000000018f7983 */ /* 0x000f220000100800 */
[----:B------:R-:W-:Y:S01]  /*2a10*/  IADD3 R150, R140, UR4, R5 ;  /* 0x000000048c967c10 */ /* 0x000fe2000fffe005 */
[----:B----4-:R-:W-:-:S05]  /*2a20*/  IMAD R142, R142, UR42, R143 ;  /* 0x0000002a8e8e7c24 */ /* 0x010fca000f8e028f */
[----:B------:R-:W-:Y:S02]  /*2a30*/  VIADDMNMX R147, R142, UR42, R147, PT ;  /* 0x0000002a8e937c46 */ /* 0x000fe4000b800193 */
[----:B------:R-:W-:-:S07]  /*2a40*/  VIMNMX R150, R150, R142, !PT ;  /* 0x0000008e96967248 */ /* 0x000fce0007fe0100 */
.L_x_1629:
        /* <DEDUP_REMOVED lines=18> */
.L_x_1635:
[----:B------:R-:W-:-:S06]  /*2b70*/  UISETP.NE.AND UP0, UPT, UR42, 0x1, UPT ;  /* 0x000000012a00788c */ /* 0x000fcc000bf05270 */
[----:B------:R-:W-:-:S05]  /*2b80*/  PLOP3.LUT P1, PT, PT, PT, UP0, 0x80, 0x0 ;  /* 0x000000000000781c */ /* 0x000fca0003f2f008 */
[----:B------:R-:W-:-:S08]  /*2b90*/  @UP0 ULDC UR4, c[0x0][0x754] ;  /* 0x0001d50000040ab9 */ /* 0x000fd00000000800 */
[----:B------:R-:W-:Y:S01]  /*2ba0*/  @P1 IMAD.HI.U32 R142, R140, UR4, RZ ;  /* 0x000000048c8e1c27 */ /* 0x000fe2000f8e00ff */
[----:B------:R-:W-:-:S04]  /*2bb0*/  @UP0 ULDC UR4, c[0x0][0x758] ;  /* 0x0001d60000040ab9 */ /* 0x000fc80000000800 */
[----:B------:R-:W-:-:S07]  /*2bc0*/  @P1 SHF.R.U32.HI R140, RZ, UR4, R142 ;  /* 0x00000004ff8c1c19 */ /* 0x000fce000801168e */
.L_x_1636:
[----:B------:R-:W-:Y:S05]  /*2bd0*/  BSYNC B0 ;  /* 0x0000000000007941 */ /* 0x000fea0003800000 */
.L_x_1634:
[----:B------:R-:W4:Y:S02]  /*2be0*/  LDL R142, [R1] ;  /* 0x00000000018e7983 */ /* 0x000f240000100800 */
[----:B----4-:R-:W-:-:S05]  /*2bf0*/  IMAD R140, R140, UR42, R142 ;  /* 0x0000002a8c8c7c24 */ /* 0x010fca000f8e028e */
[----:B------:R-:W-:Y:S02]  /*2c00*/  VIMNMX R145, R145, R140, !PT ;  /* 0x0000008c91917248 */ /* 0x000fe40007fe0100 */
[----:B------:R-:W-:-:S07]  /*2c10*/  VIADDMNMX R139, R140, UR42, R139, PT ;  /* 0x0000002a8c8b7c46 */ /* 0x000fce000b80018b */
.L_x_1633:
        /* <DEDUP_REMOVED lines=10> */
[----:B------:R-:W-:-:S03]  /*2cc0*/  ULOP3.LUT UR9, UR5, 0x1000000, URZ, 0xfc, !UPT ;  /* 0x0100000005097892 */ /* 0x000fc6000f8efc3f */
[----:B------:R-:W-:-:S04]  /*2cd0*/  UMOV UR5, 0x40000040 ;  /* 0x4000004000057882 */ /* 0x000fc80000000000 */
[----:B------:R-:W-:Y:S01]  /*2ce0*/  ULEA UR12, UR10, UR37, 0xd ;  /* 0x000000250a0c7291 */ /* 0x000fe2000f8e683f */
[----:B------:R-:W-:-:S03]  /*2cf0*/  UMOV UR6, UR9 ;  /* 0x0000000900067c82 */ /* 0x000fc60008000000 */
[----:B------:R-:W-:-:S04]  /*2d00*/  UIADD3 UR4, UR12, 0x2a000, URZ ;  /* 0x0002a0000c047890 */ /* 0x000fc8000fffe03f */
[----:B------:R-:W-:-:S04]  /*2d10*/  USHF.R.U32.HI UR4, URZ, 0x4, UR4 ;  /* 0x000000043f047899 */ /* 0x000fc80008011604 */
        /* <DEDUP_REMOVED lines=171> */
[----:B------:R-:W-:Y:S01]  /*37d0*/  F2FP.F16.F32.PACK_AB R126, R129, R128 ;  /* 0x00000080817e723e */ /* 0x000fe200000000ff */
[----:B------:R-:W-:Y:S01]  /*37e0*/  ULOP3.LUT UR14, UR13, 0x10000, URZ, 0xfc, !UPT ;  /* 0x000100000d0e7892 */ /* 0x000fe2000f8efc3f */
        /* <DEDUP_REMOVED lines=40> */
[----:B------:R-:W-:Y:S01]  /*3a70*/  UMOV UR8, UR14 ;  /* 0x0000000e00087c82 */ /* 0x000fe20008000000 */
        /* <DEDUP_REMOVED lines=52> */
.L_x_1637:
        /* <DEDUP_REMOVED lines=59> */
.L_x_1638:
        /* <DEDUP_REMOVED lines=63> */
.L_x_1613:
[----:B------:R-:W-:Y:S05]  /*4560*/  @P0 BRA `(.L_x_1611) ;  /* 0x0000005000800947 */ /* 0x000fea0003800000 */
[----:B------:R-:W1:Y:S01]  /*4570*/  S2R R4, SR_TID.X ;  /* 0x0000000000047919 */ /* 0x000e620000002100 */
[----:B------:R-:W2:Y:S01]  /*4580*/  S2UR UR8, SR_CTAID.Y ;  /* 0x00000000000879c3 */ /* 0x000ea20000002600 */
[----:B------:R-:W-:Y:S01]  /*4590*/  ULDC UR9, c[0x0][0x850] ;  /* 0x0002140000097ab9 */ /* 0x000fe20000000800 */
[----:B------:R-:W-:Y:S01]  /*45a0*/  ULDC.64 UR12, c[0x0][0x818] ;  /* 0x00020600000c7ab9 */ /* 0x000fe20000000a00 */
[----:B------:R-:W-:Y:S01]  /*45b0*/  UISETP.NE.AND UP0, UPT, UR9, 0x1, UPT ;  /* 0x000000010900788c */ /* 0x000fe2000bf05270 */
[----:B------:R-:W-:Y:S01]  /*45c0*/  BSSY B0, `(.L_x_1640) ;  /* 0x0000058000007945 */ /* 0x000fe20003800000 */
[----:B------:R-:W-:Y:S01]  /*45d0*/  ULDC UR18, c[0x0][0x80c] ;  /* 0x0002030000127ab9 */ /* 0x000fe20000000800 */
[----:B------:R-:W-:Y:S01]  /*45e0*/  UMOV UR20, 0x400 ;  /* 0x0000040000147882 */ /* 0x000fe20000000000 */
[----:B------:R-:W-:Y:S01]  /*45f0*/  ULDC.64 UR16, c[0x0][0x840] ;  /* 0x0002100000107ab9 */ /* 0x000fe20000000a00 */
[----:B------:R-:W3:Y:S01]  /*4600*/  S2UR UR15, SR_CTAID.X ;  /* 0x00000000000f79c3 */ /* 0x000ee20000002500 */
[----:B------:R-:W-:-:S05]  /*4610*/  ULDC.64 UR24, c[0x0][0x848] ;  /* 0x0002120000187ab9 */ /* 0x000fca0000000a00 */
[----:B------:R-:W-:Y:S01]  /*4620*/  @UP0 ULDC UR4, c[0x0][0x854] ;  /* 0x0002150000040ab9 */ /* 0x000fe20000000800 */
[----:B------:R-:W-:Y:S01]  /*4630*/  @UP0 ULDC UR7, c[0x0][0x858] ;  /* 0x0002160000070ab9 */ /* 0x000fe20000000800 */
[----:B------:R-:W4:Y:S01]  /*4640*/  S2UR UR14, SR_CTAID.Z ;  /* 0x00000000000e79c3 */ /* 0x000f220000002700 */
[----:B--2---:R-:W-:-:S07]  /*4650*/  UIMAD.WIDE.U32 UR4, UR8, UR4, URZ ;  /* 0x00000004080472a5 */ /* 0x004fce000f8e003f */
[----:B------:R-:W2:Y:S01]  /*4660*/  S2UR UR21, SR_CgaCtaId ;  /* 0x00000000001579c3 */ /* 0x000ea20000008800 */
[----:B------:R-:W-:Y:S01]  /*4670*/  UMOV UR11, UR8 ;  /* 0x00000008000b7c82 */ /* 0x000fe20008000000 */
[----:B------:R-:W-:Y:S01]  /*4680*/  @UP0 USHF.R.U32.HI UR11, URZ, UR7, UR5 ;  /* 0x000000073f0b0299 */ /* 0x000fe20008011605 */
[----:B-1----:R-:W-:-:S03]  /*4690*/  VIADD R3, R4, 0xffffff80 ;  /* 0xffffff8004037836 */ /* 0x002fc60000000000 */
[----:B------:R-:W-:Y:S02]  /*46a0*/  USHF.R.S32.HI UR19, URZ, 0x1f, UR11 ;  /* 0x0000001f3f137899 */ /* 0x000fe4000801140b */
[----:B------:R-:W-:Y:S01]  /*46b0*/  BAR.SYNC.DEFER_BLOCKING 0x1, 0x180 ;  /* 0x0046000000007b1d */ /* 0x000fe20000010000 */
[----:B---3--:R-:W-:Y:S01]  /*46c0*/  UIMAD UR6, UR15, 0x4800, URZ ;  /* 0x000048000f0678a4 */ /* 0x008fe2000f8e023f */
[----:B------:R-:W-:Y:S01]  /*46d0*/  ISETP.NE.AND P1, PT, R4, 0x80, PT ;  /* 0x000000800400780c */ /* 0x000fe20003f25270 */
[----:B------:R-:W-:Y:S01]  /*46e0*/  UIMAD UR10, UR19, UR12, URZ ;  /* 0x0000000c130a72a4 */ /* 0x000fe2000f8e023f */
[----:B------:R-:W-:Y:S01]  /*46f0*/  SHF.R.S32.HI R0, RZ, 0x1f, R3 ;  /* 0x0000001fff007819 */ /* 0x000fe20000011403 */
[----:B------:R-:W-:Y:S01]  /*4700*/  USHF.R.S32.HI UR7, URZ, 0x1f, UR6 ;  /* 0x0000001f3f077899 */ /* 0x000fe20008011406 */
[----:B------:R-:W-:Y:S01]  /*4710*/  ISETP.NE.AND P0, PT, R3, RZ, PT ;  /* 0x000000ff0300720c */ /* 0x000fe20003f05270 */
[----:B------:R-:W-:Y:S01]  /*4720*/  UIMAD UR22, UR11, UR13, UR10 ;  /* 0x0000000d0b1672a4 */ /* 0x000fe2000f8e020a */
[----:B------:R-:W-:Y:S01]  /*4730*/  LEA.HI R2, R0, R3, RZ, 0x7 ;  /* 0x0000000300027211 */ /* 0x000fe200078f38ff */
[----:B------:R-:W-:Y:S01]  /*4740*/  UIMAD.WIDE.U32 UR4, UR11, UR12, UR6 ;  /* 0x0000000c0b0472a5 */ /* 0x000fe2000f8e0006 */
[----:B------:R-:W-:-:S02]  /*4750*/  ULDC UR10, c[0x0][0x870] ;  /* 0x00021c00000a7ab9 */ /* 0x000fc40000000800 */
[----:B------:R-:W-:Y:S01]  /*4760*/  LOP3.LUT R0, R2, 0x3fffff80, RZ, 0xc0, !PT ;  /* 0x3fffff8002007812 */ /* 0x000fe200078ec0ff */
[----:B------:R-:W-:Y:S01]  /*4770*/  UIMAD UR10, UR15, UR10, URZ ;  /* 0x0000000a0f0a72a4 */ /* 0x000fe2000f8e023f */
[----:B------:R-:W-:Y:S01]  /*4780*/  SHF.R.S32.HI R5, RZ, 0x7, R2 ;  /* 0x00000007ff057819 */ /* 0x000fe20000011402 */
[----:B----4-:R-:W-:Y:S02]  /*4790*/  UIMAD UR15, UR14, UR18, URZ ;  /* 0x000000120e0f72a4 */ /* 0x010fe4000f8e023f */
[----:B------:R-:W-:Y:S01]  /*47a0*/  IMAD.IADD R0, R3, 0x1, -R0 ;  /* 0x0000000103007824 */ /* 0x000fe200078e0a00 */
[----:B------:R-:W-:Y:S02]  /*47b0*/  UIMAD UR18, UR10, UR18, URZ ;  /* 0x000000120a1272a4 */ /* 0x000fe4000f8e023f */
[----:B--2---:R-:W-:Y:S01]  /*47c0*/  ULEA UR10, UR21, UR20, 0x18 ;  /* 0x00000014150a7291 */ /* 0x004fe2000f8ec03f */
[----:B------:R-:W-:Y:S01]  /*47d0*/  IMAD R0, R5, 0x600, R0 ;  /* 0x0000060005007824 */ /* 0x000fe200078e0200 */
[----:B------:R-:W-:-:S02]  /*47e0*/  USHF.R.S32.HI UR21, URZ, 0x1f, UR18 ;  /* 0x0000001f3f157899 */ /* 0x000fc40008011412 */
[----:B------:R-:W-:Y:S01]  /*47f0*/  USHF.R.S32.HI UR20, URZ, 0x1f, UR15 ;  /* 0x0000001f3f147899 */ /* 0x000fe2000801140f */
[----:B------:R-:W-:Y:S01]  /*4800*/  IMAD.SHL.U32 R0, R0, 0x4, RZ ;  /* 0x0000000400007824 */ /* 0x000fe200078e00ff */
[----:B------:R-:W-:Y:S02]  /*4810*/  UIADD3 UR18, UP0, UP1, UR18, UR15, UR11 ;  /* 0x0000000f12127290 */ /* 0x000fe4000f91e00b */
[----:B------:R-:W-:Y:S02]  /*4820*/  UIMAD.WIDE.U32 UR6, UR11, UR16, UR6 ;  /* 0x000000100b0672a5 */ /* 0x000fe4000f8e0006 */
[----:B------:R-:W-:Y:S01]  /*4830*/  UIMAD UR23, UR19, UR16, URZ ;  /* 0x00000010131772a4 */ /* 0x000fe2000f8e023f */
[----:B------:R-:W-:Y:S01]  /*4840*/  LEA R0, R0, UR10, 0x2 ;  /* 0x0000000a00007c11 */ /* 0x000fe2000f8e10ff */
[----:B------:R-:W-:Y:S02]  /*4850*/  UIADD3.X UR16, UR21, UR20, UR19, UP0, UP1 ;  /* 0x0000001415107290 */ /* 0x000fe400087e2413 */
[----:B------:R-:W-:Y:S01]  /*4860*/  USHF.L.U32 UR15, UR18, 0x2, URZ ;  /* 0x00000002120f7899 */ /* 0x000fe2000800063f */
[----:B------:R-:W-:Y:S01]  /*4870*/  ULDC.64 UR12, c[0x0][0x868] ;  /* 0x00021a00000c7ab9 */ /* 0x000fe20000000a00 */
[----:B------:R-:W-:Y:S01]  /*4880*/  USHF.L.U64.HI UR16, UR18, 0x2, UR16 ;  /* 0x0000000212107899 */ /* 0x000fe20008010210 */
[----:B------:R1:W-:Y:S01]  /*4890*/  STS.128 [R0], R24 ;  /* 0x0000001800007388 */ /* 0x0003e20000000c00 */
[----:B------:R-:W-:-:S02]  /*48a0*/  UIADD3 UR18, UP0, UR15, UR12, URZ ;  /* 0x0000000c0f127290 */ /* 0x000fc4000ff1e03f */
[----:B------:R-:W-:Y:S01]  /*48b0*/  USHF.R.S32.HI UR12, URZ, 0x1f, UR14 ;  /* 0x0000001f3f0c7899 */ /* 0x000fe2000801140e */
[----:B------:R1:W-:Y:S01]  /*48c0*/  STS.128 [R0+0x800], R28 ;  /* 0x0008001c00007388 */ /* 0x0003e20000000c00 */
[----:B------:R-:W-:Y:S01]  /*48d0*/  UIMAD UR17, UR11, UR17, UR23 ;  /* 0x000000110b1172a4 */ /* 0x000fe2000f8e0217 */
[----:B------:R-:W-:Y:S02]  /*48e0*/  ULDC.64 UR20, c[0x0][0x820] ;  /* 0x0002080000147ab9 */ /* 0x000fe40000000a00 */
[----:B------:R1:W-:Y:S01]  /*48f0*/  STS.128 [R0+0x1000], R32 ;  /* 0x0010002000007388 */ /* 0x0003e20000000c00 */
[----:B------:R-:W-:Y:S01]  /*4900*/  UIADD3.X UR19, UR16, UR13, URZ, UP0, !UPT ;  /* 0x0000000d10137290 */ /* 0x000fe200087fe43f */
[----:B------:R-:W-:Y:S01]  /*4910*/  IMAD.U32 R2, RZ, RZ, UR18 ;  /* 0x00000012ff027e24 */ /* 0x000fe2000f8e00ff */
[----:B------:R-:W-:Y:S01]  /*4920*/  UIMAD UR13, UR12, UR20, URZ ;  /* 0x000000140c0d72a4 */ /* 0x000fe2000f8e023f */
[----:B------:R1:W-:Y:S01]  /*4930*/  STS.128 [R0+0x1800], R36 ;  /* 0x0018002400007388 */ /* 0x0003e20000000c00 */
[----:B------:R-:W-:-:S02]  /*4940*/  UIADD3 UR5, UR5, UR22, URZ ;  /* 0x0000001605057290 */ /* 0x000fc4000fffe03f */
[----:B------:R-:W-:Y:S01]  /*4950*/  UIMAD UR12, UR12, UR24, URZ ;  /* 0x000000180c0c72a4 */ /* 0x000fe2000f8e023f */
[----:B------:R1:W-:Y:S01]  /*4960*/  STS.128 [R0+0x2000], R40 ;  /* 0x0020002800007388 */ /* 0x0003e20000000c00 */
[----:B------:R-:W-:Y:S01]  /*4970*/  UIADD3 UR7, UR7, UR17, URZ ;  /* 0x0000001107077290 */ /* 0x000fe2000fffe03f */
[----:B------:R-:W-:Y:S01]  /*4980*/  IMAD.U32 R3, RZ, RZ, UR19 ;  /* 0x00000013ff037e24 */ /* 0x000fe2000f8e00ff */
[----:B------:R-:W-:Y:S01]  /*4990*/  UIMAD UR13, UR14, UR21, UR13 ;  /* 0x000000150e0d72a4 */ /* 0x000fe2000f8e020d */
[----:B------:R1:W-:Y:S01]  /*49a0*/  STS.128 [R0+0x2800], R44 ;  /* 0x0028002c00007388 */ /* 0x0003e20000000c00 */
[----:B------:R-:W-:Y:S02]  /*49b0*/  UIMAD.WIDE.U32 UR4, UR14, UR20, UR4 ;  /* 0x000000140e0472a5 */ /* 0x000fe4000f8e0004 */
[----:B------:R-:W-:Y:S01]  /*49c0*/  UIMAD UR12, UR14, UR25, UR12 ;  /* 0x000000190e0c72a4 */ /* 0x000fe2000f8e020c */
[----:B------:R1:W-:Y:S01]  /*49d0*/  STS.128 [R0+0x3000], R48 ;  /* 0x0030003000007388 */ /* 0x0003e20000000c00 */
[----:B------:R-:W-:Y:S01]  /*49e0*/  UIMAD.WIDE.U32 UR6, UR14, UR24, UR6 ;  /* 0x000000180e0672a5 */ /* 0x000fe2000f8e0006 */
[----:B------:R-:W-:-:S02]  /*49f0*/  ULDC.64 UR20, c[0x0][0x800] ;  /* 0x0002000000147ab9 */ /* 0x000fc40000000a00 */
[----:B------:R1:W-:Y:S01]  /*4a00*/  STS.128 [R0+0x3800], R52 ;  /* 0x0038003400007388 */ /* 0x0003e20000000c00 */
[----:B------:R-:W-:Y:S01]  /*4a10*/  ULDC.64 UR22, c[0x0][0x828] ;  /* 0x00020a0000167ab9 */ /* 0x000fe20000000a00 */
[----:B------:R-:W-:Y:S02]  /*4a20*/  UIADD3 UR14, -UR11, URZ, URZ ;  /* 0x0000003f0b0e7290 */ /* 0x000fe4000fffe13f */
[----:B------:R1:W-:Y:S01]  /*4a30*/  STS.128 [R0+0x4000], R56 ;  /* 0x0040003800007388 */ /* 0x0003e20000000c00 */
[----:B------:R-:W-:Y:S02]  /*4a40*/  UIADD3 UR11, UR5, UR13, URZ ;  /* 0x0000000d050b7290 */ /* 0x000fe4000fffe03f */
[----:B------:R-:W-:Y:S01]  /*4a50*/  ULEA UR20, UP0, UR4, UR20, 0x2 ;  /* 0x0000001404147291 */ /* 0x000fe2000f80103f */
[----:B------:R1:W-:Y:S01]  /*4a60*/  STS.128 [R0+0x4800], R60 ;  /* 0x0048003c00007388 */ /* 0x0003e20000000c00 */
[----:B------:R-:W-:Y:S02]  /*4a70*/  UIADD3 UR5, UR7, UR12, URZ ;  /* 0x0000000c07057290 */ /* 0x000fe4000fffe03f */
[----:B------:R-:W-:Y:S01]  /*4a80*/  ULEA UR22, UP1, UR6, UR22, 0x2 ;  /* 0x0000001606167291 */ /* 0x000fe2000f82103f */
[----:B------:R1:W-:Y:S01]  /*4a90*/  STS.128 [R0+0x5000], R64 ;  /* 0x0050004000007388 */ /* 0x0003e20000000c00 */
[----:B------:R-:W-:-:S02]  /*4aa0*/  ULEA.HI.X UR21, UR4, UR21, UR11, 0x2, UP0 ;  /* 0x0000001504157291 */ /* 0x000fc400080f140b */
[----:B------:R-:W-:Y:S01]  /*4ab0*/  ULEA.HI.X UR5, UR6, UR23, UR5, 0x2, UP1 ;  /* 0x0000001706057291 */ /* 0x000fe200088f1405 */
[----:B------:R1:W-:Y:S01]  /*4ac0*/  STS.128 [R0+0x5800], R68 ;  /* 0x0058004400007388 */ /* 0x0003e20000000c00 */
[----:B------:R-:W-:Y:S01]  /*4ad0*/  UIMAD UR14, UR9, UR14, UR8 ;  /* 0x0000000e090e72a4 */ /* 0x000fe2000f8e0208 */
[----:B------:R-:W-:Y:S11]  /*4ae0*/  @P0 BRA `(.L_x_1641) ;  /* 0x0000000000140947 */ /* 0x000ff60003800000 */
.L_x_1642:
[----:B------:R-:W2:Y:S04]  /*4af0*/  LDG.E.STRONG.GPU R4, desc[UR46][R2.64] ;  /* 0x0000002e02047981 */ /* 0x000ea8000c1ef900 */
[----:B--2---:R-:W-:Y:S01]  /*4b00*/  CCTL.IVALL ;  /* 0x00000000ff00798f */ /* 0x004fe20002000000 */
[----:B------:R-:W-:Y:S05]  /*4b10*/  YIELD ;  /* 0x0000000000007946 */ /* 0x000fea0003800000 */
[----:B------:R-:W-:-:S13]  /*4b20*/  ISETP.NE.AND P0, PT, R4, UR14, PT ;  /* 0x0000000e04007c0c */ /* 0x000fda000bf05270 */
[----:B------:R-:W-:Y:S05]  /*4b30*/  @P0 BRA `(.L_x_1642) ;  /* 0xfffffffc00ec0947 */ /* 0x000fea000383ffff */
.L_x_1641:
[----:B------:R-:W-:Y:S05]  /*4b40*/  BSYNC B0 ;  /* 0x0000000000007941 */ /* 0x000fea0003800000 */
.L_x_1640:
[----:B------:R-:W-:-:S03]  /*4b50*/  UMOV UR4, 0xffffffff ;  /* 0xffffffff00047882 */ /* 0x000fc60000000000 */
[----:B------:R-:W-:Y:S05]  /*4b60*/  BRA.DIV UR4, `(.L_x_1643) ;  /* 0x0000004e04687947 */ /* 0x000fea000b800000 */
[----:B------:R-:W-:Y:S01]  /*4b70*/  NOP ;  /* 0x0000000000007918 */ /* 0x000fe20000000000 */
.L_x_1752:
        /* <DEDUP_REMOVED lines=10> */
[----:B------:R-:W-:Y:S01]  /*4c20*/  PLOP3.LUT P0, PT, PT, PT, PT, 0x80, 0x0 ;  /* 0x000000000000781c */ /* 0x000fe20003f0f070 */
[----:B------:R-:W-:Y:S01]  /*4c30*/  UMOV UR6, 0x1200 ;  /* 0x0000120000067882 */ /* 0x000fe20000000000 */
[----:B------:R-:W-:Y:S01]  /*4c40*/  UMOV UR8, 0x0 ;  /* 0x0000000000087882 */ /* 0x000fe20000000000 */
[----:B------:R-:W-:Y:S01]  /*4c50*/  UMOV UR9, 0x14f00000 ;  /* 0x14f0000000097882 */ /* 0x000fe20000000000 */
[----:B------:R-:W-:-:S09]  /*4c60*/  UMOV UR4, UR22 ;  /* 0x0000001600047c82 */ /* 0x000fd20008000000 */
.L_x_1646:
[----:B------:R-:W-:Y:S01]  /*4c70*/  @P0 ELECT P2, URZ, PT ;  /* 0x00000000003f082f */ /* 0x000fe20003840000 */
[----:B------:R2:W-:-:S12]  /*4c80*/  UBLKRED.G.S.ADD.F32.RN [UR4], [UR10], UR6, desc[UR8] ;  /* 0x000008040a0073bb */ /* 0x0005d800080a1406 */
[----:B------:R-:W-:Y:S02]  /*4c90*/  @P2 PLOP3.LUT P0, PT, P2, PT, PT, 0x8, 0x0 ;  /* 0x000000000000281c */ /* 0x000fe4000170e170 */
[----:B------:R-:W-:-:S11]  /*4ca0*/  PLOP3.LUT P2, PT, PT, PT, PT, 0x8, 0x0 ;  /* 0x000000000000781c */ /* 0x000fd60003f4e170 */
[----:B--2---:R-:W-:Y:S05]  /*4cb0*/  @P0 BRA.U.ANY `(.L_x_1646) ;  /* 0xfffffffd00ec0947 */ /* 0x004fea000393ffff */
[----:B------:R0:W-:Y:S01]  /*4cc0*/  UTMACMDFLUSH ;  /* 0x00000000000079b7 */ /* 0x0001e20000000000 */
[----:B------:R-:W-:-:S04]  /*4cd0*/  DEPBAR.LE SB0, 0x0 ;  /* 0x000080000000791a */ /* 0x000fc80000000000 */
.L_x_1645:
[----:B------:R-:W-:Y:S05]  /*4ce0*/  BSYNC B0 ;  /* 0x0000000000007941 */ /* 0x000fea0003800000 */
.L_x_1644:
        /* <DEDUP_REMOVED lines=12> */
[----:B------:R-:W-:-:S05]  /*4db0*/  IMAD.MOV.U32 R5, RZ, RZ, 0x1 ;  /* 0x00000001ff057424 */ /* 0x000fca00078e00ff */
[----:B------:R2:W-:Y:S02]  /*4dc0*/  REDG.E.ADD.S32.STRONG.GPU desc[UR46][R2.64], R5 ;  /* 0x000000050200798e */ /* 0x0005e4000c10e3ae */
.L_x_1648:
[----:B------:R-:W-:Y:S05]  /*4dd0*/  BSYNC B0 ;  /* 0x0000000000007941 */ /* 0x000fea0003800000 */
.L_x_1647:
[----:B------:R-:W-:Y:S06]  /*4de0*/  BAR.SYNC.DEFER_BLOCKING 0x1, 0x180 ;  /* 0x0046000000007b1d */ /* 0x000fec0000010000 */
[----:B------:R-:W-:Y:S01]  /*4df0*/  ULDC.64 UR4, c[0x0][0x860] ;  /* 0x0002180000047ab9 */ /* 0x000fe20000000a00 */
[----:B------:R-:W-:Y:S01]  /*4e00*/  BSSY B0, `(.L_x_1649) ;  /* 0x0000017000007945 */ /* 0x000fe20003800000 */
[----:B------:R-:W-:-:S04]  /*4e10*/  UIADD3 UR15, UP0, UR15, UR4, URZ ;  /* 0x000000040f0f7290 */ /* 0x000fc8000ff1e03f */
[----:B------:R-:W-:Y:S02]  /*4e20*/  UIADD3.X UR16, UR16, UR5, URZ, UP0, !UPT ;  /* 0x0000000510107290 */ /* 0x000fe400087fe43f */
[----:B--2---:R-:W-:-:S04]  /*4e30*/  IMAD.U32 R2, RZ, RZ, UR15 ;  /* 0x0000000fff027e24 */ /* 0x004fc8000f8e00ff */
[----:B------:R-:W-:Y:S01]  /*4e40*/  IMAD.U32 R3, RZ, RZ, UR16 ;  /* 0x00000010ff037e24 */ /* 0x000fe2000f8e00ff */
        /* <DEDUP_REMOVED lines=13> */
.L_x_1651:
[----:B-12---:R-:W2:Y:S04]  /*4f20*/  LDG.E.STRONG.GPU R0, desc[UR46][R2.64] ;  /* 0x0000002e02007981 */ /* 0x006ea8000c1ef900 */
[----:B--2---:R-:W-:Y:S01]  /*4f30*/  CCTL.IVALL ;  /* 0x00000000ff00798f */ /* 0x004fe20002000000 */
[----:B------:R-:W-:Y:S05]  /*4f40*/  YIELD ;  /* 0x0000000000007946 */ /* 0x000fea0003800000 */
[----:B------:R-:W-:-:S13]  /*4f50*/  ISETP.NE.AND P0, PT, R0, UR14, PT ;  /* 0x0000000e00007c0c */ /* 0x000fda000bf05270 */
[----:B------:R-:W-:Y:S05]  /*4f60*/  @P0 BRA `(.L_x_1651) ;  /* 0xfffffffc00ec0947 */ /* 0x000fea000383ffff */
.L_x_1650:
[----:B------:R-:W-:Y:S05]  /*4f70*/  BSYNC B0 ;  /* 0x0000000000007941 */ /* 0x000fea0003800000 */
.L_x_1649:
[----:B------:R-:W-:-:S03]  /*4f80*/  UMOV UR4, 0xffffffff ;  /* 0xffffffff00047882 */ /* 0x000fc60000000000 */
[----:B------:R-:W-:Y:S05]  /*4f90*/  BRA.DIV UR4, `(.L_x_1652) ;  /* 0x0000004a04787947 */ /* 0x000fea000b800000 */
[----:B------:R-:W-:Y:S01]  /*4fa0*/  NOP ;  /* 0x0000000000007918 */ /* 0x000fe20000000000 */
.L_x_1755:
[----:B------:R-:W-:Y:S01]  /*4fb0*/  @!PT LDS RZ, [RZ] ;  /* 0x00000000fffff984 */ /* 0x000fe20000000800 */
[----:B------:R-:W-:Y:S01]  /*4fc0*/  @!PT LDS RZ, [RZ] ;  /* 0x00000000fffff984 */ /* 0x000fe20000000800 */
[----:B------:R-:W-:Y:S01]  /*4fd0*/  @!PT LDS RZ, [RZ] ;  /* 0x00000000fffff984 */ /* 0x000fe20000000800 */
[----:B------:R-:W-:Y:S01]  /*4fe0*/  @!PT LDS RZ, [RZ] ;  /* 0x00000000fffff984 */ /* 0x000fe20000000800 */
[----:B------:R3:W-:Y:S06]  /*4ff0*/  MEMBAR.ALL.CTA ;  /* 0x0000000000007992 */ /* 0x0007ec0000008000 */
[----:B---3--:R-:W3:Y:S01]  /*5000*/  FENCE.VIEW.ASYNC.S ;  /* 0x00000000000073c6 */ /* 0x008ee20000000000 */
[----:B------:R-:W-:Y:S05]  /*5010*/  WARPSYNC.ALL ;  /* 0x0000000000007948 */ /* 0x000fea0003800000 */
[----:B------:R-:W-:Y:S01]  /*5020*/  BSSY B0, `(.L_x_1653) ;  /* 0x0000010000007945 */ /* 0x000fe20003800000 */
[----:B---3--:R-:W-:Y:S06]  /*5030*/  BAR.SYNC.DEFER_BLOCKING 0x1, 0x180 ;  /* 0x0046000000007b1d */ /* 0x008fec0000010000 */
[----:B------:R-:W-:Y:S05]  /*5040*/  @P1 BRA `(.L_x_1654) ;  /* 0x0000000000341947 */ /* 0x000fea0003800000 */
[----:B------:R-:W-:Y:S01]  /*5050*/  PLOP3.LUT P0, PT, PT, PT, PT, 0x80, 0x0 ;  /* 0x000000000000781c */ /* 0x000fe20003f0f070 */
[----:B------:R-:W-:Y:S01]  /*5060*/  UMOV UR6, 0x1200 ;  /* 0x0000120000067882 */ /* 0x000fe20000000000 */
[----:B------:R-:W-:Y:S01]  /*5070*/  UMOV UR8, 0x0 ;  /* 0x0000000000087882 */ /* 0x000fe20000000000 */
[----:B------:R-:W-:Y:S01]  /*5080*/  UMOV UR9, 0x14f00000 ;  /* 0x14f0000000097882 */ /* 0x000fe20000000000 */
[----:B------:R-:W-:Y:S01]  /*5090*/  UMOV UR4, UR20 ;  /* 0x0000001400047c82 */ /* 0x000fe20008000000 */
[----:B------:R-:W-:-:S08]  /*50a0*/  UMOV UR5, UR21 ;  /* 0x0000001500057c82 */ /* 0x000fd00008000000 */
.L_x_1655:
[----:B------:R-:W-:Y:S01]  /*50b0*/  @P0 ELECT P2, URZ, PT ;  /* 0x00000000003f082f */ /* 0x000fe20003840000 */
[----:B------:R3:W-:-:S12]  /*50c0*/  UBLKRED.G.S.ADD.F32.RN [UR4], [UR10], UR6, desc[UR8] ;  /* 0x000008040a0073bb */ /* 0x0007d800080a1406 */
[----:B------:R-:W-:Y:S02]  /*50d0*/  @P2 PLOP3.LUT P0, PT, P2, PT, PT, 0x8, 0x0 ;  /* 0x000000000000281c */ /* 0x000fe4000170e170 */
[----:B------:R-:W-:-:S11]  /*50e0*/  PLOP3.LUT P2, PT, PT, PT, PT, 0x8, 0x0 ;  /* 0x000000000000781c */ /* 0x000fd60003f4e170 */
[----:B---3--:R-:W-:Y:S05]  /*50f0*/  @P0 BRA.U.ANY `(.L_x_1655) ;  /* 0xfffffffd00ec0947 */ /* 0x008fea000393ffff */
[----:B------:R0:W-:Y:S01]  /*5100*/  UTMACMDFLUSH ;  /* 0x00000000000079b7 */ /* 0x0001e20000000000 */
[----:B------:R-:W-:-:S04]  /*5110*/  DEPBAR.LE SB0, 0x0 ;  /* 0x000080000000791a */ /* 0x000fc80000000000 */
.L_x_1654:
[----:B------:R-:W-:Y:S05]  /*5120*/  BSYNC B0 ;  /* 0x0000000000007941 */ /* 0x000fea0003800000 */
.L_x_1653:
        /* <DEDUP_REMOVED lines=11> */
[----:B012345:R-:W-:Y:S04]  /*51e0*/  CCTL.IVALL ;  /* 0x00000000ff00798f */ /* 0x03ffe80002000000 */
[----:B------:R3:W-:Y:S01]  /*51f0*/  REDG.E.ADD.S32.STRONG.GPU desc[UR46][R2.64], R5 ;  /* 0x000000050200798e */ /* 0x0007e2000c10e3ae */
[----:B------:R-:W-:Y:S05]  /*5200*/  BRA `(.L_x_1611) ;  /* 0x0000004400587947 */ /* 0x000fea0003800000 */
.L_x_1609:
        /* <DEDUP_REMOVED lines=33> */
.L_x_1657:
[----:B------:R-:W-:-:S05]  /*5420*/  UMOV UR11, UR5 ;  /* 0x00000005000b7c82 */ /* 0x000fca0008000000 */
.L_x_1658:
        /* <DEDUP_REMOVED lines=11> */
[----:B------:R-:W-:Y:S02]  /*54e0*/  UIADD3 UR7, UR7, UR8, URZ ;  /* 0x0000000807077290 */ /* 0x000fe4000fffe03f */
[----:B------:R-:W-:Y:S02]  /*54f0*/  UISETP.LT.AND UP0, UPT, URZ, UR10, UPT ;  /* 0x0000000a3f00728c */ /* 0x000fe4000bf01270 */
[----:B------:R-:W-:-:S02]  /*5500*/  USHF.R.S32.HI UR9, URZ, 0x1f, UR16 ;  /* 0x0000001f3f097899 */ /* 0x000fc40008011410 */
[----:B------:R-:W-:Y:S01]  /*5510*/  USEL UR8, URZ, UR10, !UP0 ;  /* 0x0000000a3f087287 */ /* 0x000fe2000c000000 */
[----:B------:R-:W-:Y:S01]  /*5520*/  ULDC.64 UR12, c[0x0][0x2e0] ;  /* 0x0000b800000c7ab9 */ /* 0x000fe20000000a00 */
[----:B------:R-:W-:Y:S02]  /*5530*/  ULDC UR15, c[0x0][0x288] ;  /* 0x0000a200000f7ab9 */ /* 0x000fe40000000800 */
[----:B------:R-:W-:Y:S02]  /*5540*/  UISETP.GT.AND UP0, UPT, UR11, UR8, UPT ;  /* 0x000000080b00728c */ /* 0x000fe4000bf04270 */
[----:B------:R-:W-:Y:S02]  /*5550*/  UIMAD UR9, UR9, UR12, URZ ;  /* 0x0000000c090972a4 */ /* 0x000fe4000f8e023f */
[----:B------:R-:W-:Y:S02]  /*5560*/  UIMAD UR10, UR16, UR15, URZ ;  /* 0x0000000f100a72a4 */ /* 0x000fe4000f8e023f */
[----:B------:R-:W-:Y:S01]  /*5570*/  PLOP3.LUT P1, PT, PT, PT, UP0, 0x80, 0x0 ;  /* 0x000000000000781c */ /* 0x000fe20003f2f008 */
[----:B------:R-:W-:-:S02]  /*5580*/  UIMAD UR14, UR16, UR13, UR9 ;  /* 0x0000000d100e72a4 */ /* 0x000fc4000f8e0209 */
        /* <DEDUP_REMOVED lines=26> */
.L_x_1663:
[----:B------:R-:W2:Y:S04]  /*5730*/  LDG.E.STRONG.GPU R0, desc[UR46][R2.64] ;  /* 0x0000002e02007981 */ /* 0x000ea8000c1ef900 */
[----:B--2---:R-:W-:Y:S01]  /*5740*/  CCTL.IVALL ;  /* 0x00000000ff00798f */ /* 0x004fe20002000000 */
[----:B------:R-:W-:Y:S05]  /*5750*/  YIELD ;  /* 0x0000000000007946 */ /* 0x000fea0003800000 */
[----:B------:R-:W-:-:S13]  /*5760*/  ISETP.NE.AND P1, PT, R0, UR23, PT ;  /* 0x0000001700007c0c */ /* 0x000fda000bf25270 */
[----:B------:R-:W-:Y:S05]  /*5770*/  @P1 BRA `(.L_x_1663) ;  /* 0xfffffffc00ec1947 */ /* 0x000fea000383ffff */
.L_x_1662:
[----:B------:R-:W-:Y:S05]  /*5780*/  BSYNC B0 ;  /* 0x0000000000007941 */ /* 0x000fea0003800000 */
.L_x_1661:
[----:B------:R-:W-:-:S03]  /*5790*/  UMOV UR4, 0xffffffff ;  /* 0xffffffff00047882 */ /* 0x000fc60000000000 */
[----:B------:R-:W-:Y:S05]  /*57a0*/  BRA.DIV UR4, `(.L_x_1664) ;  /* 0x0000004204907947 */ /* 0x000fea000b800000 */
[----:B------:R-:W-:Y:S01]  /*57b0*/  NOP ;  /* 0x0000000000007918 */ /* 0x000fe20000000000 */
.L_x_1758:
        /* <DEDUP_REMOVED lines=22> */
.L_x_1666:
[----:B------:R-:W-:Y:S05]  /*5920*/  BSYNC B0 ;  /* 0x0000000000007941 */ /* 0x000fea0003800000 */
.L_x_1665:
        /* <DEDUP_REMOVED lines=19> */
.L_x_1668:
[----:B------:R-:W-:Y:S05]  /*5a60*/  BSYNC B0 ;  /* 0x0000000000007941 */ /* 0x000fea0003800000 */
.L_x_1667:
        /* <DEDUP_REMOVED lines=20> */
.L_x_1670:
[----:B------:R-:W-:Y:S05]  /*5bb0*/  BSYNC B0 ;  /* 0x0000000000007941 */ /* 0x000fea0003800000 */
.L_x_1669:
[----:B------:R-:W-:Y:S06]  /*5bc0*/  BAR.ARV 0xa, 0xa0 ;  /* 0x0282800000007b1d */ /* 0x000fec0000002000 */
[----:B------:R-:W-:Y:S04]  /*5bd0*/  BSSY B0, `(.L_x_1671) ;  /* 0x0000003000007945 */ /* 0x000fe80003800000 */
[----:B------:R-:W-:Y:S05]  /*5be0*/  @!P0 BRA `(.L_x_1672) ;  /* 0x0000000000048947 */ /* 0x000fea0003800000 */
[----:B------:R-:W-:-:S04]  /*5bf0*/  DEPBAR.LE SB0, 0x1 ;  /* 0x000080400000791a */ /* 0x000fc80000000000 */
.L_x_1672:
[----:B------:R-:W-:Y:S05]  /*5c00*/  BSYNC B0 ;  /* 0x0000000000007941 */ /* 0x000fea0003800000 */
.L_x_1671:
[----:B------:R-:W-:Y:S06]  /*5c10*/  BAR.ARV 0xb, 0xa0 ;  /* 0x02c2800000007b1d */ /* 0x000fec0000002000 */
[----:B------:R-:W-:Y:S04]  /*5c20*/  BSSY B0, `(.L_x_1673) ;  /* 0x0000003000007945 */ /* 0x000fe80003800000 */
[----:B------:R-:W-:Y:S05]  /*5c30*/  @!P0 BRA `(.L_x_1674) ;  /* 0x0000000000048947 */ /* 0x000fea0003800000 */
[----:B------:R-:W-:-:S04]  /*5c40*/  DEPBAR.LE SB0, 0x0 ;  /* 0x000080000000791a */ /* 0x000fc80000000000 */
.L_x_1674:
[----:B------:R-:W-:Y:S05]  /*5c50*/  BSYNC B0 ;  /* 0x0000000000007941 */ /* 0x000fea0003800000 */
.L_x_1673:
        /* <DEDUP_REMOVED lines=19> */
.L_x_1676:
[----:B------:R-:W-:Y:S05]  /*5d90*/  BSYNC B0 ;  /* 0x0000000000007941 */ /* 0x000fea0003800000 */
.L_x_1675:
[----:B------:R-:W-:Y:S01]  /*5da0*/  UIADD3 UR18, UR8, 0x1, URZ ;  /* 0x0000000108127890 */ /* 0x000fe2000fffe03f */
[----:B------:R-:W-:Y:S11]  /*5db0*/  BRA `(.L_x_1677) ;  /* 0x0000000000047947 */ /* 0x000ff60003800000 */
.L_x_1660:
[----:B------:R-:W-:-:S05]  /*5dc0*/  UMOV UR18, UR8 ;  /* 0x0000000800127c82 */ /* 0x000fca0008000000 */
.L_x_1677:
        /* <DEDUP_REMOVED lines=12> */
.L_x_1710:
        /* <DEDUP_REMOVED lines=11> */
.L_x_1680:
[----:B------:R-:W2:Y:S04]  /*5f40*/  LDG.E.STRONG.GPU R0, desc[UR46][R2.64] ;  /* 0x0000002e02007981 */ /* 0x000ea8000c1ef900 */
[----:B--2---:R-:W-:Y:S01]  /*5f50*/  CCTL.IVALL ;  /* 0x00000000ff00798f */ /* 0x004fe20002000000 */
[----:B------:R-:W-:Y:S05]  /*5f60*/  YIELD ;  /* 0x0000000000007946 */ /* 0x000fea0003800000 */
[----:B------:R-:W-:-:S13]  /*5f70*/  ISETP.NE.AND P1, PT, R0, UR23, PT ;  /* 0x0000001700007c0c */ /* 0x000fda000bf25270 */
[----:B------:R-:W-:Y:S05]  /*5f80*/  @P1 BRA `(.L_x_1680) ;  /* 0xfffffffc00ec1947 */ /* 0x000fea000383ffff */
.L_x_1679:
[----:B------:R-:W-:Y:S05]  /*5f90*/  BSYNC B0 ;  /* 0x0000000000007941 */ /* 0x000fea0003800000 */
.L_x_1678:
[----:B------:R-:W-:-:S03]  /*5fa0*/  UMOV UR16, 0xffffffff ;  /* 0xffffffff00107882 */ /* 0x000fc60000000000 */
[----:B------:R-:W-:Y:S05]  /*5fb0*/  BRA.DIV UR16, `(.L_x_1681) ;  /* 0x0000003a10a87947 */ /* 0x000fea000b800000 */
[----:B------:R-:W-:Y:S01]  /*5fc0*/  NOP ;  /* 0x0000000000007918 */ /* 0x000fe20000000000 */
.L_x_1761:
        /* <DEDUP_REMOVED lines=19> */
.L_x_1683:
[----:B------:R-:W-:Y:S05]  /*6100*/  BSYNC B0 ;  /* 0x0000000000007941 */ /* 0x000fea0003800000 */
.L_x_1682:
        /* <DEDUP_REMOVED lines=14> */
.L_x_1685:
[----:B------:R-:W-:Y:S05]  /*61f0*/  BSYNC B0 ;  /* 0x0000000000007941 */ /* 0x000fea0003800000 */
.L_x_1684:
        /* <DEDUP_REMOVED lines=15> */
.L_x_1687:
[----:B------:R-:W-:Y:S05]  /*62f0*/  BSYNC B0 ;  /* 0x0000000000007941 */ /* 0x000fea0003800000 */
.L_x_1686:
[----:B------:R-:W-:Y:S06]  /*6300*/  BAR.ARV 0xa, 0xa0 ;  /* 0x0282800000007b1d */ /* 0x000fec0000002000 */
[----:B------:R-:W-:Y:S04]  /*6310*/  BSSY B0, `(.L_x_1688) ;  /* 0x0000003000007945 */ /* 0x000fe80003800000 */
[----:B------:R-:W-:Y:S05]  /*6320*/  @!P0 BRA `(.L_x_1689) ;  /* 0x0000000000048947 */ /* 0x000fea0003800000 */
[----:B------:R-:W-:-:S04]  /*6330*/  DEPBAR.LE SB0, 0x1 ;  /* 0x000080400000791a */ /* 0x000fc80000000000 */
.L_x_1689:
[----:B------:R-:W-:Y:S05]  /*6340*/  BSYNC B0 ;  /* 0x0000000000007941 */ /* 0x000fea0003800000 */
.L_x_1688:
[----:B------:R-:W-:Y:S06]  /*6350*/  BAR.ARV 0xb, 0xa0 ;  /* 0x02c2800000007b1d */ /* 0x000fec0000002000 */
[----:B------:R-:W-:Y:S04]  /*6360*/  BSSY B0, `(.L_x_1690) ;  /* 0x0000003000007945 */ /* 0x000fe80003800000 */
[----:B------:R-:W-:Y:S05]  /*6370*/  @!P0 BRA `(.L_x_1691) ;  /* 0x0000000000048947 */ /* 0x000fea0003800000 */
[----:B------:R-:W-:-:S04]  /*6380*/  DEPBAR.LE SB0, 0x0 ;  /* 0x000080000000791a */ /* 0x000fc80000000000 */
.L_x_1691:
[----:B------:R-:W-:Y:S05]  /*6390*/  BSYNC B0 ;  /* 0x0000000000007941 */ /* 0x000fea0003800000 */
.L_x_1690:
        /* <DEDUP_REMOVED lines=19> */
.L_x_1693:
[----:B------:R-:W-:Y:S05]  /*64d0*/  BSYNC B0 ;  /* 0x0000000000007941 */ /* 0x000fea0003800000 */
.L_x_1692:
        /* <DEDUP_REMOVED lines=9> */
.L_x_1696:
[----:B------:R-:W2:Y:S04]  /*6570*/  LDG.E.STRONG.GPU R0, desc[UR46][R2.64] ;  /* 0x0000002e02007981 */ /* 0x000ea8000c1ef900 */
[----:B--2---:R-:W-:Y:S01]  /*6580*/  CCTL.IVALL ;  /* 0x00000000ff00798f */ /* 0x004fe20002000000 */
[----:B------:R-:W-:Y:S05]  /*6590*/  YIELD ;  /* 0x0000000000007946 */ /* 0x000fea0003800000 */
[----:B------:R-:W-:-:S13]  /*65a0*/  ISETP.NE.AND P1, PT, R0, UR23, PT ;  /* 0x0000001700007c0c */ /* 0x000fda000bf25270 */
[----:B------:R-:W-:Y:S05]  /*65b0*/  @P1 BRA `(.L_x_1696) ;  /* 0xfffffffc00ec1947 */ /* 0x000fea000383ffff */
.L_x_1695:
[----:B------:R-:W-:Y:S05]  /*65c0*/  BSYNC B0 ;  /* 0x0000000000007941 */ /* 0x000fea0003800000 */
.L_x_1694:
[----:B------:R-:W-:-:S03]  /*65d0*/  UMOV UR12, 0xffffffff ;  /* 0xffffffff000c7882 */ /* 0x000fc60000000000 */
[----:B------:R-:W-:Y:S05]  /*65e0*/  BRA.DIV UR12, `(.L_x_1697) ;  /* 0x000000360c387947 */ /* 0x000fea000b800000 */
[----:B------:R-:W-:Y:S01]  /*65f0*/  NOP ;  /* 0x0000000000007918 */ /* 0x000fe20000000000 */
.L_x_1764:
        /* <DEDUP_REMOVED lines=15> */
.L_x_1699:
[----:B------:R-:W-:Y:S05]  /*66f0*/  BSYNC B0 ;  /* 0x0000000000007941 */ /* 0x000fea0003800000 */
.L_x_1698:
        /* <DEDUP_REMOVED lines=14> */
.L_x_1701:
[----:B------:R-:W-:Y:S05]  /*67e0*/  BSYNC B0 ;  /* 0x0000000000007941 */ /* 0x000fea0003800000 */
.L_x_1700:
        /* <DEDUP_REMOVED lines=15> */
.L_x_1703:
[----:B------:R-:W-:Y:S05]  /*68e0*/  BSYNC B0 ;  /* 0x0000000000007941 */ /* 0x000fea0003800000 */
.L_x_1702:
[----:B------:R-:W-:Y:S06]  /*68f0*/  BAR.ARV 0xa, 0xa0 ;  /* 0x0282800000007b1d */ /* 0x000fec0000002000 */
[----:B------:R-:W-:Y:S04]  /*6900*/  BSSY B0, `(.L_x_1704) ;  /* 0x0000003000007945 */ /* 0x000fe80003800000 */
[----:B------:R-:W-:Y:S05]  /*6910*/  @!P0 BRA `(.L_x_1705) ;  /* 0x0000000000048947 */ /* 0x000fea0003800000 */
[----:B------:R-:W-:-:S04]  /*6920*/  DEPBAR.LE SB0, 0x1 ;  /* 0x000080400000791a */ /* 0x000fc80000000000 */
.L_x_1705:
[----:B------:R-:W-:Y:S05]  /*6930*/  BSYNC B0 ;  /* 0x0000000000007941 */ /* 0x000fea0003800000 */
.L_x_1704:
[----:B------:R-:W-:Y:S06]  /*6940*/  BAR.ARV 0xb, 0xa0 ;  /* 0x02c2800000007b1d */ /* 0x000fec0000002000 */
[----:B------:R-:W-:Y:S04]  /*6950*/  BSSY B0, `(.L_x_1706) ;  /* 0x0000003000007945 */ /* 0x000fe80003800000 */
[----:B------:R-:W-:Y:S05]  /*6960*/  @!P0 BRA `(.L_x_1707) ;  /* 0x0000000000048947 */ /* 0x000fea0003800000 */
[----:B------:R-:W-:-:S04]  /*6970*/  DEPBAR.LE SB0, 0x0 ;  /* 0x000080000000791a */ /* 0x000fc80000000000 */
.L_x_1707:
[----:B------:R-:W-:Y:S05]  /*6980*/  BSYNC B0 ;  /* 0x0000000000007941 */ /* 0x000fea0003800000 */
.L_x_1706:
        /* <DEDUP_REMOVED lines=19> */
.L_x_1709:
[----:B------:R-:W-:Y:S05]  /*6ac0*/  BSYNC B0 ;  /* 0x0000000000007941 */ /* 0x000fea0003800000 */
.L_x_1708:
[----:B------:R-:W-:Y:S02]  /*6ad0*/  UIADD3 UR8, UR8, 0x2, URZ ;  /* 0x0000000208087890 */ /* 0x000fe4000fffe03f */
[----:B------:R-:W-:Y:S02]  /*6ae0*/  UIADD3 UR4, UR4, 0x6000, URZ ;  /* 0x0000600004047890 */ /* 0x000fe4000fffe03f */
[----:B------:R-:W-:-:S06]  /*6af0*/  UISETP.GE.AND UP0, UPT, UR8, UR11, UPT ;  /* 0x0000000b0800728c */ /* 0x000fcc000bf06270 */
[----:B------:R-:W-:-:S13]  /*6b00*/  PLOP3.LUT P1, PT, PT, PT, UP0, 0x80, 0x0 ;  /* 0x000000000000781c */ /* 0x000fda0003f2f008 */
[----:B------:R-:W-:Y:S05]  /*6b10*/  @!P1 BRA `(.L_x_1710) ;  /* 0xfffffff000dc9947 */ /* 0x000fea000383ffff */
.L_x_1659:
        /* <DEDUP_REMOVED lines=41> */
.L_x_1713:
[----:B------:R-:W-:Y:S05]  /*6db0*/  BSYNC B0 ;  /* 0x0000000000007941 */ /* 0x000fea0003800000 */
.L_x_1712:
[----:B------:R-:W-:Y:S05]  /*6dc0*/  BRA `(.L_x_1714) ;  /* 0x0000000000047947 */ /* 0x000fea0003800000 */
.L_x_1711:
[----:B------:R-:W-:-:S05]  /*6dd0*/  UMOV UR4, UR8 ;  /* 0x0000000800047c82 */ /* 0x000fca0008000000 */
.L_x_1714:
        /* <DEDUP_REMOVED lines=11> */
.L_x_1719:
        /* <DEDUP_REMOVED lines=24> */
.L_x_1716:
[----:B------:R-:W-:Y:S05]  /*7010*/  BSYNC B0 ;  /* 0x0000000000007941 */ /* 0x000fea0003800000 */
.L_x_1715:
        /* <DEDUP_REMOVED lines=24> */
.L_x_1718:
[----:B------:R-:W-:Y:S05]  /*71a0*/  BSYNC B0 ;  /* 0x0000000000007941 */ /* 0x000fea0003800000 */
.L_x_1717:
[----:B------:R-:W-:Y:S02]  /*71b0*/  UIADD3 UR11, UR11, 0x2, URZ ;  /* 0x000000020b0b7890 */ /* 0x000fe4000fffe03f */
[----:B------:R-:W-:Y:S02]  /*71c0*/  ULEA UR6, UR18, UR6, 0x1 ;  /* 0x0000000612067291 */ /* 0x000fe4000f8e083f */
[----:B------:R-:W-:Y:S02]  /*71d0*/  ULEA UR7, UR18, UR7, 0x1 ;  /* 0x0000000712077291 */ /* 0x000fe4000f8e083f */
[----:B------:R-:W-:-:S13]  /*71e0*/  ISETP.NE.AND P0, PT, RZ, UR11, PT ;  /* 0x0000000bff007c0c */ /* 0x000fda000bf05270 */
[----:B------:R-:W-:Y:S05]  /*71f0*/  @!P0 BRA `(.L_x_1611) ;  /* 0x00000024005c8947 */ /* 0x000fea0003800000 */
[----:B------:R-:W-:Y:S05]  /*7200*/  BRA `(.L_x_1719) ;  /* 0xfffffffc00207947 */ /* 0x000fea000383ffff */
.L_x_1656:
        /* <DEDUP_REMOVED lines=34> */
.L_x_1721:
        /* <DEDUP_REMOVED lines=50> */
.L_x_1765:
        /* <DEDUP_REMOVED lines=9> */
.L_x_1724:
        /* <DEDUP_REMOVED lines=115> */
.L_x_1735:
[----:B-1----:R-:W-:-:S05]  /*7f10*/  IMAD.MOV.U32 R6, RZ, RZ, 0x1 ;  /* 0x00000001ff067424 */ /* 0x002fca00078e00ff */
[----:B------:R-:W-:-:S04]  /*7f20*/  SHF.L.U32 R6, R6, 0x1f, RZ ;  /* 0x0000001f06067819 */ /* 0x000fc800000006ff */
[----:B------:R-:W1:Y:S02]  /*7f30*/  SYNCS.PHASECHK.TRANS64.TRYWAIT P1, [R0+URZ+0x36438], R6 ;  /* 0x03643806000075a7 */ /* 0x000e64000802017f */
[----:B-123--:R-:W-:Y:S05]  /*7f40*/  @!P1 BRA `(.L_x_1727) ;  /* 0x0000001c00109947 */ /* 0x00efea0003800000 */
.L_x_1766:
[----:B------:R-:W-:Y:S05]  /*7f50*/  @P0 BRA `(.L_x_1728) ;  /* 0x0000000000140947 */ /* 0x000fea0003800000 */
[----:B------:R-:W-:Y:S01]  /*7f60*/  ISETP.NE.AND P1, PT, R20, RZ, PT ;  /* 0x000000ff1400720c */ /* 0x000fe20003f25270 */
[----:B------:R-:W-:-:S04]  /*7f70*/  IMAD.MOV.U32 R3, RZ, RZ, 0x6100 ;  /* 0x00006100ff037424 */ /* 0x000fc800078e00ff */
[----:B------:R2:W-:Y:S08]  /*7f80*/  SYNCS.ARRIVE.TRANS64 RZ, [R0+URZ+0x36430], R3 ;  /* 0x0364300300ff79a7 */ /* 0x0005f0000800003f */
[----:B------:R-:W-:Y:S05]  /*7f90*/  @!P1 BRA `(.L_x_1728) ;  /* 0x0000000000049947 */ /* 0x000fea0003800000 */
[----:B------:R-:W-:Y:S01]  /*7fa0*/  BPT.TRAP 0x1 ;  /* 0x000000040000795c */ /* 0x000fe20000300000 */
.L_x_1728:
        /* <DEDUP_REMOVED lines=48> */
.L_x_1767:
[----:B------:R-:W-:Y:S05]  /*82b0*/  @P0 BRA `(.L_x_1730) ;  /* 0x0000000000140947 */ /* 0x000fea0003800000 */
[----:B------:R-:W-:Y:S01]  /*82c0*/  ISETP.NE.AND P1, PT, R20, RZ, PT ;  /* 0x000000ff1400720c */ /* 0x000fe20003f25270 */
[----:B--2---:R-:W-:-:S04]  /*82d0*/  IMAD.MOV.U32 R3, RZ, RZ, 0x6100 ;  /* 0x00006100ff037424 */ /* 0x004fc800078e00ff */
[----:B------:R3:W-:Y:S08]  /*82e0*/  SYNCS.ARRIVE.TRANS64 RZ, [R0+URZ+0x36418], R3 ;  /* 0x0364180300ff79a7 */ /* 0x0007f0000800003f */
[----:B------:R-:W-:Y:S05]  /*82f0*/  @!P1 BRA `(.L_x_1730) ;  /* 0x0000000000049947 */ /* 0x000fea0003800000 */
[----:B------:R-:W-:Y:S01]  /*8300*/  BPT.TRAP 0x1 ;  /* 0x000000040000795c */ /* 0x000fe20000300000 */
.L_x_1730:
        /* <DEDUP_REMOVED lines=44> */
.L_x_1768:
[----:B------:R-:W-:Y:S05]  /*85d0*/  @P0 BRA `(.L_x_1732) ;  /* 0x0000000000140947 */ /* 0x000fea0003800000 */
[----:B------:R-:W-:Y:S01]  /*85e0*/  ISETP.NE.AND P1, PT, R20, RZ, PT ;  /* 0x000000ff1400720c */ /* 0x000fe20003f25270 */
[----:B--2---:R-:W-:-:S04]  /*85f0*/  IMAD.MOV.U32 R29, RZ, RZ, 0x6100 ;  /* 0x00006100ff1d7424 */ /* 0x004fc800078e00ff */
[----:B------:R3:W-:Y:S08]  /*8600*/  SYNCS.ARRIVE.TRANS64 RZ, [R0+URZ+0x36430], R29 ;  /* 0x0364301d00ff79a7 */ /* 0x0007f0000800003f */
[----:B------:R-:W-:Y:S05]  /*8610*/  @!P1 BRA `(.L_x_1732) ;  /* 0x0000000000049947 */ /* 0x000fea0003800000 */
[----:B------:R-:W-:Y:S01]  /*8620*/  BPT.TRAP 0x1 ;  /* 0x000000040000795c */ /* 0x000fe20000300000 */
.L_x_1732:
        /* <DEDUP_REMOVED lines=37> */
.L_x_1770:
[----:B------:R-:W-:Y:S05]  /*8880*/  @P0 BRA `(.L_x_1734) ;  /* 0x0000000000140947 */ /* 0x000fea0003800000 */
[----:B------:R-:W-:Y:S01]  /*8890*/  ISETP.NE.AND P1, PT, R20, RZ, PT ;  /* 0x000000ff1400720c */ /* 0x000fe20003f25270 */
[----:B----4-:R-:W-:-:S04]  /*88a0*/  IMAD.MOV.U32 R5, RZ, RZ, 0x6100 ;  /* 0x00006100ff057424 */ /* 0x010fc800078e00ff */
[----:B------:R4:W-:Y:S08]  /*88b0*/  SYNCS.ARRIVE.TRANS64 RZ, [R0+URZ+0x36410], R5 ;  /* 0x0364100500ff79a7 */ /* 0x0009f0000800003f */
[----:B------:R-:W-:Y:S05]  /*88c0*/  @!P1 BRA `(.L_x_1734) ;  /* 0x0000000000049947 */ /* 0x000fea0003800000 */
[----:B------:R-:W-:Y:S01]  /*88d0*/  BPT.TRAP 0x1 ;  /* 0x000000040000795c */ /* 0x000fe20000300000 */
.L_x_1734:
        /* <DEDUP_REMOVED lines=44> */
.L_x_1726:
[----:B------:R-:W-:Y:S01]  /*8ba0*/  ISETP.NE.AND P1, PT, R19, RZ, PT ;  /* 0x000000ff1300720c */ /* 0x000fe20003f25270 */
[----:B------:R-:W-:Y:S02]  /*8bb0*/  IMAD.MOV.U32 R5, RZ, RZ, 0x1 ;  /* 0x00000001ff057424 */ /* 0x000fe400078e00ff */
[----:B------:R-:W-:-:S10]  /*8bc0*/  IMAD.MOV.U32 R4, RZ, RZ, R15 ;  /* 0x000000ffff047224 */ /* 0x000fd400078e000f */
[----:B------:R-:W-:Y:S05]  /*8bd0*/  @!P1 BRA `(.L_x_1725) ;  /* 0x0000000400889947 */ /* 0x000fea0003800000 */
[----:B------:R-:W4:Y:S02]  /*8be0*/  SYNCS.PHASECHK.TRANS64.TRYWAIT P1, [R0+URZ+0x36438], R6 ;  /* 0x03643806000075a7 */ /* 0x000f24000802017f */
[----:B----4-:R-:W-:Y:S05]  /*8bf0*/  @!P1 BRA `(.L_x_1736) ;  /* 0x0000001000389947 */ /* 0x010fea0003800000 */
.L_x_1771:
[----:B------:R-:W-:Y:S05]  /*8c00*/  @P0 BRA `(.L_x_1737) ;  /* 0x0000000000140947 */ /* 0x000fea0003800000 */
[----:B------:R-:W-:Y:S01]  /*8c10*/  ISETP.NE.AND P1, PT, R20, RZ, PT ;  /* 0x000000ff1400720c */ /* 0x000fe20003f25270 */
[----:B------:R-:W-:-:S04]  /*8c20*/  IMAD.MOV.U32 R5, RZ, RZ, 0x6100 ;  /* 0x00006100ff057424 */ /* 0x000fc800078e00ff */
[----:B------:R1:W-:Y:S08]  /*8c30*/  SYNCS.ARRIVE.TRANS64 RZ, [R0+URZ+0x36430], R5 ;  /* 0x0364300500ff79a7 */ /* 0x0003f0000800003f */
[----:B------:R-:W-:Y:S05]  /*8c40*/  @!P1 BRA `(.L_x_1737) ;  /* 0x0000000000049947 */ /* 0x000fea0003800000 */
[----:B------:R-:W-:Y:S01]  /*8c50*/  BPT.TRAP 0x1 ;  /* 0x000000040000795c */ /* 0x000fe20000300000 */
.L_x_1737:
        /* <DEDUP_REMOVED lines=41> */
.L_x_1772:
[----:B-1----:R-:W-:Y:S01]  /*8ef0*/  IMAD.MOV.U32 R5, RZ, RZ, RZ ;  /* 0x000000ffff057224 */ /* 0x002fe200078e00ff */
[----:B------:R-:W-:Y:S06]  /*8f00*/  @P0 BRA `(.L_x_1739) ;  /* 0x0000000000140947 */ /* 0x000fec0003800000 */
[----:B------:R-:W-:Y:S01]  /*8f10*/  ISETP.NE.AND P1, PT, R20, RZ, PT ;  /* 0x000000ff1400720c */ /* 0x000fe20003f25270 */
[----:B------:R-:W-:-:S04]  /*8f20*/  IMAD.MOV.U32 R17, RZ, RZ, 0x6100 ;  /* 0x00006100ff117424 */ /* 0x000fc800078e00ff */
[----:B------:R1:W-:Y:S08]  /*8f30*/  SYNCS.ARRIVE.TRANS64 RZ, [R0+URZ+0x36418], R17 ;  /* 0x0364181100ff79a7 */ /* 0x0003f0000800003f */
[----:B------:R-:W-:Y:S05]  /*8f40*/  @!P1 BRA `(.L_x_1739) ;  /* 0x0000000000049947 */ /* 0x000fea0003800000 */
[----:B------:R-:W-:Y:S01]  /*8f50*/  BPT.TRAP 0x1 ;  /* 0x000000040000795c */ /* 0x000fe20000300000 */
.L_x_1739:
        /* <DEDUP_REMOVED lines=42> */
.L_x_1725:
[----:B------:R-:W-:-:S04]  /*9200*/  SHF.L.U32 R3, R5, 0x1f, RZ ;  /* 0x0000001f05037819 */ /* 0x000fc800000006ff */
[----:B------:R-:W4:Y:S02]  /*9210*/  SYNCS.PHASECHK.TRANS64.TRYWAIT P1, [R0+URZ+0x36438], R3 ;  /* 0x03643803000075a7 */ /* 0x000f24000802017f */
[----:B----4-:R-:W-:Y:S05]  /*9220*/  @!P1 BRA `(.L_x_1740) ;  /* 0x0000000800d49947 */ /* 0x010fea0003800000 */
.L_x_1773:
[----:B------:R-:W-:Y:S05]  /*9230*/  @P0 BRA `(.L_x_1741) ;  /* 0x0000000000180947 */ /* 0x000fea0003800000 */
[----:B------:R-:W5:Y:S01]  /*9240*/  S2R R2, SR_TID.X ;  /* 0x0000000000027919 */ /* 0x000f620000002100 */
[----:B----4-:R-:W-:-:S04]  /*9250*/  IMAD.MOV.U32 R3, RZ, RZ, 0x6100 ;  /* 0x00006100ff037424 */ /* 0x010fc800078e00ff */
[----:B------:R4:W-:Y:S01]  /*9260*/  SYNCS.ARRIVE.TRANS64 RZ, [R0+URZ+0x36430], R3 ;  /* 0x0364300300ff79a7 */ /* 0x0009e2000800003f */
[----:B-----5:R-:W-:-:S13]  /*9270*/  LOP3.LUT P0, RZ, R2, 0x1f, RZ, 0xc0, !PT ;  /* 0x0000001f02ff7812 */ /* 0x020fda000780c0ff */
[----:B----4-:R-:W-:Y:S05]  /*9280*/  @!P0 BRA `(.L_x_1741) ;  /* 0x0000000000048947 */ /* 0x010fea0003800000 */
[----:B------:R-:W-:Y:S01]  /*9290*/  BPT.TRAP 0x1 ;  /* 0x000000040000795c */ /* 0x000fe20000300000 */
.L_x_1741:
        /* <DEDUP_REMOVED lines=43> */
.L_x_1722:
[----:B------:R-:W-:Y:S05]  /*9550*/  BSYNC B0 ;  /* 0x0000000000007941 */ /* 0x000fea0003800000 */
.L_x_1720:
[----:B------:R-:W-:-:S03]  /*9560*/  UMOV UR7, 0xffffffff ;  /* 0xffffffff00077882 */ /* 0x000fc60000000000 */
[----:B------:R-:W-:Y:S05]  /*9570*/  BRA.DIV UR7, `(.L_x_1742) ;  /* 0x0000000a07147947 */ /* 0x000fea000b800000 */
[----:B------:R-:W-:-:S13]  /*9580*/  ELECT P6, URZ, PT ;  /* 0x00000000003f782f */ /* 0x000fda00038c0000 */
.L_x_1776:
[----:B------:R-:W-:Y:S05]  /*9590*/  @!P6 BRA `(.L_x_1611) ;  /* 0x000000000074e947 */ /* 0x000fea0003800000 */
[----:B------:R-:W-:-:S06]  /*95a0*/  ULOP3.LUT UR7, UR38, 0x2, URZ, 0xfc, !UPT ;  /* 0x0000000226077892 */ /* 0x000fcc000f8efc3f */
[----:B------:R-:W-:-:S05]  /*95b0*/  IMAD.U32 R0, RZ, RZ, UR7 ;  /* 0x00000007ff007e24 */ /* 0x000fca000f8e00ff */
[----:B------:R-:W-:-:S13]  /*95c0*/  ISETP.NE.AND P2, PT, R0, 0x3, PT ;  /* 0x000000030000780c */ /* 0x000fda0003f45270 */
[----:B------:R-:W-:Y:S05]  /*95d0*/  @!P2 BRA `(.L_x_1743) ;  /* 0x000000000004a947 */ /* 0x000fea0003800000 */
[----:B------:R-:W-:Y:S01]  /*95e0*/  BPT.TRAP 0x1 ;  /* 0x000000040000795c */ /* 0x000fe20000300000 */
.L_x_1743:
        /* <DEDUP_REMOVED lines=15> */
.L_x_1777:
[----:B------:R-:W2:Y:S02]  /*96e0*/  SYNCS.PHASECHK.TRANS64.TRYWAIT P0, [R3+URZ], R0 ;  /* 0x00000000030075a7 */ /* 0x000ea4000800017f */
[----:B--2---:R-:W-:Y:S05]  /*96f0*/  @!P0 BRA `(.L_x_1745) ;  /* 0x0000000400e88947 */ /* 0x004fea0003800000 */
.L_x_1778:
[----:B------:R-:W-:Y:S05]  /*9700*/  @!P2 BRA `(.L_x_1746) ;  /* 0x000000000004a947 */ /* 0x000fea0003800000 */
[----:B------:R-:W-:Y:S01]  /*9710*/  BPT.TRAP 0x1 ;  /* 0x000000040000795c */ /* 0x000fe20000300000 */
.L_x_1746:
[----:B------:R-:W-:-:S07]  /*9720*/  SHF.L.U32 R5, R5, 0x1f, RZ ;  /* 0x0000001f05057819 */ /* 0x000fce00000006ff */
.L_x_1747:
[----:B---3--:R3:W4:Y:S02]  /*9730*/  SYNCS.PHASECHK.TRANS64.TRYWAIT P0, [R4+URZ+0x36438], R5 ;  /* 0x03643805040075a7 */ /* 0x008724000800017f */
[----:B----4-:R-:W-:Y:S05]  /*9740*/  @!P0 NANOSLEEP.SYNCS 0x989680 ;  /* 0x009896800000895d */ /* 0x010fea0003900000 */
[----:B------:R-:W4:Y:S02]  /*9750*/  @!P0 SYNCS.PHASECHK.TRANS64 P0, [R4+URZ+0x36438], R5 ;  /* 0x03643805040085a7 */ /* 0x000f24000800007f */
[----:B----4-:R-:W-:Y:S05]  /*9760*/  @!P0 BRA `(.L_x_1747) ;  /* 0xfffffffc00f08947 */ /* 0x010fea000383ffff */
.L_x_1611:
[----:B------:R-:W-:Y:S05]  /*9770*/  BSYNC B6 ;  /* 0x0000000000067941 */ /* 0x000fea0003800000 */
.L_x_1608:
[----:B------:R-:W-:Y:S05]  /*9780*/  EXIT ;  /* 0x000000000000794d */ /* 0x000fea0003800000 */
.L_x_1618:
[----:B------:R-:W-:Y:S02]  /*9790*/  IMAD.MOV.U32 R12, RZ, RZ, RZ ;  /* 0x000000ffff0c7224 */ /* 0x000fe400078e00ff */
[----:B------:R-:W-:Y:S02]  /*97a0*/  IMAD.MOV.U32 R11, RZ, RZ, 0x1f ;  /* 0x0000001fff0b7424 */ /* 0x000fe400078e00ff */
[----:B------:R-:W-:-:S07]  /*97b0*/  IMAD.MOV.U32 R15, RZ, RZ, -0x1 ;  /* 0xffffffffff0f7424 */ /* 0x000fce00078e00ff */
[----:B------:R-:W-:Y:S05]  /*97c0*/  WARPSYNC.COLLECTIVE R15, `(.L_x_1748) ;  /* 0x000000000f087348 */ /* 0x000fea0003c00000 */
[----:B------:R1:W2:Y:S02]  /*97d0*/  SHFL.IDX P6, R14, R13, R12, R11 ;  /* 0x0000000c0d0e7389 */ /* 0x0002a400000c000b */
[----:B-12---:R-:W-:Y:S01]  /*97e0*/  ENDCOLLECTIVE ;  /* 0x000000000000791b */ /* 0x006fe20003800000 */
.L_x_1748:
[----:B------:R-:W-:Y:S05]  /*97f0*/  BRA `(.L_x_1749) ;  /* 0xffffff7800307947 */ /* 0x000fea000383ffff */
.L_x_1620:
[----:B--2---:R-:W-:-:S04]  /*9800*/  IMAD.U32 R3, RZ, RZ, UR37 ;  /* 0x00000025ff037e24 */ /* 0x004fc8000f8e00ff */
[----:B------:R2:W3:Y:S03]  /*9810*/  SYNCS.PHASECHK.TRANS64.TRYWAIT P0, [R3+URZ+0x36400], R10 ;  /* 0x0364000a030075a7 */ /* 0x0004e6000800017f */
[----:B---3--:R-:W-:Y:S05]  /*9820*/  @!P0 NANOSLEEP.SYNCS 0x989680 ;  /* 0x009896800000895d */ /* 0x008fea0003900000 */
[----:B------:R-:W3:Y:S02]  /*9830*/  @!P0 SYNCS.PHASECHK.TRANS64 P0, [R3+URZ+0x36400], R10 ;  /* 0x0364000a030085a7 */ /* 0x000ee4000800007f */
[----:B---3--:R-:W-:Y:S05]  /*9840*/  @!P0 BRA `(.L_x_1620) ;  /* 0xfffffffc00ec8947 */ /* 0x008fea000383ffff */
[----:B------:R-:W-:Y:S05]  /*9850*/  BRA `(.L_x_1619) ;  /* 0xffffff7800647947 */ /* 0x000fea000383ffff */
.L_x_1624:
[----:B--2---:R2:W3:Y:S02]  /*9860*/  SYNCS.PHASECHK.TRANS64.TRYWAIT P1, [R3+URZ+0x36410], R10 ;  /* 0x0364100a030075a7 */ /* 0x0044e4000802017f */
[----:B---3--:R-:W-:Y:S05]  /*9870*/  @!P1 NANOSLEEP.SYNCS 0x989680 ;  /* 0x009896800000995d */ /* 0x008fea0003900000 */
[----:B------:R-:W3:Y:S02]  /*9880*/  @!P1 SYNCS.PHASECHK.TRANS64 P1, [R3+URZ+0x36410], R10 ;  /* 0x0364100a030095a7 */ /* 0x000ee4000802007f */
[----:B---3--:R-:W-:Y:S05]  /*9890*/  @!P1 BRA `(.L_x_1624) ;  /* 0xfffffffc00f09947 */ /* 0x008fea000383ffff */
[----:B------:R-:W-:Y:S05]  /*98a0*/  BRA `(.L_x_1623) ;  /* 0xffffff8000387947 */ /* 0x000fea000383ffff */
.L_x_1628:
[----:B----4-:R-:W-:-:S04]  /*98b0*/  IMAD.U32 R12, RZ, RZ, UR37 ;  /* 0x00000025ff0c7e24 */ /* 0x010fc8000f8e00ff */
[----:B------:R4:W1:Y:S03]  /*98c0*/  SYNCS.PHASECHK.TRANS64.TRYWAIT P1, [R12+URZ+0x36430], R11 ;  /* 0x0364300b0c0075a7 */ /* 0x000866000802017f */
[----:B-1----:R-:W-:Y:S05]  /*98d0*/  @!P1 NANOSLEEP.SYNCS 0x989680 ;  /* 0x009896800000995d */ /* 0x002fea0003900000 */
[----:B------:R-:W1:Y:S02]  /*98e0*/  @!P1 SYNCS.PHASECHK.TRANS64 P1, [R12+URZ+0x36430], R11 ;  /* 0x0364300b0c0095a7 */ /* 0x000e64000802007f */
[----:B-1----:R-:W-:Y:S05]  /*98f0*/  @!P1 BRA `(.L_x_1628) ;  /* 0xfffffffc00ec9947 */ /* 0x002fea000383ffff */
[----:B------:R-:W-:Y:S05]  /*9900*/  BRA `(.L_x_1627) ;  /* 0xffffff8400d47947 */ /* 0x000fea000383ffff */
.L_x_1643:
[----:B------:R-:W-:Y:S01]  /*9910*/  BSSY B0, `(.L_x_1750) ;  /* 0x0000005000007945 */ /* 0x000fe20003800000 */
[----:B------:R-:W-:-:S07]  /*9920*/  IMAD.MOV.U32 R15, RZ, RZ, -0x1 ;  /* 0xffffffffff0f7424 */ /* 0x000fce00078e00ff */
[----:B-1----:R-:W-:Y:S05]  /*9930*/  WARPSYNC.COLLECTIVE R15, `(.L_x_1751) ;  /* 0x000000000f087348 */ /* 0x002fea0003c00000 */
[----:B------:R-:W-:Y:S01]  /*9940*/  NOP ;  /* 0x0000000000007918 */ /* 0x000fe20000000000 */
[----:B-1----:R-:W-:Y:S01]  /*9950*/  ENDCOLLECTIVE ;  /* 0x000000000000791b */ /* 0x002fe20003800000 */
.L_x_1751:
[----:B------:R-:W-:Y:S05]  /*9960*/  BSYNC B0 ;  /* 0x0000000000007941 */ /* 0x000fea0003800000 */
.L_x_1750:
[----:B------:R-:W-:Y:S05]  /*9970*/  BRA `(.L_x_1752) ;  /* 0xffffffb000807947 */ /* 0x000fea000383ffff */
.L_x_1652:
[----:B------:R-:W-:Y:S01]  /*9980*/  BSSY B0, `(.L_x_1753) ;  /* 0x0000005000007945 */ /* 0x000fe20003800000 */
[----:B------:R-:W-:-:S07]  /*9990*/  IMAD.MOV.U32 R15, RZ, RZ, -0x1 ;  /* 0xffffffffff0f7424 */ /* 0x000fce00078e00ff */
[----:B-12---:R-:W-:Y:S05]  /*99a0*/  WARPSYNC.COLLECTIVE R15, `(.L_x_1754) ;  /* 0x000000000f087348 */ /* 0x006fea0003c00000 */
[----:B------:R-:W-:Y:S01]  /*99b0*/  NOP ;  /* 0x0000000000007918 */ /* 0x000fe20000000000 */
[----:B-12---:R-:W-:Y:S01]  /*99c0*/  ENDCOLLECTIVE ;  /* 0x000000000000791b */ /* 0x006fe20003800000 */
.L_x_1754:
[----:B------:R-:W-:Y:S05]  /*99d0*/  BSYNC B0 ;  /* 0x0000000000007941 */ /* 0x000fea0003800000 */
.L_x_1753:
[----:B------:R-:W-:Y:S05]  /*99e0*/  BRA `(.L_x_1755) ;  /* 0xffffffb400707947 */ /* 0x000fea000383ffff */
.L_x_1664:
[----:B------:R-:W-:Y:S01]  /*99f0*/  BSSY B0, `(.L_x_1756) ;  /* 0x0000005000007945 */ /* 0x000fe20003800000 */
[----:B------:R-:W-:-:S07]  /*9a00*/  IMAD.MOV.U32 R15, RZ, RZ, -0x1 ;  /* 0xffffffffff0f7424 */ /* 0x000fce00078e00ff */
[----:B------:R-:W-:Y:S05]  /*9a10*/  WARPSYNC.COLLECTIVE R15, `(.L_x_1757) ;  /* 0x000000000f087348 */ /* 0x000fea0003c00000 */
[----:B------:R-:W-:Y:S01]  /*9a20*/  NOP ;  /* 0x0000000000007918 */ /* 0x000fe20000000000 */
[----:B------:R-:W-:Y:S01]  /*9a30*/  ENDCOLLECTIVE ;  /* 0x000000000000791b */ /* 0x000fe20003800000 */
.L_x_1757:
[----:B------:R-:W-:Y:S05]  /*9a40*/  BSYNC B0 ;  /* 0x0000000000007941 */ /* 0x000fea0003800000 */
.L_x_1756:
[----:B------:R-:W-:Y:S05]  /*9a50*/  BRA `(.L_x_1758) ;  /* 0xffffffbc00587947 */ /* 0x000fea000383ffff */
.L_x_1681:
[----:B------:R-:W-:Y:S01]  /*9a60*/  BSSY B0, `(.L_x_1759) ;  /* 0x0000005000007945 */ /* 0x000fe20003800000 */
[----:B------:R-:W-:-:S07]  /*9a70*/  IMAD.MOV.U32 R15, RZ, RZ, -0x1 ;  /* 0xffffffffff0f7424 */ /* 0x000fce00078e00ff */
[----:B------:R-:W-:Y:S05]  /*9a80*/  WARPSYNC.COLLECTIVE R15, `(.L_x_1760) ;  /* 0x000000000f087348 */ /* 0x000fea0003c00000 */
[----:B------:R-:W-:Y:S01]  /*9a90*/  NOP ;  /* 0x0000000000007918 */ /* 0x000fe20000000000 */
[----:B------:R-:W-:Y:S01]  /*9aa0*/  ENDCOLLECTIVE ;  /* 0x000000000000791b */ /* 0x000fe20003800000 */
.L_x_1760:
[----:B------:R-:W-:Y:S05]  /*9ab0*/  BSYNC B0 ;  /* 0x0000000000007941 */ /* 0x000fea0003800000 */
.L_x_1759:
[----:B------:R-:W-:Y:S05]  /*9ac0*/  BRA `(.L_x_1761) ;  /* 0xffffffc400407947 */ /* 0x000fea000383ffff */
.L_x_1697:
[----:B------:R-:W-:Y:S01]  /*9ad0*/  BSSY B0, `(.L_x_1762) ;  /* 0x0000005000007945 */ /* 0x000fe20003800000 */
[----:B------:R-:W-:-:S07]  /*9ae0*/  IMAD.MOV.U32 R15, RZ, RZ, -0x1 ;  /* 0xffffffffff0f7424 */ /* 0x000fce00078e00ff */
[----:B------:R-:W-:Y:S05]  /*9af0*/  WARPSYNC.COLLECTIVE R15, `(.L_x_1763) ;  /* 0x000000000f087348 */ /* 0x000fea0003c00000 */
[----:B------:R-:W-:Y:S01]  /*9b00*/  NOP ;  /* 0x0000000000007918 */ /* 0x000fe20000000000 */
[----:B------:R-:W-:Y:S01]  /*9b10*/  ENDCOLLECTIVE ;  /* 0x000000000000791b */ /* 0x000fe20003800000 */
.L_x_1763:
[----:B------:R-:W-:Y:S05]  /*9b20*/  BSYNC B0 ;  /* 0x0000000000007941 */ /* 0x000fea0003800000 */
.L_x_1762:
[----:B------:R-:W-:Y:S05]  /*9b30*/  BRA `(.L_x_1764) ;  /* 0xffffffc800b07947 */ /* 0x000fea000383ffff */
.L_x_1723:
[----:B-1----:R1:W2:Y:S02]  /*9b40*/  SYNCS.PHASECHK.TRANS64.TRYWAIT P1, [R0+URZ+0x36420], R6 ;  /* 0x03642006000075a7 */ /* 0x0022a4000802017f */
[----:B--2---:R-:W-:Y:S05]  /*9b50*/  @!P1 NANOSLEEP.SYNCS 0x989680 ;  /* 0x009896800000995d */ /* 0x004fea0003900000 */
[----:B------:R-:W2:Y:S02]  /*9b60*/  @!P1 SYNCS.PHASECHK.TRANS64 P1, [R0+URZ+0x36420], R6 ;  /* 0x03642006000095a7 */ /* 0x000ea4000802007f */
[----:B--2---:R-:W-:Y:S05]  /*9b70*/  @!P1 BRA `(.L_x_1723) ;  /* 0xfffffffc00f09947 */ /* 0x004fea000383ffff */
[----:B------:R-:W-:Y:S05]  /*9b80*/  BRA `(.L_x_1765) ;  /* 0xffffffd800f07947 */ /* 0x000fea000383ffff */
.L_x_1727:
[----:B-1----:R1:W2:Y:S02]  /*9b90*/  SYNCS.PHASECHK.TRANS64.TRYWAIT P1, [R0+URZ+0x36438], R6 ;  /* 0x03643806000075a7 */ /* 0x0022a4000802017f */
[----:B--2---:R-:W-:Y:S05]  /*9ba0*/  @!P1 NANOSLEEP.SYNCS 0x989680 ;  /* 0x009896800000995d */ /* 0x004fea0003900000 */
[----:B------:R-:W2:Y:S02]  /*9bb0*/  @!P1 SYNCS.PHASECHK.TRANS64 P1, [R0+URZ+0x36438], R6 ;  /* 0x03643806000095a7 */ /* 0x000ea4000802007f */
[----:B--2---:R-:W-:Y:S05]  /*9bc0*/  @!P1 BRA `(.L_x_1727) ;  /* 0xfffffffc00f09947 */ /* 0x004fea000383ffff */
[----:B------:R-:W-:Y:S05]  /*9bd0*/  BRA `(.L_x_1766) ;  /* 0xffffffe000dc7947 */ /* 0x000fea000383ffff */
.L_x_1729:
[----:B--2---:R2:W3:Y:S02]  /*9be0*/  SYNCS.PHASECHK.TRANS64.TRYWAIT P1, [R0+URZ+0x36428], R3 ;  /* 0x03642803000075a7 */ /* 0x0044e4000802017f */
[----:B---3--:R-:W-:Y:S05]  /*9bf0*/  @!P1 NANOSLEEP.SYNCS 0x989680 ;  /* 0x009896800000995d */ /* 0x008fea0003900000 */
[----:B------:R-:W3:Y:S02]  /*9c00*/  @!P1 SYNCS.PHASECHK.TRANS64 P1, [R0+URZ+0x36428], R3 ;  /* 0x03642803000095a7 */ /* 0x000ee4000802007f */
[----:B---3--:R-:W-:Y:S05]  /*9c10*/  @!P1 BRA `(.L_x_1729) ;  /* 0xfffffffc00f09947 */ /* 0x008fea000383ffff */
[----:B------:R-:W-:Y:S05]  /*9c20*/  BRA `(.L_x_1767) ;  /* 0xffffffe400a07947 */ /* 0x000fea000383ffff */
.L_x_1731:
[----:B--2---:R2:W3:Y:S02]  /*9c30*/  SYNCS.PHASECHK.TRANS64.TRYWAIT P1, [R0+URZ+0x36438], R29 ;  /* 0x0364381d000075a7 */ /* 0x0044e4000802017f */
[----:B---3--:R-:W-:Y:S05]  /*9c40*/  @!P1 NANOSLEEP.SYNCS 0x989680 ;  /* 0x009896800000995d */ /* 0x008fea0003900000 */
[----:B------:R-:W3:Y:S02]  /*9c50*/  @!P1 SYNCS.PHASECHK.TRANS64 P1, [R0+URZ+0x36438], R29 ;  /* 0x0364381d000095a7 */ /* 0x000ee4000802007f */
[----:B---3--:R-:W-:Y:S05]  /*9c60*/  @!P1 BRA `(.L_x_1731) ;  /* 0xfffffffc00f09947 */ /* 0x008fea000383ffff */
[----:B------:R-:W-:Y:S05]  /*9c70*/  BRA `(.L_x_1768) ;  /* 0xffffffe800547947 */ /* 0x000fea000383ffff */
.L_x_1733:
[----:B------:R-:W-:-:S07]  /*9c80*/  SHF.L.U32 R5, R7, 0x1f, RZ ;  /* 0x0000001f07057819 */ /* 0x000fce00000006ff */
.L_x_1769:
[----:B----4-:R4:W1:Y:S02]  /*9c90*/  SYNCS.PHASECHK.TRANS64.TRYWAIT P1, [R0+URZ+0x36420], R5 ;  /* 0x03642005000075a7 */ /* 0x010864000802017f */
[----:B-1----:R-:W-:Y:S05]  /*9ca0*/  @!P1 NANOSLEEP.SYNCS 0x989680 ;  /* 0x009896800000995d */ /* 0x002fea0003900000 */
[----:B------:R-:W1:Y:S02]  /*9cb0*/  @!P1 SYNCS.PHASECHK.TRANS64 P1, [R0+URZ+0x36420], R5 ;  /* 0x03642005000095a7 */ /* 0x000e64000802007f */
[----:B-1----:R-:W-:Y:S05]  /*9cc0*/  @!P1 BRA `(.L_x_1769) ;  /* 0xfffffffc00f09947 */ /* 0x002fea000383ffff */
[----:B------:R-:W-:Y:S05]  /*9cd0*/  BRA `(.L_x_1770) ;  /* 0xffffffe800e87947 */ /* 0x000fea000383ffff */
.L_x_1736:
[----:B----4-:R4:W1:Y:S02]  /*9ce0*/  SYNCS.PHASECHK.TRANS64.TRYWAIT P1, [R0+URZ+0x36438], R6 ;  /* 0x03643806000075a7 */ /* 0x010864000802017f */
[----:B-1----:R-:W-:Y:S05]  /*9cf0*/  @!P1 NANOSLEEP.SYNCS 0x989680 ;  /* 0x009896800000995d */ /* 0x002fea0003900000 */
[----:B------:R-:W1:Y:S02]  /*9d00*/  @!P1 SYNCS.PHASECHK.TRANS64 P1, [R0+URZ+0x36438], R6 ;  /* 0x03643806000095a7 */ /* 0x000e64000802007f */
[----:B-1----:R-:W-:Y:S05]  /*9d10*/  @!P1 BRA `(.L_x_1736) ;  /* 0xfffffffc00f09947 */ /* 0x002fea000383ffff */
[----:B------:R-:W-:Y:S05]  /*9d20*/  BRA `(.L_x_1771) ;  /* 0xffffffec00b47947 */ /* 0x000fea000383ffff */
.L_x_1738:
[----:B-1----:R1:W4:Y:S02]  /*9d30*/  SYNCS.PHASECHK.TRANS64.TRYWAIT P1, [R0+URZ+0x36428], R5 ;  /* 0x03642805000075a7 */ /* 0x002324000802017f */
[----:B----4-:R-:W-:Y:S05]  /*9d40*/  @!P1 NANOSLEEP.SYNCS 0x989680 ;  /* 0x009896800000995d */ /* 0x010fea0003900000 */
[----:B------:R-:W4:Y:S02]  /*9d50*/  @!P1 SYNCS.PHASECHK.TRANS64 P1, [R0+URZ+0x36428], R5 ;  /* 0x03642805000095a7 */ /* 0x000f24000802007f */
[----:B----4-:R-:W-:Y:S05]  /*9d60*/  @!P1 BRA `(.L_x_1738) ;  /* 0xfffffffc00f09947 */ /* 0x010fea000383ffff */
[----:B------:R-:W-:Y:S05]  /*9d70*/  BRA `(.L_x_1772) ;  /* 0xfffffff0005c7947 */ /* 0x000fea000383ffff */
.L_x_1740:
[----:B----4-:R4:W1:Y:S02]  /*9d80*/  SYNCS.PHASECHK.TRANS64.TRYWAIT P1, [R0+URZ+0x36438], R3 ;  /* 0x03643803000075a7 */ /* 0x010864000802017f */
[----:B-1----:R-:W-:Y:S05]  /*9d90*/  @!P1 NANOSLEEP.SYNCS 0x989680 ;  /* 0x009896800000995d */ /* 0x002fea0003900000 */
[----:B------:R-:W1:Y:S02]  /*9da0*/  @!P1 SYNCS.PHASECHK.TRANS64 P1, [R0+URZ+0x36438], R3 ;  /* 0x03643803000095a7 */ /* 0x000e64000802007f */
[----:B-1----:R-:W-:Y:S05]  /*9db0*/  @!P1 BRA `(.L_x_1740) ;  /* 0xfffffffc00f09947 */ /* 0x002fea000383ffff */
[----:B------:R-:W-:Y:S05]  /*9dc0*/  BRA `(.L_x_1773) ;  /* 0xfffffff400187947 */ /* 0x000fea000383ffff */
.L_x_1742:
[----:B------:R-:W-:Y:S01]  /*9dd0*/  BSSY B0, `(.L_x_1774) ;  /* 0x0000006000007945 */ /* 0x000fe20003800000 */
[----:B------:R-:W-:-:S07]  /*9de0*/  IMAD.MOV.U32 R15, RZ, RZ, -0x1 ;  /* 0xffffffffff0f7424 */ /* 0x000fce00078e00ff */
[----:B------:R-:W-:Y:S05]  /*9df0*/  WARPSYNC.COLLECTIVE R15, `(.L_x_1775) ;  /* 0x000000000f0c7348 */ /* 0x000fea0003c00000 */
[----:B------:R-:W-:Y:S02]  /*9e00*/  ELECT P6, UR62, PT ;  /* 0x00000000003e782f */ /* 0x000fe400038c0000 */
[----:B------:R-:W-:Y:S01]  /*9e10*/  MOV R14, UR62 ;  /* 0x0000003e000e7c02 */ /* 0x000fe20008000f00 */
[----:B------:R-:W-:Y:S10]  /*9e20*/  ENDCOLLECTIVE ;  /* 0x000000000000791b */ /* 0x000ff40003800000 */
.L_x_1775:
[----:B------:R-:W-:Y:S05]  /*9e30*/  BSYNC B0 ;  /* 0x0000000000007941 */ /* 0x000fea0003800000 */
.L_x_1774:
[----:B------:R-:W-:Y:S05]  /*9e40*/  BRA `(.L_x_1776) ;  /* 0xfffffff400d07947 */ /* 0x000fea000383ffff */
.L_x_1744:
[----:B-1----:R1:W2:Y:S02]  /*9e50*/  SYNCS.PHASECHK.TRANS64.TRYWAIT P0, [R9+URZ], R2 ;  /* 0x00000002090075a7 */ /* 0x0022a4000800017f */
[----:B--2---:R-:W-:Y:S05]  /*9e60*/  @!P0 NANOSLEEP.SYNCS 0x989680 ;  /* 0x009896800000895d */ /* 0x004fea0003900000 */
[----:B------:R-:W2:Y:S02]  /*9e70*/  @!P0 SYNCS.PHASECHK.TRANS64 P0, [R9+URZ], R2 ;  /* 0x00000002090085a7 */ /* 0x000ea4000800007f */
[----:B--2---:R-:W-:Y:S05]  /*9e80*/  @!P0 BRA `(.L_x_1744) ;  /* 0xfffffffc00f08947 */ /* 0x004fea000383ffff */
[----:B------:R-:W-:Y:S05]  /*9e90*/  BRA `(.L_x_1777) ;  /* 0xfffffff800107947 */ /* 0x000fea000383ffff */
.L_x_1745:
[----:B--2---:R2:W3:Y:S02]  /*9ea0*/  SYNCS.PHASECHK.TRANS64.TRYWAIT P0, [R3+URZ], R0 ;  /* 0x00000000030075a7 */ /* 0x0044e4000800017f */
[----:B---3--:R-:W-:Y:S05]  /*9eb0*/  @!P0 NANOSLEEP.SYNCS 0x989680 ;  /* 0x009896800000895d */ /* 0x008fea0003900000 */
[----:B------:R-:W3:Y:S02]  /*9ec0*/  @!P0 SYNCS.PHASECHK.TRANS64 P0, [R3+URZ], R0 ;  /* 0x00000000030085a7 */ /* 0x000ee4000800007f */
[----:B---3--:R-:W-:Y:S05]  /*9ed0*/  @!P0 BRA `(.L_x_1745) ;  /* 0xfffffffc00f08947 */ /* 0x008fea000383ffff */
[----:B------:R-:W-:Y:S05]  /*9ee0*/  BRA `(.L_x_1778) ;  /* 0xfffffff800047947 */ /* 0x000fea000383ffff */
.L_x_1779:
        /* <DEDUP_REMOVED lines=9> */
.L_x_7660:


//--------------------- .text._ZN7cutlass13device_kernelIN5flash11enable_sm90INS1_16FlashAttnBwdSm90INS1_25CollectiveMainloopBwdSm90ILi2ELi1ELi1EN4cute5tupleIJNS5_1CILi1EEES8_S8_EEENS6_IJNS7_ILi64EEENS7_ILi96EEENS7_ILi192EEEEEENS_6half_tEfNS_4arch4Sm90ELb0ELb1ELb1ELb1ELb0ELb0ELb1ELb0ELi3ELi1ELi1ELi1ELb0EEENS1_21CollectiveEpilogueBwdISD_SE_SG_Li384ELb1ELb1ELi3EEENS1_19SingleTileSchedulerILb1ELb0ELb0ELi96EEEEEEEEEvNT_6ParamsE --------------------------
	.section	.text._ZN7cutlass13device_kernelIN5flash11enable_sm90INS1_16FlashAttnBwdSm90INS1_25CollectiveMainloopBwdSm90ILi2ELi1ELi1EN4cute5tupleIJNS5_1CILi1EEES8_S8_EEENS6_IJNS7_ILi64EEENS7_ILi96EEENS7_ILi192EEEEEENS_6half_tEfNS_4arch4Sm90ELb0ELb1ELb1ELb1ELb0ELb0ELb1ELb0ELi3ELi1ELi1ELi1ELb0EEENS1_21CollectiveEpilogueBwdISD_SE_SG_Li384ELb1ELb1ELi3EEENS1_19SingleTileSchedulerILb1ELb0ELb0ELi96EEEEEEEEEvNT_6ParamsE,"ax",@progbits
	.align	128
.text._ZN7cutlass13device_kernelIN5flash11enable_sm90INS1_16FlashAttnBwdSm90INS1_25CollectiveMainloopBwdSm90ILi2ELi1ELi1EN4cute5tupleIJNS5_1CILi1EEES8_S8_EEENS6_IJNS7_ILi64EEENS7_ILi96EEENS7_ILi192EEEEEENS_6half_tEfNS_4arch4Sm90ELb0ELb1ELb1ELb1ELb0ELb0ELb1ELb0ELi3ELi1ELi1ELi1ELb0EEENS1_21CollectiveEpilogueBwdISD_SE_SG_Li384ELb1ELb1ELi3EEENS1_19SingleTileSchedulerILb1ELb0ELb0ELi96EEEEEEEEEvNT_6ParamsE:
        .type           _ZN7cutlass13device_kernelIN5flash11enable_sm90INS1_16FlashAttnBwdSm90INS1_25CollectiveMainloopBwdSm90ILi2ELi1ELi1EN4cute5tupleIJNS5_1CILi1EEES8_S8_EEENS6_IJNS7_ILi64EEENS7_ILi96EEENS7_ILi192EEEEEENS_6half_tEfNS_4arch4Sm90ELb0ELb1ELb1ELb1ELb0ELb0ELb1ELb0ELi3ELi1ELi1ELi1ELb0EEENS1_21CollectiveEpilogueBwdISD_SE_SG_Li384ELb1ELb1ELi3EEENS1_19SingleTileSchedulerILb1ELb0ELb0ELi96EEEEEEEEEvNT_6ParamsE,@function
        .size           _ZN7cutlass13device_kernelIN5flash11enable_sm90INS1_16FlashAttnBwdSm90INS1_25CollectiveMainloopBwdSm90ILi2ELi1ELi1EN4cute5tupleIJNS5_1CILi1EEES8_S8_EEENS6_IJNS7_ILi64EEENS7_ILi96EEENS7_ILi192EEEEEENS_6half_tEfNS_4arch4Sm90ELb0ELb1ELb1ELb1ELb0ELb0ELb1ELb0ELi3ELi1ELi1ELi1ELb0EEENS1_21CollectiveEpilogueBwdISD_SE_SG_Li384ELb1ELb1ELi3EEENS1_19SingleTileSchedulerILb1ELb0ELb0ELi96EEEEEEEEEvNT_6ParamsE,(.L_x_7661 - _ZN7cutlass13device_kernelIN5flash11enable_sm90INS1_16FlashAttnBwdSm90INS1_25CollectiveMainloopBwdSm90ILi2ELi1ELi1EN4cute5tupleIJNS5_1CILi1EEES8_S8_EEENS6_IJNS7_ILi64EEENS7_ILi96EEENS7_ILi192EEEEEENS_6half_tEfNS_4arch4Sm90ELb0ELb1ELb1ELb1ELb0ELb0ELb1ELb0ELi3ELi1ELi1ELi1ELb0EEENS1_21CollectiveEpilogueBwdISD_SE_SG_Li384ELb1ELb1ELi3EEENS1_19SingleTileSchedulerILb1ELb0ELb0ELi96EEEEEEEEEvNT_6ParamsE)
        .other          _ZN7cutlass13device_kernelIN5flash11enable_sm90INS1_16FlashAttnBwdSm90INS1_25CollectiveMainloopBwdSm90ILi2ELi1ELi1EN4cute5tupleIJNS5_1CILi1EEES8_S8_EEENS6_IJNS7_ILi64EEENS7_ILi96EEENS7_ILi192EEEEEENS_6half_tEfNS_4arch4Sm90ELb0ELb1ELb1ELb1ELb0ELb0ELb1ELb0ELi3ELi1ELi1ELi1ELb0EEENS1_21CollectiveEpilogueBwdISD_SE_SG_Li384ELb1ELb1ELi3EEENS1_19SingleTileSchedulerILb1ELb0ELb0ELi96EEEEEEEEEvNT_6ParamsE,@"STO_CUDA_ENTRY STV_DEFAULT"
_ZN7cutlass13device_kernelIN5flash11enable_sm90INS1_16FlashAttnBwdSm90INS1_25CollectiveMainloopBwdSm90ILi2ELi1ELi1EN4cute5tupleIJNS5_1CILi1EEES8_S8_EEENS6_IJNS7_ILi64EEENS7_ILi96EEENS7_ILi192EEEEEENS_6half_tEfNS_4arch4Sm90ELb0ELb1ELb1ELb1ELb0ELb0ELb1ELb0ELi3ELi1ELi1ELi1ELb0EEENS1_21CollectiveEpilogueBwdISD_SE_SG_Li384ELb1ELb1ELi3EEENS1_19SingleTileSchedulerILb1ELb0ELb0ELi96EEEEEEEEEvNT_6ParamsE:
        /* <DEDUP_REMOVED lines=23> */
.L_x_1781:
[----:B------:R-:W-:Y:S05]  /*0170*/  BSYNC B0 ;  /* 0x0000000000007941 */ /* 0x000fea0003800000 */
.L_x_1780:
        /* <DEDUP_REMOVED lines=34> */
.L_x_1782:
        /* <DEDUP_REMOVED lines=20> */
.L_x_1783:
[----:B---3--:R-:W-:Y:S01]  /*04e0*/  ISETP.NE.AND P0, PT, R2, RZ, PT ;  /* 0x000000ff0200720c */ /* 0x008fe20003f05270 */
[----:B------:R-:W-:Y:S01]  /*04f0*/  IMAD.MOV.U32 R2, RZ, RZ, 0x1 ;  /* 0x00000001ff027424 */ /* 0x000fe200078e00ff */
[----:B------:R-:W-:Y:S01]  /*0500*/  NOP ;  /* 0x0000000000007918 */ /* 0x000fe20000000000 */
[----:B------:R-:W-:Y:S01]  /*0510*/  ULDC.64 UR38, c[0x0][0x208] ;  /* 0x0000820000267ab9 */ /* 0x000fe20000000a00 */
[----:B------:R-:W-:Y:S02]  /*0520*/  BSSY B6, `(.L_x_1784) ;  /* 0x0000ae6000067945 */ /* 0x000fe40003800000 */
[----:B------:R-:W-:-:S05]  /*0530*/  SEL R2, R2, 0x2, !P0 ;  /* 0x0000000202027807 */ /* 0x000fca0004000000 */
[----:B------:R3:W-:Y:S01]  /*0540*/  STL [R1], R2 ;  /* 0x0000000201007387 */ /* 0x0007e20000100800 */
[----:B-12-4-:R-:W-:Y:S06]  /*0550*/  BAR.SYNC.DEFER_BLOCKING 0x0 ;  /* 0x0000000000007b1d */ /* 0x016fec0000010000 */
[----:B------:R-:W-:Y:S05]  /*0560*/  @!P0 BRA `(.L_x_1785) ;  /* 0x0000006c00048947 */ /* 0x000fea0003800000 */
.L_x_1786:
[----:B------:R-:W-:-:S08]  /*0570*/  NOP ;  /* 0x0000000000007918 */ /* 0x000fd00000000000 */
[----:B------:R-:W1:Y:S02]  /*0580*/  USETMAXREG.TRY_ALLOC.CTAPOOL UP0, 0xa0 ;  /* 0x000000a0000079c8 */ /* 0x000e640008000600 */
[----:B-1----:R-:W-:-:S13]  /*0590*/  PLOP3.LUT P0, PT, PT, PT, UP0, 0x80, 0x0 ;  /* 0x000000000000781c */ /* 0x002fda0003f0f008 */
[----:B------:R-:W-:Y:S05]  /*05a0*/  @!P0 BRA `(.L_x_1786) ;  /* 0xfffffffc00f08947 */ /* 0x000fea000383ffff */
[----:B------:R-:W-:Y:S01]  /*05b0*/  LOP3.LUT R0, R0, 0x3, RZ, 0xc0, !PT ;  /* 0x0000000300007812 */ /* 0x000fe200078ec0ff */
[----:B---3--:R-:W1:Y:S01]  /*05c0*/  S2R R2, SR_TID.X ;  /* 0x0000000000027919 */ /* 0x008e620000002100 */
        /* <DEDUP_REMOVED lines=15> */
.L_x_1787:
        /* <DEDUP_REMOVED lines=10> */
.L_x_1789:
[----:B------:R-:W2:Y:S02]  /*0760*/  LDC R0, c[0x0][0x8bc] ;  /* 0x00022f00ff007b82 */ /* 0x000ea40000000800 */
.L_x_1788:
[----:B------:R-:W-:-:S05]  /*0770*/  IMAD R5, R19, 0x60, RZ ;  /* 0x0000006013057824 */ /* 0x000fca00078e02ff */
[----:B--2--5:R-:W-:-:S04]  /*0780*/  ISETP.GE.AND P0, PT, R5, R0, PT ;  /* 0x000000000500720c */ /* 0x024fc80003f06270 */
[----:B------:R-:W-:-:S04]  /*0790*/  SEL R4, R7, 0xffffffff, !P0 ;  /* 0xffffffff07047807 */ /* 0x000fc80004000000 */
[----:B------:R-:W-:Y:S01]  /*07a0*/  ISETP.GE.AND P0, PT, R4, RZ, PT ;  /* 0x000000ff0400720c */ /* 0x000fe20003f06270 */
[----:B------:R2:W-:-:S12]  /*07b0*/  STL [R1+0x18], R4 ;  /* 0x0000180401007387 */ /* 0x0005d80000100800 */
[----:B------:R-:W-:Y:S05]  /*07c0*/  @!P0 BRA `(.L_x_1790) ;  /* 0x000000a800ec8947 */ /* 0x000fea0003800000 */
[----:B------:R-:W-:Y:S02]  /*07d0*/  ULDC.64 UR4, c[0x0][0x780] ;  /* 0x0001e00000047ab9 */ /* 0x000fe40000000a00 */
[----:B------:R-:W-:Y:S01]  /*07e0*/  ISETP.NE.U32.AND P0, PT, RZ, UR4, PT ;  /* 0x00000004ff007c0c */ /* 0x000fe2000bf05070 */
[----:B------:R-:W-:Y:S02]  /*07f0*/  ULDC UR4, c[0x0][0x290] ;  /* 0x0000a40000047ab9 */ /* 0x000fe40000000800 */
[----:B------:R-:W-:Y:S01]  /*0800*/  IMAD.U32 R18, RZ, RZ, UR4 ;  /* 0x00000004ff127e24 */ /* 0x000fe2000f8e00ff */
[----:B------:R-:W-:-:S13]  /*0810*/  ISETP.NE.AND.EX P0, PT, RZ, UR5, PT, P0 ;  /* 0x00000005ff007c0c */ /* 0x000fda000bf05300 */
[----:B------:R-:W-:Y:S05]  /*0820*/  @!P0 BRA `(.L_x_1791) ;  /* 0x0000000000108947 */ /* 0x000fea0003800000 */
[----:B-1----:R-:W1:Y:S02]  /*0830*/  LDC.64 R2, c[0x0][0x780] ;  /* 0x0001e000ff027b82 */ /* 0x002e640000000a00 */
[----:B-1----:R-:W-:-:S05]  /*0840*/  IMAD.WIDE R2, R4, 0x4, R2 ;  /* 0x0000000404027825 */ /* 0x002fca00078e0202 */
[----:B------:R1:W5:Y:S01]  /*0850*/  LDG.E R17, desc[UR38][R2.64] ;  /* 0x0000002602117981 */ /* 0x000362000c1e1900 */
[----:B------:R-:W-:Y:S05]  /*0860*/  BRA `(.L_x_1792) ;  /* 0x0000000000287947 */ /* 0x000fea0003800000 */
.L_x_1791:
[----:B------:R-:W-:Y:S01]  /*0870*/  ULDC.64 UR4, c[0x0][0x770] ;  /* 0x0001dc0000047ab9 */ /* 0x000fe20000000a00 */
[----:B------:R-:W3:Y:S01]  /*0880*/  LDC R17, c[0x0][0x280] ;  /* 0x0000a000ff117b82 */ /* 0x000ee20000000800 */
[----:B------:R-:W-:-:S04]  /*0890*/  ISETP.NE.U32.AND P0, PT, RZ, UR4, PT ;  /* 0x00000004ff007c0c */ /* 0x000fc8000bf05070 */
[----:B------:R-:W-:-:S13]  /*08a0*/  ISETP.NE.AND.EX P0, PT, RZ, UR5, PT, P0 ;  /* 0x00000005ff007c0c */ /* 0x000fda000bf05300 */
[----:B------:R-:W-:Y:S05]  /*08b0*/  @!P0 BRA `(.L_x_1792) ;  /* 0x0000000000148947 */ /* 0x000fea0003800000 */
[----:B-1----:R-:W1:Y:S02]  /*08c0*/  LDC.64 R2, c[0x0][0x770] ;  /* 0x0001dc00ff027b82 */ /* 0x002e640000000a00 */
[----:B-1----:R-:W-:-:S05]  /*08d0*/  IMAD.WIDE R2, R4, 0x4, R2 ;  /* 0x0000000404027825 */ /* 0x002fca00078e0202 */
[----:B---3--:R-:W3:Y:S04]  /*08e0*/  LDG.E R17, desc[UR38][R2.64] ;  /* 0x0000002602117981 */ /* 0x008ee8000c1e1900 */
[----:B------:R-:W3:Y:S02]  /*08f0*/  LDG.E R0, desc[UR38][R2.64+0x4] ;  /* 0x0000042602007981 */ /* 0x000ee4000c1e1900 */
[----:B---3--:R-:W-:-:S07]  /*0900*/  IMAD.IADD R17, R0, 0x1, -R17 ;  /* 0x0000000100117824 */ /* 0x008fce00078e0a11 */
.L_x_1792:
[----:B------:R-:W-:Y:S02]  /*0910*/  ULDC.64 UR4, c[0x0][0x788] ;  /* 0x0001e20000047ab9 */ /* 0x000fe40000000a00 */
[----:B------:R-:W-:-:S04]  /*0920*/  ISETP.NE.U32.AND P0, PT, RZ, UR4, PT ;  /* 0x00000004ff007c0c */ /* 0x000fc8000bf05070 */
[----:B------:R-:W-:-:S13]  /*0930*/  ISETP.NE.AND.EX P0, PT, RZ, UR5, PT, P0 ;  /* 0x00000005ff007c0c */ /* 0x000fda000bf05300 */
[----:B------:R-:W-:Y:S05]  /*0940*/  @!P0 BRA `(.L_x_1793) ;  /* 0x0000000000108947 */ /* 0x000fea0003800000 */
[----:B-1----:R-:W1:Y:S02]  /*0950*/  LDC.64 R2, c[0x0][0x788] ;  /* 0x0001e200ff027b82 */ /* 0x002e640000000a00 */
[----:B-1----:R-:W-:-:S05]  /*0960*/  IMAD.WIDE R2, R4, 0x4, R2 ;  /* 0x0000000404027825 */ /* 0x002fca00078e0202 */
[----:B------:R1:W5:Y:S01]  /*0970*/  LDG.E R18, desc[UR38][R2.64] ;  /* 0x0000002602127981 */ /* 0x000362000c1e1900 */
[----:B------:R-:W-:Y:S05]  /*0980*/  BRA `(.L_x_1794) ;  /* 0x0000000000247947 */ /* 0x000fea0003800000 */
.L_x_1793:
[----:B------:R-:W-:Y:S02]  /*0990*/  ULDC.64 UR4, c[0x0][0x778] ;  /* 0x0001de0000047ab9 */ /* 0x000fe40000000a00 */
[----:B------:R-:W-:-:S04]  /*09a0*/  ISETP.NE.U32.AND P0, PT, RZ, UR4, PT ;  /* 0x00000004ff007c0c */ /* 0x000fc8000bf05070 */
[----:B------:R-:W-:-:S13]  /*09b0*/  ISETP.NE.AND.EX P0, PT, RZ, UR5, PT, P0 ;  /* 0x00000005ff007c0c */ /* 0x000fda000bf05300 */
[----:B------:R-:W-:Y:S05]  /*09c0*/  @!P0 BRA `(.L_x_1794) ;  /* 0x0000000000148947 */ /* 0x000fea0003800000 */
[----:B-1----:R-:W1:Y:S02]  /*09d0*/  LDC.64 R2, c[0x0][0x778] ;  /* 0x0001de00ff027b82 */ /* 0x002e640000000a00 */
[----:B-1----:R-:W-:-:S05]  /*09e0*/  IMAD.WIDE R2, R4, 0x4, R2 ;  /* 0x0000000404027825 */ /* 0x002fca00078e0202 */
[----:B------:R-:W4:Y:S04]  /*09f0*/  LDG.E R18, desc[UR38][R2.64] ;  /* 0x0000002602127981 */ /* 0x000f28000c1e1900 */
[----:B------:R-:W4:Y:S02]  /*0a00*/  LDG.E R7, desc[UR38][R2.64+0x4] ;  /* 0x0000042602077981 */ /* 0x000f24000c1e1900 */
[----:B----4-:R-:W-:-:S07]  /*0a10*/  IMAD.IADD R18, R7, 0x1, -R18 ;  /* 0x0000000107127824 */ /* 0x010fce00078e0a12 */
.L_x_1794:
[----:B---3-5:R-:W-:Y:S01]  /*0a20*/  VIADD R0, R17, 0x3f ;  /* 0x0000003f11007836 */ /* 0x028fe20000000000 */
[----:B------:R-:W-:Y:S01]  /*0a30*/  ISETP.GE.AND P1, PT, R19, RZ, PT ;  /* 0x000000ff1300720c */ /* 0x000fe20003f26270 */
[----:B------:R-:W-:Y:S01]  /*0a40*/  ULDC UR4, c[0x0][0x74c] ;  /* 0x0001d30000047ab9 */ /* 0x000fe20000000800 */
[----:B-1----:R-:W-:Y:S02]  /*0a50*/  IADD3 R2, R5, R17, -R18 ;  /* 0x0000001105027210 */ /* 0x002fe40007ffe812 */
[----:B------:R-:W-:Y:S02]  /*0a60*/  SHF.R.S32.HI R3, RZ, 0x1f, R0 ;  /* 0x0000001fff037819 */ /* 0x000fe40000011400 */
[----:B------:R-:W-:Y:S01]  /*0a70*/  PLOP3.LUT P0, PT, PT, PT, PT, 0x80, 0x0 ;  /* 0x000000000000781c */ /* 0x000fe20003f0f070 */
[----:B------:R-:W-:Y:S01]  /*0a80*/  VIADD R2, R2, -UR4 ;  /* 0x8000000402027c36 */ /* 0x000fe20008000000 */
[----:B------:R-:W-:-:S04]  /*0a90*/  LEA.HI R3, R3, R0, RZ, 0x6 ;  /* 0x0000000003037211 */ /* 0x000fc800078f30ff */
[----:B--2---:R-:W-:Y:S02]  /*0aa0*/  SHF.R.S32.HI R4, RZ, 0x6, R3 ;  /* 0x00000006ff047819 */ /* 0x004fe40000011403 */
[----:B------:R-:W-:-:S03]  /*0ab0*/  SHF.R.S32.HI R7, RZ, 0x1f, R2 ;  /* 0x0000001fff077819 */ /* 0x000fc60000011402 */
[----:B------:R1:W-:Y:S01]  /*0ac0*/  STL [R1+0x14], R4 ;  /* 0x0000140401007387 */ /* 0x0003e20000100800 */
[----:B------:R-:W-:Y:S01]  /*0ad0*/  LEA.HI R7, R7, R2, RZ, 0x6 ;  /* 0x0000000207077211 */ /* 0x000fe200078f30ff */
[----:B------:R-:W-:Y:S06]  /*0ae0*/  @!P1 BRA `(.L_x_1795) ;  /* 0x0000000000249947 */ /* 0x000fec0003800000 */
[----:B------:R-:W-:Y:S01]  /*0af0*/  IADD3 R0, -R18, 0x9f, R17 ;  /* 0x0000009f12007810 */ /* 0x000fe20007ffe111 */
[----:B------:R-:W-:Y:S01]  /*0b00*/  ULDC UR4, c[0x0][0x748] ;  /* 0x0001d20000047ab9 */ /* 0x000fe20000000800 */
[----:B------:R-:W-:Y:S02]  /*0b10*/  IMAD.MOV.U32 R2, RZ, RZ, R4 ;  /* 0x000000ffff027224 */ /* 0x000fe400078e0004 */
[----:B------:R-:W-:-:S04]  /*0b20*/  IADD3 R0, R0, UR4, R5 ;  /* 0x0000000400007c10 */ /* 0x000fc8000fffe005 */
[----:B------:R-:W-:-:S04]  /*0b30*/  SHF.R.S32.HI R3, RZ, 0x1f, R0 ;  /* 0x0000001fff037819 */ /* 0x000fc80000011400 */
[----:B------:R-:W-:-:S04]  /*0b40*/  LEA.HI R3, R3, R0, RZ, 0x6 ;  /* 0x0000000003037211 */ /* 0x000fc800078f30ff */
[----:B------:R-:W-:-:S04]  /*0b50*/  SHF.R.S32.HI R3, RZ, 0x6, R3 ;  /* 0x00000006ff037819 */ /* 0x000fc80000011403 */
[----:B------:R-:W-:-:S05]  /*0b60*/  VIMNMX R2, R2, R3, PT ;  /* 0x0000000302027248 */ /* 0x000fca0003fe0100 */
[----:B------:R2:W-:Y:S02]  /*0b70*/  STL [R1+0x14], R2 ;  /* 0x0000140201007387 */ /* 0x0005e40000100800 */
.L_x_1795:
[----:B------:R-:W3:Y:S01]  /*0b80*/  LDL R0, [R1+0x14] ;  /* 0x0000140001007983 */ /* 0x000ee20000100800 */
[----:B------:R-:W-:Y:S02]  /*0b90*/  SHF.R.S32.HI R7, RZ, 0x6, R7 ;  /* 0x00000006ff077819 */ /* 0x000fe40000011407 */
[----:B------:R-:W-:Y:S02]  /*0ba0*/  CS2R R70, SRZ ;  /* 0x0000000000467805 */ /* 0x000fe4000001ff00 */
[----:B------:R-:W-:Y:S02]  /*0bb0*/  CS2R R68, SRZ ;  /* 0x0000000000447805 */ /* 0x000fe4000001ff00 */
[----:B------:R-:W-:Y:S02]  /*0bc0*/  CS2R R66, SRZ ;  /* 0x0000000000427805 */ /* 0x000fe4000001ff00 */
[----:B------:R-:W-:Y:S02]  /*0bd0*/  VIMNMX R16, RZ, R7, !PT ;  /* 0x00000007ff107248 */ /* 0x000fe40007fe0100 */
        /* <DEDUP_REMOVED lines=45> */
[----:B---3--:R-:W-:-:S13]  /*0eb0*/  ISETP.GT.AND P1, PT, R0, R16, PT ;  /* 0x000000100000720c */ /* 0x008fda0003f24270 */
[----:B------:R-:W-:Y:S05]  /*0ec0*/  @!P1 BRA `(.L_x_1796) ;  /* 0x0000003800749947 */ /* 0x000fea0003800000 */
[----:B------:R-:W3:Y:S01]  /*0ed0*/  S2UR UR4, SR_CgaCtaId ;  /* 0x00000000000479c3 */ /* 0x000ee20000008800 */
[----:B------:R-:W-:Y:S01]  /*0ee0*/  UMOV UR36, 0x400 ;  /* 0x0000040000247882 */ /* 0x000fe20000000000 */
[----:B------:R-:W-:Y:S01]  /*0ef0*/  ULDC UR42, c[0x0][0x75c] ;  /* 0x0001d700002a7ab9 */ /* 0x000fe20000000800 */
[----:B------:R-:W-:Y:S01]  /*0f00*/  ULDC UR43, c[0x0][0x744] ;  /* 0x0001d100002b7ab9 */ /* 0x000fe20000000800 */
[----:B------:R-:W-:Y:S01]  /*0f10*/  ULDC.64 UR40, c[0x0][0x748] ;  /* 0x0001d20000287ab9 */ /* 0x000fe20000000a00 */
[----:B---3--:R-:W-:-:S04]  /*0f20*/  ULEA UR36, UR4, UR36, 0x18 ;  /* 0x0000002404247291 */ /* 0x008fc8000f8ec03f */
[----:B------:R-:W-:-:S04]  /*0f30*/  UIADD3 UR37, UR36, 0x30400, URZ ;  /* 0x0003040024257890 */ /* 0x000fc8000fffe03f */
[----:B------:R-:W-:-:S06]  /*0f40*/  ULOP3.LUT UP0, URZ, UR37, 0x1bf, URZ, 0xc0, !UPT ;  /* 0x000001bf253f7892 */ /* 0x000fcc000f80c03f */
[----:B------:R-:W-:-:S13]  /*0f50*/  PLOP3.LUT P0, PT, PT, PT, UP0, 0x80, 0x0 ;  /* 0x000000000000781c */ /* 0x000fda0003f0f008 */
[----:B------:R-:W-:Y:S05]  /*0f60*/  @!P0 BRA `(.L_x_1797) ;  /* 0x00000000007c8947 */ /* 0x000fea0003800000 */
[----:B--2---:R-:W-:Y:S01]  /*0f70*/  MOV R2, 0x0 ;  /* 0x0000000000027802 */ /* 0x004fe20000000f00 */
[----:B------:R-:W-:Y:S01]  /*0f80*/  ULDC.64 UR4, c[0x4][0x80] ;  /* 0x0100200000047ab9 */ /* 0x000fe20000000a00 */
[----:B------:R-:W-:Y:S01]  /*0f90*/  ULDC.64 UR6, c[0x4][0x8] ;  /* 0x0100020000067ab9 */ /* 0x000fe20000000a00 */
[----:B-1----:R-:W-:Y:S01]  /*0fa0*/  IMAD.U32 R4, RZ, RZ, UR4 ;  /* 0x00000004ff047e24 */ /* 0x002fe2000f8e00ff */
        /* <DEDUP_REMOVED lines=12> */
.L_x_1798:
        /* <DEDUP_REMOVED lines=15> */
.L_x_1797:
[----:B------:R-:W-:-:S04]  /*1160*/  IMAD.U32 R0, RZ, RZ, UR36 ;  /* 0x00000024ff007e24 */ /* 0x000fc8000f8e00ff */
[----:B------:R-:W-:-:S05]  /*1170*/  VIADD R0, R0, 0x33400 ;  /* 0x0003340000007836 */ /* 0x000fca0000000000 */
[----:B------:R-:W-:-:S13]  /*1180*/  LOP3.LUT P0, RZ, R0, 0x1bf, RZ, 0xc0, !PT ;  /* 0x000001bf00ff7812 */ /* 0x000fda000780c0ff */
        /* <DEDUP_REMOVED lines=17> */
.L_x_1800:
        /* <DEDUP_REMOVED lines=15> */
.L_x_1799:
[----:B--2---:R-:W2:Y:S01]  /*1390*/  S2R R2, SR_TID.X ;  /* 0x0000000000027919 */ /* 0x004ea20000002100 */
[----:B------:R-:W-:Y:S01]  /*13a0*/  UMOV UR4, 0xffffffff ;  /* 0xffffffff00047882 */ /* 0x000fe20000000000 */
[----:B--2---:R-:W-:-:S05]  /*13b0*/  VIADD R0, R2, 0xffffff80 ;  /* 0xffffff8002007836 */ /* 0x004fca0000000000 */
[----:B------:R-:W-:-:S04]  /*13c0*/  SHF.R.S32.HI R3, RZ, 0x1f, R0 ;  /* 0x0000001fff037819 */ /* 0x000fc80000011400 */
[----:B------:R-:W-:-:S04]  /*13d0*/  LEA.HI R2, R3, R0, RZ, 0x7 ;  /* 0x0000000003027211 */ /* 0x000fc800078f38ff */
[----:B------:R-:W-:Y:S01]  /*13e0*/  SHF.R.S32.HI R13, RZ, 0x7, R2 ;  /* 0x00000007ff0d7819 */ /* 0x000fe20000011402 */
[----:B------:R-:W-:Y:S06]  /*13f0*/  BRA.DIV UR4, `(.L_x_1801) ;  /* 0x0000009e04e87947 */ /* 0x000fec000b800000 */
[----:B------:R2:W3:Y:S02]  /*1400*/  SHFL.IDX PT, R14, R13, RZ, 0x1f ;  /* 0x00001fff0d0e7589 */ /* 0x0004e400000e0000 */
.L_x_1946:
[----:B------:R-:W-:Y:S02]  /*1410*/  SHF.L.U32 R10, RZ, 0x1f, RZ ;  /* 0x0000001fff0a7819 */ /* 0x000fe400000006ff */
[CC--:B-1----:R-:W-:Y:S02]  /*1420*/  LEA.HI R4, R3.reuse, R0.reuse, RZ, 0x4 ;  /* 0x0000000003047211 */ /* 0x0c2fe400078f20ff */
[----:B------:R-:W1:Y:S01]  /*1430*/  SYNCS.PHASECHK.TRANS64.TRYWAIT P0, [UR36+0x36400], R10 ;  /* 0x0364000aff0075a7 */ /* 0x000e620008000164 */
[----:B------:R-:W-:Y:S01]  /*1440*/  LEA.HI R6, R3, R0, RZ, 0x5 ;  /* 0x0000000003067211 */ /* 0x000fe200078f28ff */
[----:B---3--:R-:W-:Y:S01]  /*1450*/  IMAD.HI R3, R14, 0x55555556, RZ ;  /* 0x555555560e037827 */ /* 0x008fe200078e02ff */
        /* <DEDUP_REMOVED lines=11> */
[----:B-1----:R-:W-:Y:S06]  /*1510*/  @P0 BRA `(.L_x_1802) ;  /* 0x0000000000080947 */ /* 0x002fec0003800000 */
[----:B------:R-:W1:Y:S02]  /*1520*/  SYNCS.PHASECHK.TRANS64.TRYWAIT P0, [UR36+0x36400], R10 ;  /* 0x0364000aff0075a7 */ /* 0x000e640008000164 */
[----:B-1----:R-:W-:Y:S05]  /*1530*/  @!P0 BRA `(.L_x_1803) ;  /* 0x0000009c00b48947 */ /* 0x002fea0003800000 */
.L_x_1802:
[----:B------:R-:W3:Y:S01]  /*1540*/  LDL.LU R14, [R1] ;  /* 0x00000000010e7983 */ /* 0x000ee20000300800 */
[----:B------:R-:W-:Y:S01]  /*1550*/  IMAD.IADD R11, R8, 0x1, -R9 ;  /* 0x00000001080b7824 */ /* 0x000fe200078e0a09 */
[----:B------:R-:W-:Y:S01]  /*1560*/  SHF.R.S32.HI R8, RZ, 0x1f, R7 ;  /* 0x0000001fff087819 */ /* 0x000fe20000011407 */
[C---:B-1----:R-:W-:Y:S01]  /*1570*/  IMAD.HI R10, R13.reuse, 0x55555556, RZ ;  /* 0x555555560d0a7827 */ /* 0x042fe200078e02ff */
[--C-:B------:R-:W-:Y:S02]  /*1580*/  SHF.R.S32.HI R5, RZ, 0x1, R2.reuse ;  /* 0x00000001ff057819 */ /* 0x100fe40000011402 */
[----:B------:R-:W-:Y:S02]  /*1590*/  CS2R R70, SRZ ;  /* 0x0000000000467805 */ /* 0x000fe4000001ff00 */
[----:B------:R-:W-:Y:S01]  /*15a0*/  SHF.R.S32.HI R6, RZ, 0x1f, R2 ;  /* 0x0000001fff067819 */ /* 0x000fe20000011402 */
[----:B------:R-:W-:Y:S01]  /*15b0*/  IMAD R12, R13, 0x400, R0 ;  /* 0x000004000d0c7824 */ /* 0x000fe200078e0200 */
[----:B------:R-:W-:-:S02]  /*15c0*/  LEA.HI R8, R8, R7, RZ, 0x3 ;  /* 0x0000000708087211 */ /* 0x000fc400078f18ff */
[----:B------:R-:W-:Y:S02]  /*15d0*/  CS2R R68, SRZ ;  /* 0x0000000000447805 */ /* 0x000fe4000001ff00 */
[----:B------:R-:W-:Y:S02]  /*15e0*/  LEA.HI R6, R6, R5, RZ, 0x2 ;  /* 0x0000000506067211 */ /* 0x000fe400078f10ff */
[----:B------:R-:W-:Y:S02]  /*15f0*/  CS2R R66, SRZ ;  /* 0x0000000000427805 */ /* 0x000fe4000001ff00 */
[----:B------:R-:W-:Y:S01]  /*1600*/  LOP3.LUT R2, R2, 0x7fffffe, RZ, 0xc0, !PT ;  /* 0x07fffffe02027812 */ /* 0x000fe200078ec0ff */
[----:B------:R-:W-:Y:S01]  /*1610*/  IMAD.SHL.U32 R8, R8, 0x20, RZ ;  /* 0x0000002008087824 */ /* 0x000fe200078e00ff */
[----:B------:R-:W-:Y:S02]  /*1620*/  LOP3.LUT R6, R6, 0xfffffffc, RZ, 0xc0, !PT ;  /* 0xfffffffc06067812 */ /* 0x000fe400078ec0ff */
[----:B------:R-:W-:-:S02]  /*1630*/  CS2R R64, SRZ ;  /* 0x0000000000407805 */ /* 0x000fc4000001ff00 */
[----:B------:R-:W-:Y:S01]  /*1640*/  SHF.R.S32.HI R3, RZ, 0x1f, R0 ;  /* 0x0000001fff037819 */ /* 0x000fe20000011400 */
[----:B------:R-:W-:Y:S01]  /*1650*/  IMAD.IADD R9, R7, 0x1, -R2 ;  /* 0x0000000107097824 */ /* 0x000fe200078e0a02 */
[----:B------:R-:W-:Y:S01]  /*1660*/  SHF.R.S32.HI R4, RZ, 0x4, R4 ;  /* 0x00000004ff047819 */ /* 0x000fe20000011404 */
[----:B------:R-:W-:Y:S01]  /*1670*/  IMAD.IADD R7, R5, 0x1, -R6 ;  /* 0x0000000105077824 */ /* 0x000fe200078e0a06 */
[----:B------:R-:W-:Y:S02]  /*1680*/  LEA.HI R10, R10, R10, RZ, 0x1 ;  /* 0x0000000a0a0a7211 */ /* 0x000fe400078f08ff */
[----:B------:R-:W-:Y:S02]  /*1690*/  CS2R R62, SRZ ;  /* 0x00000000003e7805 */ /* 0x000fe4000001ff00 */
[----:B------:R-:W-:Y:S01]  /*16a0*/  LOP3.LUT R8, R8, 0x7fffff00, RZ, 0xc0, !PT ;  /* 0x7fffff0008087812 */ /* 0x000fe200078ec0ff */
[----:B------:R-:W-:Y:S01]  /*16b0*/  IMAD.SHL.U32 R6, R7, 0x40, RZ ;  /* 0x0000004007067824 */ /* 0x000fe200078e00ff */
[CC--:B------:R-:W-:Y:S01]  /*16c0*/  LEA.HI R2, R3.reuse, R0.reuse, RZ, 0x2 ;  /* 0x0000000003027211 */ /* 0x0c0fe200078f10ff */
[----:B------:R-:W-:Y:S01]  /*16d0*/  IMAD.SHL.U32 R15, R4, 0x8, RZ ;  /* 0x00000008040f7824 */ /* 0x000fe200078e00ff */
[----:B------:R-:W-:Y:S01]  /*16e0*/  LEA.HI R3, R3, R0, RZ, 0x5 ;  /* 0x0000000003037211 */ /* 0x000fe200078f28ff */
[----:B------:R-:W-:Y:S01]  /*16f0*/  IMAD R10, R10, -0x3, R13 ;  /* 0xfffffffd0a0a7824 */ /* 0x000fe200078e020d */
[----:B------:R-:W-:Y:S01]  /*1700*/  SHF.R.S32.HI R4, RZ, 0x2, R2 ;  /* 0x00000002ff047819 */ /* 0x000fe20000011402 */
[----:B------:R-:W-:Y:S01]  /*1710*/  IMAD R8, R13, 0x800, R8 ;  /* 0x000008000d087824 */ /* 0x000fe200078e0208 */
[----:B------:R-:W-:-:S02]  /*1720*/  SHF.R.S32.HI R5, RZ, 0x1f, R2 ;  /* 0x0000001fff057819 */ /* 0x000fc40000011402 */
[----:B------:R-:W-:Y:S02]  /*1730*/  CS2R R60, SRZ ;  /* 0x00000000003c7805 */ /* 0x000fe4000001ff00 */
[----:B--2---:R-:W-:Y:S01]  /*1740*/  LOP3.LUT R13, R2, 0x7ffffffc, RZ, 0xc0, !PT ;  /* 0x7ffffffc020d7812 */ /* 0x004fe200078ec0ff */
[----:B------:R-:W-:Y:S01]  /*1750*/  IMAD R8, R9, 0x20, R8 ;  /* 0x0000002009087824 */ /* 0x000fe200078e0208 */
[----:B------:R-:W-:Y:S01]  /*1760*/  LOP3.LUT R6, R6, 0xc0, RZ, 0xc0, !PT ;  /* 0x000000c006067812 */ /* 0x000fe200078ec0ff */
[----:B------:R-:W-:Y:S01]  /*1770*/  IMAD.MOV.U32 R9, RZ, RZ, 0x20 ;  /* 0x00000020ff097424 */ /* 0x000fe200078e00ff */
[----:B------:R-:W-:Y:S01]  /*1780*/  LEA.HI R5, R5, R4, RZ, 0x3 ;  /* 0x0000000405057211 */ /* 0x000fe200078f18ff */
[----:B------:R-:W-:Y:S01]  /*1790*/  IMAD.IADD R13, R0, 0x1, -R13 ;  /* 0x00000001000d7824 */ /* 0x000fe200078e0a0d */
[----:B------:R-:W-:Y:S01]  /*17a0*/  LOP3.LUT R15, R6, 0x8, R15, 0xf8, !PT ;  /* 0x00000008060f7812 */ /* 0x000fe200078ef80f */
[----:B------:R-:W-:Y:S01]  /*17b0*/  IMAD R8, R11, 0x200, R8 ;  /* 0x000002000b087824 */ /* 0x000fe200078e0208 */
[----:B------:R-:W-:Y:S01]  /*17c0*/  SHF.R.U32.HI R0, RZ, 0x3, R6 ;  /* 0x00000003ff007819 */ /* 0x000fe20000011606 */
[----:B------:R-:W-:Y:S01]  /*17d0*/  IMAD R10, R10, 0x10, R13 ;  /* 0x000000100a0a7824 */ /* 0x000fe200078e020d */
[----:B------:R-:W-:Y:S01]  /*17e0*/  LOP3.LUT R5, R5, 0xfffffff8, RZ, 0xc0, !PT ;  /* 0xfffffff805057812 */ /* 0x000fe200078ec0ff */
[----:B------:R-:W-:Y:S01]  /*17f0*/  IMAD R13, R19, -0x60, RZ ;  /* 0xffffffa0130d7824 */ /* 0x000fe200078e02ff */
[----:B------:R-:W-:Y:S01]  /*1800*/  LOP3.LUT R15, R15, R0, RZ, 0x3c, !PT ;  /* 0x000000000f0f7212 */ /* 0x000fe200078e3cff */
[----:B------:R-:W-:Y:S01]  /*1810*/  IMAD.IADD R0, R18, 0x1, -R17 ;  /* 0x0000000112007824 */ /* 0x000fe200078e0a11 */
[----:B------:R-:W-:Y:S01]  /*1820*/  SHF.R.S32.HI R3, RZ, 0x5, R3 ;  /* 0x00000005ff037819 */ /* 0x000fe20000011403 */
[----:B------:R-:W-:Y:S01]  /*1830*/  IMAD.IADD R6, R4, 0x1, -R5 ;  /* 0x0000000104067824 */ /* 0x000fe200078e0a05 */
[----:B------:R-:W-:Y:S01]  /*1840*/  LOP3.LUT P0, RZ, R7, 0x2, RZ, 0xc0, !PT ;  /* 0x0000000207ff7812 */ /* 0x000fe2000780c0ff */
[----:B------:R-:W-:Y:S01]  /*1850*/  IMAD.IADD R18, R13, 0x1, R18 ;  /* 0x000000010d127824 */ /* 0x000fe200078e0212 */
[----:B------:R1:W-:Y:S01]  /*1860*/  STL [R1+0x4], R0 ;  /* 0x0000040001007387 */ /* 0x0003e20000100800 */
[----:B------:R-:W-:Y:S01]  /*1870*/  IMAD.IADD R15, R8, 0x1, R15 ;  /* 0x00000001080f7824 */ /* 0x000fe200078e020f */
[----:B------:R-:W-:Y:S01]  /*1880*/  SEL R9, R9, 0xffffffe0, !P0 ;  /* 0xffffffe009097807 */ /* 0x000fe20004000000 */
[----:B------:R-:W-:Y:S01]  /*1890*/  IMAD R6, R3, 0x10, R6 ;  /* 0x0000001003067824 */ /* 0x000fe200078e0206 */
[----:B------:R-:W-:Y:S01]  /*18a0*/  IADD3 R4, -R17, 0x1, R18 ;  /* 0x0000000111047810 */ /* 0x000fe20007ffe112 */
[----:B------:R-:W-:Y:S01]  /*18b0*/  IMAD.SHL.U32 R3, R10, 0x2, RZ ;  /* 0x000000020a037824 */ /* 0x000fe200078e00ff */
[----:B------:R-:W-:Y:S01]  /*18c0*/  LEA R11, R15, UR36, 0x1 ;  /* 0x000000240f0b7c11 */ /* 0x000fe2000f8e08ff */
[----:B------:R-:W-:Y:S01]  /*18d0*/  IMAD.MOV.U32 R7, RZ, RZ, RZ ;  /* 0x000000ffff077224 */ /* 0x000fe200078e00ff */
[----:B------:R-:W-:Y:S01]  /*18e0*/  CS2R R58, SRZ ;  /* 0x00000000003a7805 */ /* 0x000fe2000001ff00 */
[--C-:B------:R-:W-:Y:S01]  /*18f0*/  IMAD.IADD R4, R4, 0x1, -R3.reuse ;  /* 0x0000000104047824 */ /* 0x100fe200078e0a03 */
[----:B------:R-:W-:Y:S01]  /*1900*/  CS2R R56, SRZ ;  /* 0x0000000000387805 */ /* 0x000fe2000001ff00 */
[----:B-1----:R-:W-:Y:S01]  /*1910*/  IMAD.SHL.U32 R0, R12, 0x4, RZ ;  /* 0x000000040c007824 */ /* 0x002fe200078e00ff */
[----:B------:R-:W-:Y:S01]  /*1920*/  CS2R R54, SRZ ;  /* 0x0000000000367805 */ /* 0x000fe2000001ff00 */
[--C-:B------:R-:W-:Y:S01]  /*1930*/  IMAD.IADD R12, R18, 0x1, -R3.reuse ;  /* 0x00000001120c7824 */ /* 0x100fe200078e0a03 */
[----:B------:R-:W-:Y:S01]  /*1940*/  CS2R R52, SRZ ;  /* 0x0000000000347805 */ /* 0x000fe2000001ff00 */
[----:B------:R-:W-:Y:S01]  /*1950*/  IMAD.IADD R10, R13, 0x1, -R3 ;  /* 0x000000010d0a7824 */ /* 0x000fe200078e0a03 */
[----:B------:R-:W-:Y:S01]  /*1960*/  IADD3 R3, R9, 0x30400, R11 ;  /* 0x0003040009037810 */ /* 0x000fe20007ffe00b */
[----:B------:R-:W-:Y:S01]  /*1970*/  IMAD.MOV.U32 R2, RZ, RZ, RZ ;  /* 0x000000ffff027224 */ /* 0x000fe200078e00ff */
[----:B------:R1:W-:Y:S01]  /*1980*/  STL [R1+0x8], R12 ;  /* 0x0000080c01007387 */ /* 0x0003e20000100800 */
[----:B------:R-:W-:Y:S01]  /*1990*/  IMAD.MOV.U32 R5, RZ, RZ, RZ ;  /* 0x000000ffff057224 */ /* 0x000fe200078e00ff */
[----:B------:R-:W-:-:S02]  /*19a0*/  CS2R R50, SRZ ;  /* 0x0000000000327805 */ /* 0x000fc4000001ff00 */
[----:B------:R-:W-:Y:S01]  /*19b0*/  CS2R R48, SRZ ;  /* 0x0000000000307805 */ /* 0x000fe2000001ff00 */
[----:B------:R1:W-:Y:S01]  /*19c0*/  STL [R1], R11 ;  /* 0x0000000b01007387 */ /* 0x0003e20000100800 */
[----:B------:R-:W-:Y:S02]  /*19d0*/  CS2R R46, SRZ ;  /* 0x00000000002e7805 */ /* 0x000fe4000001ff00 */
[----:B------:R-:W-:Y:S02]  /*19e0*/  CS2R R44, SRZ ;  /* 0x00000000002c7805 */ /* 0x000fe4000001ff00 */
[----:B------:R-:W-:Y:S01]  /*19f0*/  CS2R R42, SRZ ;  /* 0x00000000002a7805 */ /* 0x000fe2000001ff00 */
[----:B------:R1:W-:Y:S01]  /*1a00*/  STL [R1+0x10], R10 ;  /* 0x0000100a01007387 */ /* 0x0003e20000100800 */
[----:B------:R-:W-:Y:S02]  /*1a10*/  CS2R R40, SRZ ;  /* 0x0000000000287805 */ /* 0x000fe4000001ff00 */
[----:B------:R-:W-:-:S02]  /*1a20*/  CS2R R38, SRZ ;  /* 0x0000000000267805 */ /* 0x000fc4000001ff00 */
[----:B------:R-:W-:Y:S01]  /*1a30*/  CS2R R36, SRZ ;  /* 0x0000000000247805 */ /* 0x000fe2000001ff00 */
[----:B------:R1:W-:Y:S01]  /*1a40*/  STL [R1+0xc], R3 ;  /* 0x00000c0301007387 */ /* 0x0003e20000100800 */
        /* <DEDUP_REMOVED lines=31> */
[----:B-1-3--:R-:W-:-:S07]  /*1c40*/  LOP3.LUT R8, R14, 0x1, RZ, 0xfc, !PT ;  /* 0x000000010e087812 */ /* 0x00afce00078efcff */
.L_x_1822:
[----:B------:R-:W-:-:S13]  /*1c50*/  ISETP.NE.AND P0, PT, R8, 0x3, PT ;  /* 0x000000030800780c */ /* 0x000fda0003f05270 */
[----:B------:R-:W-:Y:S05]  /*1c60*/  @!P0 BRA `(.L_x_1804) ;  /* 0x0000000000048947 */ /* 0x000fea0003800000 */
[----:B------:R-:W-:Y:S01]  /*1c70*/  BPT.TRAP 0x1 ;  /* 0x000000040000795c */ /* 0x000fe20000300000 */
.L_x_1804:
[----:B------:R-:W-:Y:S02]  /*1c80*/  LEA R3, R2, UR36, 0x3 ;  /* 0x0000002402037c11 */ /* 0x000fe4000f8e18ff */
[----:B------:R-:W-:-:S04]  /*1c90*/  SHF.L.U32 R10, R7, 0x1f, RZ ;  /* 0x0000001f070a7819 */ /* 0x000fc800000006ff */
[----:B------:R1:W2:Y:S01]  /*1ca0*/  SYNCS.PHASECHK.TRANS64.TRYWAIT P1, [R3+URZ+0x36410], R10 ;  /* 0x0364100a030075a7 */ /* 0x0002a2000802017f */
[----:B------:R-:W-:Y:S05]  /*1cb0*/  @!P0 BRA `(.L_x_1805) ;  /* 0x0000000000048947 */ /* 0x000fea0003800000 */
[----:B------:R-:W-:Y:S01]  /*1cc0*/  BPT.TRAP 0x1 ;  /* 0x000000040000795c */ /* 0x000fe20000300000 */
.L_x_1805:
[----:B--2---:R-:W-:Y:S05]  /*1cd0*/  @P1 BRA `(.L_x_1806) ;  /* 0x0000000000081947 */ /* 0x004fea0003800000 */
[----:B------:R-:W2:Y:S02]  /*1ce0*/  SYNCS.PHASECHK.TRANS64.TRYWAIT P1, [R3+URZ+0x36410], R10 ;  /* 0x0364100a030075a7 */ /* 0x000ea4000802017f */
[----:B--2---:R-:W-:Y:S05]  /*1cf0*/  @!P1 BRA `(.L_x_1807) ;  /* 0x0000009400dc9947 */ /* 0x004fea0003800000 */
.L_x_1806:
        /* <DEDUP_REMOVED lines=99> */
[----:B-12---:R1:W2:Y:S04]  /*2330*/  LDS R10, [R11+0x30000] ;  /* 0x030000000b0a7984 */ /* 0x0062a80000000800 */
[----:B------:R1:W3:Y:S01]  /*2340*/  LDS R9, [R11+0x30020] ;  /* 0x030020000b097984 */ /* 0x0002e20000000800 */
[----:B------:R-:W-:Y:S05]  /*2350*/  @!P0 BRA `(.L_x_1808) ;  /* 0x0000000000048947 */ /* 0x000fea0003800000 */
[----:B------:R-:W-:Y:S01]  /*2360*/  BPT.TRAP 0x1 ;  /* 0x000000040000795c */ /* 0x000fe20000300000 */
.L_x_1808:
[----:B-1----:R-:W-:-:S04]  /*2370*/  SHF.L.U32 R11, R5, 0x1f, RZ ;  /* 0x0000001f050b7819 */ /* 0x002fc800000006ff */
[----:B------:R1:W4:Y:S01]  /*2380*/  SYNCS.PHASECHK.TRANS64.TRYWAIT P1, [UR36+0x36430], R11 ;  /* 0x0364300bff0075a7 */ /* 0x0003220008020164 */
[----:B------:R-:W-:Y:S05]  /*2390*/  @!P0 BRA `(.L_x_1809) ;  /* 0x0000000000048947 */ /* 0x000fea0003800000 */
[----:B------:R-:W-:Y:S01]  /*23a0*/  BPT.TRAP 0x1 ;  /* 0x000000040000795c */ /* 0x000fe20000300000 */
.L_x_1809:
[----:B----4-:R-:W-:Y:S05]  /*23b0*/  @P1 BRA `(.L_x_1810) ;  /* 0x0000000000081947 */ /* 0x010fea0003800000 */
[----:B------:R-:W4:Y:S02]  /*23c0*/  SYNCS.PHASECHK.TRANS64.TRYWAIT P1, [UR36+0x36430], R11 ;  /* 0x0364300bff0075a7 */ /* 0x000f240008020164 */
[----:B----4-:R-:W-:Y:S05]  /*23d0*/  @!P1 BRA `(.L_x_1811) ;  /* 0x0000009000389947 */ /* 0x010fea0003800000 */
.L_x_1810:
[----:B------:R-:W-:Y:S01]  /*23e0*/  UIADD3 UR5, UR36, 0x2a000, URZ ;  /* 0x0002a00024057890 */ /* 0x000fe2000fffe03f */
[----:B------:R-:W5:Y:S01]  /*23f0*/  LDL R152, [R1+0x8] ;  /* 0x0000080001987983 */ /* 0x000f620000100800 */
[----:B------:R-:W-:Y:S01]  /*2400*/  UIADD3 UR4, UR4, 0x9000, URZ ;  /* 0x0000900004047890 */ /* 0x000fe2000fffe03f */
[----:B------:R-:W-:Y:S01]  /*2410*/  WARPGROUP.ARRIVE ;  /* 0x00000000000079c5 */ /* 0x000fe20000000000 */
[----:B------:R-:W-:Y:S01]  /*2420*/  USHF.R.U32.HI UR5, URZ, 0x4, UR5 ;  /* 0x000000043f057899 */ /* 0x000fe20008011605 */
[----:B------:R-:W-:Y:S01]  /*2430*/  FMUL.FTZ R15, R140, UR42 ;  /* 0x0000002a8c0f7c20 */ /* 0x000fe20008410000 */
[----:B------:R-:W-:Y:S01]  /*2440*/  USHF.R.U32.HI UR4, URZ, 0x4, UR4 ;  /* 0x000000043f047899 */ /* 0x000fe20008011604 */
[----:B------:R-:W2:Y:S01]  /*2450*/  LDC R140, c[0x0][0x750] ;  /* 0x0001d400ff8c7b82 */ /* 0x000ea20000000800 */
[----:B------:R-:W-:Y:S01]  /*2460*/  ULOP3.LUT UR5, UR5, 0x3fff, URZ, 0xc0, !UPT ;  /* 0x00003fff05057892 */ /* 0x000fe2000f8ec03f */
[----:B-1--4-:R-:W-:Y:S01]  /*2470*/  FMUL.FTZ R11, R136, UR42 ;  /* 0x0000002a880b7c20 */ /* 0x012fe20008410000 */
        /* <DEDUP_REMOVED lines=26> */
[----:B--2---:R-:W-:Y:S01]  /*2620*/  ISETP.GE.AND P2, PT, R140, 0x1, PT ;  /* 0x000000018c00780c */ /* 0x004fe20003f46270 */
[----:B------:R-:W1:Y:S01]  /*2630*/  MUFU.TANH R11, R11 ;  /* 0x0000000b000b7308 */ /* 0x000e620000002400 */
[----:B------:R-:W-:-:S02]  /*2640*/  IMAD R141, R16, 0x40, R6 ;  /* 0x00000040108d7824 */ /* 0x000fc400078e0206 */
[----:B------:R-:W-:-:S05]  /*2650*/  VIADD R144, R4, UR41 ;  /* 0x0000002904907c36 */ /* 0x000fca0008000000 */
[----:B------:R-:W2:Y:S08]  /*2660*/  MUFU.TANH R12, R12 ;  /* 0x0000000c000c7308 */ /* 0x000eb00000002400 */
[----:B------:R-:W4:Y:S08]  /*2670*/  MUFU.TANH R13, R13 ;  /* 0x0000000d000d7308 */ /* 0x000f300000002400 */
        /* <DEDUP_REMOVED lines=89> */
[----:B-12-4-:R-:W-:Y:S05]  /*2c10*/  @!P2 BRA `(.L_x_1812) ;  /* 0x000000000060a947 */ /* 0x016fea0003800000 */
[----:B------:R-:W2:Y:S01]  /*2c20*/  LDL R153, [R1+0x4] ;  /* 0x0000040001997983 */ /* 0x000ea20000100800 */
[----:B------:R-:W-:Y:S01]  /*2c30*/  BSSY B0, `(.L_x_1813) ;  /* 0x0000011000007945 */ /* 0x000fe20003800000 */
[----:B--2---:R-:W-:-:S05]  /*2c40*/  IMAD.IADD R145, R153, 0x1, R141 ;  /* 0x0000000199917824 */ /* 0x004fca00078e028d */
[----:B------:R-:W-:-:S13]  /*2c50*/  ISETP.GT.AND P1, PT, R145, -0x1, PT ;  /* 0xffffffff9100780c */ /* 0x000fda0003f24270 */
[----:B------:R-:W-:Y:S05]  /*2c60*/  @P1 BRA `(.L_x_1814) ;  /* 0x0000000000201947 */ /* 0x000fea0003800000 */
[----:B------:R-:W-:Y:S02]  /*2c70*/  ISETP.NE.AND P1, PT, R140, 0x1, PT ;  /* 0x000000018c00780c */ /* 0x000fe40003f25270 */
[----:B------:R-:W-:-:S11]  /*2c80*/  LOP3.LUT R145, RZ, R145, RZ, 0x33, !PT ;  /* 0x00000091ff917212 */ /* 0x000fd600078e33ff */
[----:B------:R-:W1:Y:S08]  /*2c90*/  @P1 LDC R142, c[0x0][0x754] ;  /* 0x0001d500ff8e1b82 */ /* 0x000e700000000800 */
[----:B------:R-:W2:Y:S01]  /*2ca0*/  @P1 LDC R143, c[0x0][0x758] ;  /* 0x0001d600ff8f1b82 */ /* 0x000ea20000000800 */
[----:B-1----:R-:W-:-:S05]  /*2cb0*/  @P1 IMAD.HI.U32 R142, R145, R142, RZ ;  /* 0x0000008e918e1227 */ /* 0x002fca00078e00ff */
[----:B--2---:R-:W-:-:S04]  /*2cc0*/  @P1 SHF.R.U32.HI R145, RZ, R143, R142 ;  /* 0x0000008fff911219 */ /* 0x004fc8000001168e */
[----:B------:R-:W-:Y:S01]  /*2cd0*/  LOP3.LUT R145, RZ, R145, RZ, 0x33, !PT ;  /* 0x00000091ff917212 */ /* 0x000fe200078e33ff */
[----:B------:R-:W-:Y:S06]  /*2ce0*/  BRA `(.L_x_1815) ;  /* 0x0000000000147947 */ /* 0x000fec0003800000 */
.L_x_1814:
[----:B------:R-:W-:-:S13]  /*2cf0*/  ISETP.NE.AND P1, PT, R140, 0x1, PT ;  /* 0x000000018c00780c */ /* 0x000fda0003f25270 */
[----:B------:R-:W1:Y:S08]  /*2d00*/  @P1 LDC R143, c[0x0][0x754] ;  /* 0x0001d500ff8f1b82 */ /* 0x000e700000000800 */
[----:B------:R-:W2:Y:S01]  /*2d10*/  @P1 LDC R142, c[0x0][0x758] ;  /* 0x0001d600ff8e1b82 */ /* 0x000ea20000000800 */
[----:B-1----:R-:W-:-:S05]  /*2d20*/  @P1 IMAD.HI.U32 R143, R145, R143, RZ ;  /* 0x0000008f918f1227 */ /* 0x002fca00078e00ff */
[----:B--2---:R-:W-:-:S07]  /*2d30*/  @P1 SHF.R.U32.HI R145, RZ, R142, R143 ;  /* 0x0000008eff911219 */ /* 0x004fce000001168f */
.L_x_1815:
[----:B------:R-:W-:Y:S05]  /*2d40*/  BSYNC B0 ;  /* 0x0000000000007941 */ /* 0x000fea0003800000 */
.L_x_1813:
[----:B------:R-:W2:Y:S01]  /*2d50*/  LDL R142, [R1+0x10] ;  /* 0x00001000018e7983 */ /* 0x000ea20000100800 */
[----:B------:R-:W-:Y:S01]  /*2d60*/  IADD3 R150, R141, UR4, R4 ;  /* 0x000000048d967c10 */ /* 0x000fe2000fffe004 */
[----:B--2---:R-:W-:-:S05]  /*2d70*/  IMAD R145, R145, R140, R142 ;  /* 0x0000008c91917224 */ /* 0x004fca00078e028e */
[----:B------:R-:W-:Y:S02]  /*2d80*/  VIADDMNMX R146, R145, R140, R146, PT ;  /* 0x0000008c91927246 */ /* 0x000fe40003800192 */
[----:B------:R-:W-:-:S07]  /*2d90*/  VIMNMX R150, R150, R145, !PT ;  /* 0x0000009196967248 */ /* 0x000fce0007fe0100 */
.L_x_1812:
[----:B------:R-:W-:-:S04]  /*2da0*/  VIADD R141, R141, 0x8 ;  /* 0x000000088d8d7836 */ /* 0x000fc80000000000 */
[----:B------:R-:W-:Y:S01]  /*2db0*/  IMAD.IADD R147, R147, 0x1, R141 ;  /* 0x0000000193937824 */ /* 0x000fe200078e028d */
[----:B------:R-:W-:Y:S01]  /*2dc0*/  VIADDMNMX R144, R141, R144, R152, PT ;  /* 0x000000908d907246 */ /* 0x000fe20003800198 */
[----:B------:R-:W-:Y:S06]  /*2dd0*/  @!P2 BRA `(.L_x_1816) ;  /* 0x00000000005ca947 */ /* 0x000fec0003800000 */
        /* <DEDUP_REMOVED lines=13> */
.L_x_1818:
[----:B------:R-:W-:-:S13]  /*2eb0*/  ISETP.NE.AND P1, PT, R140, 0x1, PT ;  /* 0x000000018c00780c */ /* 0x000fda0003f25270 */
[----:B------:R-:W1:Y:S08]  /*2ec0*/  @P1 LDC R142, c[0x0][0x754] ;  /* 0x0001d500ff8e1b82 */ /* 0x000e700000000800 */
[----:B------:R-:W2:Y:S01]  /*2ed0*/  @P1 LDC R141, c[0x0][0x758] ;  /* 0x0001d600ff8d1b82 */ /* 0x000ea20000000800 */
[----:B-1----:R-:W-:-:S05]  /*2ee0*/  @P1 IMAD.HI.U32 R142, R143, R142, RZ ;  /* 0x0000008e8f8e1227 */ /* 0x002fca00078e00ff */
[----:B--2---:R-:W-:-:S07]  /*2ef0*/  @P1 SHF.R.U32.HI R143, RZ, R141, R142 ;  /* 0x0000008dff8f1219 */ /* 0x004fce000001168e */
.L_x_1819:
[----:B------:R-:W-:Y:S05]  /*2f00*/  BSYNC B0 ;  /* 0x0000000000007941 */ /* 0x000fea0003800000 */
.L_x_1817:
[----:B------:R-:W2:Y:S02]  /*2f10*/  LDL R141, [R1+0x10] ;  /* 0x00001000018d7983 */ /* 0x000ea40000100800 */
[----:B--2---:R-:W-:-:S05]  /*2f20*/  IMAD R143, R143, R140, R141 ;  /* 0x0000008c8f8f7224 */ /* 0x004fca00078e028d */
[----:B------:R-:W-:Y:S02]  /*2f30*/  VIMNMX R147, R147, R143, !PT ;  /* 0x0000008f93937248 */ /* 0x000fe40007fe0100 */
[----:B------:R-:W-:-:S07]  /*2f40*/  VIADDMNMX R144, R143, R140, R144, PT ;  /* 0x0000008c8f907246 */ /* 0x000fce0003800190 */
.L_x_1816:
[----:B------:R-:W1:Y:S01]  /*2f50*/  S2R R152, SR_CTAID.X ;  /* 0x0000000000987919 */ /* 0x000e620000002500 */
[----:B------:R-:W-:Y:S01]  /*2f60*/  P2R R149, PR, RZ, 0x1 ;  /* 0x00000001ff957803 */ /* 0x000fe20000000000 */
[----:B------:R-:W-:Y:S01]  /*2f70*/  FFMA.FTZ R157, -R11, R11, 1 ;  /* 0x3f8000000b9d7423 */ /* 0x000fe2000001010b */
[----:B-1----:R-:W-:-:S05]  /*2f80*/  IMAD R152, R152, -0x60, RZ ;  /* 0xffffffa098987824 */ /* 0x002fca00078e02ff */
[C---:B------:R-:W-:Y:S02]  /*2f90*/  ISETP.GE.AND P6, PT, R152.reuse, 0x2, PT ;  /* 0x000000029800780c */ /* 0x040fe40003fc6270 */
[----:B------:R-:W-:Y:S02]  /*2fa0*/  ISETP.GE.AND P4, PT, R152, 0x9, PT ;  /* 0x000000099800780c */ /* 0x000fe40003f86270 */
[C---:B------:R-:W-:Y:S02]  /*2fb0*/  ISETP.GT.AND P5, PT, R147.reuse, 0x1, !P6 ;  /* 0x000000019300780c */ /* 0x040fe400077a4270 */
[----:B------:R-:W-:Y:S02]  /*2fc0*/  ISETP.GT.AND P6, PT, R150, 0x1, !P6 ;  /* 0x000000019600780c */ /* 0x000fe400077c4270 */
[----:B------:R-:W-:Y:S02]  /*2fd0*/  ISETP.GT.AND P3, PT, R147, 0x8, !P4 ;  /* 0x000000089300780c */ /* 0x000fe40006764270 */
[----:B------:R-:W-:-:S02]  /*2fe0*/  ISETP.LT.OR P6, PT, R146, 0x2, P6 ;  /* 0x000000029200780c */ /* 0x000fc400037c1670 */
[----:B------:R-:W-:Y:S02]  /*2ff0*/  ISETP.GE.AND P2, PT, R152, 0xa, PT ;  /* 0x0000000a9800780c */ /* 0x000fe40003f46270 */
[----:B------:R-:W-:Y:S02]  /*3000*/  ISETP.LT.OR P3, PT, R144, 0x9, P3 ;  /* 0x000000099000780c */ /* 0x000fe40001f61670 */
[----:B------:R-:W-:Y:S02]  /*3010*/  FSEL R155, R12, -INF , !P6 ;  /* 0xff8000000c9b7808 */ /* 0x000fe40007000000 */
[----:B------:R-:W-:Y:S02]  /*3020*/  ISETP.LT.OR P5, PT, R144, 0x2, P5 ;  /* 0x000000029000780c */ /* 0x000fe40002fa1670 */
[----:B------:R-:W-:Y:S01]  /*3030*/  ISETP.GE.AND P1, PT, R152, 0x11, PT ;  /* 0x000000119800780c */ /* 0x000fe20003f26270 */
[----:B------:R-:W-:Y:S01]  /*3040*/  FFMA.FTZ R155, R155, UR43, -R10 ;  /* 0x0000002b9b9b7c23 */ /* 0x000fe2000801080a */
[----:B------:R-:W-:-:S02]  /*3050*/  ISETP.GT.AND P4, PT, R150, 0x8, !P4 ;  /* 0x000000089600780c */ /* 0x000fc40006784270 */
[----:B------:R-:W-:Y:S02]  /*3060*/  ISETP.GT.AND P6, PT, R150, 0x9, !P2 ;  /* 0x000000099600780c */ /* 0x000fe400057c4270 */
[----:B------:R-:W-:Y:S01]  /*3070*/  FSEL R145, R18, -INF , !P3 ;  /* 0xff80000012917808 */ /* 0x000fe20005800000 */
[----:B------:R-:W-:Y:S01]  /*3080*/  MUFU.EX2 R155, R155 ;  /* 0x0000009b009b7308 */ /* 0x000fe20000000800 */
        /* <DEDUP_REMOVED lines=8> */
[----:B------:R-:W-:Y:S02]  /*3110*/  ISETP.LT.OR P3, PT, R146, 0x11, P3 ;  /* 0x000000119200780c */ /* 0x000fe40001f61670 */
[----:B------:R-:W-:Y:S01]  /*3120*/  FSEL R143, R17, -INF , !P6 ;  /* 0xff800000118f7808 */ /* 0x000fe20007000000 */
[--C-:B------:R-:W-:Y:S01]  /*3130*/  FFMA.FTZ R141, R141, UR43, -R10.reuse ;  /* 0x0000002b8d8d7c23 */ /* 0x100fe2000801080a */
[----:B------:R-:W-:Y:S02]  /*3140*/  ISETP.GE.AND P4, PT, R152, 0x19, PT ;  /* 0x000000199800780c */ /* 0x000fe40003f86270 */
[----:B------:R-:W-:Y:S01]  /*3150*/  ISETP.GT.AND P6, PT, R150, 0x11, !P5 ;  /* 0x000000119600780c */ /* 0x000fe20006fc4270 */
[----:B------:R-:W-:Y:S01]  /*3160*/  FFMA.FTZ R143, R143, UR43, -R10 ;  /* 0x0000002b8f8f7c23 */ /* 0x000fe2000801080a */
[----:B------:R-:W-:Y:S01]  /*3170*/  FSEL R140, R20, -INF , !P3 ;  /* 0xff800000148c7808 */ /* 0x000fe20005800000 */
[----:B------:R-:W1:Y:S01]  /*3180*/  MUFU.EX2 R141, R141 ;  /* 0x0000008d008d7308 */ /* 0x000e620000000800 */
[----:B------:R-:W-:-:S02]  /*3190*/  ISETP.GT.AND P3, PT, R150, 0x18, !P4 ;  /* 0x000000189600780c */ /* 0x000fc40006764270 */
[----:B------:R-:W-:Y:S01]  /*31a0*/  ISETP.LT.OR P6, PT, R146, 0x12, P6 ;  /* 0x000000129200780c */ /* 0x000fe200037c1670 */
[--C-:B------:R-:W-:Y:S01]  /*31b0*/  FFMA.FTZ R140, R140, UR43, -R10.reuse ;  /* 0x0000002b8c8c7c23 */ /* 0x100fe2000801080a */
[----:B------:R-:W-:Y:S02]  /*31c0*/  ISETP.LT.OR P3, PT, R146, 0x19, P3 ;  /* 0x000000199200780c */ /* 0x000fe40001f61670 */
[----:B------:R-:W-:Y:S01]  /*31d0*/  FSEL R151, R21, -INF , !P6 ;  /* 0xff80000015977808 */ /* 0x000fe20007000000 */
[----:B------:R-:W2:Y:S01]  /*31e0*/  MUFU.EX2 R143, R143 ;  /* 0x0000008f008f7308 */ /* 0x000ea20000000800 */
[----:B------:R-:W-:Y:S02]  /*31f0*/  ISETP.GE.AND P6, PT, R152, 0x1, PT ;  /* 0x000000019800780c */ /* 0x000fe40003fc6270 */
[----:B------:R-:W-:Y:S01]  /*3200*/  FSEL R142, R22, -INF , !P3 ;  /* 0xff800000168e7808 */ /* 0x000fe20005800000 */
[----:B------:R-:W-:Y:S01]  /*3210*/  FFMA.FTZ R151, R151, UR43, -R10 ;  /* 0x0000002b97977c23 */ /* 0x000fe2000801080a */
[----:B------:R-:W-:-:S02]  /*3220*/  ISETP.GT.AND P3, PT, R150, RZ, !P6 ;  /* 0x000000ff9600720c */ /* 0x000fc40007764270 */
[C---:B------:R-:W-:Y:S01]  /*3230*/  ISETP.GT.AND P6, PT, R147.reuse, RZ, !P6 ;  /* 0x000000ff9300720c */ /* 0x040fe200077c4270 */
[--C-:B------:R-:W-:Y:S01]  /*3240*/  FFMA.FTZ R142, R142, UR43, -R10.reuse ;  /* 0x0000002b8e8e7c23 */ /* 0x100fe2000801080a */
[----:B------:R-:W-:Y:S01]  /*3250*/  ISETP.LT.OR P3, PT, R146, 0x1, P3 ;  /* 0x000000019200780c */ /* 0x000fe20001f61670 */
[----:B------:R-:W3:Y:S01]  /*3260*/  MUFU.EX2 R140, R140 ;  /* 0x0000008c008c7308 */ /* 0x000ee20000000800 */
[----:B------:R-:W-:Y:S02]  /*3270*/  ISETP.GT.AND P2, PT, R147, 0x9, !P2 ;  /* 0x000000099300780c */ /* 0x000fe40005744270 */
[----:B------:R-:W-:Y:S02]  /*3280*/  FSEL R154, R11, -INF , !P3 ;  /* 0xff8000000b9a7808 */ /* 0x000fe40005800000 */
[----:B------:R-:W-:Y:S02]  /*3290*/  ISETP.GE.AND P3, PT, R152, 0x1a, PT ;  /* 0x0000001a9800780c */ /* 0x000fe40003f66270 */
[C---:B------:R-:W-:Y:S01]  /*32a0*/  ISETP.GT.AND P1, PT, R147.reuse, 0x10, !P1 ;  /* 0x000000109300780c */ /* 0x040fe20004f24270 */
[----:B------:R-:W-:Y:S01]  /*32b0*/  FFMA.FTZ R154, R154, UR43, -R10 ;  /* 0x0000002b9a9a7c23 */ /* 0x000fe2000801080a */
[----:B------:R-:W-:Y:S01]  /*32c0*/  ISETP.GT.AND P0, PT, R150, 0x19, !P3 ;  /* 0x000000199600780c */ /* 0x000fe20005f04270 */
[----:B------:R4:W-:Y:S01]  /*32d0*/  MUFU.EX2 R11, R151 ;  /* 0x00000097000b7308 */ /* 0x0009e20000000800 */
[----:B------:R-:W-:-:S02]  /*32e0*/  ISETP.GT.AND P5, PT, R147, 0x11, !P5 ;  /* 0x000000119300780c */ /* 0x000fc40006fa4270 */
[----:B------:R-:W-:Y:S02]  /*32f0*/  ISETP.LT.OR P0, PT, R146, 0x1a, P0 ;  /* 0x0000001a9200780c */ /* 0x000fe40000701670 */
[C---:B------:R-:W-:Y:S02]  /*3300*/  ISETP.GT.AND P4, PT, R147.reuse, 0x18, !P4 ;  /* 0x000000189300780c */ /* 0x040fe40006784270 */
[----:B------:R-:W-:Y:S01]  /*3310*/  ISETP.GT.AND P3, PT, R147, 0x19, !P3 ;  /* 0x000000199300780c */ /* 0x000fe20005f64270 */
[----:B------:R-:W-:Y:S01]  /*3320*/  MUFU.EX2 R154, R154 ;  /* 0x0000009a009a7308 */ /* 0x000fe20000000800 */
[----:B------:R-:W-:Y:S01]  /*3330*/  FSEL R146, R23, -INF , !P0 ;  /* 0xff80000017927808 */ /* 0x000fe20004000000 */
[----:B----4-:R-:W4:Y:S01]  /*3340*/  LDL R151, [R1+0xc] ;  /* 0x00000c0001977983 */ /* 0x010f220000100800 */
[C---:B------:R-:W-:Y:S02]  /*3350*/  ISETP.LT.OR P6, PT, R144.reuse, 0x1, P6 ;  /* 0x000000019000780c */ /* 0x040fe400037c1670 */
[----:B------:R-:W-:Y:S01]  /*3360*/  ISETP.LT.OR P2, PT, R144, 0xa, P2 ;  /* 0x0000000a9000780c */ /* 0x000fe20001741670 */
[----:B------:R-:W-:Y:S01]  /*3370*/  FFMA.FTZ R146, R146, UR43, -R10 ;  /* 0x0000002b92927c23 */ /* 0x000fe2000801080a */
[----:B------:R-:W-:-:S02]  /*3380*/  ISETP.LT.OR P1, PT, R144, 0x11, P1 ;  /* 0x000000119000780c */ /* 0x000fc40000f21670 */
[C---:B------:R-:W-:Y:S02]  /*3390*/  ISETP.LT.OR P5, PT, R144.reuse, 0x12, P5 ;  /* 0x000000129000780c */ /* 0x040fe40002fa1670 */
[C---:B------:R-:W-:Y:S02]  /*33a0*/  ISETP.LT.OR P4, PT, R144.reuse, 0x19, P4 ;  /* 0x000000199000780c */ /* 0x040fe40002781670 */
[----:B------:R-:W-:Y:S02]  /*33b0*/  ISETP.LT.OR P3, PT, R144, 0x1a, P3 ;  /* 0x0000001a9000780c */ /* 0x000fe40001f61670 */
[----:B------:R-:W-:Y:S02]  /*33c0*/  ISETP.NE.AND P0, PT, R149, RZ, PT ;  /* 0x000000ff9500720c */ /* 0x000fe40003f05270 */
[----:B------:R-:W-:Y:S02]  /*33d0*/  FSEL R150, R13, -INF , !P6 ;  /* 0xff8000000d967808 */ /* 0x000fe40007000000 */
[----:B------:R-:W-:-:S02]  /*33e0*/  FSEL R144, R19, -INF , !P2 ;  /* 0xff80000013907808 */ /* 0x000fc40005000000 */
[----:B------:R-:W-:Y:S01]  /*33f0*/  FSEL R149, R136, -INF , !P1 ;  /* 0xff80000088957808 */ /* 0x000fe20004800000 */
[--C-:B------:R-:W-:Y:S01]  /*3400*/  FFMA.FTZ R150, R150, UR43, -R9.reuse ;  /* 0x0000002b96967c23 */ /* 0x100fe20008010809 */
[----:B------:R-:W-:Y:S01]  /*3410*/  FSEL R147, R137, -INF , !P5 ;  /* 0xff80000089937808 */ /* 0x000fe20006800000 */
[--C-:B------:R-:W-:Y:S01]  /*3420*/  FFMA.FTZ R144, R144, UR43, -R9.reuse ;  /* 0x0000002b90907c23 */ /* 0x100fe20008010809 */
[----:B------:R-:W-:Y:S01]  /*3430*/  FSEL R10, R138, -INF , !P4 ;  /* 0xff8000008a0a7808 */ /* 0x000fe20006000000 */
[--C-:B------:R-:W-:Y:S01]  /*3440*/  FFMA.FTZ R149, R149, UR43, -R9.reuse ;  /* 0x0000002b95957c23 */ /* 0x100fe20008010809 */
[----:B------:R-:W-:Y:S01]  /*3450*/  FSEL R152, R139, -INF , !P3 ;  /* 0xff8000008b987808 */ /* 0x000fe20005800000 */
[--C-:B------:R-:W-:Y:S02]  /*3460*/  FFMA.FTZ R147, R147, UR43, -R9.reuse ;  /* 0x0000002b93937c23 */ /* 0x100fe40008010809 */
[--C-:B------:R-:W-:Y:S02]  /*3470*/  FFMA.FTZ R10, R10, UR43, -R9.reuse ;  /* 0x0000002b0a0a7c23 */ /* 0x100fe40008010809 */
[----:B------:R-:W-:Y:S01]  /*3480*/  FFMA.FTZ R9, R152, UR43, -R9 ;  /* 0x0000002b98097c23 */ /* 0x000fe20008010809 */
[----:B------:R-:W-:-:S05]  /*3490*/  LEA R152, R6, UR36, 0x2 ;  /* 0x0000002406987c11 */ /* 0x000fca000f8e10ff */
[----:B------:R-:W5:Y:S01]  /*34a0*/  LDS R153, [R152+0x30200] ;  /* 0x0302000098997984 */ /* 0x000f620000000800 */
[----:B------:R-:W3:Y:S03]  /*34b0*/  MUFU.EX2 R142, R142 ;  /* 0x0000008e008e7308 */ /* 0x000ee60000000800 */
[----:B------:R-:W3:Y:S01]  /*34c0*/  LDS R152, [R152+0x30220] ;  /* 0x0302200098987984 */ /* 0x000ee20000000800 */
[--C-:B-----5:R-:W-:Y:S01]  /*34d0*/  FADD.FTZ R120, R120, -R153.reuse ;  /* 0x8000009978787221 */ /* 0x120fe20000010000 */
[--C-:B------:R-:W-:Y:S01]  /*34e0*/  FADD.FTZ R121, R121, -R153.reuse ;  /* 0x8000009979797221 */ /* 0x100fe20000010000 */
[--C-:B------:R-:W-:Y:S01]  /*34f0*/  FADD.FTZ R124, R124, -R153.reuse ;  /* 0x800000997c7c7221 */ /* 0x100fe20000010000 */
[--C-:B------:R-:W-:Y:S01]  /*3500*/  FADD.FTZ R125, R125, -R153.reuse ;  /* 0x800000997d7d7221 */ /* 0x100fe20000010000 */
[--C-:B------:R-:W-:Y:S01]  /*3510*/  FADD.FTZ R128, R128, -R153.reuse ;  /* 0x8000009980807221 */ /* 0x100fe20000010000 */
[--C-:B------:R-:W-:Y:S01]  /*3520*/  FADD.FTZ R129, R129, -R153.reuse ;  /* 0x8000009981817221 */ /* 0x100fe20000010000 */
[--C-:B------:R-:W-:Y:S01]  /*3530*/  FADD.FTZ R132, R132, -R153.reuse ;  /* 0x8000009984847221 */ /* 0x100fe20000010000 */
[----:B------:R-:W-:-:S02]  /*3540*/  FADD.FTZ R133, R133, -R153 ;  /* 0x8000009985857221 */ /* 0x000fc40000010000 */
[----:B------:R-:W5:Y:S01]  /*3550*/  LDL R153, [R1] ;  /* 0x0000000001997983 */ /* 0x000f620000100800 */
[----:B------:R-:W-:Y:S01]  /*3560*/  MUFU.EX2 R150, R150 ;  /* 0x0000009600967308 */ /* 0x000fe20000000800 */
[----:B------:R-:W-:Y:S01]  /*3570*/  FFMA.FTZ R15, -R15, R15, 1 ;  /* 0x3f8000000f0f7423 */ /* 0x000fe2000001010f */
[----:B-1----:R-:W-:-:S06]  /*3580*/  FMUL.FTZ R124, R141, R124 ;  /* 0x0000007c8d7c7220 */ /* 0x002fcc0000410000 */
[----:B------:R-:W1:Y:S08]  /*3590*/  MUFU.EX2 R148, R148 ;  /* 0x0000009400947308 */ /* 0x000e700000000800 */
[----:B------:R-:W-:Y:S08]  /*35a0*/  MUFU.EX2 R145, R145 ;  /* 0x0000009100917308 */ /* 0x000ff00000000800 */
[----:B------:R-:W1:Y:S08]  /*35b0*/  MUFU.EX2 R144, R144 ;  /* 0x0000009000907308 */ /* 0x000e700000000800 */
[----:B------:R-:W-:Y:S08]  /*35c0*/  MUFU.EX2 R146, R146 ;  /* 0x0000009200927308 */ /* 0x000ff00000000800 */
[----:B------:R-:W-:Y:S08]  /*35d0*/  MUFU.EX2 R149, R149 ;  /* 0x0000009500957308 */ /* 0x000ff00000000800 */
[----:B------:R-:W1:Y:S08]  /*35e0*/  MUFU.EX2 R147, R147 ;  /* 0x0000009300937308 */ /* 0x000e700000000800 */
[----:B------:R-:W-:Y:S08]  /*35f0*/  MUFU.EX2 R10, R10 ;  /* 0x0000000a000a7308 */ /* 0x000ff00000000800 */
[----:B------:R-:W1:Y:S01]  /*3600*/  MUFU.EX2 R9, R9 ;  /* 0x0000000900097308 */ /* 0x000e620000000800 */
[----:B------:R-:W-:Y:S01]  /*3610*/  FMUL.FTZ R15, R124, R15 ;  /* 0x0000000f7c0f7220 */ /* 0x000fe20000410000 */
[----:B------:R-:W-:Y:S01]  /*3620*/  FFMA.FTZ R12, -R12, R12, 1 ;  /* 0x3f8000000c0c7423 */ /* 0x000fe2000001010c */
[----:B------:R-:W-:Y:S01]  /*3630*/  FMUL.FTZ R121, R155, R121 ;  /* 0x000000799b797220 */ /* 0x000fe20000410000 */
[----:B------:R-:W-:Y:S01]  /*3640*/  FFMA.FTZ R17, -R17, R17, 1 ;  /* 0x3f80000011117423 */ /* 0x000fe20000010111 */
[----:B--2---:R-:W-:Y:S01]  /*3650*/  FMUL.FTZ R125, R143, R125 ;  /* 0x0000007d8f7d7220 */ /* 0x004fe20000410000 */
[----:B------:R-:W-:Y:S01]  /*3660*/  FFMA.FTZ R124, -R20, R20, 1 ;  /* 0x3f800000147c7423 */ /* 0x000fe20000010114 */
[----:B---3--:R-:W-:Y:S01]  /*3670*/  FMUL.FTZ R128, R140, R128 ;  /* 0x000000808c807220 */ /* 0x008fe20000410000 */
[----:B------:R-:W-:Y:S01]  /*3680*/  FMUL.FTZ R12, R121, R12 ;  /* 0x0000000c790c7220 */ /* 0x000fe20000410000 */
[----:B------:R-:W-:Y:S01]  /*3690*/  FMUL.FTZ R17, R125, R17 ;  /* 0x000000117d117220 */ /* 0x000fe20000410000 */
[----:B------:R-:W-:Y:S01]  /*36a0*/  FFMA.FTZ R121, -R21, R21, 1 ;  /* 0x3f80000015797423 */ /* 0x000fe20000010115 */
[----:B------:R-:W-:Y:S01]  /*36b0*/  FMUL.FTZ R124, R128, R124 ;  /* 0x0000007c807c7220 */ /* 0x000fe20000410000 */
[----:B------:R-:W-:Y:S01]  /*36c0*/  FFMA.FTZ R125, -R22, R22, 1 ;  /* 0x3f800000167d7423 */ /* 0x000fe20000010116 */
[----:B------:R-:W-:Y:S01]  /*36d0*/  FFMA.FTZ R128, -R23, R23, 1 ;  /* 0x3f80000017807423 */ /* 0x000fe20000010117 */
[----:B------:R-:W-:Y:S01]  /*36e0*/  FMUL.FTZ R132, R142, R132 ;  /* 0x000000848e847220 */ /* 0x000fe20000410000 */
[----:B------:R-:W-:-:S02]  /*36f0*/  F2FP.F16.F32.PACK_AB R20, R155, R154 ;  /* 0x0000009a9b14723e */ /* 0x000fc400000000ff */
[----:B-1----:R-:W-:Y:S02]  /*3700*/  F2FP.F16.F32.PACK_AB R21, R148, R150 ;  /* 0x000000969415723e */ /* 0x002fe400000000ff */
[----:B------:R-:W-:Y:S02]  /*3710*/  F2FP.F16.F32.PACK_AB R22, R143, R141 ;  /* 0x0000008d8f16723e */ /* 0x000fe400000000ff */
[----:B------:R-:W-:Y:S01]  /*3720*/  F2FP.F16.F32.PACK_AB R23, R144, R145 ;  /* 0x000000919017723e */ /* 0x000fe200000000ff */
[----:B------:R-:W-:Y:S01]  /*3730*/  BAR.SYNC.DEFER_BLOCKING 0x9, 0x180 ;  /* 0x0246000000007b1d */ /* 0x000fe20000010000 */
[----:B------:R-:W-:Y:S02]  /*3740*/  F2FP.F16.F32.PACK_AB R140, R11, R140 ;  /* 0x0000008c0b8c723e */ /* 0x000fe400000000ff */
[----:B------:R-:W-:Y:S02]  /*3750*/  F2FP.F16.F32.PACK_AB R141, R147, R149 ;  /* 0x00000095938d723e */ /* 0x000fe400000000ff */
[----:B------:R-:W-:-:S02]  /*3760*/  F2FP.F16.F32.PACK_AB R142, R146, R142 ;  /* 0x0000008e928e723e */ /* 0x000fc400000000ff */
[----:B------:R-:W-:Y:S02]  /*3770*/  F2FP.F16.F32.PACK_AB R143, R9, R10 ;  /* 0x0000000a098f723e */ /* 0x000fe400000000ff */
[----:B------:R-:W-:Y:S01]  /*3780*/  R2UR UR7, R156 ;  /* 0x000000009c0772ca */ /* 0x000fe200000e0000 */
[--C-:B------:R-:W-:Y:S01]  /*3790*/  FADD.FTZ R123, R123, -R152.reuse ;  /* 0x800000987b7b7221 */ /* 0x100fe20000010000 */
[----:B------:R-:W-:Y:S01]  /*37a0*/  FMUL.FTZ R129, R11, R129 ;  /* 0x000000810b817220 */ /* 0x000fe20000410000 */
[--C-:B------:R-:W-:Y:S01]  /*37b0*/  FADD.FTZ R122, R122, -R152.reuse ;  /* 0x800000987a7a7221 */ /* 0x100fe20000010000 */
[--C-:B------:R-:W-:Y:S01]  /*37c0*/  FADD.FTZ R126, R126, -R152.reuse ;  /* 0x800000987e7e7221 */ /* 0x100fe20000010000 */
[--C-:B------:R-:W-:Y:S01]  /*37d0*/  FADD.FTZ R127, R127, -R152.reuse ;  /* 0x800000987f7f7221 */ /* 0x100fe20000010000 */
[--C-:B------:R-:W-:Y:S01]  /*37e0*/  FADD.FTZ R134, R134, -R152.reuse ;  /* 0x8000009886867221 */ /* 0x100fe20000010000 */
[--C-:B------:R-:W-:Y:S01]  /*37f0*/  FADD.FTZ R135, R135, -R152.reuse ;  /* 0x8000009887877221 */ /* 0x100fe20000010000 */
[----:B------:R-:W-:Y:S01]  /*3800*/  FMUL.FTZ R123, R148, R123 ;  /* 0x0000007b947b7220 */ /* 0x000fe20000410000 */
[----:B------:R-:W-:Y:S01]  /*3810*/  FFMA.FTZ R14, -R14, R14, 1 ;  /* 0x3f8000000e0e7423 */ /* 0x000fe2000001010e */
[--C-:B------:R-:W-:Y:S01]  /*3820*/  FADD.FTZ R130, R130, -R152.reuse ;  /* 0x8000009882827221 */ /* 0x100fe20000010000 */
[----:B------:R-:W-:Y:S01]  /*3830*/  FADD.FTZ R131, R131, -R152 ;  /* 0x8000009883837221 */ /* 0x000fe20000010000 */
[----:B------:R-:W-:Y:S01]  /*3840*/  FMUL.FTZ R121, R129, R121 ;  /* 0x0000007981797220 */ /* 0x000fe20000410000 */
[----:B------:R-:W-:Y:S01]  /*3850*/  FMUL.FTZ R125, R132, R125 ;  /* 0x0000007d847d7220 */ /* 0x000fe20000410000 */
[----:B------:R-:W-:Y:S01]  /*3860*/  FMUL.FTZ R122, R150, R122 ;  /* 0x0000007a967a7220 */ /* 0x000fe20000410000 */
[----:B------:R-:W-:Y:S01]  /*3870*/  FFMA.FTZ R13, -R13, R13, 1 ;  /* 0x3f8000000d0d7423 */ /* 0x000fe2000001010d */
[----:B------:R-:W-:Y:S01]  /*3880*/  FFMA.FTZ R129, -R18, R18, 1 ;  /* 0x3f80000012817423 */ /* 0x000fe20000010112 */
[----:B------:R-:W-:Y:S01]  /*3890*/  FMUL.FTZ R120, R154, R120 ;  /* 0x000000789a787220 */ /* 0x000fe20000410000 */
[----:B------:R-:W-:Y:S01]  /*38a0*/  FMUL.FTZ R133, R146, R133 ;  /* 0x0000008592857220 */ /* 0x000fe20000410000 */
[----:B------:R-:W-:Y:S01]  /*38b0*/  FMUL.FTZ R126, R145, R126 ;  /* 0x0000007e917e7220 */ /* 0x000fe20000410000 */
[----:B------:R-:W-:Y:S01]  /*38c0*/  FMUL.FTZ R127, R144, R127 ;  /* 0x0000007f907f7220 */ /* 0x000fe20000410000 */
[----:B------:R-:W-:Y:S01]  /*38d0*/  FFMA.FTZ R132, -R19, R19, 1 ;  /* 0x3f80000013847423 */ /* 0x000fe20000010113 */
[----:B------:R-:W-:Y:S01]  /*38e0*/  FMUL.FTZ R18, R123, R14 ;  /* 0x0000000e7b127220 */ /* 0x000fe20000410000 */
        /* <DEDUP_REMOVED lines=14> */
[----:B------:R-:W-:Y:S01]  /*39d0*/  USHF.R.U32.HI UR6, URZ, 0x4, UR37 ;  /* 0x000000043f067899 */ /* 0x000fe20008011625 */
        /* <DEDUP_REMOVED lines=9> */
[----:B------:R-:W-:Y:S02]  /*3a70*/  F2FP.F16.F32.PACK_AB R124, R121, R124 ;  /* 0x0000007c797c723e */ /* 0x000fe400000000ff */
[----:B------:R-:W-:Y:S01]  /*3a80*/  F2FP.F16.F32.PACK_AB R125, R10, R9 ;  /* 0x000000090a7d723e */ /* 0x000fe200000000ff */
[----:B------:R-:W-:Y:S02]  /*3a90*/  ULOP3.LUT UR12, UR6, 0x1000000, URZ, 0xfc, !UPT ;  /* 0x01000000060c7892 */ /* 0x000fe4000f8efc3f */
[----:B------:R-:W-:Y:S01]  /*3aa0*/  ULOP3.LUT UR6, UR5, 0x3fff, URZ, 0xc0, !UPT ;  /* 0x00003fff05067892 */ /* 0x000fe2000f8ec03f */
[----:B------:R-:W-:Y:S01]  /*3ab0*/  UMOV UR11, 0x80000020 ;  /* 0x80000020000b7882 */ /* 0x000fe20000000000 */
[----:B------:R-:W-:-:S03]  /*3ac0*/  UMOV UR9, 0x40000040 ;  /* 0x4000004000097882 */ /* 0x000fc60000000000 */
[----:B------:R-:W-:Y:S02]  /*3ad0*/  UMOV UR10, UR12 ;  /* 0x0000000c000a7c82 */ /* 0x000fe40008000000 */
[----:B------:R-:W-:Y:S01]  /*3ae0*/  UMOV UR8, UR6 ;  /* 0x0000000600087c82 */ /* 0x000fe20008000000 */
[----:B-----5:R1:W-:Y:S04]  /*3af0*/  STSM.16.M88.4 [R153+0x30400], R20 ;  /* 0x0304001499007844 */ /* 0x0203e80000000200 */
[----:B----4-:R-:W-:Y:S01]  /*3b00*/  STSM.16.M88.4 [R151], R140 ;  /* 0x0000008c97007844 */ /* 0x010fe20000000200 */
[----:B------:R-:W-:Y:S01]  /*3b10*/  @!PT LDS RZ, [RZ] ;  /* 0x00000000fffff984 */ /* 0x000fe20000000800 */
[----:B------:R-:W-:Y:S01]  /*3b20*/  @!PT LDS RZ, [RZ] ;  /* 0x00000000fffff984 */ /* 0x000fe20000000800 */
[----:B------:R-:W-:Y:S01]  /*3b30*/  @!PT LDS RZ, [RZ] ;  /* 0x00000000fffff984 */ /* 0x000fe20000000800 */
[----:B------:R-:W-:Y:S01]  /*3b40*/  @!PT LDS RZ, [RZ] ;  /* 0x00000000fffff984 */ /* 0x000fe20000000800 */
[----:B------:R2:W-:Y:S06]  /*3b50*/  MEMBAR.ALL.CTA ;  /* 0x0000000000007992 */ /* 0x0005ec0000008000 */
[----:B--2---:R-:W2:Y:S01]  /*3b60*/  FENCE.VIEW.ASYNC.S ;  /* 0x00000000000073c6 */ /* 0x004ea20000000000 */
[----:B-1----:R-:W-:Y:S01]  /*3b70*/  FMUL.FTZ R20, R135, R14 ;  /* 0x0000000e87147220 */ /* 0x002fe20000410000 */
[----:B------:R-:W-:-:S02]  /*3b80*/  F2FP.F16.F32.PACK_AB R14, R17, R15 ;  /* 0x0000000f110e723e */ /* 0x000fc400000000ff */
[----:B------:R-:W-:Y:S01]  /*3b90*/  F2FP.F16.F32.PACK_AB R15, R122, R19 ;  /* 0x000000137a0f723e */ /* 0x000fe200000000ff */
[----:B--2---:R-:W-:Y:S01]  /*3ba0*/  BAR.SYNC.DEFER_BLOCKING 0x9, 0x180 ;  /* 0x0246000000007b1d */ /* 0x004fe20000010000 */
[----:B------:R-:W-:-:S05]  /*3bb0*/  F2FP.F16.F32.PACK_AB R127, R20, R11 ;  /* 0x0000000b147f723e */ /* 0x000fca00000000ff */
        /* <DEDUP_REMOVED lines=84> */
.L_x_1820:
        /* <DEDUP_REMOVED lines=59> */
.L_x_1821:
[----:B-1----:R-:W2:Y:S01]  /*44b0*/  LDL R9, [R1+0x14] ;  /* 0x0000140001097983 */ /* 0x002ea20000100800 */
[----:B------:R-:W-:Y:S01]  /*44c0*/  VIADD R16, R16, 0x1 ;  /* 0x0000000110107836 */ /* 0x000fe20000000000 */
[----:B------:R-:W-:Y:S01]  /*44d0*/  LOP3.LUT R5, R5, 0x1, RZ, 0x3c, !PT ;  /* 0x0000000105057812 */ /* 0x000fe200078e3cff */
[----:B------:R-:W-:Y:S02]  /*44e0*/  VIADD R2, R2, 0x1 ;  /* 0x0000000102027836 */ /* 0x000fe40000000000 */
[----:B------:R-:W-:-:S03]  /*44f0*/  VIADD R3, R3, 0x36420 ;  /* 0x0003642003037836 */ /* 0x000fc60000000000 */
[C---:B------:R-:W-:Y:S02]  /*4500*/  ISETP.NE.AND P0, PT, R2.reuse, 0x2, PT ;  /* 0x000000020200780c */ /* 0x040fe40003f05270 */
[----:B------:R-:W-:Y:S02]  /*4510*/  PRMT R3, RZ, 0x654, R3 ;  /* 0x00000654ff037816 */ /* 0x000fe40000000003 */
[----:B------:R-:W-:Y:S02]  /*4520*/  SEL R10, RZ, 0x1, P0 ;  /* 0x00000001ff0a7807 */ /* 0x000fe40000000000 */
[----:B------:R1:W-:Y:S01]  /*4530*/  SYNCS.ARRIVE.TRANS64.RED.A1T0 RZ, [R3+URZ], RZ ;  /* 0x000000ff03ff79a7 */ /* 0x0003e2000810043f */
[----:B------:R-:W-:Y:S02]  /*4540*/  SEL R2, R2, RZ, P0 ;  /* 0x000000ff02027207 */ /* 0x000fe40000000000 */
[----:B------:R-:W-:Y:S02]  /*4550*/  LOP3.LUT R7, R7, R10, RZ, 0x3c, !PT ;  /* 0x0000000a07077212 */ /* 0x000fe400078e3cff */
[----:B--2---:R-:W-:-:S13]  /*4560*/  ISETP.GE.AND P1, PT, R16, R9, PT ;  /* 0x000000091000720c */ /* 0x004fda0003f26270 */
        /* <DEDUP_REMOVED lines=51> */
.L_x_1796:
        /* <DEDUP_REMOVED lines=129> */
.L_x_1824:
        /* <DEDUP_REMOVED lines=54> */
.L_x_1826:
[----:B------:R-:W-:Y:S05]  /*5410*/  BSYNC B0 ;  /* 0x0000000000007941 */ /* 0x000fea0003800000 */
.L_x_1825:
        /* <DEDUP_REMOVED lines=15> */
.L_x_1828:
[----:B------:R-:W-:Y:S05]  /*5510*/  BSYNC B0 ;  /* 0x0000000000007941 */ /* 0x000fea0003800000 */
.L_x_1827:
        /* <DEDUP_REMOVED lines=18> */
.L_x_1830:
[----:B------:R-:W-:Y:S05]  /*5640*/  BSYNC B0 ;  /* 0x0000000000007941 */ /* 0x000fea0003800000 */
.L_x_1829:
        /* <DEDUP_REMOVED lines=17> */
.L_x_1832:
[----:B------:R-:W-:Y:S05]  /*5760*/  BSYNC B0 ;  /* 0x0000000000007941 */ /* 0x000fea0003800000 */
.L_x_1831:
        /* <DEDUP_REMOVED lines=18> */
.L_x_1834:
[----:B------:R-:W-:Y:S05]  /*5890*/  BSYNC B0 ;  /* 0x0000000000007941 */ /* 0x000fea0003800000 */
.L_x_1833:
        /* <DEDUP_REMOVED lines=20> */
.L_x_1836:
[----:B------:R-:W-:Y:S05]  /*59e0*/  BSYNC B0 ;  /* 0x0000000000007941 */ /* 0x000fea0003800000 */
.L_x_1835:
        /* <DEDUP_REMOVED lines=26> */
.L_x_1838:
[----:B------:R-:W-:Y:S05]  /*5b90*/  BSYNC B0 ;  /* 0x0000000000007941 */ /* 0x000fea0003800000 */
.L_x_1837:
        /* <DEDUP_REMOVED lines=15> */
.L_x_1840:
[----:B------:R-:W-:Y:S05]  /*5c90*/  BSYNC B0 ;  /* 0x0000000000007941 */ /* 0x000fea0003800000 */
.L_x_1839:
        /* <DEDUP_REMOVED lines=15> */
.L_x_1842:
[----:B------:R-:W-:Y:S05]  /*5d90*/  BSYNC B0 ;  /* 0x0000000000007941 */ /* 0x000fea0003800000 */
.L_x_1841:
        /* <DEDUP_REMOVED lines=15> */
.L_x_1844:
[----:B------:R-:W-:Y:S05]  /*5e90*/  BSYNC B0 ;  /* 0x0000000000007941 */ /* 0x000fea0003800000 */
.L_x_1843:
        /* <DEDUP_REMOVED lines=15> */
.L_x_1846:
[----:B------:R-:W-:Y:S05]  /*5f90*/  BSYNC B0 ;  /* 0x0000000000007941 */ /* 0x000fea0003800000 */
.L_x_1845:
        /* <DEDUP_REMOVED lines=15> */
.L_x_1823:
[----:B------:R-:W3:Y:S01]  /*6090*/  LDL R16, [R1+0x18] ;  /* 0x0000180001107983 */ /* 0x000ee20000100800 */
[----:B-1----:R-:W1:Y:S08]  /*60a0*/  LDC.64 R4, c[0x0][0x870] ;  /* 0x00021c00ff047b82 */ /* 0x002e700000000a00 */
[----:B--2---:R-:W3:Y:S01]  /*60b0*/  LDC.64 R2, c[0x0][0x870] ;  /* 0x00021c00ff027b82 */ /* 0x004ee20000000a00 */
[----:B------:R-:W-:Y:S01]  /*60c0*/  ULDC UR4, c[0x0][0x808] ;  /* 0x0002020000047ab9 */ /* 0x000fe20000000800 */
[----:B------:R-:W2:Y:S06]  /*60d0*/  S2R R13, SR_CTAID.X ;  /* 0x00000000000d7919 */ /* 0x000eac0000002500 */
[----:B------:R-:W4:Y:S01]  /*60e0*/  LDC.64 R14, c[0x0][0x820] ;  /* 0x00020800ff0e7b82 */ /* 0x000f220000000a00 */
[----:B-1----:R-:W-:-:S04]  /*60f0*/  ISETP.NE.U32.AND P0, PT, R4, RZ, PT ;  /* 0x000000ff0400720c */ /* 0x002fc80003f05070 */
[----:B------:R-:W-:Y:S01]  /*6100*/  ISETP.NE.AND.EX P0, PT, R5, RZ, PT, P0 ;  /* 0x000000ff0500720c */ /* 0x000fe20003f05300 */
[----:B------:R-:W-:Y:S02]  /*6110*/  IMAD.U32 R0, RZ, RZ, UR4 ;  /* 0x00000004ff007e24 */ /* 0x000fe4000f8e00ff */
[----:B---3--:R-:W-:Y:S02]  /*6120*/  IMAD.WIDE R4, R16, 0x4, R2 ;  /* 0x0000000410047825 */ /* 0x008fe400078e0202 */
[----:B------:R-:W1:Y:S08]  /*6130*/  LDC.64 R2, c[0x0][0x878] ;  /* 0x00021e00ff027b82 */ /* 0x000e700000000a00 */
[----:B------:R-:W3:Y:S01]  /*6140*/  @P0 LDG.E R9, desc[UR38][R4.64] ;  /* 0x0000002604090981 */ /* 0x000ee2000c1e1900 */
[----:B-1----:R-:W-:-:S04]  /*6150*/  ISETP.NE.U32.AND P1, PT, R2, RZ, PT ;  /* 0x000000ff0200720c */ /* 0x002fc80003f25070 */
[----:B------:R-:W-:-:S13]  /*6160*/  ISETP.NE.AND.EX P1, PT, R3, RZ, PT, P1 ;  /* 0x000000ff0300720c */ /* 0x000fda0003f25310 */
[----:B------:R-:W1:Y:S02]  /*6170*/  @P1 LDC.64 R2, c[0x0][0x878] ;  /* 0x00021e00ff021b82 */ /* 0x000e640000000a00 */
[----:B-1----:R-:W-:-:S05]  /*6180*/  @P1 IMAD.WIDE R6, R16, 0x4, R2 ;  /* 0x0000000410061825 */ /* 0x002fca00078e0202 */
        /* <DEDUP_REMOVED lines=8> */
[--C-:B---3--:R-:W-:Y:S01]  /*6210*/  @P0 SHF.R.S32.HI R3, RZ, 0x1f, R9.reuse ;  /* 0x0000001fff030819 */ /* 0x108fe20000011409 */
[----:B------:R-:W-:Y:S01]  /*6220*/  @P0 IMAD.MOV.U32 R2, RZ, RZ, R9 ;  /* 0x000000ffff020224 */ /* 0x000fe200078e0009 */
[----:B-1--4-:R-:W-:Y:S06]  /*6230*/  @P1 BRA `(.L_x_1847) ;  /* 0x0000000000101947 */ /* 0x012fec0003800000 */
[----:B------:R-:W-:Y:S05]  /*6240*/  @!P0 BRA `(.L_x_1847) ;  /* 0x00000000000c8947 */ /* 0x000fea0003800000 */
[----:B------:R-:W2:Y:S04]  /*6250*/  LDG.E R7, desc[UR38][R4.64] ;  /* 0x0000002604077981 */ /* 0x000ea8000c1e1900 */
[----:B-----5:R-:W2:Y:S02]  /*6260*/  LDG.E R0, desc[UR38][R4.64+0x4] ;  /* 0x0000042604007981 */ /* 0x020ea4000c1e1900 */
[----:B--2---:R-:W-:-:S07]  /*6270*/  IMAD.IADD R0, R0, 0x1, -R7 ;  /* 0x0000000100007824 */ /* 0x004fce00078e0a07 */
.L_x_1847:
        /* <DEDUP_REMOVED lines=45> */
.L_x_1849:
[----:B------:R-:W-:Y:S05]  /*6550*/  BSYNC B0 ;  /* 0x0000000000007941 */ /* 0x000fea0003800000 */
.L_x_1848:
        /* <DEDUP_REMOVED lines=16> */
.L_x_1851:
[----:B------:R-:W-:Y:S05]  /*6660*/  BSYNC B0 ;  /* 0x0000000000007941 */ /* 0x000fea0003800000 */
.L_x_1850:
        /* <DEDUP_REMOVED lines=16> */
.L_x_1853:
[----:B------:R-:W-:Y:S05]  /*6770*/  BSYNC B0 ;  /* 0x0000000000007941 */ /* 0x000fea0003800000 */
.L_x_1852:
        /* <DEDUP_REMOVED lines=17> */
.L_x_1855:
[----:B------:R-:W-:Y:S05]  /*6890*/  BSYNC B0 ;  /* 0x0000000000007941 */ /* 0x000fea0003800000 */
.L_x_1854:
        /* <DEDUP_REMOVED lines=16> */
.L_x_1857:
[----:B------:R-:W-:Y:S05]  /*69a0*/  BSYNC B0 ;  /* 0x0000000000007941 */ /* 0x000fea0003800000 */
.L_x_1856:
        /* <DEDUP_REMOVED lines=20> */
.L_x_1859:
[----:B------:R-:W-:Y:S05]  /*6af0*/  BSYNC B0 ;  /* 0x0000000000007941 */ /* 0x000fea0003800000 */
.L_x_1858:
        /* <DEDUP_REMOVED lines=24> */
.L_x_1861:
[----:B------:R-:W-:Y:S05]  /*6c80*/  BSYNC B0 ;  /* 0x0000000000007941 */ /* 0x000fea0003800000 */
.L_x_1860:
        /* <DEDUP_REMOVED lines=15> */
.L_x_1863:
[----:B------:R-:W-:Y:S05]  /*6d80*/  BSYNC B0 ;  /* 0x0000000000007941 */ /* 0x000fea0003800000 */
.L_x_1862:
        /* <DEDUP_REMOVED lines=15> */
.L_x_1865:
[----:B------:R-:W-:Y:S05]  /*6e80*/  BSYNC B0 ;  /* 0x0000000000007941 */ /* 0x000fea0003800000 */
.L_x_1864:
        /* <DEDUP_REMOVED lines=15> */
.L_x_1867:
[----:B------:R-:W-:Y:S05]  /*6f80*/  BSYNC B0 ;  /* 0x0000000000007941 */ /* 0x000fea0003800000 */
.L_x_1866:
        /* <DEDUP_REMOVED lines=15> */
.L_x_1869:
[----:B------:R-:W-:Y:S05]  /*7080*/  BSYNC B0 ;  /* 0x0000000000007941 */ /* 0x000fea0003800000 */
.L_x_1868:
        /* <DEDUP_REMOVED lines=15> */
.L_x_1785:
[----:B------:R-:W-:-:S08]  /*7180*/  NOP ;  /* 0x0000000000007918 */ /* 0x000fd00000000000 */
[----:B---3--:R-:W1:-:S00]  /*7190*/  USETMAXREG.DEALLOC.CTAPOOL 0x20 ;  /* 0x00000020000079c8 */ /* 0x008e4000080e0500 */
        /* <DEDUP_REMOVED lines=19> */
.L_x_1871:
        /* <DEDUP_REMOVED lines=13> */
.L_x_1873:
[----:B------:R-:W-:-:S05]  /*73a0*/  ULDC UR4, c[0x0][0x8bc] ;  /* 0x00022f0000047ab9 */ /* 0x000fca0000000800 */
.L_x_1872:
[----:B-1----:R-:W-:-:S04]  /*73b0*/  UIMAD UR11, UR12, 0x60, URZ ;  /* 0x000000600c0b78a4 */ /* 0x002fc8000f8e023f */
[----:B------:R-:W-:-:S04]  /*73c0*/  UISETP.GE.AND UP0, UPT, UR11, UR4, UPT ;  /* 0x000000040b00728c */ /* 0x000fc8000bf06270 */
[----:B--2---:R-:W-:-:S06]  /*73d0*/  USEL UR16, UR16, 0xffffffff, !UP0 ;  /* 0xffffffff10107887 */ /* 0x004fcc000c000000 */
[----:B------:R-:W-:-:S13]  /*73e0*/  ISETP.LE.AND P0, PT, RZ, UR16, PT ;  /* 0x00000010ff007c0c */ /* 0x000fda000bf03270 */
[----:B------:R-:W-:Y:S05]  /*73f0*/  @!P0 BRA `(.L_x_1790) ;  /* 0x0000003c00e08947 */ /* 0x000fea0003800000 */
[----:B------:R-:W-:Y:S01]  /*7400*/  ULDC.64 UR4, c[0x0][0x770] ;  /* 0x0001dc0000047ab9 */ /* 0x000fe20000000a00 */
[----:B------:R-:W1:Y:S01]  /*7410*/  S2UR UR17, SR_CTAID.Y ;  /* 0x00000000001179c3 */ /* 0x000e620000002600 */
[----:B------:R-:W-:Y:S01]  /*7420*/  UISETP.NE.U32.AND UP0, UPT, UR4, URZ, UPT ;  /* 0x0000003f0400728c */ /* 0x000fe2000bf05070 */
[----:B------:R-:W-:-:S03]  /*7430*/  ULDC.64 UR8, c[0x0][0x788] ;  /* 0x0001e20000087ab9 */ /* 0x000fc60000000a00 */
        /* <DEDUP_REMOVED lines=8> */
[----:B------:R-:W-:-:S04]  /*74c0*/  UISETP.NE.U32.AND UP1, UPT, UR4, URZ, UPT ;  /* 0x0000003f0400728c */ /* 0x000fc8000bf25070 */
[----:B------:R-:W-:-:S06]  /*74d0*/  UISETP.NE.AND.EX UP1, UPT, UR5, URZ, UPT, UP1 ;  /* 0x0000003f0500728c */ /* 0x000fcc000bf25310 */
[----:B------:R-:W-:-:S05]  /*74e0*/  PLOP3.LUT P2, PT, PT, PT, UP1, 0x80, 0x0 ;  /* 0x000000000000781c */ /* 0x000fca0003f4f018 */
[----:B------:R-:W-:Y:S02]  /*74f0*/  @UP1 ULDC.64 UR4, c[0x0][0x780] ;  /* 0x0001e00000041ab9 */ /* 0x000fe40000000a00 */
[----:B------:R-:W-:-:S06]  /*7500*/  @UP1 UIMAD.WIDE UR4, UR16, 0x4, UR4 ;  /* 0x00000004100418a5 */ /* 0x000fcc000f8e0204 */
[----:B------:R-:W-:Y:S02]  /*7510*/  IMAD.U32 R4, RZ, RZ, UR4 ;  /* 0x00000004ff047e24 */ /* 0x000fe4000f8e00ff */
[----:B------:R-:W-:-:S05]  /*7520*/  IMAD.U32 R5, RZ, RZ, UR5 ;  /* 0x00000005ff057e24 */ /* 0x000fca000f8e00ff */
[----:B------:R-:W3:Y:S01]  /*7530*/  @P2 LDG.E R4, desc[UR38][R4.64] ;  /* 0x0000002604042981 */ /* 0x000ee2000c1e1900 */
[----:B------:R-:W-:Y:S01]  /*7540*/  PLOP3.LUT P0, PT, PT, PT, UP0, 0x80, 0x0 ;  /* 0x000000000000781c */ /* 0x000fe20003f0f008 */
[----:B-1----:R-:W-:-:S12]  /*7550*/  USHF.R.S32.HI UR14, URZ, 0x1f, UR17 ;  /* 0x0000001f3f0e7899 */ /* 0x002fd80008011411 */
[----:B--2---:R-:W-:Y:S02]  /*7560*/  @P0 R2UR UR4, R0 ;  /* 0x00000000000402ca */ /* 0x004fe400000e0000 */
[----:B------:R-:W-:Y:S01]  /*7570*/  ISETP.NE.U32.AND P0, PT, RZ, UR8, PT ;  /* 0x00000008ff007c0c */ /* 0x000fe2000bf05070 */
[----:B------:R-:W-:-:S03]  /*7580*/  ULDC UR8, c[0x0][0x280] ;  /* 0x0000a00000087ab9 */ /* 0x000fc60000000800 */
[----:B------:R-:W-:-:S07]  /*7590*/  ISETP.NE.AND.EX P0, PT, RZ, UR9, PT, P0 ;  /* 0x00000009ff007c0c */ /* 0x000fce000bf05300 */
[----:B------:R-:W-:-:S04]  /*75a0*/  @UP0 ULEA UR4, UR16, UR4, 0x6 ;  /* 0x0000000410040291 */ /* 0x000fc8000f8e303f */
[----:B------:R-:W-:-:S04]  /*75b0*/  @UP0 USHF.R.S32.HI UR5, URZ, 0x1f, UR4 ;  /* 0x0000001f3f050899 */ /* 0x000fc80008011404 */
[----:B------:R-:W-:-:S04]  /*75c0*/  @UP0 ULEA.HI UR5, UR5, UR4, URZ, 0x6 ;  /* 0x0000000405050291 */ /* 0x000fc8000f8f303f */
[----:B------:R-:W-:-:S04]  /*75d0*/  @UP0 USHF.R.S32.HI UR5, URZ, 0x6, UR5 ;  /* 0x000000063f050899 */ /* 0x000fc80008011405 */
[----:B------:R-:W-:Y:S01]  /*75e0*/  @UP0 UIMAD UR7, UR5, 0x3000, URZ ;  /* 0x00003000050708a4 */ /* 0x000fe2000f8e023f */
[----:B---3--:R-:W-:-:S03]  /*75f0*/  @P2 R2UR UR8, R4 ;  /* 0x00000000040822ca */ /* 0x008fc600000e0000 */
[----:B------:R-:W-:Y:S01]  /*7600*/  @UP0 USHF.R.S32.HI UR9, URZ, 0x1f, UR7 ;  /* 0x0000001f3f090899 */ /* 0x000fe20008011407 */
[----:B------:R-:W-:Y:S11]  /*7610*/  @P2 BRA `(.L_x_1874) ;  /* 0x0000000000142947 */ /* 0x000ff60003800000 */
[----:B------:R-:W-:Y:S05]  /*7620*/  @!P1 BRA `(.L_x_1874) ;  /* 0x0000000000109947 */ /* 0x000fea0003800000 */
[----:B------:R-:W2:Y:S04]  /*7630*/  LDG.E R5, desc[UR38][R2.64] ;  /* 0x0000002602057981 */ /* 0x000ea8000c1e1900 */
[----:B------:R-:W2:Y:S02]  /*7640*/  LDG.E R0, desc[UR38][R2.64+0x4] ;  /* 0x0000042602007981 */ /* 0x000ea4000c1e1900 */
[----:B--2---:R-:W-:-:S05]  /*7650*/  IMAD.IADD R0, R0, 0x1, -R5 ;  /* 0x0000000100007824 */ /* 0x004fca00078e0a05 */
[----:B------:R-:W-:-:S15]  /*7660*/  R2UR UR8, R0 ;  /* 0x00000000000872ca */ /* 0x000fde00000e0000 */
.L_x_1874:
[----:B------:R-:W-:Y:S01]  /*7670*/  UMOV UR4, URZ ;  /* 0x0000003f00047c82 */ /* 0x000fe20008000000 */
[----:B------:R-:W-:Y:S01]  /*7680*/  UMOV UR5, URZ ;  /* 0x0000003f00057c82 */ /* 0x000fe20008000000 */
[----:B------:R-:W-:Y:S01]  /*7690*/  ULDC UR6, c[0x0][0x290] ;  /* 0x0000a40000067ab9 */ /* 0x000fe20000000800 */
[----:B------:R-:W-:Y:S01]  /*76a0*/  @UP0 UMOV UR4, UR7 ;  /* 0x0000000700040c82 */ /* 0x000fe20008000000 */
[----:B------:R-:W-:Y:S01]  /*76b0*/  @UP0 UMOV UR5, UR9 ;  /* 0x0000000900050c82 */ /* 0x000fe20008000000 */
[----:B------:R-:W-:Y:S05]  /*76c0*/  @!P0 BRA `(.L_x_1875) ;  /* 0x00000000001c8947 */ /* 0x000fea0003800000 */
[----:B------:R-:W-:Y:S02]  /*76d0*/  ULDC.64 UR6, c[0x0][0x788] ;  /* 0x0001e20000067ab9 */ /* 0x000fe40000000a00 */
[----:B------:R-:W-:-:S06]  /*76e0*/  UIMAD.WIDE UR6, UR16, 0x4, UR6 ;  /* 0x00000004100678a5 */ /* 0x000fcc000f8e0206 */
[----:B------:R-:W-:Y:S02]  /*76f0*/  IMAD.U32 R2, RZ, RZ, UR6 ;  /* 0x00000006ff027e24 */ /* 0x000fe4000f8e00ff */
[----:B------:R-:W-:-:S05]  /*7700*/  IMAD.U32 R3, RZ, RZ, UR7 ;  /* 0x00000007ff037e24 */ /* 0x000fca000f8e00ff */
[----:B------:R-:W2:Y:S02]  /*7710*/  LDG.E R2, desc[UR38][R2.64] ;  /* 0x0000002602027981 */ /* 0x000ea4000c1e1900 */
[----:B--2---:R-:W-:Y:S01]  /*7720*/  R2UR UR6, R2 ;  /* 0x00000000020672ca */ /* 0x004fe200000e0000 */
[----:B------:R-:W-:-:S14]  /*7730*/  BRA `(.L_x_1876) ;  /* 0x0000000000307947 */ /* 0x000fdc0003800000 */
.L_x_1875:
[----:B------:R-:W-:Y:S02]  /*7740*/  ULDC.64 UR18, c[0x0][0x778] ;  /* 0x0001de0000127ab9 */ /* 0x000fe40000000a00 */
[----:B------:R-:W-:-:S04]  /*7750*/  ISETP.NE.U32.AND P0, PT, RZ, UR18, PT ;  /* 0x00000012ff007c0c */ /* 0x000fc8000bf05070 */
[----:B------:R-:W-:-:S13]  /*7760*/  ISETP.NE.AND.EX P0, PT, RZ, UR19, PT, P0 ;  /* 0x00000013ff007c0c */ /* 0x000fda000bf05300 */
[----:B------:R-:W-:Y:S05]  /*7770*/  @!P0 BRA `(.L_x_1876) ;  /* 0x0000000000208947 */ /* 0x000fea0003800000 */
[----:B------:R-:W-:Y:S02]  /*7780*/  ULDC.64 UR6, c[0x0][0x778] ;  /* 0x0001de0000067ab9 */ /* 0x000fe40000000a00 */
[----:B------:R-:W-:-:S06]  /*7790*/  UIMAD.WIDE UR6, UR16, 0x4, UR6 ;  /* 0x00000004100678a5 */ /* 0x000fcc000f8e0206 */
[----:B------:R-:W-:Y:S02]  /*77a0*/  IMAD.U32 R2, RZ, RZ, UR6 ;  /* 0x00000006ff027e24 */ /* 0x000fe4000f8e00ff */
[----:B------:R-:W-:-:S05]  /*77b0*/  IMAD.U32 R3, RZ, RZ, UR7 ;  /* 0x00000007ff037e24 */ /* 0x000fca000f8e00ff */
[----:B------:R-:W2:Y:S04]  /*77c0*/  LDG.E R0, desc[UR38][R2.64] ;  /* 0x0000002602007981 */ /* 0x000ea8000c1e1900 */
[----:B------:R-:W2:Y:S02]  /*77d0*/  LDG.E R5, desc[UR38][R2.64+0x4] ;  /* 0x0000042602057981 */ /* 0x000ea4000c1e1900 */
[----:B--2---:R-:W-:-:S05]  /*77e0*/  IMAD.IADD R0, R5, 0x1, -R0 ;  /* 0x0000000105007824 */ /* 0x004fca00078e0a00 */
[----:B------:R-:W-:-:S15]  /*77f0*/  R2UR UR6, R0 ;  /* 0x00000000000672ca */ /* 0x000fde00000e0000 */
.L_x_1876:
[----:B------:R-:W-:Y:S01]  /*7800*/  UIADD3 UR7, -UR6, UR8, UR11 ;  /* 0x0000000806077290 */ /* 0x000fe2000fffe10b */
[----:B------:R-:W-:Y:S01]  /*7810*/  ISETP.LE.AND P0, PT, RZ, UR12, PT ;  /* 0x0000000cff007c0c */ /* 0x000fe2000bf03270 */
[----:B------:R-:W-:Y:S02]  /*7820*/  ULDC UR9, c[0x0][0x74c] ;  /* 0x0001d30000097ab9 */ /* 0x000fe40000000800 */
[----:B------:R-:W-:Y:S02]  /*7830*/  UIADD3 UR9, UR7, -UR9, URZ ;  /* 0x8000000907097290 */ /* 0x000fe4000fffe03f */
[----:B------:R-:W-:Y:S02]  /*7840*/  UIADD3 UR7, UR8, 0x3f, URZ ;  /* 0x0000003f08077890 */ /* 0x000fe4000fffe03f */
[----:B------:R-:W-:-:S04]  /*7850*/  USHF.R.S32.HI UR10, URZ, 0x1f, UR9 ;  /* 0x0000001f3f0a7899 */ /* 0x000fc80008011409 */
[----:B------:R-:W-:Y:S02]  /*7860*/  ULEA.HI UR10, UR10, UR9, URZ, 0x6 ;  /* 0x000000090a0a7291 */ /* 0x000fe4000f8f303f */
[----:B------:R-:W-:Y:S02]  /*7870*/  USHF.R.S32.HI UR9, URZ, 0x1f, UR7 ;  /* 0x0000001f3f097899 */ /* 0x000fe40008011407 */
[----:B------:R-:W-:Y:S02]  /*7880*/  USHF.R.S32.HI UR10, URZ, 0x6, UR10 ;  /* 0x000000063f0a7899 */ /* 0x000fe4000801140a */
[----:B------:R-:W-:Y:S02]  /*7890*/  ULEA.HI UR9, UR9, UR7, URZ, 0x6 ;  /* 0x0000000709097291 */ /* 0x000fe4000f8f303f */
[----:B------:R-:W-:Y:S02]  /*78a0*/  UISETP.LT.AND UP1, UPT, URZ, UR10, UPT ;  /* 0x0000000a3f00728c */ /* 0x000fe4000bf21270 */
[----:B------:R-:W-:-:S02]  /*78b0*/  USHF.R.S32.HI UR9, URZ, 0x6, UR9 ;  /* 0x000000063f097899 */ /* 0x000fc40008011409 */
[----:B------:R-:W-:-:S04]  /*78c0*/  USEL UR7, URZ, UR10, !UP1 ;  /* 0x0000000a3f077287 */ /* 0x000fc8000c800000 */
[----:B------:R-:W-:Y:S01]  /*78d0*/  IMAD.U32 R2, RZ, RZ, UR9 ;  /* 0x00000009ff027e24 */ /* 0x000fe2000f8e00ff */
[----:B------:R-:W-:Y:S07]  /*78e0*/  @!P0 BRA `(.L_x_1877) ;  /* 0x00000000001c8947 */ /* 0x000fee0003800000 */
[----:B------:R-:W-:Y:S01]  /*78f0*/  UIADD3 UR8, UR11, 0x9f, UR8 ;  /* 0x0000009f0b087890 */ /* 0x000fe2000fffe008 */
[----:B------:R-:W-:-:S03]  /*7900*/  ULDC UR9, c[0x0][0x748] ;  /* 0x0001d20000097ab9 */ /* 0x000fc60000000800 */
[----:B------:R-:W-:-:S04]  /*7910*/  UIADD3 UR8, UR8, UR9, -UR6 ;  /* 0x0000000908087290 */ /* 0x000fc8000fffe806 */
[----:B------:R-:W-:-:S04]  /*7920*/  USHF.R.S32.HI UR6, URZ, 0x1f, UR8 ;  /* 0x0000001f3f067899 */ /* 0x000fc80008011408 */
[----:B------:R-:W-:-:S04]  /*7930*/  ULEA.HI UR6, UR6, UR8, URZ, 0x6 ;  /* 0x0000000806067291 */ /* 0x000fc8000f8f303f */
[----:B------:R-:W-:-:S06]  /*7940*/  USHF.R.S32.HI UR6, URZ, 0x6, UR6 ;  /* 0x000000063f067899 */ /* 0x000fcc0008011406 */
[----:B------:R-:W-:-:S07]  /*7950*/  VIMNMX R2, R2, UR6, PT ;  /* 0x0000000602027c48 */ /* 0x000fce000bfe0100 */
.L_x_1877:
[----:B------:R-:W-:-:S13]  /*7960*/  ISETP.GT.AND P0, PT, R2, UR7, PT ;  /* 0x0000000702007c0c */ /* 0x000fda000bf04270 */
[----:B------:R-:W-:Y:S05]  /*7970*/  @!P0 BRA `(.L_x_1790) ;  /* 0x0000003800808947 */ /* 0x000fea0003800000 */
[----:B------:R-:W-:Y:S01]  /*7980*/  ULDC.64 UR12, c[0x0][0x2d8] ;  /* 0x0000b600000c7ab9 */ /* 0x000fe20000000a00 */
[----:B------:R-:W-:Y:S01]  /*7990*/  VIADD R0, R2, -UR7 ;  /* 0x8000000702007c36 */ /* 0x000fe20008000000 */
[----:B------:R-:W-:Y:S02]  /*79a0*/  UIMAD UR8, UR14, UR12, URZ ;  /* 0x0000000c0e0872a4 */ /* 0x000fe4000f8e023f */
[----:B------:R-:W-:Y:S02]  /*79b0*/  UIMAD.WIDE.U32 UR10, UR17, UR12, URZ ;  /* 0x0000000c110a72a5 */ /* 0x000fe4000f8e003f */
[----:B------:R-:W-:Y:S01]  /*79c0*/  USHF.R.S32.HI UR6, URZ, 0x1f, UR16 ;  /* 0x0000001f3f067899 */ /* 0x000fe20008011410 */
[----:B------:R-:W-:Y:S01]  /*79d0*/  LOP3.LUT R0, R0, 0x1, RZ, 0xc0, !PT ;  /* 0x0000000100007812 */ /* 0x000fe200078ec0ff */
[----:B------:R-:W-:Y:S02]  /*79e0*/  UIMAD UR17, UR17, UR13, UR8 ;  /* 0x0000000d111172a4 */ /* 0x000fe4000f8e0208 */
[----:B------:R-:W-:Y:S01]  /*79f0*/  UIADD3 UR8, UP1, UR4, UR10, URZ ;  /* 0x0000000a04087290 */ /* 0x000fe2000ff3e03f */
[----:B------:R-:W-:Y:S01]  /*7a00*/  ISETP.NE.U32.AND P1, PT, R0, 0x1, PT ;  /* 0x000000010000780c */ /* 0x000fe20003f25070 */
[----:B------:R-:W-:-:S02]  /*7a10*/  UIADD3 UR17, UR11, UR17, URZ ;  /* 0x000000110b117290 */ /* 0x000fc4000fffe03f */
[----:B------:R-:W-:Y:S01]  /*7a20*/  USEL UR6, UR6, URZ, !UP0 ;  /* 0x0000003f06067287 */ /* 0x000fe2000c000000 */
[----:B------:R-:W-:Y:S01]  /*7a30*/  ULDC.64 UR36, c[0x0][0x2e0] ;  /* 0x0000b80000247ab9 */ /* 0x000fe20000000a00 */
[----:B------:R-:W-:Y:S02]  /*7a40*/  USEL UR16, UR16, URZ, !UP0 ;  /* 0x0000003f10107287 */ /* 0x000fe4000c000000 */
[----:B------:R-:W-:Y:S02]  /*7a50*/  UIADD3.X UR9, UR5, UR17, URZ, UP1, !UPT ;  /* 0x0000001105097290 */ /* 0x000fe40008ffe43f */
[----:B------:R-:W-:Y:S02]  /*7a60*/  UIMAD UR18, UR6, UR36, URZ ;  /* 0x00000024061272a4 */ /* 0x000fe4000f8e023f */
[----:B------:R-:W-:Y:S02]  /*7a70*/  UIMAD.WIDE.U32 UR8, UR16, UR36, UR8 ;  /* 0x00000024100872a5 */ /* 0x000fe4000f8e0008 */
[----:B------:R-:W-:Y:S01]  /*7a80*/  UIMAD UR18, UR16, UR37, UR18 ;  /* 0x00000025101272a4 */ /* 0x000fe2000f8e0212 */
[----:B------:R-:W-:-:S03]  /*7a90*/  ELECT P0, URZ, PT ;  /* 0x00000000003f782f */ /* 0x000fc60003800000 */
        /* <DEDUP_REMOVED lines=20> */
.L_x_1880:
[----:B------:R-:W-:Y:S05]  /*7be0*/  BSYNC B0 ;  /* 0x0000000000007941 */ /* 0x000fea0003800000 */
.L_x_1879:
        /* <DEDUP_REMOVED lines=18> */
.L_x_1882:
[----:B------:R-:W-:Y:S05]  /*7d10*/  BSYNC B0 ;  /* 0x0000000000007941 */ /* 0x000fea0003800000 */
.L_x_1881:
        /* <DEDUP_REMOVED lines=19> */
.L_x_1884:
[----:B------:R-:W-:Y:S05]  /*7e50*/  BSYNC B0 ;  /* 0x0000000000007941 */ /* 0x000fea0003800000 */
.L_x_1883:
[----:B------:R-:W-:Y:S06]  /*7e60*/  BAR.ARV 0xa, 0xa0 ;  /* 0x0282800000007b1d */ /* 0x000fec0000002000 */
[----:B------:R-:W-:Y:S04]  /*7e70*/  BSSY B0, `(.L_x_1885) ;  /* 0x0000003000007945 */ /* 0x000fe80003800000 */
[----:B------:R-:W-:Y:S05]  /*7e80*/  @!P0 BRA `(.L_x_1886) ;  /* 0x0000000000048947 */ /* 0x000fea0003800000 */
[----:B------:R-:W-:-:S04]  /*7e90*/  DEPBAR.LE SB0, 0x1 ;  /* 0x000080400000791a */ /* 0x000fc80000000000 */
.L_x_1886:
[----:B------:R-:W-:Y:S05]  /*7ea0*/  BSYNC B0 ;  /* 0x0000000000007941 */ /* 0x000fea0003800000 */
.L_x_1885:
[----:B------:R-:W-:Y:S06]  /*7eb0*/  BAR.ARV 0xb, 0xa0 ;  /* 0x02c2800000007b1d */ /* 0x000fec0000002000 */
[----:B------:R-:W-:Y:S04]  /*7ec0*/  BSSY B0, `(.L_x_1887) ;  /* 0x0000003000007945 */ /* 0x000fe80003800000 */
[----:B------:R-:W-:Y:S05]  /*7ed0*/  @!P0 BRA `(.L_x_1888) ;  /* 0x0000000000048947 */ /* 0x000fea0003800000 */
[----:B------:R-:W-:-:S04]  /*7ee0*/  DEPBAR.LE SB0, 0x0 ;  /* 0x000080000000791a */ /* 0x000fc80000000000 */
.L_x_1888:
[----:B------:R-:W-:Y:S05]  /*7ef0*/  BSYNC B0 ;  /* 0x0000000000007941 */ /* 0x000fea0003800000 */
.L_x_1887:
[----:B------:R-:W-:Y:S06]  /*7f00*/  BAR.ARV 0xc, 0xa0 ;  /* 0x0302800000007b1d */ /* 0x000fec0000002000 */
[----:B------:R-:W-:Y:S01]  /*7f10*/  UIADD3 UR19, UR7, 0x1, URZ ;  /* 0x0000000107137890 */ /* 0x000fe2000fffe03f */
[----:B------:R-:W-:Y:S11]  /*7f20*/  BRA `(.L_x_1889) ;  /* 0x0000000000047947 */ /* 0x000ff60003800000 */
.L_x_1878:
[----:B------:R-:W-:-:S05]  /*7f30*/  UMOV UR19, UR7 ;  /* 0x0000000700137c82 */ /* 0x000fca0008000000 */
.L_x_1889:
[----:B------:R-:W-:-:S06]  /*7f40*/  UIADD3 UR6, UR7, 0x1, URZ ;  /* 0x0000000107067890 */ /* 0x000fcc000fffe03f */
[----:B------:R-:W-:-:S13]  /*7f50*/  ISETP.NE.AND P1, PT, R2, UR6, PT ;  /* 0x0000000602007c0c */ /* 0x000fda000bf25270 */
[----:B------:R-:W-:Y:S05]  /*7f60*/  @!P1 BRA `(.L_x_1790) ;  /* 0x0000003400049947 */ /* 0x000fea0003800000 */
[----:B------:R-:W-:Y:S01]  /*7f70*/  UMOV UR12, UR10 ;  /* 0x0000000a000c7c82 */ /* 0x000fe20008000000 */
[----:B------:R-:W-:Y:S01]  /*7f80*/  UMOV UR13, UR17 ;  /* 0x00000011000d7c82 */ /* 0x000fe20008000000 */
[----:B------:R-:W-:Y:S01]  /*7f90*/  ULDC.64 UR14, c[0x0][0x2c0] ;  /* 0x0000b000000e7ab9 */ /* 0x000fe20000000a00 */
[----:B------:R-:W-:Y:S02]  /*7fa0*/  UIMAD.WIDE.U32 UR12, UR16, UR36, UR12 ;  /* 0x00000024100c72a5 */ /* 0x000fe4000f8e000c */
[----:B------:R-:W-:Y:S02]  /*7fb0*/  UIMAD UR20, UR19, 0x3000, URZ ;  /* 0x00003000131478a4 */ /* 0x000fe4000f8e023f */
[----:B------:R-:W-:Y:S01]  /*7fc0*/  UIADD3 UR37, UP0, UR4, UR12, URZ ;  /* 0x0000000c04257290 */ /* 0x000fe2000ff1e03f */
[----:B------:R-:W-:Y:S01]  /*7fd0*/  UMOV UR6, URZ ;  /* 0x0000003f00067c82 */ /* 0x000fe20008000000 */
[----:B------:R-:W-:Y:S02]  /*7fe0*/  ULDC.64 UR34, c[0x0][0x2c0] ;  /* 0x0000b00000227ab9 */ /* 0x000fe40000000a00 */
[----:B------:R-:W-:-:S02]  /*7ff0*/  UIADD3.X UR12, UR5, UR18, UR13, UP0, !UPT ;  /* 0x00000012050c7290 */ /* 0x000fc400087fe40d */
[----:B------:R-:W-:Y:S01]  /*8000*/  ULEA UR25, UP0, UR37, UR14, 0x2 ;  /* 0x0000000e25197291 */ /* 0x000fe2000f80103f */
[----:B------:R-:W-:-:S03]  /*8010*/  UMOV UR46, UR20 ;  /* 0x00000014002e7c82 */ /* 0x000fc60008000000 */
        /* <DEDUP_REMOVED lines=10> */
[----:B------:R-:W-:-:S12]  /*80c0*/  UIADD3.X UR37, URZ, UR37, URZ, UP4, !UPT ;  /* 0x000000253f257290 */ /* 0x000fd8000a7fe43f */
.L_x_1910:
[----:B------:R-:W-:Y:S01]  /*80d0*/  UIADD3 UR44, UR20, UR6, URZ ;  /* 0x00000006142c7290 */ /* 0x000fe2000fffe03f */
[----:B------:R-:W-:Y:S06]  /*80e0*/  BAR.SYNC.DEFER_BLOCKING 0xd, 0xa0 ;  /* 0x0342800000007b1d */ /* 0x000fec0000010000 */
[----:B------:R-:W-:Y:S01]  /*80f0*/  UMOV UR14, UR22 ;  /* 0x00000016000e7c82 */ /* 0x000fe20008000000 */
[----:B------:R-:W-:Y:S01]  /*8100*/  UMOV UR15, UR27 ;  /* 0x0000001b000f7c82 */ /* 0x000fe20008000000 */
[----:B------:R-:W-:Y:S01]  /*8110*/  UMOV UR12, UR24 ;  /* 0x00000018000c7c82 */ /* 0x000fe20008000000 */
[----:B------:R-:W-:Y:S01]  /*8120*/  UMOV UR13, UR29 ;  /* 0x0000001d000d7c82 */ /* 0x000fe20008000000 */
[----:B------:R-:W-:Y:S01]  /*8130*/  UIMAD.WIDE UR32, UR44, 0x4, UR14 ;  /* 0x000000042c2078a5 */ /* 0x000fe2000f8e020e */
[----:B------:R-:W-:Y:S01]  /*8140*/  BSSY B0, `(.L_x_1890) ;  /* 0x0000019000007945 */ /* 0x000fe20003800000 */
[----:B------:R-:W-:Y:S01]  /*8150*/  UIMAD.WIDE UR30, UR44, 0x4, UR12 ;  /* 0x000000042c1e78a5 */ /* 0x000fe2000f8e020c */
[----:B------:R-:W-:Y:S01]  /*8160*/  UMOV UR14, UR21 ;  /* 0x00000015000e7c82 */ /* 0x000fe20008000000 */
[----:B------:R-:W-:Y:S01]  /*8170*/  UMOV UR15, UR26 ;  /* 0x0000001a000f7c82 */ /* 0x000fe20008000000 */
[----:B------:R-:W-:Y:S01]  /*8180*/  UMOV UR12, UR23 ;  /* 0x00000017000c7c82 */ /* 0x000fe20008000000 */
[----:B------:R-:W-:Y:S01]  /*8190*/  UMOV UR13, UR28 ;  /* 0x0000001c000d7c82 */ /* 0x000fe20008000000 */
[----:B------:R-:W-:-:S02]  /*81a0*/  UIMAD.WIDE UR40, UR44, 0x4, UR14 ;  /* 0x000000042c2878a5 */ /* 0x000fc4000f8e020e */
[----:B------:R-:W-:Y:S01]  /*81b0*/  UIMAD.WIDE UR42, UR44, 0x4, UR12 ;  /* 0x000000042c2a78a5 */ /* 0x000fe2000f8e020c */
[----:B------:R-:W-:Y:S01]  /*81c0*/  UMOV UR14, UR25 ;  /* 0x00000019000e7c82 */ /* 0x000fe20008000000 */
[----:B------:R-:W-:Y:S02]  /*81d0*/  UMOV UR15, UR37 ;  /* 0x00000025000f7c82 */ /* 0x000fe40008000000 */
[----:B------:R-:W-:Y:S01]  /*81e0*/  UIMAD.WIDE UR12, UR44, 0x4, UR14 ;  /* 0x000000042c0c78a5 */ /* 0x000fe2000f8e020e */
[----:B------:R-:W-:Y:S11]  /*81f0*/  @!P0 BRA `(.L_x_1891) ;  /* 0x0000000000348947 */ /* 0x000ff60003800000 */
[----:B------:R-:W1:Y:S01]  /*8200*/  S2UR UR15, SR_CgaCtaId ;  /* 0x00000000000f79c3 */ /* 0x000e620000008800 */
[----:B------:R-:W-:Y:S01]  /*8210*/  UIADD3 UR44, UP0, UR46, UR8, URZ ;  /* 0x000000082e2c7290 */ /* 0x000fe2000ff1e03f */
[----:B------:R-:W-:Y:S01]  /*8220*/  UMOV UR14, 0x400 ;  /* 0x00000400000e7882 */ /* 0x000fe20000000000 */
[----:B------:R-:W-:Y:S02]  /*8230*/  UMOV UR49, 0x400 ;  /* 0x0000040000317882 */ /* 0x000fe40000000000 */
[----:B------:R-:W-:Y:S02]  /*8240*/  ULEA.HI.X.SX32 UR45, UR46, UR47, 0x1, UP0 ;  /* 0x0000002f2e2d7291 */ /* 0x000fe400080f0e3f */
[----:B-1----:R-:W-:Y:S02]  /*8250*/  ULEA UR15, UR15, UR14, 0x18 ;  /* 0x0000000e0f0f7291 */ /* 0x002fe4000f8ec03f */
[----:B------:R-:W-:Y:S02]  /*8260*/  ULEA UR14, UP0, UR44, UR34, 0x2 ;  /* 0x000000222c0e7291 */ /* 0x000fe4000f80103f */
[----:B------:R-:W-:-:S02]  /*8270*/  UIADD3 UR48, UR15, 0x12000, URZ ;  /* 0x000120000f307890 */ /* 0x000fc4000fffe03f */
[----:B------:R-:W-:-:S03]  /*8280*/  ULEA.HI.X UR15, UR44, UR35, UR45, 0x2, UP0 ;  /* 0x000000232c0f7291 */ /* 0x000fc600080f142d */
[----:B------:R-:W-:Y:S01]  /*8290*/  UMOV UR44, 0x0 ;  /* 0x00000000002c7882 */ /* 0x000fe20000000000 */
[----:B------:R-:W-:-:S05]  /*82a0*/  UMOV UR45, 0x14f00000 ;  /* 0x14f00000002d7882 */ /* 0x000fca0000000000 */
[----:B------:R1:W-:Y:S02]  /*82b0*/  UBLKRED.G.S.ADD.F32.RN [UR14], [UR48], UR49, desc[UR44] ;  /* 0x00002c0e300073bb */ /* 0x0003e400080a1431 */
[----:B-1----:R0:W-:Y:S02]  /*82c0*/  UTMACMDFLUSH ;  /* 0x00000000000079b7 */ /* 0x0021e40000000000 */
.L_x_1891:
[----:B------:R-:W-:Y:S05]  /*82d0*/  BSYNC B0 ;  /* 0x0000000000007941 */ /* 0x000fea0003800000 */
.L_x_1890:
[----:B------:R-:W-:Y:S06]  /*82e0*/  BAR.SYNC.DEFER_BLOCKING 0xe, 0xa0 ;  /* 0x0382800000007b1d */ /* 0x000fec0000010000 */
[----:B------:R-:W-:Y:S04]  /*82f0*/  BSSY B0, `(.L_x_1892) ;  /* 0x000000b000007945 */ /* 0x000fe80003800000 */
[----:B------:R-:W-:Y:S05]  /*8300*/  @!P0 BRA `(.L_x_1893) ;  /* 0x0000000000248947 */ /* 0x000fea0003800000 */
[----:B------:R-:W1:Y:S01]  /*8310*/  S2UR UR15, SR_CgaCtaId ;  /* 0x00000000000f79c3 */ /* 0x000e620000008800 */
[----:B------:R-:W-:Y:S01]  /*8320*/  UMOV UR14, 0x400 ;  /* 0x00000400000e7882 */ /* 0x000fe20000000000 */
[----:B------:R-:W-:Y:S01]  /*8330*/  UMOV UR45, 0x400 ;  /* 0x00000400002d7882 */ /* 0x000fe20000000000 */
[----:B-1----:R-:W-:-:S03]  /*8340*/  ULEA UR14, UR15, UR14, 0x18 ;  /* 0x0000000e0f0e7291 */ /* 0x002fc6000f8ec03f */
[----:B------:R-:W-:Y:S01]  /*8350*/  UMOV UR15, 0x14f00000 ;  /* 0x14f00000000f7882 */ /* 0x000fe20000000000 */
[----:B------:R-:W-:-:S03]  /*8360*/  UIADD3 UR44, UR14, 0x16000, URZ ;  /* 0x000160000e2c7890 */ /* 0x000fc6000fffe03f */
[----:B------:R-:W-:-:S06]  /*8370*/  UMOV UR14, 0x0 ;  /* 0x00000000000e7882 */ /* 0x000fcc0000000000 */
[----:B------:R1:W-:Y:S02]  /*8380*/  UBLKRED.G.S.ADD.F32.RN [UR32], [UR44], UR45, desc[UR14] ;  /* 0x00000e202c0073bb */ /* 0x0003e400080a142d */
[----:B-1----:R0:W-:Y:S02]  /*8390*/  UTMACMDFLUSH ;  /* 0x00000000000079b7 */ /* 0x0021e40000000000 */
.L_x_1893:
[----:B------:R-:W-:Y:S05]  /*83a0*/  BSYNC B0 ;  /* 0x0000000000007941 */ /* 0x000fea0003800000 */
.L_x_1892:
        /* <DEDUP_REMOVED lines=10> */
[----:B------:R1:W-:Y:S01]  /*8450*/  UBLKRED.G.S.ADD.F32.RN [UR30], [UR32], UR33, desc[UR14] ;  /* 0x00000e1e200073bb */ /* 0x0003e200080a1421 */
[----:B------:R0:W-:Y:S01]  /*8460*/  UTMACMDFLUSH ;  /* 0x00000000000079b7 */ /* 0x0001e20000000000 */
[----:B-1----:R-:W-:-:S04]  /*8470*/  DEPBAR.LE SB0, 0x2 ;  /* 0x000080800000791a */ /* 0x002fc80000000000 */
.L_x_1895:
[----:B------:R-:W-:Y:S05]  /*8480*/  BSYNC B0 ;  /* 0x0000000000007941 */ /* 0x000fea0003800000 */
.L_x_1894:
[----:B------:R-:W-:Y:S06]  /*8490*/  BAR.ARV 0xa, 0xa0 ;  /* 0x0282800000007b1d */ /* 0x000fec0000002000 */
[----:B------:R-:W-:Y:S04]  /*84a0*/  BSSY B0, `(.L_x_1896) ;  /* 0x0000003000007945 */ /* 0x000fe80003800000 */
[----:B------:R-:W-:Y:S05]  /*84b0*/  @!P0 BRA `(.L_x_1897) ;  /* 0x0000000000048947 */ /* 0x000fea0003800000 */
[----:B------:R-:W-:-:S04]  /*84c0*/  DEPBAR.LE SB0, 0x1 ;  /* 0x000080400000791a */ /* 0x000fc80000000000 */
.L_x_1897:
[----:B------:R-:W-:Y:S05]  /*84d0*/  BSYNC B0 ;  /* 0x0000000000007941 */ /* 0x000fea0003800000 */
.L_x_1896:
[----:B------:R-:W-:Y:S06]  /*84e0*/  BAR.ARV 0xb, 0xa0 ;  /* 0x02c2800000007b1d */ /* 0x000fec0000002000 */
[----:B------:R-:W-:Y:S04]  /*84f0*/  BSSY B0, `(.L_x_1898) ;  /* 0x0000003000007945 */ /* 0x000fe80003800000 */
[----:B------:R-:W-:Y:S05]  /*8500*/  @!P0 BRA `(.L_x_1899) ;  /* 0x0000000000048947 */ /* 0x000fea0003800000 */
[----:B------:R-:W-:-:S04]  /*8510*/  DEPBAR.LE SB0, 0x0 ;  /* 0x000080000000791a */ /* 0x000fc80000000000 */
.L_x_1899:
[----:B------:R-:W-:Y:S05]  /*8520*/  BSYNC B0 ;  /* 0x0000000000007941 */ /* 0x000fea0003800000 */
.L_x_1898:
[----:B------:R-:W-:Y:S06]  /*8530*/  BAR.ARV 0xc, 0xa0 ;  /* 0x0302800000007b1d */ /* 0x000fec0000002000 */
[----:B------:R-:W-:Y:S02]  /*8540*/  BSSY B0, `(.L_x_1900) ;  /* 0x000000c000007945 */ /* 0x000fe40003800000 */
[----:B------:R-:W-:Y:S06]  /*8550*/  BAR.SYNC.DEFER_BLOCKING 0xd, 0xa0 ;  /* 0x0342800000007b1d */ /* 0x000fec0000010000 */
        /* <DEDUP_REMOVED lines=10> */
.L_x_1901:
[----:B------:R-:W-:Y:S05]  /*8600*/  BSYNC B0 ;  /* 0x0000000000007941 */ /* 0x000fea0003800000 */
.L_x_1900:
        /* <DEDUP_REMOVED lines=12> */
.L_x_1903:
[----:B------:R-:W-:Y:S05]  /*86d0*/  BSYNC B0 ;  /* 0x0000000000007941 */ /* 0x000fea0003800000 */
.L_x_1902:
        /* <DEDUP_REMOVED lines=13> */
.L_x_1905:
[----:B------:R-:W-:Y:S05]  /*87b0*/  BSYNC B0 ;  /* 0x0000000000007941 */ /* 0x000fea0003800000 */
.L_x_1904:
[----:B------:R-:W-:Y:S06]  /*87c0*/  BAR.ARV 0xa, 0xa0 ;  /* 0x0282800000007b1d */ /* 0x000fec0000002000 */
[----:B------:R-:W-:Y:S04]  /*87d0*/  BSSY B0, `(.L_x_1906) ;  /* 0x0000003000007945 */ /* 0x000fe80003800000 */
[----:B------:R-:W-:Y:S05]  /*87e0*/  @!P0 BRA `(.L_x_1907) ;  /* 0x0000000000048947 */ /* 0x000fea0003800000 */
[----:B------:R-:W-:-:S04]  /*87f0*/  DEPBAR.LE SB0, 0x1 ;  /* 0x000080400000791a */ /* 0x000fc80000000000 */
.L_x_1907:
[----:B------:R-:W-:Y:S05]  /*8800*/  BSYNC B0 ;  /* 0x0000000000007941 */ /* 0x000fea0003800000 */
.L_x_1906:
[----:B------:R-:W-:Y:S01]  /*8810*/  UIADD3 UR19, UR19, 0x2, URZ ;  /* 0x0000000213137890 */ /* 0x000fe2000fffe03f */
[----:B------:R-:W-:Y:S06]  /*8820*/  BAR.ARV 0xb, 0xa0 ;  /* 0x02c2800000007b1d */ /* 0x000fec0000002000 */
[----:B------:R-:W-:Y:S01]  /*8830*/  BSSY B0, `(.L_x_1908) ;  /* 0x0000004000007945 */ /* 0x000fe20003800000 */
[----:B------:R-:W-:-:S03]  /*8840*/  ISETP.LE.AND P1, PT, R2, UR19, PT ;  /* 0x0000001302007c0c */ /* 0x000fc6000bf23270 */
[----:B------:R-:W-:Y:S10]  /*8850*/  @!P0 BRA `(.L_x_1909) ;  /* 0x0000000000048947 */ /* 0x000ff40003800000 */
[----:B------:R-:W-:-:S04]  /*8860*/  DEPBAR.LE SB0, 0x0 ;  /* 0x000080000000791a */ /* 0x000fc80000000000 */
.L_x_1909:
[----:B------:R-:W-:Y:S05]  /*8870*/  BSYNC B0 ;  /* 0x0000000000007941 */ /* 0x000fea0003800000 */
.L_x_1908:
[----:B------:R-:W-:Y:S06]  /*8880*/  BAR.ARV 0xc, 0xa0 ;  /* 0x0302800000007b1d */ /* 0x000fec0000002000 */
[----:B------:R-:W-:Y:S02]  /*8890*/  UIADD3 UR46, UR46, 0x6000, URZ ;  /* 0x000060002e2e7890 */ /* 0x000fe4000fffe03f */
[----:B------:R-:W-:Y:S01]  /*88a0*/  UIADD3 UR6, UR6, 0x6000, URZ ;  /* 0x0000600006067890 */ /* 0x000fe2000fffe03f */
[----:B------:R-:W-:Y:S11]  /*88b0*/  @!P1 BRA `(.L_x_1910) ;  /* 0xfffffff800049947 */ /* 0x000ff6000383ffff */
[----:B------:R-:W-:Y:S05]  /*88c0*/  BRA `(.L_x_1790) ;  /* 0x0000002800ac7947 */ /* 0x000fea0003800000 */
.L_x_1870:
[----:B------:R-:W-:Y:S01]  /*88d0*/  ULDC.64 UR4, c[0x0][0x8d8] ;  /* 0x0002360000047ab9 */ /* 0x000fe20000000a00 */
[----:B------:R-:W1:Y:S01]  /*88e0*/  S2R R9, SR_CTAID.X ;  /* 0x0000000000097919 */ /* 0x000e620000002500 */
[----:B------:R-:W-:Y:S01]  /*88f0*/  ISETP.NE.U32.AND P0, PT, RZ, UR4, PT ;  /* 0x00000004ff007c0c */ /* 0x000fe2000bf05070 */
[----:B------:R-:W2:Y:S01]  /*8900*/  S2UR UR28, SR_CTAID.Y ;  /* 0x00000000001c79c3 */ /* 0x000ea20000002600 */
[----:B------:R-:W3:Y:S02]  /*8910*/  S2R R13, SR_CTAID.Z ;  /* 0x00000000000d7919 */ /* 0x000ee40000002700 */
[----:B------:R-:W-:-:S13]  /*8920*/  ISETP.NE.AND.EX P0, PT, RZ, UR5, PT, P0 ;  /* 0x00000005ff007c0c */ /* 0x000fda000bf05300 */
[----:B------:R-:W-:Y:S05]  /*8930*/  @!P0 BRA `(.L_x_1911) ;  /* 0x0000000000108947 */ /* 0x000fea0003800000 */
[----:B------:R-:W3:Y:S02]  /*8940*/  LDC.64 R2, c[0x0][0x8d8] ;  /* 0x00023600ff027b82 */ /* 0x000ee40000000a00 */
[----:B---3--:R-:W-:-:S05]  /*8950*/  IMAD.WIDE R2, R13, 0x4, R2 ;  /* 0x000000040d027825 */ /* 0x008fca00078e0202 */
[----:B------:R3:W5:Y:S01]  /*8960*/  LDG.E R5, desc[UR38][R2.64] ;  /* 0x0000002602057981 */ /* 0x000762000c1e1900 */
[----:B------:R-:W-:Y:S05]  /*8970*/  BRA `(.L_x_1912) ;  /* 0x00000000002c7947 */ /* 0x000fea0003800000 */
.L_x_1911:
[----:B------:R-:W-:Y:S02]  /*8980*/  ULDC.64 UR4, c[0x0][0x8d0] ;  /* 0x0002340000047ab9 */ /* 0x000fe40000000a00 */
[----:B------:R-:W-:-:S04]  /*8990*/  ISETP.NE.U32.AND P0, PT, RZ, UR4, PT ;  /* 0x00000004ff007c0c */ /* 0x000fc8000bf05070 */
[----:B------:R-:W-:-:S13]  /*89a0*/  ISETP.NE.AND.EX P0, PT, RZ, UR5, PT, P0 ;  /* 0x00000005ff007c0c */ /* 0x000fda000bf05300 */
[----:B------:R-:W-:Y:S05]  /*89b0*/  @!P0 BRA `(.L_x_1913) ;  /* 0x0000000000188947 */ /* 0x000fea0003800000 */
[----:B------:R-:W3:Y:S02]  /*89c0*/  LDC.64 R2, c[0x0][0x8d0] ;  /* 0x00023400ff027b82 */ /* 0x000ee40000000a00 */
[----:B---3--:R-:W-:-:S05]  /*89d0*/  IMAD.WIDE R2, R13, 0x4, R2 ;  /* 0x000000040d027825 */ /* 0x008fca00078e0202 */
[----:B------:R-:W3:Y:S04]  /*89e0*/  LDG.E R5, desc[UR38][R2.64] ;  /* 0x0000002602057981 */ /* 0x000ee8000c1e1900 */
[----:B------:R-:W3:Y:S02]  /*89f0*/  LDG.E R0, desc[UR38][R2.64+0x4] ;  /* 0x0000042602007981 */ /* 0x000ee4000c1e1900 */
[----:B---3--:R-:W-:Y:S01]  /*8a00*/  IMAD.IADD R5, R0, 0x1, -R5 ;  /* 0x0000000100057824 */ /* 0x008fe200078e0a05 */
[----:B------:R-:W-:Y:S06]  /*8a10*/  BRA `(.L_x_1912) ;  /* 0x0000000000047947 */ /* 0x000fec0003800000 */
.L_x_1913:
[----:B------:R-:W4:Y:S02]  /*8a20*/  LDC R5, c[0x0][0x8bc] ;  /* 0x00022f00ff057b82 */ /* 0x000f240000000800 */
.L_x_1912:
[----:B-1----:R-:W-:Y:S02]  /*8a30*/  IMAD R8, R9, 0x60, RZ ;  /* 0x0000006009087824 */ /* 0x002fe400078e02ff */
[----:B------:R-:W-:Y:S02]  /*8a40*/  IMAD.MOV.U32 R0, RZ, RZ, 0x1 ;  /* 0x00000001ff007424 */ /* 0x000fe400078e00ff */
[----:B---3--:R-:W-:Y:S01]  /*8a50*/  IMAD.MOV.U32 R2, RZ, RZ, RZ ;  /* 0x000000ffff027224 */ /* 0x008fe200078e00ff */
[----:B----45:R-:W-:Y:S01]  /*8a60*/  ISETP.GE.AND P0, PT, R8, R5, PT ;  /* 0x000000050800720c */ /* 0x030fe20003f06270 */
[----:B------:R-:W-:-:S03]  /*8a70*/  IMAD.MOV.U32 R16, RZ, RZ, 0x1 ;  /* 0x00000001ff107424 */ /* 0x000fc600078e00ff */
[----:B------:R-:W-:-:S04]  /*8a80*/  SEL R13, R13, 0xffffffff, !P0 ;  /* 0xffffffff0d0d7807 */ /* 0x000fc80004000000 */
[----:B------:R-:W-:-:S13]  /*8a90*/  ISETP.GE.AND P0, PT, R13, RZ, PT ;  /* 0x000000ff0d00720c */ /* 0x000fda0003f06270 */
[----:B------:R-:W-:Y:S05]  /*8aa0*/  @!P0 BRA `(.L_x_1914) ;  /* 0x0000002400b08947 */ /* 0x000fea0003800000 */
[----:B------:R-:W1:Y:S08]  /*8ab0*/  LDC.64 R10, c[0x0][0x770] ;  /* 0x0001dc00ff0a7b82 */ /* 0x000e700000000a00 */
[----:B------:R-:W3:Y:S08]  /*8ac0*/  LDC.64 R2, c[0x0][0x780] ;  /* 0x0001e000ff027b82 */ /* 0x000ef00000000a00 */
[----:B------:R-:W4:Y:S08]  /*8ad0*/  LDC.64 R4, c[0x0][0x770] ;  /* 0x0001dc00ff047b82 */ /* 0x000f300000000a00 */
[----:B------:R-:W2:Y:S01]  /*8ae0*/  LDC.64 R16, c[0x0][0x778] ;  /* 0x0001de00ff107b82 */ /* 0x000ea20000000a00 */
[----:B-1----:R-:W-:-:S07]  /*8af0*/  ISETP.NE.U32.AND P0, PT, R10, RZ, PT ;  /* 0x000000ff0a00720c */ /* 0x002fce0003f05070 */
[----:B------:R-:W1:Y:S01]  /*8b00*/  LDC R15, c[0x0][0x280] ;  /* 0x0000a000ff0f7b82 */ /* 0x000e620000000800 */
[----:B------:R-:W-:Y:S01]  /*8b10*/  ISETP.NE.AND.EX P0, PT, R11, RZ, PT, P0 ;  /* 0x000000ff0b00720c */ /* 0x000fe20003f05300 */
[----:B------:R-:W-:Y:S01]  /*8b20*/  IMAD.MOV.U32 R12, RZ, RZ, RZ ;  /* 0x000000ffff0c7224 */ /* 0x000fe200078e00ff */
[----:B------:R-:W-:Y:S01]  /*8b30*/  ULDC.64 UR8, c[0x0][0x788] ;  /* 0x0001e20000087ab9 */ /* 0x000fe20000000a00 */
[----:B----4-:R-:W-:-:S10]  /*8b40*/  IMAD.WIDE R4, R13, 0x4, R4 ;  /* 0x000000040d047825 */ /* 0x010fd400078e0204 */
[----:B------:R-:W-:Y:S01]  /*8b50*/  VOTEU.ANY UP0, P0 ;  /* 0x00000000003f7886 */ /* 0x000fe20000000100 */
[----:B------:R-:W-:Y:S02]  /*8b60*/  PLOP3.LUT P3, PT, PT, PT, UP0, 0x80, 0x0 ;  /* 0x000000000000781c */ /* 0x000fe40003f6f008 */
[----:B---3--:R-:W-:-:S04]  /*8b70*/  ISETP.NE.U32.AND P0, PT, R2, RZ, PT ;  /* 0x000000ff0200720c */ /* 0x008fc80003f05070 */
[----:B------:R-:W-:Y:S02]  /*8b80*/  ISETP.NE.AND.EX P1, PT, R3, RZ, PT, P0 ;  /* 0x000000ff0300720c */ /* 0x000fe40003f25300 */
[----:B------:R-:W3:Y:S05]  /*8b90*/  LDC.64 R2, c[0x0][0x778] ;  /* 0x0001de00ff027b82 */ /* 0x000eea0000000a00 */
[----:B------:R-:W4:Y:S01]  /*8ba0*/  @P3 LDG.E R14, desc[UR38][R4.64] ;  /* 0x00000026040e3981 */ /* 0x000f22000c1e1900 */
[----:B--2---:R-:W-:-:S03]  /*8bb0*/  ISETP.NE.U32.AND P0, PT, R16, RZ, PT ;  /* 0x000000ff1000720c */ /* 0x004fc60003f05070 */
[----:B------:R-:W2:Y:S01]  /*8bc0*/  @P3 LDG.E R16, desc[UR38][R4.64] ;  /* 0x0000002604103981 */ /* 0x000ea2000c1e1900 */
[----:B------:R-:W-:Y:S01]  /*8bd0*/  ISETP.NE.AND.EX P0, PT, R17, RZ, PT, P0 ;  /* 0x000000ff1100720c */ /* 0x000fe20003f05300 */
[----:B------:R-:W1:Y:S01]  /*8be0*/  @P1 LDC.64 R6, c[0x0][0x780] ;  /* 0x0001e000ff061b82 */ /* 0x000e620000000a00 */
[----:B---3--:R-:W-:-:S11]  /*8bf0*/  IMAD.WIDE R2, R13, 0x4, R2 ;  /* 0x000000040d027825 */ /* 0x008fd600078e0202 */
[----:B------:R3:W5:Y:S01]  /*8c00*/  @P0 LDG.E R12, desc[UR38][R2.64] ;  /* 0x00000026020c0981 */ /* 0x000762000c1e1900 */
[----:B-1----:R-:W-:-:S05]  /*8c10*/  @P1 IMAD.WIDE R6, R13, 0x4, R6 ;  /* 0x000000040d061825 */ /* 0x002fca00078e0206 */
[----:B------:R3:W5:Y:S01]  /*8c20*/  @P1 LDG.E R15, desc[UR38][R6.64] ;  /* 0x00000026060f1981 */ /* 0x000762000c1e1900 */
[----:B------:R-:W-:Y:S01]  /*8c30*/  ISETP.NE.U32.AND P2, PT, RZ, UR8, PT ;  /* 0x00000008ff007c0c */ /* 0x000fe2000bf45070 */
[----:B------:R-:W-:-:S03]  /*8c40*/  UMOV UR6, URZ ;  /* 0x0000003f00067c82 */ /* 0x000fc60008000000 */
[----:B------:R-:W-:Y:S01]  /*8c50*/  ISETP.NE.AND.EX P2, PT, RZ, UR9, PT, P2 ;  /* 0x00000009ff007c0c */ /* 0x000fe2000bf45320 */
[----:B----4-:R-:W-:-:S05]  /*8c60*/  @P3 IMAD R14, R13, 0x40, R14 ;  /* 0x000000400d0e3824 */ /* 0x010fca00078e020e */
[----:B------:R-:W-:Y:S02]  /*8c70*/  @P3 R2UR UR4, R14 ;  /* 0x000000000e0432ca */ /* 0x000fe400000e0000 */
[----:B------:R-:W1:Y:S11]  /*8c80*/  LDC R14, c[0x0][0x290] ;  /* 0x0000a400ff0e7b82 */ /* 0x000e760000000800 */
[----:B------:R-:W-:-:S04]  /*8c90*/  @UP0 USHF.R.S32.HI UR5, URZ, 0x1f, UR4 ;  /* 0x0000001f3f050899 */ /* 0x000fc80008011404 */
[----:B------:R-:W-:-:S04]  /*8ca0*/  @UP0 ULEA.HI UR5, UR5, UR4, URZ, 0x6 ;  /* 0x0000000405050291 */ /* 0x000fc8000f8f303f */
[----:B------:R-:W-:Y:S01]  /*8cb0*/  @UP0 ULOP3.LUT UR7, UR5, 0xffffffc0, URZ, 0xc0, !UPT ;  /* 0xffffffc005070892 */ /* 0x000fe2000f8ec03f */
[----:B--2---:R-:W-:-:S03]  /*8cc0*/  @P3 R2UR UR6, R16 ;  /* 0x00000000100632ca */ /* 0x004fc600000e0000 */
[----:B------:R-:W-:Y:S01]  /*8cd0*/  @UP0 USHF.R.S32.HI UR8, URZ, 0x1f, UR7 ;  /* 0x0000001f3f080899 */ /* 0x000fe20008011407 */
[----:B---3--:R-:W-:Y:S11]  /*8ce0*/  @P1 BRA `(.L_x_1915) ;  /* 0x0000000000101947 */ /* 0x008ff60003800000 */
[----:B------:R-:W-:Y:S05]  /*8cf0*/  @!P3 BRA `(.L_x_1915) ;  /* 0x00000000000cb947 */ /* 0x000fea0003800000 */
[----:B------:R-:W2:Y:S04]  /*8d00*/  LDG.E R6, desc[UR38][R4.64] ;  /* 0x0000002604067981 */ /* 0x000ea8000c1e1900 */
[----:B-----5:R-:W2:Y:S02]  /*8d10*/  LDG.E R15, desc[UR38][R4.64+0x4] ;  /* 0x00000426040f7981 */ /* 0x020ea4000c1e1900 */
[----:B--2---:R-:W-:-:S07]  /*8d20*/  IMAD.IADD R15, R15, 0x1, -R6 ;  /* 0x000000010f0f7824 */ /* 0x004fce00078e0a06 */
.L_x_1915:
[----:B------:R-:W-:Y:S01]  /*8d30*/  UMOV UR4, URZ ;  /* 0x0000003f00047c82 */ /* 0x000fe20008000000 */
[----:B------:R-:W-:Y:S01]  /*8d40*/  UMOV UR5, URZ ;  /* 0x0000003f00057c82 */ /* 0x000fe20008000000 */
[----:B------:R-:W-:Y:S01]  /*8d50*/  @UP0 UMOV UR4, UR7 ;  /* 0x0000000700040c82 */ /* 0x000fe20008000000 */
[----:B------:R-:W-:Y:S01]  /*8d60*/  @UP0 UMOV UR5, UR8 ;  /* 0x0000000800050c82 */ /* 0x000fe20008000000 */
[----:B------:R-:W-:Y:S05]  /*8d70*/  @!P2 BRA `(.L_x_1916) ;  /* 0x000000000010a947 */ /* 0x000fea0003800000 */
[----:B------:R-:W2:Y:S02]  /*8d80*/  LDC.64 R2, c[0x0][0x788] ;  /* 0x0001e200ff027b82 */ /* 0x000ea40000000a00 */
[----:B--2---:R-:W-:-:S05]  /*8d90*/  IMAD.WIDE R2, R13, 0x4, R2 ;  /* 0x000000040d027825 */ /* 0x004fca00078e0202 */
[----:B-1----:R1:W5:Y:S01]  /*8da0*/  LDG.E R14, desc[UR38][R2.64] ;  /* 0x00000026020e7981 */ /* 0x002362000c1e1900 */
[----:B------:R-:W-:Y:S05]  /*8db0*/  BRA `(.L_x_1917) ;  /* 0x0000000000107947 */ /* 0x000fea0003800000 */
.L_x_1916:
[----:B------:R-:W-:Y:S05]  /*8dc0*/  @!P0 BRA `(.L_x_1917) ;  /* 0x00000000000c8947 */ /* 0x000fea0003800000 */
[----:B------:R-:W2:Y:S04]  /*8dd0*/  LDG.E R5, desc[UR38][R2.64] ;  /* 0x0000002602057981 */ /* 0x000ea8000c1e1900 */
[----:B-1----:R-:W2:Y:S02]  /*8de0*/  LDG.E R14, desc[UR38][R2.64+0x4] ;  /* 0x00000426020e7981 */ /* 0x002ea4000c1e1900 */
[----:B--2---:R-:W-:-:S07]  /*8df0*/  IMAD.IADD R14, R14, 0x1, -R5 ;  /* 0x000000010e0e7824 */ /* 0x004fce00078e0a05 */
.L_x_1917:
[----:B-1---5:R-:W-:Y:S01]  /*8e00*/  IADD3 R2, -R14, R15, R8 ;  /* 0x0000000f0e027210 */ /* 0x022fe20007ffe108 */
[----:B------:R-:W-:Y:S01]  /*8e10*/  ULDC UR7, c[0x0][0x74c] ;  /* 0x0001d30000077ab9 */ /* 0x000fe20000000800 */
[----:B------:R-:W-:-:S03]  /*8e20*/  ISETP.GE.AND P1, PT, R9, RZ, PT ;  /* 0x000000ff0900720c */ /* 0x000fc60003f26270 */
[----:B------:R-:W-:Y:S02]  /*8e30*/  VIADD R3, R2, -UR7 ;  /* 0x8000000702037c36 */ /* 0x000fe40008000000 */
[----:B------:R-:W-:-:S03]  /*8e40*/  VIADD R2, R15, 0x3f ;  /* 0x0000003f0f027836 */ /* 0x000fc60000000000 */
[----:B------:R-:W-:-:S04]  /*8e50*/  SHF.R.S32.HI R4, RZ, 0x1f, R3 ;  /* 0x0000001fff047819 */ /* 0x000fc80000011403 */
[----:B------:R-:W-:Y:S02]  /*8e60*/  LEA.HI R4, R4, R3, RZ, 0x6 ;  /* 0x0000000304047211 */ /* 0x000fe400078f30ff */
[----:B------:R-:W-:Y:S02]  /*8e70*/  SHF.R.S32.HI R3, RZ, 0x1f, R2 ;  /* 0x0000001fff037819 */ /* 0x000fe40000011402 */
[----:B------:R-:W-:Y:S02]  /*8e80*/  SHF.R.S32.HI R4, RZ, 0x6, R4 ;  /* 0x00000006ff047819 */ /* 0x000fe40000011404 */
[----:B------:R-:W-:Y:S02]  /*8e90*/  LEA.HI R3, R3, R2, RZ, 0x6 ;  /* 0x0000000203037211 */ /* 0x000fe400078f30ff */
[----:B------:R-:W-:Y:S02]  /*8ea0*/  VIMNMX R5, RZ, R4, !PT ;  /* 0x00000004ff057248 */ /* 0x000fe40007fe0100 */
[----:B------:R-:W-:Y:S01]  /*8eb0*/  SHF.R.S32.HI R4, RZ, 0x6, R3 ;  /* 0x00000006ff047819 */ /* 0x000fe20000011403 */
[----:B------:R-:W-:Y:S06]  /*8ec0*/  @!P1 BRA `(.L_x_1918) ;  /* 0x00000000001c9947 */ /* 0x000fec0003800000 */
[----:B------:R-:W1:Y:S01]  /*8ed0*/  LDC R2, c[0x0][0x748] ;  /* 0x0001d200ff027b82 */ /* 0x000e620000000800 */
[----:B------:R-:W-:-:S04]  /*8ee0*/  IADD3 R15, R8, 0x9f, R15 ;  /* 0x0000009f080f7810 */ /* 0x000fc80007ffe00f */
[----:B-1----:R-:W-:-:S04]  /*8ef0*/  IADD3 R15, R15, R2, -R14 ;  /* 0x000000020f0f7210 */ /* 0x002fc80007ffe80e */
[----:B------:R-:W-:-:S04]  /*8f00*/  SHF.R.S32.HI R2, RZ, 0x1f, R15 ;  /* 0x0000001fff027819 */ /* 0x000fc8000001140f */
[----:B------:R-:W-:-:S04]  /*8f10*/  LEA.HI R2, R2, R15, RZ, 0x6 ;  /* 0x0000000f02027211 */ /* 0x000fc800078f30ff */
[----:B------:R-:W-:-:S04]  /*8f20*/  SHF.R.S32.HI R3, RZ, 0x6, R2 ;  /* 0x00000006ff037819 */ /* 0x000fc80000011402 */
[----:B------:R-:W-:-:S07]  /*8f30*/  VIMNMX R4, R4, R3, PT ;  /* 0x0000000304047248 */ /* 0x000fce0003fe0100 */
.L_x_1918:
[----:B------:R-:W-:Y:S01]  /*8f40*/  ISETP.GT.AND P1, PT, R4, R5, PT ;  /* 0x000000050400720c */ /* 0x000fe20003f24270 */
[----:B------:R-:W-:Y:S02]  /*8f50*/  IMAD.MOV.U32 R2, RZ, RZ, RZ ;  /* 0x000000ffff027224 */ /* 0x000fe400078e00ff */
[----:B------:R-:W-:-:S10]  /*8f60*/  IMAD.MOV.U32 R16, RZ, RZ, 0x1 ;  /* 0x00000001ff107424 */ /* 0x000fd400078e00ff */
[----:B------:R-:W-:Y:S05]  /*8f70*/  @!P1 BRA `(.L_x_1914) ;  /* 0x00000020007c9947 */ /* 0x000fea0003800000 */
[----:B------:R-:W-:Y:S01]  /*8f80*/  ISETP.NE.U32.AND P1, PT, R10, RZ, PT ;  /* 0x000000ff0a00720c */ /* 0x000fe20003f25070 */
[----:B------:R-:W-:Y:S01]  /*8f90*/  USHF.R.S32.HI UR14, URZ, 0x1f, UR28 ;  /* 0x0000001f3f0e7899 */ /* 0x000fe2000801141c */
[----:B------:R-:W-:Y:S01]  /*8fa0*/  SHF.R.S32.HI R2, RZ, 0x1f, R13 ;  /* 0x0000001fff027819 */ /* 0x000fe2000001140d */
[----:B------:R-:W-:Y:S01]  /*8fb0*/  ULDC.64 UR10, c[0x0][0x718] ;  /* 0x0001c600000a7ab9 */ /* 0x000fe20000000a00 */
[----:B------:R-:W-:Y:S01]  /*8fc0*/  ISETP.NE.AND.EX P1, PT, R11, RZ, PT, P1 ;  /* 0x000000ff0b00720c */ /* 0x000fe20003f25310 */
[----:B------:R-:W-:Y:S01]  /*8fd0*/  UMOV UR8, UR4 ;  /* 0x0000000400087c82 */ /* 0x000fe20008000000 */
[----:B------:R-:W-:Y:S01]  /*8fe0*/  R2UR UR37, R13 ;  /* 0x000000000d2572ca */ /* 0x000fe200000e0000 */
[----:B------:R-:W-:Y:S01]  /*8ff0*/  UMOV UR9, UR5 ;  /* 0x0000000500097c82 */ /* 0x000fe20008000000 */
[----:B------:R-:W-:Y:S01]  /*9000*/  SEL R2, R2, RZ, !P1 ;  /* 0x000000ff02027207 */ /* 0x000fe20004800000 */
[----:B------:R-:W-:Y:S01]  /*9010*/  ULDC.64 UR12, c[0x0][0x730] ;  /* 0x0001cc00000c7ab9 */ /* 0x000fe20000000a00 */
[----:B------:R-:W-:Y:S01]  /*9020*/  UIMAD.WIDE.U32 UR4, UR28, UR10, UR8 ;  /* 0x0000000a1c0472a5 */ /* 0x000fe2000f8e0008 */
[----:B------:R-:W-:Y:S01]  /*9030*/  R2UR UR35, R8 ;  /* 0x00000000082372ca */ /* 0x000fe200000e0000 */
[----:B------:R-:W-:Y:S01]  /*9040*/  UIMAD UR7, UR14, UR10, URZ ;  /* 0x0000000a0e0772a4 */ /* 0x000fe2000f8e023f */
[----:B------:R-:W-:Y:S01]  /*9050*/  BSSY B0, `(.L_x_1914) ;  /* 0x0000211000007945 */ /* 0x000fe20003800000 */
[----:B------:R-:W-:Y:S01]  /*9060*/  UIMAD UR10, UR14, UR12, URZ ;  /* 0x0000000c0e0a72a4 */ /* 0x000fe2000f8e023f */
[----:B------:R-:W-:Y:S01]  /*9070*/  R2UR UR14, R2 ;  /* 0x00000000020e72ca */ /* 0x000fe200000e0000 */
[----:B------:R-:W-:Y:S01]  /*9080*/  UIMAD UR7, UR28, UR11, UR7 ;  /* 0x0000000b1c0772a4 */ /* 0x000fe2000f8e0207 */
[----:B------:R-:W-:Y:S01]  /*9090*/  IMAD.MOV.U32 R2, RZ, RZ, RZ ;  /* 0x000000ffff027224 */ /* 0x000fe200078e00ff */
[----:B------:R-:W-:Y:S01]  /*90a0*/  UIMAD.WIDE.U32 UR8, UR28, UR12, UR8 ;  /* 0x0000000c1c0872a5 */ /* 0x000fe2000f8e0008 */
[----:B------:R-:W-:Y:S01]  /*90b0*/  IMAD.MOV.U32 R16, RZ, RZ, 0x1 ;  /* 0x00000001ff107424 */ /* 0x000fe200078e00ff */
[----:B------:R-:W-:Y:S01]  /*90c0*/  ULDC UR11, c[0x0][0x2e8] ;  /* 0x0000ba00000b7ab9 */ /* 0x000fe20000000800 */
[----:B------:R-:W-:-:S02]  /*90d0*/  UIMAD UR10, UR28, UR13, UR10 ;  /* 0x0000000d1c0a72a4 */ /* 0x000fc4000f8e020a */
[----:B------:R-:W-:Y:S01]  /*90e0*/  UISETP.NE.AND UP0, UPT, UR11, 0x1, UPT ;  /* 0x000000010b00788c */ /* 0x000fe2000bf05270 */
[----:B------:R-:W-:Y:S01]  /*90f0*/  R2UR UR11, R12 ;  /* 0x000000000c0b72ca */ /* 0x000fe200000e0000 */
[----:B------:R-:W-:Y:S01]  /*9100*/  VOTEU.ANY UP1, P1 ;  /* 0x00000000003f7886 */ /* 0x000fe20000820100 */
[----:B------:R-:W-:Y:S02]  /*9110*/  USEL UR29, UR37, URZ, !UP1 ;  /* 0x0000003f251d7287 */ /* 0x000fe4000c800000 */
[----:B------:R-:W-:Y:S01]  /*9120*/  VOTEU.ANY UP1, P0 ;  /* 0x00000000003f7886 */ /* 0x000fe20000020100 */
[----:B------:R-:W-:Y:S01]  /*9130*/  ELECT P0, URZ, PT ;  /* 0x00000000003f782f */ /* 0x000fe20003800000 */
[----:B------:R-:W-:Y:S01]  /*9140*/  ULDC.64 UR12, c[0x0][0x720] ;  /* 0x0001c800000c7ab9 */ /* 0x000fe20000000a00 */
[----:B------:R-:W-:Y:S01]  /*9150*/  UIADD3 UR9, UR9, UR10, URZ ;  /* 0x0000000a09097290 */ /* 0x000fe2000fffe03f */
[----:B------:R-:W-:Y:S01]  /*9160*/  ULDC.64 UR16, c[0x0][0x738] ;  /* 0x0001ce0000107ab9 */ /* 0x000fe20000000a00 */
[----:B------:R-:W-:-:S02]  /*9170*/  UIADD3 UR5, UR5, UR7, URZ ;  /* 0x0000000705057290 */ /* 0x000fc4000fffe03f */
[----:B------:R-:W-:Y:S02]  /*9180*/  UIMAD UR7, UR14, UR12, URZ ;  /* 0x0000000c0e0772a4 */ /* 0x000fe4000f8e023f */
[----:B------:R-:W-:Y:S02]  /*9190*/  UIMAD UR10, UR14, UR16, URZ ;  /* 0x000000100e0a72a4 */ /* 0x000fe4000f8e023f */
[----:B------:R-:W-:Y:S02]  /*91a0*/  UIMAD.WIDE.U32 UR14, UR16, UR29, UR8 ;  /* 0x0000001d100e72a5 */ /* 0x000fe4000f8e0008 */
[----:B------:R-:W-:Y:S01]  /*91b0*/  UIMAD.WIDE.U32 UR22, UR12, UR29, UR4 ;  /* 0x0000001d0c1672a5 */ /* 0x000fe2000f8e0004 */
[----:B------:R-:W-:Y:S01]  /*91c0*/  @UP0 ULDC UR8, c[0x0][0x2ec] ;  /* 0x0000bb0000080ab9 */ /* 0x000fe20000000800 */
[----:B------:R-:W-:Y:S02]  /*91d0*/  UIMAD UR5, UR13, UR29, UR7 ;  /* 0x0000001d0d0572a4 */ /* 0x000fe4000f8e0207 */
[----:B------:R-:W-:Y:S01]  /*91e0*/  UIMAD.WIDE.U32 UR8, UR28, UR8, URZ ;  /* 0x000000081c0872a5 */ /* 0x000fe2000f8e003f */
[----:B------:R-:W-:Y:S01]  /*91f0*/  @UP0 ULDC UR7, c[0x0][0x2f0] ;  /* 0x0000bc0000070ab9 */ /* 0x000fe20000000800 */
[----:B------:R-:W-:Y:S01]  /*9200*/  UMOV UR36, UR28 ;  /* 0x0000001c00247c82 */ /* 0x000fe20008000000 */
[----:B------:R-:W-:-:S02]  /*9210*/  UIMAD UR4, UR17, UR29, UR10 ;  /* 0x0000001d110472a4 */ /* 0x000fc4000f8e020a */
[----:B------:R-:W-:Y:S02]  /*9220*/  USEL UR37, UR37, URZ, !UP1 ;  /* 0x0000003f25257287 */ /* 0x000fe4000c800000 */
[----:B------:R-:W-:Y:S02]  /*9230*/  UIADD3 UR35, UR35, UR11, URZ ;  /* 0x0000000b23237290 */ /* 0x000fe4000fffe03f */
        /* <DEDUP_REMOVED lines=8> */
[----:B------:R-:W-:Y:S02]  /*92c0*/  SHF.L.U32 R6, R6, 0x1f, RZ ;  /* 0x0000001f06067819 */ /* 0x000fe400000006ff */
[----:B-1----:R-:W-:-:S04]  /*92d0*/  LEA R0, R3, R0, 0x18 ;  /* 0x0000000003007211 */ /* 0x002fc800078ec0ff */
[----:B------:R-:W1:Y:S01]  /*92e0*/  SYNCS.PHASECHK.TRANS64.TRYWAIT P1, [R0+URZ+0x36420], R6 ;  /* 0x03642006000075a7 */ /* 0x000e62000802017f */
[----:B--2---:R-:W-:Y:S01]  /*92f0*/  LOP3.LUT P0, RZ, R7, 0x7f, RZ, 0xc0, !PT ;  /* 0x0000007f07ff7812 */ /* 0x004fe2000780c0ff */
[----:B------:R-:W-:Y:S01]  /*9300*/  IMAD.MOV.U32 R7, RZ, RZ, 0x1 ;  /* 0x00000001ff077424 */ /* 0x000fe200078e00ff */
[----:B-1----:R-:W-:Y:S11]  /*9310*/  @!P1 BRA `(.L_x_1920) ;  /* 0x0000002000809947 */ /* 0x002ff60003800000 */
.L_x_1947:
        /* <DEDUP_REMOVED lines=9> */
.L_x_1921:
[----:B------:R-:W2:Y:S01]  /*93b0*/  LDC.64 R14, c[0x0][0x198] ;  /* 0x00006600ff0e7b82 */ /* 0x000ea20000000a00 */
[----:B------:R-:W-:Y:S01]  /*93c0*/  R2UR UR27, R5 ;  /* 0x00000000051b72ca */ /* 0x000fe200000e0000 */
[----:B------:R-:W-:Y:S01]  /*93d0*/  ULDC.64 UR8, c[0x0][0x700] ;  /* 0x0001c00000087ab9 */ /* 0x000fe20000000a00 */
[----:B------:R-:W-:Y:S01]  /*93e0*/  R2UR UR32, R0 ;  /* 0x00000000002072ca */ /* 0x000fe200000e0000 */
[----:B------:R-:W-:Y:S01]  /*93f0*/  IMAD.U32 R11, RZ, RZ, UR8 ;  /* 0x00000008ff0b7e24 */ /* 0x000fe2000f8e00ff */
[----:B------:R-:W-:Y:S01]  /*9400*/  UMOV UR44, 0x0 ;  /* 0x00000000002c7882 */ /* 0x000fe20000000000 */
[----:B------:R-:W-:Y:S01]  /*9410*/  UMOV UR45, 0x14f00000 ;  /* 0x14f00000002d7882 */ /* 0x000fe20000000000 */
[----:B------:R-:W-:Y:S01]  /*9420*/  UMOV UR26, URZ ;  /* 0x0000003f001a7c82 */ /* 0x000fe20008000000 */
[----:B------:R-:W-:Y:S01]  /*9430*/  UMOV UR18, 0x40 ;  /* 0x0000004000127882 */ /* 0x000fe20000000000 */
[----:B------:R-:W-:Y:S01]  /*9440*/  UMOV UR20, UR28 ;  /* 0x0000001c00147c82 */ /* 0x000fe20008000000 */
[----:B------:R-:W-:Y:S01]  /*9450*/  UMOV UR21, UR29 ;  /* 0x0000001d00157c82 */ /* 0x000fe20008000000 */
[----:B------:R-:W-:Y:S01]  /*9460*/  UMOV UR10, 0x80 ;  /* 0x00000080000a7882 */ /* 0x000fe20000000000 */
[----:B------:R-:W-:Y:S01]  /*9470*/  UMOV UR12, UR28 ;  /* 0x0000001c000c7c82 */ /* 0x000fe20008000000 */
[----:B------:R-:W-:Y:S01]  /*9480*/  UMOV UR13, UR29 ;  /* 0x0000001d000d7c82 */ /* 0x000fe20008000000 */
[----:B------:R-:W-:Y:S01]  /*9490*/  USHF.L.U32 UR27, UR27, 0x6, URZ ;  /* 0x000000061b1b7899 */ /* 0x000fe2000800063f */
[----:B------:R-:W-:Y:S01]  /*94a0*/  IMAD.MOV.U32 R16, RZ, RZ, 0x1 ;  /* 0x00000001ff107424 */ /* 0x000fe200078e00ff */
[----:B------:R-:W-:-:S02]  /*94b0*/  UIADD3 UR24, UR32, 0x1e000, URZ ;  /* 0x0001e00020187890 */ /* 0x000fc4000fffe03f */
[----:B------:R-:W-:Y:S02]  /*94c0*/  UIADD3 UR7, UP0, UR27, UR22, URZ ;  /* 0x000000161b077290 */ /* 0x000fe4000ff1e03f */
[----:B------:R-:W-:Y:S02]  /*94d0*/  UIADD3 UR25, UR32, 0x36410, URZ ;  /* 0x0003641020197890 */ /* 0x000fe4000fffe03f */
[----:B------:R-:W-:Y:S01]  /*94e0*/  UIADD3 UR16, UR32, 0x20000, URZ ;  /* 0x0002000020107890 */ /* 0x000fe2000fffe03f */
[----:B--2---:R-:W-:Y:S01]  /*94f0*/  IMAD.MOV.U32 R10, RZ, RZ, R14 ;  /* 0x000000ffff0a7224 */ /* 0x004fe200078e000e */
[----:B------:R-:W-:Y:S01]  /*9500*/  PLOP3.LUT P4, PT, PT, PT, UP0, 0x80, 0x0 ;  /* 0x000000000000781c */ /* 0x000fe20003f8f008 */
[----:B------:R-:W-:Y:S01]  /*9510*/  IMAD.U32 R2, RZ, RZ, UR7 ;  /* 0x00000007ff027e24 */ /* 0x000fe2000f8e00ff */
[----:B------:R-:W-:Y:S02]  /*9520*/  UIADD3 UR8, UR32, 0x22000, URZ ;  /* 0x0002200020087890 */ /* 0x000fe4000fffe03f */
[----:B------:R-:W-:Y:S01]  /*9530*/  IADD3 R3, P2, R10, 0x2f0, RZ ;  /* 0x000002f00a037810 */ /* 0x000fe20007f5e0ff */
[----:B------:R-:W-:Y:S01]  /*9540*/  UIADD3 UR48, UR32, 0x30000, URZ ;  /* 0x0003000020307890 */ /* 0x000fe2000fffe03f */
[----:B------:R-:W-:Y:S01]  /*9550*/  LEA R12, P1, R2, R11, 0x2 ;  /* 0x0000000b020c7211 */ /* 0x000fe200078210ff */
[----:B------:R-:W-:Y:S01]  /*9560*/  UIADD3 UR33, UR32, 0x36400, URZ ;  /* 0x0003640020217890 */ /* 0x000fe2000fffe03f */
[----:B------:R-:W-:Y:S01]  /*9570*/  R2UR UR46, R3 ;  /* 0x00000000032e72ca */ /* 0x000fe200000e0000 */
[----:B------:R-:W-:Y:S01]  /*9580*/  IMAD.U32 R3, RZ, RZ, UR27 ;  /* 0x0000001bff037e24 */ /* 0x000fe2000f8e00ff */
[----:B------:R-:W-:Y:S01]  /*9590*/  R2UR UR40, R12 ;  /* 0x000000000c2872ca */ /* 0x000fe200000e0000 */
[----:B------:R-:W-:Y:S01]  /*95a0*/  IMAD.U32 R12, RZ, RZ, UR9 ;  /* 0x00000009ff0c7e24 */ /* 0x000fe2000f8e00ff */
[----:B------:R-:W-:Y:S01]  /*95b0*/  IADD3 R13, P3, R10, 0x3f0, RZ ;  /* 0x000003f00a0d7810 */ /* 0x000fe20007f7e0ff */
[----:B------:R-:W-:Y:S01]  /*95c0*/  UIADD3 UR27, UR27, UR6, URZ ;  /* 0x000000061b1b7290 */ /* 0x000fe2000fffe03f */
[----:B------:R-:W-:Y:S01]  /*95d0*/  LEA.HI.X.SX32 R3, R3, R8, 0x1, P4 ;  /* 0x0000000803037211 */ /* 0x000fe200020f0eff */
[----:B------:R-:W-:Y:S01]  /*95e0*/  UMOV UR17, UR25 ;  /* 0x0000001900117c82 */ /* 0x000fe20008000000 */
[----:B------:R-:W-:Y:S01]  /*95f0*/  R2UR UR30, R13 ;  /* 0x000000000d1e72ca */ /* 0x000fe200000e0000 */
[----:B------:R-:W-:Y:S01]  /*9600*/  IMAD.MOV.U32 R13, RZ, RZ, R15 ;  /* 0x000000ffff0d7224 */ /* 0x000fe200078e000f */
[----:B------:R-:W-:Y:S01]  /*9610*/  LEA.HI.X R2, R2, R12, R3, 0x2, P1 ;  /* 0x0000000c02027211 */ /* 0x000fe200008f1403 */
[----:B------:R-:W-:Y:S01]  /*9620*/  UMOV UR9, UR25 ;  /* 0x0000001900097c82 */ /* 0x000fe20008000000 */
[----:B------:R-:W-:Y:S01]  /*9630*/  UMOV UR19, UR27 ;  /* 0x0000001b00137c82 */ /* 0x000fe20008000000 */
[--C-:B------:R-:W-:Y:S01]  /*9640*/  IMAD.X R3, RZ, RZ, R13.reuse, P2 ;  /* 0x000000ffff037224 */ /* 0x100fe200010e060d */
[----:B------:R-:W-:Y:S01]  /*9650*/  R2UR UR41, R2 ;  /* 0x00000000022972ca */ /* 0x000fe200000e0000 */
[--C-:B------:R-:W-:Y:S01]  /*9660*/  IMAD.X R14, RZ, RZ, R13.reuse, P3 ;  /* 0x000000ffff0e7224 */ /* 0x100fe200018e060d */
[----:B------:R-:W-:Y:S01]  /*9670*/  IADD3 R2, P1, R10, 0xf0, RZ ;  /* 0x000000f00a027810 */ /* 0x000fe20007f3e0ff */
[----:B------:R-:W-:Y:S01]  /*9680*/  UMOV UR11, UR27 ;  /* 0x0000001b000b7c82 */ /* 0x000fe20008000000 */
[----:B------:R-:W-:Y:S01]  /*9690*/  R2UR UR47, R3 ;  /* 0x00000000032f72ca */ /* 0x000fe200000e0000 */
[----:B------:R-:W-:Y:S01]  /*96a0*/  UMOV UR7, 0x10 ;  /* 0x0000001000077882 */ /* 0x000fe20000000000 */
[----:B------:R-:W-:Y:S01]  /*96b0*/  R2UR UR42, R2 ;  /* 0x00000000022a72ca */ /* 0x000fe200000e0000 */
[----:B------:R-:W-:Y:S01]  /*96c0*/  IMAD.X R3, RZ, RZ, R13, P1 ;  /* 0x000000ffff037224 */ /* 0x000fe200008e060d */
[----:B------:R-:W-:Y:S01]  /*96d0*/  R2UR UR31, R14 ;  /* 0x000000000e1f72ca */ /* 0x000fe200000e0000 */
[----:B------:R-:W-:Y:S01]  /*96e0*/  VIADD R14, R4, 0xffffffff ;  /* 0xffffffff040e7836 */ /* 0x000fe20000000000 */
[----:B------:R-:W-:Y:S01]  /*96f0*/  UMOV UR49, UR25 ;  /* 0x0000001900317c82 */ /* 0x000fe20008000000 */
[----:B------:R-:W-:Y:S01]  /*9700*/  IMAD.MOV.U32 R15, RZ, RZ, 0x12000 ;  /* 0x00012000ff0f7424 */ /* 0x000fe200078e00ff */
[----:B------:R-:W-:Y:S01]  /*9710*/  R2UR UR43, R3 ;  /* 0x00000000032b72ca */ /* 0x000fe200000e0000 */
[----:B------:R-:W-:Y:S01]  /*9720*/  UMOV UR54, 0x0 ;  /* 0x0000000000367882 */ /* 0x000fe20000000000 */
[----:B------:R-:W-:Y:S01]  /*9730*/  UMOV UR55, 0x10000000 ;  /* 0x1000000000377882 */ /* 0x000fe20000000000 */
[----:B------:R-:W-:Y:S01]  /*9740*/  UMOV UR34, UR26 ;  /* 0x0000001a00227c82 */ /* 0x000fe20008000000 */
[----:B------:R-:W-:Y:S01]  /*9750*/  ISETP.GE.AND P1, PT, R5, R14, PT ;  /* 0x0000000e0500720c */ /* 0x000fe20003f26270 */
[----:B------:R-:W-:Y:S01]  /*9760*/  UMOV UR50, 0x40 ;  /* 0x0000004000327882 */ /* 0x000fe20000000000 */
[----:B------:R-:W-:Y:S01]  /*9770*/  UMOV UR51, UR35 ;  /* 0x0000002300337c82 */ /* 0x000fe20008000000 */
[----:B------:R-:W-:Y:S01]  /*9780*/  UMOV UR52, UR36 ;  /* 0x0000002400347c82 */ /* 0x000fe20008000000 */
[----:B------:R-:W-:-:S05]  /*9790*/  UMOV UR53, UR37 ;  /* 0x0000002500357c82 */ /* 0x000fca0008000000 */
[----:B------:R-:W-:Y:S01]  /*97a0*/  UTMALDG.4D [UR24], [UR42], desc[UR44] ;  /* 0x00002c182a0075b4 */ /* 0x000fe20008019000 */
[----:B------:R2:W-:Y:S01]  /*97b0*/  UTMALDG.4D [UR16], [UR42], desc[UR44] ;  /* 0x00002c102a0075b4 */ /* 0x0005e20008019000 */
[----:B------:R-:W-:Y:S01]  /*97c0*/  UTMALDG.4D [UR8], [UR42], desc[UR44] ;  /* 0x00002c082a0075b4 */ /* 0x000fe20008019000 */
[----:B------:R3:W-:Y:S01]  /*97d0*/  UBLKCP.S.G [UR48], [UR40], UR7 ;  /* 0x00000030280073ba */ /* 0x0007e20008000207 */
[----:B------:R4:W-:Y:S01]  /*97e0*/  SYNCS.ARRIVE.TRANS64 RZ, [R0+URZ+0x36400], R15 ;  /* 0x0364000f00ff79a7 */ /* 0x0009e2000800003f */
[----:B------:R5:W-:Y:S01]  /*97f0*/  UTMALDG.4D [UR32], [UR46], desc[UR54] ;  /* 0x000036202e0075b4 */ /* 0x000be20008019000 */
[----:B--2---:R-:W-:Y:S01]  /*9800*/  UIADD3 UR16, UR32, 0x9000, URZ ;  /* 0x0000900020107890 */ /* 0x004fe2000fffe03f */
[----:B----4-:R-:W-:Y:S01]  /*9810*/  IMAD.MOV.U32 R15, RZ, RZ, 0x1 ;  /* 0x00000001ff0f7424 */ /* 0x010fe200078e00ff */
[----:B------:R-:W-:Y:S01]  /*9820*/  UMOV UR19, UR35 ;  /* 0x0000002300137c82 */ /* 0x000fe20008000000 */
[----:B------:R-:W-:Y:S01]  /*9830*/  UMOV UR20, UR36 ;  /* 0x0000002400147c82 */ /* 0x000fe20008000000 */
[----:B------:R-:W-:Y:S01]  /*9840*/  UMOV UR21, UR37 ;  /* 0x0000002500157c82 */ /* 0x000fe20008000000 */
[----:B------:R-:W-:Y:S01]  /*9850*/  UMOV UR18, UR26 ;  /* 0x0000001a00127c82 */ /* 0x000fe20008000000 */
[----:B---3--:R-:W-:-:S02]  /*9860*/  UIADD3 UR48, UR32, 0x3000, URZ ;  /* 0x0000300020307890 */ /* 0x008fc4000fffe03f */
[----:B------:R-:W-:Y:S02]  /*9870*/  UIADD3 UR40, UR32, 0x6000, URZ ;  /* 0x0000600020287890 */ /* 0x000fe4000fffe03f */
[----:B------:R-:W-:Y:S01]  /*9880*/  UIADD3 UR8, UR32, 0xc000, URZ ;  /* 0x0000c00020087890 */ /* 0x000fe2000fffe03f */
[----:B------:R-:W-:Y:S01]  /*9890*/  UMOV UR49, UR33 ;  /* 0x0000002100317c82 */ /* 0x000fe20008000000 */
[----:B------:R-:W-:Y:S01]  /*98a0*/  UMOV UR42, 0x80 ;  /* 0x00000080002a7882 */ /* 0x000fe20000000000 */
[----:B------:R-:W-:Y:S01]  /*98b0*/  UMOV UR43, UR35 ;  /* 0x00000023002b7c82 */ /* 0x000fe20008000000 */
[----:B------:R-:W-:Y:S01]  /*98c0*/  UMOV UR44, UR36 ;  /* 0x00000024002c7c82 */ /* 0x000fe20008000000 */
[----:B------:R-:W-:Y:S01]  /*98d0*/  UMOV UR45, UR37 ;  /* 0x00000025002d7c82 */ /* 0x000fe20008000000 */
[----:B------:R-:W-:Y:S01]  /*98e0*/  UMOV UR41, UR33 ;  /* 0x0000002100297c82 */ /* 0x000fe20008000000 */
[----:B------:R2:W-:Y:S01]  /*98f0*/  UTMALDG.4D [UR48], [UR46], desc[UR54] ;  /* 0x000036302e0075b4 */ /* 0x0005e20008019000 */
[----:B------:R-:W-:Y:S01]  /*9900*/  UMOV UR17, UR33 ;  /* 0x0000002100117c82 */ /* 0x000fe20008000000 */
[----:B------:R-:W-:Y:S01]  /*9910*/  UMOV UR10, 0x40 ;  /* 0x00000040000a7882 */ /* 0x000fe20000000000 */
[----:B------:R-:W-:Y:S01]  /*9920*/  UMOV UR11, UR35 ;  /* 0x00000023000b7c82 */ /* 0x000fe20008000000 */
[----:B------:R-:W-:Y:S01]  /*9930*/  UMOV UR12, UR36 ;  /* 0x00000024000c7c82 */ /* 0x000fe20008000000 */
[----:B------:R-:W-:Y:S01]  /*9940*/  UMOV UR13, UR37 ;  /* 0x00000025000d7c82 */ /* 0x000fe20008000000 */
[----:B-----5:R-:W-:Y:S01]  /*9950*/  UIADD3 UR32, UR32, 0xf000, URZ ;  /* 0x0000f00020207890 */ /* 0x020fe2000fffe03f */
[----:B------:R2:W-:Y:S01]  /*9960*/  UTMALDG.4D [UR40], [UR46], desc[UR54] ;  /* 0x000036282e0075b4 */ /* 0x0005e20008019000 */
[----:B------:R-:W-:Y:S01]  /*9970*/  UMOV UR9, UR33 ;  /* 0x0000002100097c82 */ /* 0x000fe20008000000 */
[----:B------:R-:W-:Y:S01]  /*9980*/  UMOV UR34, 0x80 ;  /* 0x0000008000227882 */ /* 0x000fe20000000000 */
[----:B------:R2:W-:Y:S01]  /*9990*/  UTMALDG.4D [UR16], [UR30], desc[UR54] ;  /* 0x000036101e0075b4 */ /* 0x0005e20008019000 */
[----:B------:R2:W-:Y:S04]  /*99a0*/  UTMALDG.4D [UR8], [UR30], desc[UR54] ;  /* 0x000036081e0075b4 */ /* 0x0005e80008019000 */
[----:B------:R2:W-:Y:S02]  /*99b0*/  UTMALDG.4D [UR32], [UR30], desc[UR54] ;  /* 0x000036201e0075b4 */ /* 0x0005e40008019000 */
[----:B--2---:R-:W-:Y:S05]  /*99c0*/  @P1 BRA `(.L_x_1922) ;  /* 0x00000014000c1947 */ /* 0x004fea0003800000 */
[----:B------:R-:W2:Y:S01]  /*99d0*/  S2R R17, SR_TID.X ;  /* 0x0000000000117919 */ /* 0x000ea20000002100 */
[----:B------:R-:W-:Y:S01]  /*99e0*/  VIADD R16, R4, 0xfffffffe ;  /* 0xfffffffe04107836 */ /* 0x000fe20000000000 */
[-C--:B------:R-:W-:Y:S01]  /*99f0*/  LOP3.LUT R7, RZ, R5.reuse, RZ, 0x33, !PT ;  /* 0x00000005ff077212 */ /* 0x080fe200078e33ff */
[----:B------:R-:W-:Y:S02]  /*9a00*/  IMAD.MOV.U32 R15, RZ, RZ, 0x1 ;  /* 0x00000001ff0f7424 */ /* 0x000fe400078e00ff */
[----:B------:R-:W-:Y:S01]  /*9a10*/  IMAD.MOV.U32 R19, RZ, RZ, R5 ;  /* 0x000000ffff137224 */ /* 0x000fe200078e0005 */
[----:B------:R-:W-:Y:S01]  /*9a20*/  ISETP.NE.AND P1, PT, R16, R5, PT ;  /* 0x000000051000720c */ /* 0x000fe20003f25270 */
[----:B------:R-:W-:Y:S02]  /*9a30*/  IMAD.IADD R21, R7, 0x1, R4 ;  /* 0x0000000107157824 */ /* 0x000fe400078e0204 */
[----:B------:R-:W-:-:S03]  /*9a40*/  IMAD.MOV.U32 R7, RZ, RZ, 0x1 ;  /* 0x00000001ff077424 */ /* 0x000fc600078e00ff */
[----:B------:R-:W-:Y:S02]  /*9a50*/  LOP3.LUT R20, R21, 0x1, RZ, 0xc0, !PT ;  /* 0x0000000115147812 */ /* 0x000fe400078ec0ff */
[----:B--2---:R-:W-:-:S05]  /*9a60*/  LOP3.LUT R18, R17, 0x1f, RZ, 0xc0, !PT ;  /* 0x0000001f11127812 */ /* 0x004fca00078ec0ff */
[----:B------:R-:W-:Y:S05]  /*9a70*/  @!P1 BRA `(.L_x_1923) ;  /* 0x0000000c00449947 */ /* 0x000fea0003800000 */
[----:B------:R-:W-:Y:S02]  /*9a80*/  IMAD.IADD R21, R21, 0x1, -R20 ;  /* 0x0000000115157824 */ /* 0x000fe400078e0a14 */
[----:B------:R-:W-:Y:S02]  /*9a90*/  IMAD.MOV.U32 R19, RZ, RZ, R5 ;  /* 0x000000ffff137224 */ /* 0x000fe400078e0005 */
[----:B------:R-:W-:-:S07]  /*9aa0*/  IMAD.MOV.U32 R7, RZ, RZ, 0x1 ;  /* 0x00000001ff077424 */ /* 0x000fce00078e00ff */
.L_x_1932:
[----:B-1----:R-:W-:-:S05]  /*9ab0*/  IMAD.MOV.U32 R6, RZ, RZ, 0x1 ;  /* 0x00000001ff067424 */ /* 0x002fca00078e00ff */
[----:B------:R-:W-:-:S04]  /*9ac0*/  SHF.L.U32 R6, R6, 0x1f, RZ ;  /* 0x0000001f06067819 */ /* 0x000fc800000006ff */
[----:B------:R-:W1:Y:S02]  /*9ad0*/  SYNCS.PHASECHK.TRANS64.TRYWAIT P1, [R0+URZ+0x36438], R6 ;  /* 0x03643806000075a7 */ /* 0x000e64000802017f */
[----:B-1----:R-:W-:Y:S05]  /*9ae0*/  @!P1 BRA `(.L_x_1924) ;  /* 0x0000001800a09947 */ /* 0x002fea0003800000 */
.L_x_1948:
[----:B------:R-:W-:Y:S05]  /*9af0*/  @P0 BRA `(.L_x_1925) ;  /* 0x0000000000140947 */ /* 0x000fea0003800000 */
[----:B------:R-:W-:Y:S01]  /*9b00*/  ISETP.NE.AND P1, PT, R18, RZ, PT ;  /* 0x000000ff1200720c */ /* 0x000fe20003f25270 */
[----:B------:R-:W-:-:S04]  /*9b10*/  IMAD.MOV.U32 R3, RZ, RZ, 0x6100 ;  /* 0x00006100ff037424 */ /* 0x000fc800078e00ff */
[----:B------:R2:W-:Y:S08]  /*9b20*/  SYNCS.ARRIVE.TRANS64 RZ, [R0+URZ+0x36430], R3 ;  /* 0x0364300300ff79a7 */ /* 0x0005f0000800003f */
[----:B------:R-:W-:Y:S05]  /*9b30*/  @!P1 BRA `(.L_x_1925) ;  /* 0x0000000000049947 */ /* 0x000fea0003800000 */
[----:B------:R-:W-:Y:S01]  /*9b40*/  BPT.TRAP 0x1 ;  /* 0x000000040000795c */ /* 0x000fe20000300000 */
.L_x_1925:
[----:B------:R-:W3:Y:S01]  /*9b50*/  LDC.64 R16, c[0x0][0x728] ;  /* 0x0001ca00ff107b82 */ /* 0x000ee20000000a00 */
[----:B------:R-:W-:Y:S01]  /*9b60*/  IMAD.SHL.U32 R2, R19, 0x40, RZ ;  /* 0x0000004013027824 */ /* 0x000fe200078e00ff */
[----:B------:R-:W-:Y:S01]  /*9b70*/  UMOV UR32, 0x0 ;  /* 0x0000000000207882 */ /* 0x000fe20000000000 */
[C---:B------:R-:W-:Y:S01]  /*9b80*/  VIADD R22, R0.reuse, 0x36430 ;  /* 0x0003643000167836 */ /* 0x040fe20000000000 */
[----:B------:R-:W-:Y:S01]  /*9b90*/  UMOV UR33, 0x14f00000 ;  /* 0x14f0000000217882 */ /* 0x000fe20000000000 */
[----:B------:R-:W-:Y:S01]  /*9ba0*/  VIADD R23, R0, 0x2a000 ;  /* 0x0002a00000177836 */ /* 0x000fe20000000000 */
[----:B--2---:R-:W-:Y:S01]  /*9bb0*/  IADD3 R3, P1, R2, UR14, RZ ;  /* 0x0000000e02037c10 */ /* 0x004fe2000ff3e0ff */
[----:B------:R-:W-:Y:S01]  /*9bc0*/  VIADD R24, R0, 0x2c000 ;  /* 0x0002c00000187836 */ /* 0x000fe20000000000 */
[----:B------:R-:W2:Y:S01]  /*9bd0*/  LDC.64 R12, c[0x0][0x198] ;  /* 0x00006600ff0c7b82 */ /* 0x000ea20000000a00 */
[----:B------:R-:W-:Y:S01]  /*9be0*/  R2UR UR27, R2 ;  /* 0x00000000021b72ca */ /* 0x000fe200000e0000 */
[----:B------:R-:W-:Y:S01]  /*9bf0*/  VIADD R25, R0, 0x2e000 ;  /* 0x0002e00000197836 */ /* 0x000fe20000000000 */
[----:B------:R-:W-:Y:S01]  /*9c00*/  LEA.HI.X.SX32 R4, R2, R9, 0x1, P1 ;  /* 0x0000000902047211 */ /* 0x000fe200008f0eff */
        /* <DEDUP_REMOVED lines=21> */
[----:B------:R-:W-:Y:S01]  /*9d60*/  UMOV UR9, UR25 ;  /* 0x0000001900097c82 */ /* 0x000fe20008000000 */
[----:B------:R-:W-:Y:S01]  /*9d70*/  UMOV UR11, UR27 ;  /* 0x0000001b000b7c82 */ /* 0x000fe20008000000 */
        /* <DEDUP_REMOVED lines=13> */
.L_x_1949:
[----:B------:R-:W-:Y:S05]  /*9e50*/  @P0 BRA `(.L_x_1927) ;  /* 0x0000000000140947 */ /* 0x000fea0003800000 */
[----:B------:R-:W-:Y:S01]  /*9e60*/  ISETP.NE.AND P1, PT, R18, RZ, PT ;  /* 0x000000ff1200720c */ /* 0x000fe20003f25270 */
[----:B--2---:R-:W-:-:S04]  /*9e70*/  IMAD.MOV.U32 R3, RZ, RZ, 0x6100 ;  /* 0x00006100ff037424 */ /* 0x004fc800078e00ff */
[----:B------:R3:W-:Y:S08]  /*9e80*/  SYNCS.ARRIVE.TRANS64 RZ, [R0+URZ+0x36418], R3 ;  /* 0x0364180300ff79a7 */ /* 0x0007f0000800003f */
[----:B------:R-:W-:Y:S05]  /*9e90*/  @!P1 BRA `(.L_x_1927) ;  /* 0x0000000000049947 */ /* 0x000fea0003800000 */
[----:B------:R-:W-:Y:S01]  /*9ea0*/  BPT.TRAP 0x1 ;  /* 0x000000040000795c */ /* 0x000fe20000300000 */
.L_x_1927:
[----:B------:R-:W-:Y:S01]  /*9eb0*/  VIADD R27, R2, 0x40 ;  /* 0x00000040021b7836 */ /* 0x000fe20000000000 */
[----:B------:R-:W-:Y:S01]  /*9ec0*/  ULDC.64 UR8, c[0x0][0x700] ;  /* 0x0001c00000087ab9 */ /* 0x000fe20000000a00 */
[----:B------:R-:W-:Y:S01]  /*9ed0*/  R2UR UR40, R0 ;  /* 0x00000000002872ca */ /* 0x000fe200000e0000 */
[----:B------:R-:W-:Y:S01]  /*9ee0*/  IMAD.U32 R11, RZ, RZ, UR8 ;  /* 0x00000008ff0b7e24 */ /* 0x000fe2000f8e00ff */
[----:B------:R-:W-:Y:S01]  /*9ef0*/  UMOV UR32, 0x0 ;  /* 0x0000000000207882 */ /* 0x000fe20000000000 */
[C---:B------:R-:W-:Y:S01]  /*9f00*/  IADD3 R2, P1, R27.reuse, UR22, RZ ;  /* 0x000000161b027c10 */ /* 0x040fe2000ff3e0ff */
[----:B------:R-:W-:Y:S01]  /*9f10*/  IMAD.U32 R12, RZ, RZ, UR9 ;  /* 0x00000009ff0c7e24 */ /* 0x000fe2000f8e00ff */
[----:B------:R-:W-:Y:S01]  /*9f20*/  SHF.R.S32.HI R28, RZ, 0x1f, R27 ;  /* 0x0000001fff1c7819 */ /* 0x000fe2000001141b */
[----:B------:R-:W-:Y:S01]  /*9f30*/  VIADD R29, R27, UR6 ;  /* 0x000000061b1d7c36 */ /* 0x000fe20008000000 */
[----:B--23--:R-:W-:Y:S01]  /*9f40*/  LEA R3, P2, R2, R11, 0x2 ;  /* 0x0000000b02037211 */ /* 0x00cfe200078410ff */
[----:B------:R-:W-:Y:S01]  /*9f50*/  UMOV UR33, 0x14f00000 ;  /* 0x14f0000000217882 */ /* 0x000fe20000000000 */
[----:B------:R-:W-:Y:S01]  /*9f60*/  UMOV UR18, URZ ;  /* 0x0000003f00127c82 */ /* 0x000fe20008000000 */
[----:B------:R-:W-:Y:S01]  /*9f70*/  UMOV UR20, UR28 ;  /* 0x0000001c00147c82 */ /* 0x000fe20008000000 */
[----:B------:R-:W-:Y:S01]  /*9f80*/  R2UR UR42, R3 ;  /* 0x00000000032a72ca */ /* 0x000fe200000e0000 */
[----:B------:R-:W-:Y:S01]  /*9f90*/  IMAD.X R3, R28, 0x1, R8, P1 ;  /* 0x000000011c037824 */ /* 0x000fe200008e0608 */
[----:B------:R-:W-:Y:S01]  /*9fa0*/  R2UR UR19, R29 ;  /* 0x000000001d1372ca */ /* 0x000fe200000e0000 */
[----:B------:R-:W-:Y:S01]  /*9fb0*/  UIADD3 UR17, UR40, 0x36418, URZ ;  /* 0x0003641828117890 */ /* 0x000fe2000fffe03f */
[----:B------:R-:W-:Y:S01]  /*9fc0*/  SHF.L.U32 R18, RZ, 0x1f, RZ ;  /* 0x0000001fff127819 */ /* 0x000fe200000006ff */
[----:B------:R-:W-:Y:S01]  /*9fd0*/  UIADD3 UR16, UR40, 0x24000, URZ ;  /* 0x0002400028107890 */ /* 0x000fe2000fffe03f */
        /* <DEDUP_REMOVED lines=24> */
[----:B------:R3:W4:Y:S02]  /*a160*/  SYNCS.PHASECHK.TRANS64.TRYWAIT P1, [R0+URZ+0x36438], R18 ;  /* 0x03643812000075a7 */ /* 0x000724000802017f */
[----:B---3--:R-:W3:Y:S02]  /*a170*/  S2R R18, SR_TID.X ;  /* 0x0000000000127919 */ /* 0x008ee40000002100 */
[----:B---3--:R-:W-:Y:S01]  /*a180*/  LOP3.LUT R18, R18, 0x1f, RZ, 0xc0, !PT ;  /* 0x0000001f12127812 */ /* 0x008fe200078ec0ff */
[----:B--2-4-:R-:W-:Y:S06]  /*a190*/  @!P1 BRA `(.L_x_1928) ;  /* 0x00000014001c9947 */ /* 0x014fec0003800000 */
.L_x_1950:
[----:B------:R-:W-:Y:S05]  /*a1a0*/  @P0 BRA `(.L_x_1929) ;  /* 0x00000000001c0947 */ /* 0x000fea0003800000 */
[----:B------:R-:W-:-:S04]  /*a1b0*/  IMAD.MOV.U32 R18, RZ, RZ, 0x6100 ;  /* 0x00006100ff127424 */ /* 0x000fc800078e00ff */
[----:B------:R2:W-:Y:S02]  /*a1c0*/  SYNCS.ARRIVE.TRANS64 RZ, [R0+URZ+0x36430], R18 ;  /* 0x0364301200ff79a7 */ /* 0x0005e4000800003f */
[----:B--2---:R-:W2:Y:S02]  /*a1d0*/  S2R R18, SR_TID.X ;  /* 0x0000000000127919 */ /* 0x004ea40000002100 */
[----:B--2---:R-:W-:-:S04]  /*a1e0*/  LOP3.LUT R18, R18, 0x1f, RZ, 0xc0, !PT ;  /* 0x0000001f12127812 */ /* 0x004fc800078ec0ff */
[----:B------:R-:W-:-:S13]  /*a1f0*/  ISETP.NE.AND P1, PT, R18, RZ, PT ;  /* 0x000000ff1200720c */ /* 0x000fda0003f25270 */
[----:B------:R-:W-:Y:S05]  /*a200*/  @!P1 BRA `(.L_x_1929) ;  /* 0x0000000000049947 */ /* 0x000fea0003800000 */
[----:B------:R-:W-:Y:S01]  /*a210*/  BPT.TRAP 0x1 ;  /* 0x000000040000795c */ /* 0x000fe20000300000 */
.L_x_1929:
[----:B------:R-:W-:Y:S01]  /*a220*/  IADD3 R27, P1, R27, UR14, RZ ;  /* 0x0000000e1b1b7c10 */ /* 0x000fe2000ff3e0ff */
        /* <DEDUP_REMOVED lines=36> */
.L_x_1952:
[----:B------:R-:W-:Y:S05]  /*a470*/  @P0 BRA `(.L_x_1931) ;  /* 0x0000000000140947 */ /* 0x000fea0003800000 */
[----:B------:R-:W-:Y:S01]  /*a480*/  ISETP.NE.AND P1, PT, R18, RZ, PT ;  /* 0x000000ff1200720c */ /* 0x000fe20003f25270 */
[----:B--2---:R-:W-:-:S04]  /*a490*/  IMAD.MOV.U32 R5, RZ, RZ, 0x6100 ;  /* 0x00006100ff057424 */ /* 0x004fc800078e00ff */
[----:B------:R3:W-:Y:S08]  /*a4a0*/  SYNCS.ARRIVE.TRANS64 RZ, [R0+URZ+0x36410], R5 ;  /* 0x0364100500ff79a7 */ /* 0x0007f0000800003f */
[----:B------:R-:W-:Y:S05]  /*a4b0*/  @!P1 BRA `(.L_x_1931) ;  /* 0x0000000000049947 */ /* 0x000fea0003800000 */
[----:B------:R-:W-:Y:S01]  /*a4c0*/  BPT.TRAP 0x1 ;  /* 0x000000040000795c */ /* 0x000fe20000300000 */
.L_x_1931:
        /* <DEDUP_REMOVED lines=8> */
[----:B------:R-:W-:Y:S01]  /*a550*/  UMOV UR20, UR28 ;  /* 0x0000001c00147c82 */ /* 0x000fe20008000000 */
[----:B------:R-:W-:Y:S01]  /*a560*/  UMOV UR21, UR29 ;  /* 0x0000001d00157c82 */ /* 0x000fe20008000000 */
[----:B------:R-:W-:Y:S01]  /*a570*/  UMOV UR10, 0x40 ;  /* 0x00000040000a7882 */ /* 0x000fe20000000000 */
[----:B------:R-:W-:Y:S01]  /*a580*/  UMOV UR12, UR28 ;  /* 0x0000001c000c7c82 */ /* 0x000fe20008000000 */
[----:B------:R-:W-:Y:S01]  /*a590*/  UMOV UR13, UR29 ;  /* 0x0000001d000d7c82 */ /* 0x000fe20008000000 */
[----:B------:R-:W-:-:S02]  /*a5a0*/  UIADD3 UR7, UR7, 0x2, URZ ;  /* 0x0000000207077890 */ /* 0x000fc4000fffe03f */
[----:B------:R-:W-:Y:S02]  /*a5b0*/  UIADD3 UR16, UR40, 0x1e000, URZ ;  /* 0x0001e00028107890 */ /* 0x000fe4000fffe03f */
[----:B------:R-:W-:Y:S02]  /*a5c0*/  USHF.L.U32 UR19, UR7, 0x6, URZ ;  /* 0x0000000607137899 */ /* 0x000fe4000800063f */
[----:B------:R-:W-:Y:S01]  /*a5d0*/  UIADD3 UR17, UR40, 0x36410, URZ ;  /* 0x0003641028117890 */ /* 0x000fe2000fffe03f */
[----:B------:R-:W-:Y:S01]  /*a5e0*/  IMAD.U32 R19, RZ, RZ, UR7 ;  /* 0x00000007ff137e24 */ /* 0x000fe2000f8e00ff */
[----:B------:R-:W-:Y:S02]  /*a5f0*/  UIADD3 UR8, UP0, UR19, UR22, URZ ;  /* 0x0000001613087290 */ /* 0x000fe4000ff1e03f */
[----:B--23--:R-:W-:Y:S01]  /*a600*/  IMAD.U32 R5, RZ, RZ, UR19 ;  /* 0x00000013ff057e24 */ /* 0x00cfe2000f8e00ff */
[----:B------:R-:W-:Y:S02]  /*a610*/  UIADD3 UR19, UR19, UR6, URZ ;  /* 0x0000000613137290 */ /* 0x000fe4000fffe03f */
[----:B------:R-:W-:Y:S01]  /*a620*/  UIADD3 UR24, UR40, 0x22000, URZ ;  /* 0x0002200028187890 */ /* 0x000fe2000fffe03f */
[----:B------:R-:W-:Y:S01]  /*a630*/  PLOP3.LUT P1, PT, PT, PT, UP0, 0x80, 0x0 ;  /* 0x000000000000781c */ /* 0x000fe20003f2f008 */
[----:B------:R-:W-:Y:S01]  /*a640*/  IMAD.U32 R4, RZ, RZ, UR8 ;  /* 0x00000008ff047e24 */ /* 0x000fe2000f8e00ff */
[----:B------:R-:W-:-:S02]  /*a650*/  UIADD3 UR8, UR40, 0x20000, URZ ;  /* 0x0002000028087890 */ /* 0x000fc4000fffe03f */
[----:B------:R-:W-:Y:S01]  /*a660*/  LEA.HI.X.SX32 R5, R5, R8, 0x1, P1 ;  /* 0x0000000805057211 */ /* 0x000fe200008f0eff */
[----:B------:R-:W-:Y:S01]  /*a670*/  UIADD3 UR40, UR40, 0x30000, URZ ;  /* 0x0003000028287890 */ /* 0x000fe2000fffe03f */
[C---:B------:R-:W-:Y:S01]  /*a680*/  LEA R16, P1, R4.reuse, R11, 0x2 ;  /* 0x0000000b04107211 */ /* 0x040fe200078210ff */
[----:B------:R-:W-:Y:S01]  /*a690*/  UMOV UR9, UR17 ;  /* 0x0000001100097c82 */ /* 0x000fe20008000000 */
[----:B------:R-:W-:Y:S01]  /*a6a0*/  UMOV UR11, UR19 ;  /* 0x00000013000b7c82 */ /* 0x000fe20008000000 */
[----:B------:R-:W-:Y:S01]  /*a6b0*/  UMOV UR26, 0x80 ;  /* 0x00000080001a7882 */ /* 0x000fe20000000000 */
[----:B------:R-:W-:Y:S01]  /*a6c0*/  LEA.HI.X R4, R4, R12, R5, 0x2, P1 ;  /* 0x0000000c04047211 */ /* 0x000fe200008f1405 */
[----:B------:R-:W-:Y:S01]  /*a6d0*/  UMOV UR25, UR17 ;  /* 0x0000001100197c82 */ /* 0x000fe20008000000 */
[----:B------:R-:W-:Y:S01]  /*a6e0*/  R2UR UR42, R16 ;  /* 0x00000000102a72ca */ /* 0x000fe200000e0000 */
[----:B------:R2:W-:Y:S01]  /*a6f0*/  UTMALDG.4D [UR16], [UR30], desc[UR32] ;  /* 0x000020101e0075b4 */ /* 0x0005e20008019000 */
[----:B------:R-:W-:Y:S01]  /*a700*/  R2UR UR43, R4 ;  /* 0x00000000042b72ca */ /* 0x000fe200000e0000 */
[----:B------:R-:W-:Y:S01]  /*a710*/  UMOV UR27, UR19 ;  /* 0x00000013001b7c82 */ /* 0x000fe20008000000 */
[----:B------:R-:W-:Y:S01]  /*a720*/  ISETP.NE.AND P1, PT, R21, RZ, PT ;  /* 0x000000ff1500720c */ /* 0x000fe20003f25270 */
[----:B------:R-:W-:Y:S01]  /*a730*/  UMOV UR41, UR17 ;  /* 0x0000001100297c82 */ /* 0x000fe20008000000 */
[----:B------:R-:W-:Y:S01]  /*a740*/  UMOV UR34, 0x10 ;  /* 0x0000001000227882 */ /* 0x000fe20000000000 */
[----:B------:R2:W-:Y:S01]  /*a750*/  UTMALDG.4D [UR8], [UR30], desc[UR32] ;  /* 0x000020081e0075b4 */ /* 0x0005e20008019000 */
[----:B------:R2:W-:Y:S07]  /*a760*/  UTMALDG.4D [UR24], [UR30], desc[UR32] ;  /* 0x000020181e0075b4 */ /* 0x0005ee0008019000 */
[----:B------:R2:W-:Y:S02]  /*a770*/  UBLKCP.S.G [UR40], [UR42], UR34 ;  /* 0x000000282a0073ba */ /* 0x0005e40008000222 */
[----:B--2---:R-:W-:Y:S05]  /*a780*/  @P1 BRA `(.L_x_1932) ;  /* 0xfffffff000c81947 */ /* 0x004fea000383ffff */
.L_x_1923:
[----:B------:R-:W-:Y:S01]  /*a790*/  ISETP.NE.AND P1, PT, R20, RZ, PT ;  /* 0x000000ff1400720c */ /* 0x000fe20003f25270 */
[----:B------:R-:W-:Y:S02]  /*a7a0*/  IMAD.MOV.U32 R5, RZ, RZ, R14 ;  /* 0x000000ffff057224 */ /* 0x000fe400078e000e */
[----:B------:R-:W-:-:S10]  /*a7b0*/  IMAD.MOV.U32 R16, RZ, RZ, 0x1 ;  /* 0x00000001ff107424 */ /* 0x000fd400078e00ff */
[----:B------:R-:W-:Y:S05]  /*a7c0*/  @!P1 BRA `(.L_x_1922) ;  /* 0x00000004008c9947 */ /* 0x000fea0003800000 */
[----:B------:R-:W2:Y:S02]  /*a7d0*/  SYNCS.PHASECHK.TRANS64.TRYWAIT P1, [R0+URZ+0x36438], R6 ;  /* 0x03643806000075a7 */ /* 0x000ea4000802017f */
[----:B--2---:R-:W-:Y:S05]  /*a7e0*/  @!P1 BRA `(.L_x_1933) ;  /* 0x0000000c00c09947 */ /* 0x004fea0003800000 */
.L_x_1953:
[----:B------:R-:W-:Y:S05]  /*a7f0*/  @P0 BRA `(.L_x_1934) ;  /* 0x0000000000140947 */ /* 0x000fea0003800000 */
[----:B------:R-:W-:Y:S01]  /*a800*/  ISETP.NE.AND P1, PT, R18, RZ, PT ;  /* 0x000000ff1200720c */ /* 0x000fe20003f25270 */
[----:B------:R-:W-:-:S04]  /*a810*/  IMAD.MOV.U32 R5, RZ, RZ, 0x6100 ;  /* 0x00006100ff057424 */ /* 0x000fc800078e00ff */
[----:B------:R3:W-:Y:S08]  /*a820*/  SYNCS.ARRIVE.TRANS64 RZ, [R0+URZ+0x36430], R5 ;  /* 0x0364300500ff79a7 */ /* 0x0007f0000800003f */
[----:B------:R-:W-:Y:S05]  /*a830*/  @!P1 BRA `(.L_x_1934) ;  /* 0x0000000000049947 */ /* 0x000fea0003800000 */
[----:B------:R-:W-:Y:S01]  /*a840*/  BPT.TRAP 0x1 ;  /* 0x000000040000795c */ /* 0x000fe20000300000 */
.L_x_1934:
[----:B---3--:R-:W3:Y:S01]  /*a850*/  LDC.64 R4, c[0x0][0x728] ;  /* 0x0001ca00ff047b82 */ /* 0x008ee20000000a00 */
[----:B------:R-:W-:Y:S01]  /*a860*/  IMAD.SHL.U32 R20, R19, 0x40, RZ ;  /* 0x0000004013147824 */ /* 0x000fe200078e00ff */
[----:B------:R-:W-:Y:S01]  /*a870*/  R2UR UR24, R0 ;  /* 0x00000000001872ca */ /* 0x000fe200000e0000 */
[----:B------:R-:W-:Y:S01]  /*a880*/  UMOV UR32, 0x0 ;  /* 0x0000000000207882 */ /* 0x000fe20000000000 */
[----:B------:R-:W-:Y:S01]  /*a890*/  UMOV UR33, 0x14f00000 ;  /* 0x14f0000000217882 */ /* 0x000fe20000000000 */
[----:B------:R-:W-:Y:S01]  /*a8a0*/  UMOV UR18, URZ ;  /* 0x0000003f00127c82 */ /* 0x000fe20008000000 */
[C---:B-12---:R-:W-:Y:S01]  /*a8b0*/  IADD3 R6, P1, R20.reuse, UR14, RZ ;  /* 0x0000000e14067c10 */ /* 0x046fe2000ff3e0ff */
        /* <DEDUP_REMOVED lines=13> */
[----:B---3--:R-:W-:Y:S01]  /*a990*/  LEA R4, P2, R6, R4, 0x2 ;  /* 0x0000000406047211 */ /* 0x008fe200078410ff */
[----:B------:R-:W-:Y:S01]  /*a9a0*/  UIADD3 UR24, UR24, 0x2e000, URZ ;  /* 0x0002e00018187890 */ /* 0x000fe2000fffe03f */
[----:B------:R-:W-:Y:S02]  /*a9b0*/  UMOV UR9, UR17 ;  /* 0x0000001100097c82 */ /* 0x000fe40008000000 */
[----:B------:R-:W-:Y:S01]  /*a9c0*/  R2UR UR40, R4 ;  /* 0x00000000042872ca */ /* 0x000fe200000e0000 */
[----:B------:R-:W-:Y:S01]  /*a9d0*/  UMOV UR11, UR19 ;  /* 0x00000013000b7c82 */ /* 0x000fe20008000000 */
[----:B------:R-:W-:Y:S01]  /*a9e0*/  IADD3 R4, P1, R10, 0x1f0, RZ ;  /* 0x000001f00a047810 */ /* 0x000fe20007f3e0ff */
[----:B------:R-:W-:Y:S01]  /*a9f0*/  UMOV UR25, UR17 ;  /* 0x0000001100197c82 */ /* 0x000fe20008000000 */
[----:B------:R-:W-:Y:S01]  /*aa00*/  LEA.HI.X R5, R6, R5, R15, 0x2, P2 ;  /* 0x0000000506057211 */ /* 0x000fe200010f140f */
        /* <DEDUP_REMOVED lines=12> */
[----:B------:R-:W2:Y:S02]  /*aad0*/  SYNCS.PHASECHK.TRANS64.TRYWAIT P1, [R0+URZ+0x36428], R5 ;  /* 0x03642805000075a7 */ /* 0x000ea4000802017f */
[----:B-12---:R-:W-:Y:S05]  /*aae0*/  @!P1 BRA `(.L_x_1935) ;  /* 0x0000000c00149947 */ /* 0x006fea0003800000 */
.L_x_1954:
[----:B------:R-:W-:Y:S01]  /*aaf0*/  IMAD.MOV.U32 R16, RZ, RZ, RZ ;  /* 0x000000ffff107224 */ /* 0x000fe200078e00ff */
[----:B------:R-:W-:Y:S06]  /*ab00*/  @P0 BRA `(.L_x_1936) ;  /* 0x0000000000140947 */ /* 0x000fec0003800000 */
[----:B------:R-:W-:Y:S01]  /*ab10*/  ISETP.NE.AND P1, PT, R18, RZ, PT ;  /* 0x000000ff1200720c */ /* 0x000fe20003f25270 */
[----:B-1----:R-:W-:-:S04]  /*ab20*/  IMAD.MOV.U32 R5, RZ, RZ, 0x6100 ;  /* 0x00006100ff057424 */ /* 0x002fc800078e00ff */
[----:B------:R2:W-:Y:S08]  /*ab30*/  SYNCS.ARRIVE.TRANS64 RZ, [R0+URZ+0x36418], R5 ;  /* 0x0364180500ff79a7 */ /* 0x0005f0000800003f */
[----:B------:R-:W-:Y:S05]  /*ab40*/  @!P1 BRA `(.L_x_1936) ;  /* 0x0000000000049947 */ /* 0x000fea0003800000 */
[----:B------:R-:W-:Y:S01]  /*ab50*/  BPT.TRAP 0x1 ;  /* 0x000000040000795c */ /* 0x000fe20000300000 */
.L_x_1936:
        /* <DEDUP_REMOVED lines=16> */
[----:B------:R-:W-:Y:S02]  /*ac60*/  UIADD3 UR7, UP0, UR19, UR22, URZ ;  /* 0x0000001613077290 */ /* 0x000fe4000ff1e03f */
[----:B-12---:R-:W-:Y:S01]  /*ac70*/  IMAD.U32 R5, RZ, RZ, UR19 ;  /* 0x00000013ff057e24 */ /* 0x006fe2000f8e00ff */
[----:B------:R-:W-:Y:S02]  /*ac80*/  UIADD3 UR17, UR40, 0x36418, URZ ;  /* 0x0003641828117890 */ /* 0x000fe4000fffe03f */
[----:B------:R-:W-:Y:S01]  /*ac90*/  UIADD3 UR19, UR19, UR6, URZ ;  /* 0x0000000613137290 */ /* 0x000fe2000fffe03f */
[----:B------:R-:W-:Y:S01]  /*aca0*/  PLOP3.LUT P1, PT, PT, PT, UP0, 0x80, 0x0 ;  /* 0x000000000000781c */ /* 0x000fe20003f2f008 */
[----:B------:R-:W-:Y:S01]  /*acb0*/  IMAD.U32 R4, RZ, RZ, UR7 ;  /* 0x00000007ff047e24 */ /* 0x000fe2000f8e00ff */
[----:B------:R-:W-:Y:S02]  /*acc0*/  UIADD3 UR8, UR40, 0x26000, URZ ;  /* 0x0002600028087890 */ /* 0x000fe4000fffe03f */
[----:B------:R-:W-:Y:S01]  /*acd0*/  LEA.HI.X.SX32 R5, R5, R8, 0x1, P1 ;  /* 0x0000000805057211 */ /* 0x000fe200008f0eff */
[----:B------:R-:W-:Y:S01]  /*ace0*/  UIADD3 UR24, UR40, 0x28000, URZ ;  /* 0x0002800028187890 */ /* 0x000fe2000fffe03f */
[C---:B------:R-:W-:Y:S01]  /*acf0*/  LEA R11, P1, R4.reuse, R11, 0x2 ;  /* 0x0000000b040b7211 */ /* 0x040fe200078210ff */
[----:B------:R-:W-:Y:S01]  /*ad00*/  UIADD3 UR40, UR40, 0x30100, URZ ;  /* 0x0003010028287890 */ /* 0x000fe2000fffe03f */
[----:B------:R2:W-:Y:S01]  /*ad10*/  UTMALDG.4D [UR16], [UR30], desc[UR32] ;  /* 0x000020101e0075b4 */ /* 0x0005e20008019000 */
[----:B------:R-:W-:Y:S01]  /*ad20*/  UMOV UR9, UR17 ;  /* 0x0000001100097c82 */ /* 0x000fe20008000000 */
[----:B------:R-:W-:Y:S01]  /*ad30*/  LEA.HI.X R12, R4, R12, R5, 0x2, P1 ;  /* 0x0000000c040c7211 */ /* 0x000fe200008f1405 */
[----:B------:R-:W-:Y:S01]  /*ad40*/  UMOV UR11, UR19 ;  /* 0x00000013000b7c82 */ /* 0x000fe20008000000 */
[----:B------:R-:W-:Y:S01]  /*ad50*/  R2UR UR42, R11 ;  /* 0x000000000b2a72ca */ /* 0x000fe200000e0000 */
[----:B------:R-:W-:Y:S01]  /*ad60*/  UMOV UR25, UR17 ;  /* 0x0000001100197c82 */ /* 0x000fe20008000000 */
[----:B------:R-:W-:Y:S01]  /*ad70*/  R2UR UR43, R12 ;  /* 0x000000000c2b72ca */ /* 0x000fe200000e0000 */
[----:B------:R-:W-:Y:S01]  /*ad80*/  UMOV UR27, UR19 ;  /* 0x00000013001b7c82 */ /* 0x000fe20008000000 */
[----:B------:R-:W-:Y:S01]  /*ad90*/  UMOV UR41, UR17 ;  /* 0x0000001100297c82 */ /* 0x000fe20008000000 */
[----:B------:R2:W-:Y:S01]  /*ada0*/  UTMALDG.4D [UR8], [UR30], desc[UR32] ;  /* 0x000020081e0075b4 */ /* 0x0005e20008019000 */
[----:B------:R-:W-:Y:S01]  /*adb0*/  UMOV UR7, 0x10 ;  /* 0x0000001000077882 */ /* 0x000fe20000000000 */
[----:B------:R-:W-:Y:S01]  /*adc0*/  IMAD.MOV.U32 R5, RZ, RZ, R14 ;  /* 0x000000ffff057224 */ /* 0x000fe200078e000e */
[----:B------:R2:W-:Y:S07]  /*add0*/  UTMALDG.4D [UR24], [UR30], desc[UR32] ;  /* 0x000020181e0075b4 */ /* 0x0005ee0008019000 */
[----:B------:R2:W-:Y:S02]  /*ade0*/  UBLKCP.S.G [UR40], [UR42], UR7 ;  /* 0x000000282a0073ba */ /* 0x0005e40008000207 */
[----:B--2---:R-:W-:Y:S01]  /*adf0*/  NOP ;  /* 0x0000000000007918 */ /* 0x004fe20000000000 */
.L_x_1922:
[----:B------:R-:W-:-:S04]  /*ae00*/  SHF.L.U32 R3, R16, 0x1f, RZ ;  /* 0x0000001f10037819 */ /* 0x000fc800000006ff */
[----:B------:R-:W2:Y:S02]  /*ae10*/  SYNCS.PHASECHK.TRANS64.TRYWAIT P1, [R0+URZ+0x36438], R3 ;  /* 0x03643803000075a7 */ /* 0x000ea4000802017f */
[----:B--2---:R-:W-:Y:S05]  /*ae20*/  @!P1 BRA `(.L_x_1937) ;  /* 0x0000000800589947 */ /* 0x004fea0003800000 */
.L_x_1955:
[----:B------:R-:W-:Y:S05]  /*ae30*/  @P0 BRA `(.L_x_1938) ;  /* 0x0000000000180947 */ /* 0x000fea0003800000 */
[----:B------:R-:W3:Y:S01]  /*ae40*/  S2R R2, SR_TID.X ;  /* 0x0000000000027919 */ /* 0x000ee20000002100 */
[----:B--2---:R-:W-:-:S04]  /*ae50*/  IMAD.MOV.U32 R3, RZ, RZ, 0x6100 ;  /* 0x00006100ff037424 */ /* 0x004fc800078e00ff */
[----:B------:R4:W-:Y:S01]  /*ae60*/  SYNCS.ARRIVE.TRANS64 RZ, [R0+URZ+0x36430], R3 ;  /* 0x0364300300ff79a7 */ /* 0x0009e2000800003f */
[----:B---3--:R-:W-:-:S13]  /*ae70*/  LOP3.LUT P0, RZ, R2, 0x1f, RZ, 0xc0, !PT ;  /* 0x0000001f02ff7812 */ /* 0x008fda000780c0ff */
[----:B----4-:R-:W-:Y:S05]  /*ae80*/  @!P0 BRA `(.L_x_1938) ;  /* 0x0000000000048947 */ /* 0x010fea0003800000 */
[----:B------:R-:W-:Y:S01]  /*ae90*/  BPT.TRAP 0x1 ;  /* 0x000000040000795c */ /* 0x000fe20000300000 */
.L_x_1938:
        /* <DEDUP_REMOVED lines=22> */
[----:B-12---:R-:W-:Y:S01]  /*b000*/  SEL R0, RZ, 0x1, P0 ;  /* 0x00000001ff007807 */ /* 0x006fe20000000000 */
[----:B------:R-:W-:Y:S01]  /*b010*/  ULEA UR30, UP0, UR8, UR30, 0x2 ;  /* 0x0000001e081e7291 */ /* 0x000fe2000f80103f */
[----:B------:R-:W-:Y:S01]  /*b020*/  SEL R2, R15, RZ, P0 ;  /* 0x000000ff0f027207 */ /* 0x000fe20000000000 */
[----:B------:R-:W-:Y:S01]  /*b030*/  UIADD3 UR16, UR24, 0x2a000, URZ ;  /* 0x0002a00018107890 */ /* 0x000fe2000fffe03f */
[----:B------:R-:W-:Y:S01]  /*b040*/  LOP3.LUT R0, R7, R0, RZ, 0x3c, !PT ;  /* 0x0000000007007212 */ /* 0x000fe200078e3cff */
[----:B------:R-:W-:-:S02]  /*b050*/  ULEA.HI.X UR31, UR8, UR31, UR7, 0x2, UP0 ;  /* 0x0000001f081f7291 */ /* 0x000fc400080f1407 */
[----:B------:R-:W-:Y:S02]  /*b060*/  UIADD3 UR19, UR19, UR6, URZ ;  /* 0x0000000613137290 */ /* 0x000fe4000fffe03f */
[----:B------:R-:W-:Y:S02]  /*b070*/  UIADD3 UR42, UR24, 0x30200, URZ ;  /* 0x00030200182a7890 */ /* 0x000fe4000fffe03f */
[----:B------:R-:W-:Y:S02]  /*b080*/  UIADD3 UR8, UR24, 0x2c000, URZ ;  /* 0x0002c00018087890 */ /* 0x000fe4000fffe03f */
[----:B------:R-:W-:Y:S01]  /*b090*/  UIADD3 UR24, UR24, 0x2e000, URZ ;  /* 0x0002e00018187890 */ /* 0x000fe2000fffe03f */
[----:B------:R-:W-:Y:S01]  /*b0a0*/  UMOV UR9, UR17 ;  /* 0x0000001100097c82 */ /* 0x000fe20008000000 */
[----:B------:R-:W-:Y:S01]  /*b0b0*/  UMOV UR11, UR19 ;  /* 0x00000013000b7c82 */ /* 0x000fe20008000000 */
[----:B------:R-:W-:Y:S01]  /*b0c0*/  UMOV UR26, 0x80 ;  /* 0x00000080001a7882 */ /* 0x000fe20000000000 */
[----:B------:R-:W-:Y:S01]  /*b0d0*/  UMOV UR25, UR17 ;  /* 0x0000001100197c82 */ /* 0x000fe20008000000 */
[----:B------:R1:W-:Y:S01]  /*b0e0*/  UTMALDG.4D [UR16], [UR32], desc[UR40] ;  /* 0x00002810200075b4 */ /* 0x0003e20008019000 */
[----:B------:R-:W-:Y:S01]  /*b0f0*/  UMOV UR27, UR19 ;  /* 0x00000013001b7c82 */ /* 0x000fe20008000000 */
[----:B------:R-:W-:Y:S01]  /*b100*/  UMOV UR43, UR17 ;  /* 0x00000011002b7c82 */ /* 0x000fe20008000000 */
[----:B------:R-:W-:Y:S01]  /*b110*/  UMOV UR7, 0x10 ;  /* 0x0000001000077882 */ /* 0x000fe20000000000 */
[----:B------:R1:W-:Y:S01]  /*b120*/  UTMALDG.4D [UR8], [UR32], desc[UR40] ;  /* 0x00002808200075b4 */ /* 0x0003e20008019000 */
[----:B------:R1:W-:Y:S01]  /*b130*/  UTMALDG.4D [UR24], [UR32], desc[UR40] ;  /* 0x00002818200075b4 */ /* 0x0003e20008019000 */
[----:B------:R1:W-:Y:S02]  /*b140*/  UBLKCP.S.G [UR42], [UR30], UR7 ;  /* 0x0000002a1e0073ba */ /* 0x0003e40008000207 */
[----:B-1----:R-:W-:Y:S01]  /*b150*/  NOP ;  /* 0x0000000000007918 */ /* 0x002fe20000000000 */
.L_x_1919:
[----:B------:R-:W-:Y:S05]  /*b160*/  BSYNC B0 ;  /* 0x0000000000007941 */ /* 0x000fea0003800000 */
.L_x_1914:
[----:B------:R-:W-:-:S03]  /*b170*/  UMOV UR7, 0xffffffff ;  /* 0xffffffff00077882 */ /* 0x000fc60000000000 */
[----:B------:R-:W-:Y:S05]  /*b180*/  BRA.DIV UR7, `(.L_x_1939) ;  /* 0x0000000607947947 */ /* 0x000fea000b800000 */
[----:B------:R-:W-:-:S13]  /*b190*/  ELECT P6, URZ, PT ;  /* 0x00000000003f782f */ /* 0x000fda00038c0000 */
.L_x_1958:
[----:B------:R-:W-:Y:S05]  /*b1a0*/  @!P6 BRA `(.L_x_1790) ;  /* 0x000000000074e947 */ /* 0x000fea0003800000 */
[----:B------:R-:W3:Y:S02]  /*b1b0*/  LDL.LU R3, [R1] ;  /* 0x0000000001037983 */ /* 0x000ee40000300800 */
[----:B---3--:R-:W-:-:S04]  /*b1c0*/  LOP3.LUT R3, R3, 0x2, RZ, 0xfc, !PT ;  /* 0x0000000203037812 */ /* 0x008fc800078efcff */
[----:B------:R-:W-:-:S13]  /*b1d0*/  ISETP.NE.AND P2, PT, R3, 0x3, PT ;  /* 0x000000030300780c */ /* 0x000fda0003f45270 */
[----:B------:R-:W-:Y:S05]  /*b1e0*/  @!P2 BRA `(.L_x_1940) ;  /* 0x000000000004a947 */ /* 0x000fea0003800000 */
[----:B--2---:R-:W-:Y:S01]  /*b1f0*/  BPT.TRAP 0x1 ;  /* 0x000000040000795c */ /* 0x004fe20000300000 */
.L_x_1940:
[----:B------:R-:W1:Y:S01]  /*b200*/  S2R R4, SR_CgaCtaId ;  /* 0x0000000000047919 */ /* 0x000e620000008800 */
[----:B------:R-:W-:-:S04]  /*b210*/  MOV R3, 0x400 ;  /* 0x0000040000037802 */ /* 0x000fc80000000f00 */
[----:B-1----:R-:W-:Y:S02]  /*b220*/  LEA R9, R4, R3, 0x18 ;  /* 0x0000000304097211 */ /* 0x002fe400078ec0ff */
        /* <DEDUP_REMOVED lines=12> */
.L_x_1959:
[----:B------:R-:W3:Y:S02]  /*b2f0*/  SYNCS.PHASECHK.TRANS64.TRYWAIT P0, [R3+URZ], R0 ;  /* 0x00000000030075a7 */ /* 0x000ee4000800017f */
[----:B---3--:R-:W-:Y:S05]  /*b300*/  @!P0 BRA `(.L_x_1942) ;  /* 0x0000000400688947 */ /* 0x008fea0003800000 */
.L_x_1960:
[----:B------:R-:W-:Y:S05]  /*b310*/  @!P2 BRA `(.L_x_1943) ;  /* 0x000000000004a947 */ /* 0x000fea0003800000 */
[----:B--2---:R-:W-:Y:S01]  /*b320*/  BPT.TRAP 0x1 ;  /* 0x000000040000795c */ /* 0x004fe20000300000 */
.L_x_1943:
[----:B------:R-:W-:-:S07]  /*b330*/  SHF.L.U32 R16, R16, 0x1f, RZ ;  /* 0x0000001f10107819 */ /* 0x000fce00000006ff */
.L_x_1944:
[----:B----4-:R4:W1:Y:S02]  /*b340*/  SYNCS.PHASECHK.TRANS64.TRYWAIT P0, [R9+URZ+0x36438], R16 ;  /* 0x03643810090075a7 */ /* 0x010864000800017f */
[----:B-1----:R-:W-:Y:S05]  /*b350*/  @!P0 NANOSLEEP.SYNCS 0x989680 ;  /* 0x009896800000895d */ /* 0x002fea0003900000 */
[----:B------:R-:W1:Y:S02]  /*b360*/  @!P0 SYNCS.PHASECHK.TRANS64 P0, [R9+URZ+0x36438], R16 ;  /* 0x03643810090085a7 */ /* 0x000e64000800007f */
[----:B-1----:R-:W-:Y:S05]  /*b370*/  @!P0 BRA `(.L_x_1944) ;  /* 0xfffffffc00f08947 */ /* 0x002fea000383ffff */
.L_x_1790:
[----:B--2---:R-:W-:Y:S05]  /*b380*/  BSYNC B6 ;  /* 0x0000000000067941 */ /* 0x004fea0003800000 */
.L_x_1784:
[----:B------:R-:W-:Y:S05]  /*b390*/  EXIT ;  /* 0x000000000000794d */ /* 0x000fea0003800000 */
.L_x_1801:
[----:B------:R-:W-:Y:S02]  /*b3a0*/  IMAD.MOV.U32 R12, RZ, RZ, RZ ;  /* 0x000000ffff0c7224 */ /* 0x000fe400078e00ff */
[----:B------:R-:W-:Y:S02]  /*b3b0*/  IMAD.MOV.U32 R11, RZ, RZ, 0x1f ;  /* 0x0000001fff0b7424 */ /* 0x000fe400078e00ff */
[----:B------:R-:W-:-:S07]  /*b3c0*/  IMAD.MOV.U32 R15, RZ, RZ, -0x1 ;  /* 0xffffffffff0f7424 */ /* 0x000fce00078e00ff */
[----:B-1----:R-:W-:Y:S05]  /*b3d0*/  WARPSYNC.COLLECTIVE R15, `(.L_x_1945) ;  /* 0x000000000f087348 */ /* 0x002fea0003c00000 */
[----:B------:R2:W3:Y:S02]  /*b3e0*/  SHFL.IDX P6, R14, R13, R12, R11 ;  /* 0x0000000c0d0e7389 */ /* 0x0004e400000c000b */
[----:B-123--:R-:W-:Y:S01]  /*b3f0*/  ENDCOLLECTIVE ;  /* 0x000000000000791b */ /* 0x00efe20003800000 */
.L_x_1945:
[----:B------:R-:W-:Y:S05]  /*b400*/  BRA `(.L_x_1946) ;  /* 0xffffff6000007947 */ /* 0x000fea000383ffff */
.L_x_1803:
[----:B-1----:R-:W-:-:S04]  /*b410*/  IMAD.U32 R3, RZ, RZ, UR36 ;  /* 0x00000024ff037e24 */ /* 0x002fc8000f8e00ff */
[----:B------:R1:W3:Y:S03]  /*b420*/  SYNCS.PHASECHK.TRANS64.TRYWAIT P0, [R3+URZ+0x36400], R10 ;  /* 0x0364000a030075a7 */ /* 0x0002e6000800017f */
[----:B---3--:R-:W-:Y:S05]  /*b430*/  @!P0 NANOSLEEP.SYNCS 0x989680 ;  /* 0x009896800000895d */ /* 0x008fea0003900000 */
[----:B------:R-:W3:Y:S02]  /*b440*/  @!P0 SYNCS.PHASECHK.TRANS64 P0, [R3+URZ+0x36400], R10 ;  /* 0x0364000a030085a7 */ /* 0x000ee4000800007f */
[----:B---3--:R-:W-:Y:S05]  /*b450*/  @!P0 BRA `(.L_x_1803) ;  /* 0xfffffffc00ec8947 */ /* 0x008fea000383ffff */
[----:B------:R-:W-:Y:S05]  /*b460*/  BRA `(.L_x_1802) ;  /* 0xffffff6000347947 */ /* 0x000fea000383ffff */
.L_x_1807:
[----:B--2---:R2:W3:Y:S02]  /*b470*/  SYNCS.PHASECHK.TRANS64.TRYWAIT P1, [R3+URZ+0x36410], R10 ;  /* 0x0364100a030075a7 */ /* 0x0044e4000802017f */
[----:B---3--:R-:W-:Y:S05]  /*b480*/  @!P1 NANOSLEEP.SYNCS 0x989680 ;  /* 0x009896800000995d */ /* 0x008fea0003900000 */
[----:B------:R-:W3:Y:S02]  /*b490*/  @!P1 SYNCS.PHASECHK.TRANS64 P1, [R3+URZ+0x36410], R10 ;  /* 0x0364100a030095a7 */ /* 0x000ee4000802007f */
[----:B---3--:R-:W-:Y:S05]  /*b4a0*/  @!P1 BRA `(.L_x_1807) ;  /* 0xfffffffc00f09947 */ /* 0x008fea000383ffff */
[----:B------:R-:W-:Y:S05]  /*b4b0*/  BRA `(.L_x_1806) ;  /* 0xffffff6800107947 */ /* 0x000fea000383ffff */
.L_x_1811:
[----:B----4-:R-:W-:-:S04]  /*b4c0*/  IMAD.U32 R12, RZ, RZ, UR36 ;  /* 0x00000024ff0c7e24 */ /* 0x010fc8000f8e00ff */
[----:B------:R4:W1:Y:S03]  /*b4d0*/  SYNCS.PHASECHK.TRANS64.TRYWAIT P1, [R12+URZ+0x36430], R11 ;  /* 0x0364300b0c0075a7 */ /* 0x000866000802017f */
[----:B-1----:R-:W-:Y:S05]  /*b4e0*/  @!P1 NANOSLEEP.SYNCS 0x989680 ;  /* 0x009896800000995d */ /* 0x002fea0003900000 */
[----:B------:R-:W1:Y:S02]  /*b4f0*/  @!P1 SYNCS.PHASECHK.TRANS64 P1, [R12+URZ+0x36430], R11 ;  /* 0x0364300b0c0095a7 */ /* 0x000e64000802007f */
[----:B-1----:R-:W-:Y:S05]  /*b500*/  @!P1 BRA `(.L_x_1811) ;  /* 0xfffffffc00ec9947 */ /* 0x002fea000383ffff */
[----:B------:R-:W-:Y:S05]  /*b510*/  BRA `(.L_x_1810) ;  /* 0xffffff6c00b07947 */ /* 0x000fea000383ffff */
.L_x_1920:
[----:B-1----:R1:W2:Y:S02]  /*b520*/  SYNCS.PHASECHK.TRANS64.TRYWAIT P1, [R0+URZ+0x36420], R6 ;  /* 0x03642006000075a7 */ /* 0x0022a4000802017f */
[----:B--2---:R-:W-:Y:S05]  /*b530*/  @!P1 NANOSLEEP.SYNCS 0x989680 ;  /* 0x009896800000995d */ /* 0x004fea0003900000 */
[----:B------:R-:W2:Y:S02]  /*b540*/  @!P1 SYNCS.PHASECHK.TRANS64 P1, [R0+URZ+0x36420], R6 ;  /* 0x03642006000095a7 */ /* 0x000ea4000802007f */
[----:B--2---:R-:W-:Y:S05]  /*b550*/  @!P1 BRA `(.L_x_1920) ;  /* 0xfffffffc00f09947 */ /* 0x004fea000383ffff */
[----:B------:R-:W-:Y:S05]  /*b560*/  BRA `(.L_x_1947) ;  /* 0xffffffdc006c7947 */ /* 0x000fea000383ffff */
.L_x_1924:
[----:B-1----:R1:W2:Y:S02]  /*b570*/  SYNCS.PHASECHK.TRANS64.TRYWAIT P1, [R0+URZ+0x36438], R6 ;  /* 0x03643806000075a7 */ /* 0x0022a4000802017f */
[----:B--2---:R-:W-:Y:S05]  /*b580*/  @!P1 NANOSLEEP.SYNCS 0x989680 ;  /* 0x009896800000995d */ /* 0x004fea0003900000 */
[----:B------:R-:W2:Y:S02]  /*b590*/  @!P1 SYNCS.PHASECHK.TRANS64 P1, [R0+URZ+0x36438], R6 ;  /* 0x03643806000095a7 */ /* 0x000ea4000802007f */
[----:B--2---:R-:W-:Y:S05]  /*b5a0*/  @!P1 BRA `(.L_x_1924) ;  /* 0xfffffffc00f09947 */ /* 0x004fea000383ffff */
[----:B------:R-:W-:Y:S05]  /*b5b0*/  BRA `(.L_x_1948) ;  /* 0xffffffe4004c7947 */ /* 0x000fea000383ffff */
.L_x_1926:
[----:B--2---:R2:W3:Y:S02]  /*b5c0*/  SYNCS.PHASECHK.TRANS64.TRYWAIT P1, [R0+URZ+0x36428], R3 ;  /* 0x03642803000075a7 */ /* 0x0044e4000802017f */
[----:B---3--:R-:W-:Y:S05]  /*b5d0*/  @!P1 NANOSLEEP.SYNCS 0x989680 ;  /* 0x009896800000995d */ /* 0x008fea0003900000 */
[----:B------:R-:W3:Y:S02]  /*b5e0*/  @!P1 SYNCS.PHASECHK.TRANS64 P1, [R0+URZ+0x36428], R3 ;  /* 0x03642803000095a7 */ /* 0x000ee4000802007f */
[----:B---3--:R-:W-:Y:S05]  /*b5f0*/  @!P1 BRA `(.L_x_1926) ;  /* 0xfffffffc00f09947 */ /* 0x008fea000383ffff */
[----:B------:R-:W-:Y:S05]  /*b600*/  BRA `(.L_x_1949) ;  /* 0xffffffe800107947 */ /* 0x000fea000383ffff */
.L_x_1928:
[----:B------:R-:W-:-:S04]  /*b610*/  SHF.L.U32 R18, RZ, 0x1f, RZ ;  /* 0x0000001fff127819 */ /* 0x000fc800000006ff */
[----:B------:R2:W3:Y:S03]  /*b620*/  SYNCS.PHASECHK.TRANS64.TRYWAIT P1, [R0+URZ+0x36438], R18 ;  /* 0x03643812000075a7 */ /* 0x0004e6000802017f */
[----:B---3--:R-:W-:Y:S05]  /*b630*/  @!P1 NANOSLEEP.SYNCS 0x989680 ;  /* 0x009896800000995d */ /* 0x008fea0003900000 */
[----:B------:R2:W3:Y:S02]  /*b640*/  @!P1 SYNCS.PHASECHK.TRANS64 P1, [R0+URZ+0x36438], R18 ;  /* 0x03643812000095a7 */ /* 0x0004e4000802007f */
[----:B--2---:R-:W2:Y:S02]  /*b650*/  S2R R18, SR_TID.X ;  /* 0x0000000000127919 */ /* 0x004ea40000002100 */
[----:B--2---:R-:W-:Y:S01]  /*b660*/  LOP3.LUT R18, R18, 0x1f, RZ, 0xc0, !PT ;  /* 0x0000001f12127812 */ /* 0x004fe200078ec0ff */
[----:B---3--:R-:W-:Y:S06]  /*b670*/  @!P1 BRA `(.L_x_1928) ;  /* 0xfffffffc00e49947 */ /* 0x008fec000383ffff */
[----:B------:R-:W-:Y:S05]  /*b680*/  BRA `(.L_x_1950) ;  /* 0xffffffe800c47947 */ /* 0x000fea000383ffff */
.L_x_1930:
[----:B------:R-:W-:-:S07]  /*b690*/  SHF.L.U32 R5, R7, 0x1f, RZ ;  /* 0x0000001f07057819 */ /* 0x000fce00000006ff */
.L_x_1951:
[----:B--2---:R2:W3:Y:S02]  /*b6a0*/  SYNCS.PHASECHK.TRANS64.TRYWAIT P1, [R0+URZ+0x36420], R5 ;  /* 0x03642005000075a7 */ /* 0x0044e4000802017f */
[----:B---3--:R-:W-:Y:S05]  /*b6b0*/  @!P1 NANOSLEEP.SYNCS 0x989680 ;  /* 0x009896800000995d */ /* 0x008fea0003900000 */
[----:B------:R-:W3:Y:S02]  /*b6c0*/  @!P1 SYNCS.PHASECHK.TRANS64 P1, [R0+URZ+0x36420], R5 ;  /* 0x03642005000095a7 */ /* 0x000ee4000802007f */
[----:B---3--:R-:W-:Y:S05]  /*b6d0*/  @!P1 BRA `(.L_x_1951) ;  /* 0xfffffffc00f09947 */ /* 0x008fea000383ffff */
[----:B------:R-:W-:Y:S05]  /*b6e0*/  BRA `(.L_x_1952) ;  /* 0xffffffec00607947 */ /* 0x000fea000383ffff */
.L_x_1933:
[----:B--2---:R2:W3:Y:S02]  /*b6f0*/  SYNCS.PHASECHK.TRANS64.TRYWAIT P1, [R0+URZ+0x36438], R6 ;  /* 0x03643806000075a7 */ /* 0x0044e4000802017f */
[----:B---3--:R-:W-:Y:S05]  /*b700*/  @!P1 NANOSLEEP.SYNCS 0x989680 ;  /* 0x009896800000995d */ /* 0x008fea0003900000 */
[----:B------:R-:W3:Y:S02]  /*b710*/  @!P1 SYNCS.PHASECHK.TRANS64 P1, [R0+URZ+0x36438], R6 ;  /* 0x03643806000095a7 */ /* 0x000ee4000802007f */
[----:B---3--:R-:W-:Y:S05]  /*b720*/  @!P1 BRA `(.L_x_1933) ;  /* 0xfffffffc00f09947 */ /* 0x008fea000383ffff */
[----:B------:R-:W-:Y:S05]  /*b730*/  BRA `(.L_x_1953) ;  /* 0xfffffff0002c7947 */ /* 0x000fea000383ffff */
.L_x_1935:
[----:B-1----:R1:W2:Y:S02]  /*b740*/  SYNCS.PHASECHK.TRANS64.TRYWAIT P1, [R0+URZ+0x36428], R5 ;  /* 0x03642805000075a7 */ /* 0x0022a4000802017f */
[----:B--2---:R-:W-:Y:S05]  /*b750*/  @!P1 NANOSLEEP.SYNCS 0x989680 ;  /* 0x009896800000995d */ /* 0x004fea0003900000 */
[----:B------:R-:W2:Y:S02]  /*b760*/  @!P1 SYNCS.PHASECHK.TRANS64 P1, [R0+URZ+0x36428], R5 ;  /* 0x03642805000095a7 */ /* 0x000ea4000802007f */
[----:B--2---:R-:W-:Y:S05]  /*b770*/  @!P1 BRA `(.L_x_1935) ;  /* 0xfffffffc00f09947 */ /* 0x004fea000383ffff */
[----:B------:R-:W-:Y:S05]  /*b780*/  BRA `(.L_x_1954) ;  /* 0xfffffff000d87947 */ /* 0x000fea000383ffff */
.L_x_1937:
[----:B--2---:R2:W3:Y:S02]  /*b790*/  SYNCS.PHASECHK.TRANS64.TRYWAIT P1, [R0+URZ+0x36438], R3 ;  /* 0x03643803000075a7 */ /* 0x0044e4000802017f */
[----:B---3--:R-:W-:Y:S05]  /*b7a0*/  @!P1 NANOSLEEP.SYNCS 0x989680 ;  /* 0x009896800000995d */ /* 0x008fea0003900000 */
[----:B------:R-:W3:Y:S02]  /*b7b0*/  @!P1 SYNCS.PHASECHK.TRANS64 P1, [R0+URZ+0x36438], R3 ;  /* 0x03643803000095a7 */ /* 0x000ee4000802007f */
[----:B---3--:R-:W-:Y:S05]  /*b7c0*/  @!P1 BRA `(.L_x_1937) ;  /* 0xfffffffc00f09947 */ /* 0x008fea000383ffff */
[----:B------:R-:W-:Y:S05]  /*b7d0*/  BRA `(.L_x_1955) ;  /* 0xfffffff400947947 */ /* 0x000fea000383ffff */
.L_x_1939:
[----:B------:R-:W-:Y:S01]  /*b7e0*/  BSSY B0, `(.L_x_1956) ;  /* 0x0000006000007945 */ /* 0x000fe20003800000 */
[----:B------:R-:W-:-:S07]  /*b7f0*/  IMAD.MOV.U32 R15, RZ, RZ, -0x1 ;  /* 0xffffffffff0f7424 */ /* 0x000fce00078e00ff */
[----:B--2---:R-:W-:Y:S05]  /*b800*/  WARPSYNC.COLLECTIVE R15, `(.L_x_1957) ;  /* 0x000000000f0c7348 */ /* 0x004fea0003c00000 */
[----:B------:R-:W-:Y:S02]  /*b810*/  ELECT P6, UR62, PT ;  /* 0x00000000003e782f */ /* 0x000fe400038c0000 */
[----:B------:R-:W-:Y:S01]  /*b820*/  MOV R14, UR62 ;  /* 0x0000003e000e7c02 */ /* 0x000fe20008000f00 */
[----:B--2---:R-:W-:Y:S10]  /*b830*/  ENDCOLLECTIVE ;  /* 0x000000000000791b */ /* 0x004ff40003800000 */
.L_x_1957:
[----:B------:R-:W-:Y:S05]  /*b840*/  BSYNC B0 ;  /* 0x0000000000007941 */ /* 0x000fea0003800000 */
.L_x_1956:
[----:B------:R-:W-:Y:S05]  /*b850*/  BRA `(.L_x_1958) ;  /* 0xfffffff800507947 */ /* 0x000fea000383ffff */
.L_x_1941:
[----:B-1----:R1:W3:Y:S02]  /*b860*/  SYNCS.PHASECHK.TRANS64.TRYWAIT P0, [R7+URZ], R4 ;  /* 0x00000004070075a7 */ /* 0x0022e4000800017f */
[----:B---3--:R-:W-:Y:S05]  /*b870*/  @!P0 NANOSLEEP.SYNCS 0x989680 ;  /* 0x009896800000895d */ /* 0x008fea0003900000 */
[----:B------:R-:W3:Y:S02]  /*b880*/  @!P0 SYNCS.PHASECHK.TRANS64 P0, [R7+URZ], R4 ;  /* 0x00000004070085a7 */ /* 0x000ee4000800007f */
[----:B---3--:R-:W-:Y:S05]  /*b890*/  @!P0 BRA `(.L_x_1941) ;  /* 0xfffffffc00f08947 */ /* 0x008fea000383ffff */
[----:B------:R-:W-:Y:S05]  /*b8a0*/  BRA `(.L_x_1959) ;  /* 0xfffffff800907947 */ /* 0x000fea000383ffff */
.L_x_1942:
[----:B---3--:R3:W4:Y:S02]  /*b8b0*/  SYNCS.PHASECHK.TRANS64.TRYWAIT P0, [R3+URZ], R0 ;  /* 0x00000000030075a7 */ /* 0x008724000800017f */
[----:B----4-:R-:W-:Y:S05]  /*b8c0*/  @!P0 NANOSLEEP.SYNCS 0x989680 ;  /* 0x009896800000895d */ /* 0x010fea0003900000 */
[----:B------:R-:W4:Y:S02]  /*b8d0*/  @!P0 SYNCS.PHASECHK.TRANS64 P0, [R3+URZ], R0 ;  /* 0x00000000030085a7 */ /* 0x000f24000800007f */
[----:B----4-:R-:W-:Y:S05]  /*b8e0*/  @!P0 BRA `(.L_x_1942) ;  /* 0xfffffffc00f08947 */ /* 0x010fea000383ffff */
[----:B------:R-:W-:Y:S05]  /*b8f0*/  BRA `(.L_x_1960) ;  /* 0xfffffff800847947 */ /* 0x000fea000383ffff */
.L_x_1961:
        /* <DEDUP_REMOVED lines=16> */
.L_x_7661:


//--------------------- .text._ZN7cutlass13device_kernelIN5flash11enable_sm90INS1_16FlashAttnBwdSm90INS1_25CollectiveMainloopBwdSm90ILi2ELi1ELi1EN4cute5tupleIJNS5_1CILi1EEES8_S8_EEENS6_IJNS7_ILi64EEENS7_ILi96EEENS7_ILi192EEEEEENS_6half_tEfNS_4arch4Sm90ELb0ELb1ELb1ELb1ELb1ELb0ELb1ELb0ELi3ELi1ELi1ELi1ELb0EEENS1_21CollectiveEpilogueBwdISD_SE_SG_Li384ELb1ELb1ELi3EEENS1_19SingleTileSchedulerILb1ELb0ELb0ELi96EEEEEEEEEvNT_6ParamsE --------------------------
	.section	.text._ZN7cutlass13device_kernelIN5flash11enable_sm90INS1_16FlashAttnBwdSm90INS1_25CollectiveMainloopBwdSm90ILi2ELi1ELi1EN4cute5tupleIJNS5_1CILi1EEES8_S8_EEENS6_IJNS7_ILi64EEENS7_ILi96EEENS7_ILi192EEEEEENS_6half_tEfNS_4arch4Sm90ELb0ELb1ELb1ELb1ELb1ELb0ELb1ELb0ELi3ELi1ELi1ELi1ELb0EEENS1_21CollectiveEpilogueBwdISD_SE_SG_Li384ELb1ELb1ELi3EEENS1_19SingleTileSchedulerILb1ELb0ELb0ELi96EEEEEEEEEvNT_6ParamsE,"ax",@progbits
	.align	128
.text._ZN7cutlass13device_kernelIN5flash11enable_sm90INS1_16FlashAttnBwdSm90INS1_25CollectiveMainloopBwdSm90ILi2ELi1ELi1EN4cute5tupleIJNS5_1CILi1EEES8_S8_EEENS6_IJNS7_ILi64EEENS7_ILi96EEENS7_ILi192EEEEEENS_6half_tEfNS_4arch4Sm90ELb0ELb1ELb1ELb1ELb1ELb0ELb1ELb0ELi3ELi1ELi1ELi1ELb0EEENS1_21CollectiveEpilogueBwdISD_SE_SG_Li384ELb1ELb1ELi3EEENS1_19SingleTileSchedulerILb1ELb0ELb0ELi96EEEEEEEEEvNT_6ParamsE:
        .type           _ZN7cutlass13device_kernelIN5flash11enable_sm90INS1_16FlashAttnBwdSm90INS1_25CollectiveMainloopBwdSm90ILi2ELi1ELi1EN4cute5tupleIJNS5_1CILi1EEES8_S8_EEENS6_IJNS7_ILi64EEENS7_ILi96EEENS7_ILi192EEEEEENS_6half_tEfNS_4arch4Sm90ELb0ELb1ELb1ELb1ELb1ELb0ELb1ELb0ELi3ELi1ELi1ELi1ELb0EEENS1_21CollectiveEpilogueBwdISD_SE_SG_Li384ELb1ELb1ELi3EEENS1_19SingleTileSchedulerILb1ELb0ELb0ELi96EEEEEEEEEvNT_6ParamsE,@function
        .size           _ZN7cutlass13device_kernelIN5flash11enable_sm90INS1_16FlashAttnBwdSm90INS1_25CollectiveMainloopBwdSm90ILi2ELi1ELi1EN4cute5tupleIJNS5_1CILi1EEES8_S8_EEENS6_IJNS7_ILi64EEENS7_ILi96EEENS7_ILi192EEEEEENS_6half_tEfNS_4arch4Sm90ELb0ELb1ELb1ELb1ELb1ELb0ELb1ELb0ELi3ELi1ELi1ELi1ELb0EEENS1_21CollectiveEpilogueBwdISD_SE_SG_Li384ELb1ELb1ELi3EEENS1_19SingleTileSchedulerILb1ELb0ELb0ELi96EEEEEEEEEvNT_6ParamsE,(.L_x_7662 - _ZN7cutlass13device_kernelIN5flash11enable_sm90INS1_16FlashAttnBwdSm90INS1_25CollectiveMainloopBwdSm90ILi2ELi1ELi1EN4cute5tupleIJNS5_1CILi1EEES8_S8_EEENS6_IJNS7_ILi64EEENS7_ILi96EEENS7_ILi192EEEEEENS_6half_tEfNS_4arch4Sm90ELb0ELb1ELb1ELb1ELb1ELb0ELb1ELb0ELi3ELi1ELi1ELi1ELb0EEENS1_21CollectiveEpilogueBwdISD_SE_SG_Li384ELb1ELb1ELi3EEENS1_19SingleTileSchedulerILb1ELb0ELb0ELi96EEEEEEEEEvNT_6ParamsE)
        .other          _ZN7cutlass13device_kernelIN5flash11enable_sm90INS1_16FlashAttnBwdSm90INS1_25CollectiveMainloopBwdSm90ILi2ELi1ELi1EN4cute5tupleIJNS5_1CILi1EEES8_S8_EEENS6_IJNS7_ILi64EEENS7_ILi96EEENS7_ILi192EEEEEENS_6half_tEfNS_4arch4Sm90ELb0ELb1ELb1ELb1ELb1ELb0ELb1ELb0ELi3ELi1ELi1ELi1ELb0EEENS1_21CollectiveEpilogueBwdISD_SE_SG_Li384ELb1ELb1ELi3EEENS1_19SingleTileSchedulerILb1ELb0ELb0ELi96EEEEEEEEEvNT_6ParamsE,@"STO_CUDA_ENTRY STV_DEFAULT"
_ZN7cutlass13device_kernelIN5flash11enable_sm90INS1_16FlashAttnBwdSm90INS1_25CollectiveMainloopBwdSm90ILi2ELi1ELi1EN4cute5tupleIJNS5_1CILi1EEES8_S8_EEENS6_IJNS7_ILi64EEENS7_ILi96EEENS7_ILi192EEEEEENS_6half_tEfNS_4arch4Sm90ELb0ELb1ELb1ELb1ELb1ELb0ELb1ELb0ELi3ELi1ELi1ELi1ELb0EEENS1_21CollectiveEpilogueBwdISD_SE_SG_Li384ELb1ELb1ELi3EEENS1_19SingleTileSchedulerILb1ELb0ELb0ELi96EEEEEEEEEvNT_6ParamsE:
        /* <DEDUP_REMOVED lines=23> */
.L_x_1963:
[----:B------:R-:W-:Y:S05]  /*0170*/  BSYNC B0 ;  /* 0x0000000000007941 */ /* 0x000fea0003800000 */
.L_x_1962:
        /* <DEDUP_REMOVED lines=34> */
.L_x_1964:
        /* <DEDUP_REMOVED lines=20> */
.L_x_1965:
        /* <DEDUP_REMOVED lines=9> */
.L_x_1968:
        /* <DEDUP_REMOVED lines=21> */
.L_x_1969:
        /* <DEDUP_REMOVED lines=10> */
.L_x_1971:
[----:B------:R-:W2:Y:S02]  /*0760*/  LDC R0, c[0x0][0x8bc] ;  /* 0x00022f00ff007b82 */ /* 0x000ea40000000800 */
.L_x_1970:
        /* <DEDUP_REMOVED lines=16> */
.L_x_1973:
        /* <DEDUP_REMOVED lines=10> */
.L_x_1974:
        /* <DEDUP_REMOVED lines=8> */
.L_x_1975:
        /* <DEDUP_REMOVED lines=9> */
.L_x_1976:
        /* <DEDUP_REMOVED lines=22> */
.L_x_1977:
        /* <DEDUP_REMOVED lines=79> */
.L_x_1980:
        /* <DEDUP_REMOVED lines=15> */
.L_x_1979:
        /* <DEDUP_REMOVED lines=20> */
.L_x_1982:
        /* <DEDUP_REMOVED lines=15> */
.L_x_1981:
        /* <DEDUP_REMOVED lines=8> */
.L_x_2156:
        /* <DEDUP_REMOVED lines=19> */
.L_x_1984:
        /* <DEDUP_REMOVED lines=113> */
.L_x_2004:
[----:B------:R-:W-:-:S13]  /*1c50*/  ISETP.NE.AND P0, PT, R8, 0x3, PT ;  /* 0x000000030800780c */ /* 0x000fda0003f05270 */
[----:B------:R-:W-:Y:S05]  /*1c60*/  @!P0 BRA `(.L_x_1986) ;  /* 0x0000000000048947 */ /* 0x000fea0003800000 */
[----:B------:R-:W-:Y:S01]  /*1c70*/  BPT.TRAP 0x1 ;  /* 0x000000040000795c */ /* 0x000fe20000300000 */
.L_x_1986:
[----:B------:R-:W-:Y:S02]  /*1c80*/  LEA R3, R2, UR36, 0x3 ;  /* 0x0000002402037c11 */ /* 0x000fe4000f8e18ff */
[----:B------:R-:W-:-:S04]  /*1c90*/  SHF.L.U32 R10, R7, 0x1f, RZ ;  /* 0x0000001f070a7819 */ /* 0x000fc800000006ff */
[----:B------:R1:W2:Y:S01]  /*1ca0*/  SYNCS.PHASECHK.TRANS64.TRYWAIT P1, [R3+URZ+0x36410], R10 ;  /* 0x0364100a030075a7 */ /* 0x0002a2000802017f */
[----:B------:R-:W-:Y:S05]  /*1cb0*/  @!P0 BRA `(.L_x_1987) ;  /* 0x0000000000048947 */ /* 0x000fea0003800000 */
[----:B------:R-:W-:Y:S01]  /*1cc0*/  BPT.TRAP 0x1 ;  /* 0x000000040000795c */ /* 0x000fe20000300000 */
.L_x_1987:
[----:B--2---:R-:W-:Y:S05]  /*1cd0*/  @P1 BRA `(.L_x_1988) ;  /* 0x0000000000081947 */ /* 0x004fea0003800000 */
[----:B------:R-:W2:Y:S02]  /*1ce0*/  SYNCS.PHASECHK.TRANS64.TRYWAIT P1, [R3+URZ+0x36410], R10 ;  /* 0x0364100a030075a7 */ /* 0x000ea4000802017f */
[----:B--2---:R-:W-:Y:S05]  /*1cf0*/  @!P1 BRA `(.L_x_1989) ;  /* 0x000000a400749947 */ /* 0x004fea0003800000 */
.L_x_1988:
        /* <DEDUP_REMOVED lines=103> */
.L_x_1990:
[----:B-1----:R-:W-:-:S04]  /*2370*/  SHF.L.U32 R11, R5, 0x1f, RZ ;  /* 0x0000001f050b7819 */ /* 0x002fc800000006ff */
[----:B------:R1:W4:Y:S01]  /*2380*/  SYNCS.PHASECHK.TRANS64.TRYWAIT P1, [UR36+0x36430], R11 ;  /* 0x0364300bff0075a7 */ /* 0x0003220008020164 */
[----:B------:R-:W-:Y:S05]  /*2390*/  @!P0 BRA `(.L_x_1991) ;  /* 0x0000000000048947 */ /* 0x000fea0003800000 */
[----:B------:R-:W-:Y:S01]  /*23a0*/  BPT.TRAP 0x1 ;  /* 0x000000040000795c */ /* 0x000fe20000300000 */
.L_x_1991:
[----:B----4-:R-:W-:Y:S05]  /*23b0*/  @P1 BRA `(.L_x_1992) ;  /* 0x0000000000081947 */ /* 0x010fea0003800000 */
[----:B------:R-:W4:Y:S02]  /*23c0*/  SYNCS.PHASECHK.TRANS64.TRYWAIT P1, [UR36+0x36430], R11 ;  /* 0x0364300bff0075a7 */ /* 0x000f240008020164 */
[----:B----4-:R-:W-:Y:S05]  /*23d0*/  @!P1 BRA `(.L_x_1993) ;  /* 0x0000009c00d09947 */ /* 0x010fea0003800000 */
.L_x_1992:
        /* <DEDUP_REMOVED lines=145> */
.L_x_1996:
[----:B------:R-:W-:-:S13]  /*2cf0*/  ISETP.NE.AND P1, PT, R140, 0x1, PT ;  /* 0x000000018c00780c */ /* 0x000fda0003f25270 */
[----:B------:R-:W1:Y:S08]  /*2d00*/  @P1 LDC R143, c[0x0][0x754] ;  /* 0x0001d500ff8f1b82 */ /* 0x000e700000000800 */
[----:B------:R-:W2:Y:S01]  /*2d10*/  @P1 LDC R142, c[0x0][0x758] ;  /* 0x0001d600ff8e1b82 */ /* 0x000ea20000000800 */
[----:B-1----:R-:W-:-:S05]  /*2d20*/  @P1 IMAD.HI.U32 R143, R145, R143, RZ ;  /* 0x0000008f918f1227 */ /* 0x002fca00078e00ff */
[----:B--2---:R-:W-:-:S07]  /*2d30*/  @P1 SHF.R.U32.HI R145, RZ, R142, R143 ;  /* 0x0000008eff911219 */ /* 0x004fce000001168f */
.L_x_1997:
[----:B------:R-:W-:Y:S05]  /*2d40*/  BSYNC B0 ;  /* 0x0000000000007941 */ /* 0x000fea0003800000 */
.L_x_1995:
[----:B------:R-:W2:Y:S01]  /*2d50*/  LDL R142, [R1+0x10] ;  /* 0x00001000018e7983 */ /* 0x000ea20000100800 */
[----:B------:R-:W-:Y:S01]  /*2d60*/  IADD3 R150, R141, UR4, R4 ;  /* 0x000000048d967c10 */ /* 0x000fe2000fffe004 */
[----:B--2---:R-:W-:-:S05]  /*2d70*/  IMAD R145, R145, R140, R142 ;  /* 0x0000008c91917224 */ /* 0x004fca00078e028e */
[----:B------:R-:W-:Y:S02]  /*2d80*/  VIADDMNMX R146, R145, R140, R146, PT ;  /* 0x0000008c91927246 */ /* 0x000fe40003800192 */
[----:B------:R-:W-:-:S07]  /*2d90*/  VIMNMX R150, R150, R145, !PT ;  /* 0x0000009196967248 */ /* 0x000fce0007fe0100 */
.L_x_1994:
        /* <DEDUP_REMOVED lines=17> */
.L_x_2000:
[----:B------:R-:W-:-:S13]  /*2eb0*/  ISETP.NE.AND P1, PT, R140, 0x1, PT ;  /* 0x000000018c00780c */ /* 0x000fda0003f25270 */
[----:B------:R-:W1:Y:S08]  /*2ec0*/  @P1 LDC R142, c[0x0][0x754] ;  /* 0x0001d500ff8e1b82 */ /* 0x000e700000000800 */
[----:B------:R-:W2:Y:S01]  /*2ed0*/  @P1 LDC R141, c[0x0][0x758] ;  /* 0x0001d600ff8d1b82 */ /* 0x000ea20000000800 */
[----:B-1----:R-:W-:-:S05]  /*2ee0*/  @P1 IMAD.HI.U32 R142, R143, R142, RZ ;  /* 0x0000008e8f8e1227 */ /* 0x002fca00078e00ff */
[----:B--2---:R-:W-:-:S07]  /*2ef0*/  @P1 SHF.R.U32.HI R143, RZ, R141, R142 ;  /* 0x0000008dff8f1219 */ /* 0x004fce000001168e */
.L_x_2001:
[----:B------:R-:W-:Y:S05]  /*2f00*/  BSYNC B0 ;  /* 0x0000000000007941 */ /* 0x000fea0003800000 */
.L_x_1999:
[----:B------:R-:W2:Y:S02]  /*2f10*/  LDL R141, [R1+0x10] ;  /* 0x00001000018d7983 */ /* 0x000ea40000100800 */
[----:B--2---:R-:W-:-:S05]  /*2f20*/  IMAD R143, R143, R140, R141 ;  /* 0x0000008c8f8f7224 */ /* 0x004fca00078e028d */
[----:B------:R-:W-:Y:S02]  /*2f30*/  VIMNMX R147, R147, R143, !PT ;  /* 0x0000008f93937248 */ /* 0x000fe40007fe0100 */
[----:B------:R-:W-:-:S07]  /*2f40*/  VIADDMNMX R144, R143, R140, R144, PT ;  /* 0x0000008c8f907246 */ /* 0x000fce0003800190 */
.L_x_1998:
        /* <DEDUP_REMOVED lines=283> */
.L_x_2002:
        /* <DEDUP_REMOVED lines=59> */
.L_x_2003:
        /* <DEDUP_REMOVED lines=63> */
.L_x_1978:
        /* <DEDUP_REMOVED lines=129> */
.L_x_2006:
        /* <DEDUP_REMOVED lines=54> */
.L_x_2008:
[----:B------:R-:W-:Y:S05]  /*5410*/  BSYNC B0 ;  /* 0x0000000000007941 */ /* 0x000fea0003800000 */
.L_x_2007:
        /* <DEDUP_REMOVED lines=15> */
.L_x_2010:
[----:B------:R-:W-:Y:S05]  /*5510*/  BSYNC B0 ;  /* 0x0000000000007941 */ /* 0x000fea0003800000 */
.L_x_2009:
        /* <DEDUP_REMOVED lines=18> */
.L_x_2012:
[----:B------:R-:W-:Y:S05]  /*5640*/  BSYNC B0 ;  /* 0x0000000000007941 */ /* 0x000fea0003800000 */
.L_x_2011:
        /* <DEDUP_REMOVED lines=17> */
.L_x_2014:
[----:B------:R-:W-:Y:S05]  /*5760*/  BSYNC B0 ;  /* 0x0000000000007941 */ /* 0x000fea0003800000 */
.L_x_2013:
        /* <DEDUP_REMOVED lines=18> */
.L_x_2016:
[----:B------:R-:W-:Y:S05]  /*5890*/  BSYNC B0 ;  /* 0x0000000000007941 */ /* 0x000fea0003800000 */
.L_x_2015:
        /* <DEDUP_REMOVED lines=20> */
.L_x_2018:
[----:B------:R-:W-:Y:S05]  /*59e0*/  BSYNC B0 ;  /* 0x0000000000007941 */ /* 0x000fea0003800000 */
.L_x_2017:
        /* <DEDUP_REMOVED lines=26> */
.L_x_2020:
[----:B------:R-:W-:Y:S05]  /*5b90*/  BSYNC B0 ;  /* 0x0000000000007941 */ /* 0x000fea0003800000 */
.L_x_2019:
        /* <DEDUP_REMOVED lines=15> */
.L_x_2022:
[----:B------:R-:W-:Y:S05]  /*5c90*/  BSYNC B0 ;  /* 0x0000000000007941 */ /* 0x000fea0003800000 */
.L_x_2021:
        /* <DEDUP_REMOVED lines=15> */
.L_x_2024:
[----:B------:R-:W-:Y:S05]  /*5d90*/  BSYNC B0 ;  /* 0x0000000000007941 */ /* 0x000fea0003800000 */
.L_x_2023:
        /* <DEDUP_REMOVED lines=15> */
.L_x_2026:
[----:B------:R-:W-:Y:S05]  /*5e90*/  BSYNC B0 ;  /* 0x0000000000007941 */ /* 0x000fea0003800000 */
.L_x_2025:
        /* <DEDUP_REMOVED lines=15> */
.L_x_2028:
[----:B------:R-:W-:Y:S05]  /*5f90*/  BSYNC B0 ;  /* 0x0000000000007941 */ /* 0x000fea0003800000 */
.L_x_2027:
        /* <DEDUP_REMOVED lines=15> */
.L_x_2005:
        /* <DEDUP_REMOVED lines=31> */
.L_x_2029:
        /* <DEDUP_REMOVED lines=45> */
.L_x_2031:
[----:B------:R-:W-:Y:S05]  /*6550*/  BSYNC B0 ;  /* 0x0000000000007941 */ /* 0x000fea0003800000 */
.L_x_2030:
        /* <DEDUP_REMOVED lines=16> */
.L_x_2033:
[----:B------:R-:W-:Y:S05]  /*6660*/  BSYNC B0 ;  /* 0x0000000000007941 */ /* 0x000fea0003800000 */
.L_x_2032:
        /* <DEDUP_REMOVED lines=16> */
.L_x_2035:
[----:B------:R-:W-:Y:S05]  /*6770*/  BSYNC B0 ;  /* 0x0000000000007941 */ /* 0x000fea0003800000 */
.L_x_2034:
        /* <DEDUP_REMOVED lines=17> */
.L_x_2037:
[----:B------:R-:W-:Y:S05]  /*6890*/  BSYNC B0 ;  /* 0x0000000000007941 */ /* 0x000fea0003800000 */
.L_x_2036:
        /* <DEDUP_REMOVED lines=16> */
.L_x_2039:
[----:B------:R-:W-:Y:S05]  /*69a0*/  BSYNC B0 ;  /* 0x0000000000007941 */ /* 0x000fea0003800000 */
.L_x_2038:
        /* <DEDUP_REMOVED lines=20> */
.L_x_2041:
[----:B------:R-:W-:Y:S05]  /*6af0*/  BSYNC B0 ;  /* 0x0000000000007941 */ /* 0x000fea0003800000 */
.L_x_2040:
        /* <DEDUP_REMOVED lines=24> */
.L_x_2043:
[----:B------:R-:W-:Y:S05]  /*6c80*/  BSYNC B0 ;  /* 0x0000000000007941 */ /* 0x000fea0003800000 */
.L_x_2042:
        /* <DEDUP_REMOVED lines=15> */
.L_x_2045:
[----:B------:R-:W-:Y:S05]  /*6d80*/  BSYNC B0 ;  /* 0x0000000000007941 */ /* 0x000fea0003800000 */
.L_x_2044:
        /* <DEDUP_REMOVED lines=15> */
.L_x_2047:
[----:B------:R-:W-:Y:S05]  /*6e80*/  BSYNC B0 ;  /* 0x0000000000007941 */ /* 0x000fea0003800000 */
.L_x_2046:
        /* <DEDUP_REMOVED lines=15> */
.L_x_2049:
[----:B------:R-:W-:Y:S05]  /*6f80*/  BSYNC B0 ;  /* 0x0000000000007941 */ /* 0x000fea0003800000 */
.L_x_2048:
        /* <DEDUP_REMOVED lines=15> */
.L_x_2051:
[----:B------:R-:W-:Y:S05]  /*7080*/  BSYNC B0 ;  /* 0x0000000000007941 */ /* 0x000fea0003800000 */
.L_x_2050:
        /* <DEDUP_REMOVED lines=15> */
.L_x_1967:
        /* <DEDUP_REMOVED lines=21> */
.L_x_2053:
        /* <DEDUP_REMOVED lines=13> */
.L_x_2055:
[----:B------:R-:W-:-:S05]  /*73a0*/  ULDC UR4, c[0x0][0x8bc] ;  /* 0x00022f0000047ab9 */ /* 0x000fca0000000800 */
.L_x_2054:
        /* <DEDUP_REMOVED lines=26> */
[----:B------:R-:W-:Y:S01]  /*7550*/  ULDC UR10, c[0x0][0x280] ;  /* 0x0000a000000a7ab9 */ /* 0x000fe20000000800 */
[----:B-1----:R-:W-:-:S11]  /*7560*/  USHF.R.S32.HI UR17, URZ, 0x1f, UR7 ;  /* 0x0000001f3f117899 */ /* 0x002fd60008011407 */
[----:B--2---:R-:W-:Y:S02]  /*7570*/  @P0 R2UR UR4, R0 ;  /* 0x00000000000402ca */ /* 0x004fe400000e0000 */
[----:B------:R-:W-:-:S04]  /*7580*/  ISETP.NE.U32.AND P0, PT, RZ, UR8, PT ;  /* 0x00000008ff007c0c */ /* 0x000fc8000bf05070 */
        /* <DEDUP_REMOVED lines=14> */
.L_x_2056:
        /* <DEDUP_REMOVED lines=13> */
.L_x_2057:
        /* <DEDUP_REMOVED lines=12> */
.L_x_2058:
[----:B------:R-:W-:Y:S01]  /*7800*/  UIADD3 UR8, -UR11, UR10, UR6 ;  /* 0x0000000a0b087290 */ /* 0x000fe2000fffe106 */
[----:B------:R-:W-:Y:S01]  /*7810*/  ISETP.LE.AND P0, PT, RZ, UR22, PT ;  /* 0x00000016ff007c0c */ /* 0x000fe2000bf03270 */
[----:B------:R-:W-:Y:S01]  /*7820*/  ULDC UR9, c[0x0][0x74c] ;  /* 0x0001d30000097ab9 */ /* 0x000fe20000000800 */
[----:B------:R-:W-:Y:S02]  /*7830*/  USHF.R.S32.HI UR13, URZ, 0x1f, UR16 ;  /* 0x0000001f3f0d7899 */ /* 0x000fe40008011410 */
[----:B------:R-:W-:Y:S02]  /*7840*/  UIADD3 UR9, UR8, -UR9, URZ ;  /* 0x8000000908097290 */ /* 0x000fe4000fffe03f */
[----:B------:R-:W-:Y:S02]  /*7850*/  UIADD3 UR8, UR10, 0x3f, URZ ;  /* 0x0000003f0a087890 */ /* 0x000fe4000fffe03f */
[----:B------:R-:W-:Y:S01]  /*7860*/  USHF.R.S32.HI UR12, URZ, 0x1f, UR9 ;  /* 0x0000001f3f0c7899 */ /* 0x000fe20008011409 */
[----:B------:R-:W-:Y:S01]  /*7870*/  ULDC UR15, c[0x0][0x288] ;  /* 0x0000a200000f7ab9 */ /* 0x000fe20000000800 */
[----:B------:R-:W-:-:S02]  /*7880*/  USEL UR20, UR13, URZ, !UP0 ;  /* 0x0000003f0d147287 */ /* 0x000fc4000c000000 */
[----:B------:R-:W-:Y:S02]  /*7890*/  ULEA.HI UR12, UR12, UR9, URZ, 0x6 ;  /* 0x000000090c0c7291 */ /* 0x000fe4000f8f303f */
[----:B------:R-:W-:Y:S02]  /*78a0*/  USHF.R.S32.HI UR9, URZ, 0x1f, UR8 ;  /* 0x0000001f3f097899 */ /* 0x000fe40008011408 */
[----:B------:R-:W-:Y:S02]  /*78b0*/  USHF.R.S32.HI UR12, URZ, 0x6, UR12 ;  /* 0x000000063f0c7899 */ /* 0x000fe4000801140c */
[----:B------:R-:W-:Y:S02]  /*78c0*/  ULEA.HI UR8, UR9, UR8, URZ, 0x6 ;  /* 0x0000000809087291 */ /* 0x000fe4000f8f303f */
[----:B------:R-:W-:Y:S02]  /*78d0*/  UIMAD UR13, UR16, UR15, URZ ;  /* 0x0000000f100d72a4 */ /* 0x000fe4000f8e023f */
[----:B------:R-:W-:-:S02]  /*78e0*/  UISETP.LT.AND UP1, UPT, URZ, UR12, UPT ;  /* 0x0000000c3f00728c */ /* 0x000fc4000bf21270 */
[----:B------:R-:W-:Y:S02]  /*78f0*/  USHF.R.S32.HI UR8, URZ, 0x6, UR8 ;  /* 0x000000063f087899 */ /* 0x000fe40008011408 */
[----:B------:R-:W-:Y:S02]  /*7900*/  USEL UR14, UR16, URZ, !UP0 ;  /* 0x0000003f100e7287 */ /* 0x000fe4000c000000 */
[----:B------:R-:W-:Y:S02]  /*7910*/  UIADD3 UR23, UP0, UR13, UR7, URZ ;  /* 0x000000070d177290 */ /* 0x000fe4000ff1e03f */
[----:B------:R-:W-:Y:S01]  /*7920*/  USEL UR9, URZ, UR12, !UP1 ;  /* 0x0000000c3f097287 */ /* 0x000fe2000c800000 */
[----:B------:R-:W-:Y:S01]  /*7930*/  IMAD.U32 R9, RZ, RZ, UR8 ;  /* 0x00000008ff097e24 */ /* 0x000fe2000f8e00ff */
[----:B------:R-:W-:Y:S10]  /*7940*/  @!P0 BRA `(.L_x_2059) ;  /* 0x0000000000248947 */ /* 0x000ff40003800000 */
[----:B------:R-:W-:-:S03]  /*7950*/  UIADD3 UR6, UR6, 0x9f, UR10 ;  /* 0x0000009f06067890 */ /* 0x000fc6000fffe00a */
[----:B------:R-:W-:Y:S02]  /*7960*/  ULDC UR10, c[0x0][0x748] ;  /* 0x0001d200000a7ab9 */ /* 0x000fe40000000800 */
[----:B------:R-:W-:-:S04]  /*7970*/  UIADD3 UR6, UR6, UR10, -UR11 ;  /* 0x0000000a06067290 */ /* 0x000fc8000fffe80b */
[----:B------:R-:W-:-:S04]  /*7980*/  USHF.R.S32.HI UR10, URZ, 0x1f, UR6 ;  /* 0x0000001f3f0a7899 */ /* 0x000fc80008011406 */
[----:B------:R-:W-:-:S04]  /*7990*/  ULEA.HI UR10, UR10, UR6, URZ, 0x6 ;  /* 0x000000060a0a7291 */ /* 0x000fc8000f8f303f */
[----:B------:R-:W-:-:S04]  /*79a0*/  USHF.R.S32.HI UR10, URZ, 0x6, UR10 ;  /* 0x000000063f0a7899 */ /* 0x000fc8000801140a */
[----:B------:R-:W-:-:S04]  /*79b0*/  UISETP.LT.AND UP1, UPT, UR8, UR10, UPT ;  /* 0x0000000a0800728c */ /* 0x000fc8000bf21270 */
[----:B------:R-:W-:-:S06]  /*79c0*/  USEL UR10, UR8, UR10, UP1 ;  /* 0x0000000a080a7287 */ /* 0x000fcc0008800000 */
[----:B------:R-:W-:-:S07]  /*79d0*/  IMAD.U32 R9, RZ, RZ, UR10 ;  /* 0x0000000aff097e24 */ /* 0x000fce000f8e00ff */
.L_x_2059:
[----:B------:R-:W-:Y:S02]  /*79e0*/  ISETP.GT.AND P1, PT, R9, UR9, PT ;  /* 0x0000000909007c0c */ /* 0x000fe4000bf24270 */
[----:B------:R-:W-:Y:S01]  /*79f0*/  ELECT P0, URZ, PT ;  /* 0x00000000003f782f */ /* 0x000fe20003800000 */
[----:B------:R-:W-:-:S10]  /*7a00*/  ULEA.HI.X.SX32 UR10, UR13, UR17, 0x1, UP0 ;  /* 0x000000110d0a7291 */ /* 0x000fd400080f0e3f */
[----:B------:R-:W-:Y:S05]  /*7a10*/  @!P1 BRA `(.L_x_2060) ;  /* 0x0000001400889947 */ /* 0x000fea0003800000 */
[----:B------:R-:W1:Y:S01]  /*7a20*/  S2R R2, SR_TID.X ;  /* 0x0000000000027919 */ /* 0x000e620000002100 */
[----:B------:R-:W-:Y:S01]  /*7a30*/  ULDC.64 UR18, c[0x0][0x2d8] ;  /* 0x0000b60000127ab9 */ /* 0x000fe20000000a00 */
[----:B------:R-:W-:Y:S01]  /*7a40*/  VIADD R0, R9, -UR9 ;  /* 0x8000000909007c36 */ /* 0x000fe20008000000 */
[----:B------:R-:W-:Y:S02]  /*7a50*/  UIMAD UR6, UR17, UR18, URZ ;  /* 0x00000012110672a4 */ /* 0x000fe4000f8e023f */
[----:B------:R-:W-:Y:S02]  /*7a60*/  UIMAD.WIDE.U32 UR12, UR7, UR18, URZ ;  /* 0x00000012070c72a5 */ /* 0x000fe4000f8e003f */
[----:B------:R-:W-:Y:S01]  /*7a70*/  UIMAD UR19, UR7, UR19, UR6 ;  /* 0x00000013071372a4 */ /* 0x000fe2000f8e0206 */
[----:B------:R-:W-:Y:S01]  /*7a80*/  LOP3.LUT R0, R0, 0x1, RZ, 0xc0, !PT ;  /* 0x0000000100007812 */ /* 0x000fe200078ec0ff */
[----:B------:R-:W-:Y:S02]  /*7a90*/  UIADD3 UR6, UP0, UR4, UR12, URZ ;  /* 0x0000000c04067290 */ /* 0x000fe4000ff1e03f */
[----:B------:R-:W-:Y:S01]  /*7aa0*/  UIADD3 UR19, UR13, UR19, URZ ;  /* 0x000000130d137290 */ /* 0x000fe2000fffe03f */
[----:B------:R-:W-:Y:S01]  /*7ab0*/  ISETP.NE.U32.AND P1, PT, R0, 0x1, PT ;  /* 0x000000010000780c */ /* 0x000fe20003f25070 */
[----:B------:R-:W-:Y:S01]  /*7ac0*/  ULDC.64 UR16, c[0x0][0x2e0] ;  /* 0x0000b80000107ab9 */ /* 0x000fe20000000a00 */
[----:B------:R-:W-:Y:S01]  /*7ad0*/  ULDC UR18, c[0x0][0x760] ;  /* 0x0001d80000127ab9 */ /* 0x000fe20000000800 */
[----:B------:R-:W-:-:S02]  /*7ae0*/  UIADD3.X UR7, UR5, UR19, URZ, UP0, !UPT ;  /* 0x0000001305077290 */ /* 0x000fc400087fe43f */
[----:B------:R-:W-:Y:S02]  /*7af0*/  UIMAD UR11, UR20, UR16, URZ ;  /* 0x00000010140b72a4 */ /* 0x000fe4000f8e023f */
[----:B------:R-:W-:Y:S02]  /*7b00*/  UIMAD.WIDE.U32 UR6, UR14, UR16, UR6 ;  /* 0x000000100e0672a5 */ /* 0x000fe4000f8e0006 */
[----:B------:R-:W-:Y:S02]  /*7b10*/  UIMAD UR17, UR14, UR17, UR11 ;  /* 0x000000110e1172a4 */ /* 0x000fe4000f8e020b */
[----:B------:R-:W-:Y:S02]  /*7b20*/  UIMAD UR11, UR15, UR18, URZ ;  /* 0x000000120f0b72a4 */ /* 0x000fe4000f8e023f */
[----:B------:R-:W-:Y:S01]  /*7b30*/  UIADD3 UR24, UR7, UR17, URZ ;  /* 0x0000001107187290 */ /* 0x000fe2000fffe03f */
[----:B-1----:R-:W-:Y:S01]  /*7b40*/  LOP3.LUT R10, R2, 0x1f, RZ, 0xc0, !PT ;  /* 0x0000001f020a7812 */ /* 0x002fe200078ec0ff */
[----:B------:R-:W-:Y:S10]  /*7b50*/  @P1 BRA `(.L_x_2061) ;  /* 0x0000000400d01947 */ /* 0x000ff40003800000 */
        /* <DEDUP_REMOVED lines=11> */
.L_x_2064:
[----:B------:R-:W2:Y:S04]  /*7c10*/  LDG.E.STRONG.GPU R0, desc[UR38][R2.64] ;  /* 0x0000002602007981 */ /* 0x000ea8000c1ef900 */
[----:B--2---:R-:W-:Y:S01]  /*7c20*/  CCTL.IVALL ;  /* 0x00000000ff00798f */ /* 0x004fe20002000000 */
[----:B------:R-:W-:Y:S05]  /*7c30*/  YIELD ;  /* 0x0000000000007946 */ /* 0x000fea0003800000 */
[----:B------:R-:W-:-:S13]  /*7c40*/  ISETP.NE.AND P1, PT, R0, UR22, PT ;  /* 0x0000001600007c0c */ /* 0x000fda000bf25270 */
[----:B------:R-:W-:Y:S05]  /*7c50*/  @P1 BRA `(.L_x_2064) ;  /* 0xfffffffc00ec1947 */ /* 0x000fea000383ffff */
.L_x_2063:
[----:B------:R-:W-:Y:S05]  /*7c60*/  BSYNC B0 ;  /* 0x0000000000007941 */ /* 0x000fea0003800000 */
.L_x_2062:
[----:B------:R-:W-:-:S03]  /*7c70*/  UMOV UR15, 0xffffffff ;  /* 0xffffffff000f7882 */ /* 0x000fc60000000000 */
[----:B------:R-:W-:Y:S05]  /*7c80*/  BRA.DIV UR15, `(.L_x_2065) ;  /* 0x000000460fbc7947 */ /* 0x000fea000b800000 */
[----:B------:R-:W-:Y:S01]  /*7c90*/  NOP ;  /* 0x0000000000007918 */ /* 0x000fe20000000000 */
.L_x_2159:
        /* <DEDUP_REMOVED lines=22> */
.L_x_2067:
[----:B------:R-:W-:Y:S05]  /*7e00*/  BSYNC B0 ;  /* 0x0000000000007941 */ /* 0x000fea0003800000 */
.L_x_2066:
        /* <DEDUP_REMOVED lines=19> */
.L_x_2069:
[----:B------:R-:W-:Y:S05]  /*7f40*/  BSYNC B0 ;  /* 0x0000000000007941 */ /* 0x000fea0003800000 */
.L_x_2068:
        /* <DEDUP_REMOVED lines=20> */
.L_x_2071:
[----:B------:R-:W-:Y:S05]  /*8090*/  BSYNC B0 ;  /* 0x0000000000007941 */ /* 0x000fea0003800000 */
.L_x_2070:
[----:B------:R-:W-:Y:S06]  /*80a0*/  BAR.ARV 0xa, 0xa0 ;  /* 0x0282800000007b1d */ /* 0x000fec0000002000 */
[----:B------:R-:W-:Y:S04]  /*80b0*/  BSSY B0, `(.L_x_2072) ;  /* 0x0000003000007945 */ /* 0x000fe80003800000 */
[----:B------:R-:W-:Y:S05]  /*80c0*/  @!P0 BRA `(.L_x_2073) ;  /* 0x0000000000048947 */ /* 0x000fea0003800000 */
[----:B------:R-:W-:-:S04]  /*80d0*/  DEPBAR.LE SB0, 0x1 ;  /* 0x000080400000791a */ /* 0x000fc80000000000 */
.L_x_2073:
[----:B------:R-:W-:Y:S05]  /*80e0*/  BSYNC B0 ;  /* 0x0000000000007941 */ /* 0x000fea0003800000 */
.L_x_2072:
[----:B------:R-:W-:Y:S06]  /*80f0*/  BAR.ARV 0xb, 0xa0 ;  /* 0x02c2800000007b1d */ /* 0x000fec0000002000 */
[----:B------:R-:W-:Y:S04]  /*8100*/  BSSY B0, `(.L_x_2074) ;  /* 0x0000003000007945 */ /* 0x000fe80003800000 */
[----:B------:R-:W-:Y:S05]  /*8110*/  @!P0 BRA `(.L_x_2075) ;  /* 0x0000000000048947 */ /* 0x000fea0003800000 */
[----:B------:R-:W-:-:S04]  /*8120*/  DEPBAR.LE SB0, 0x0 ;  /* 0x000080000000791a */ /* 0x000fc80000000000 */
.L_x_2075:
[----:B------:R-:W-:Y:S05]  /*8130*/  BSYNC B0 ;  /* 0x0000000000007941 */ /* 0x000fea0003800000 */
.L_x_2074:
        /* <DEDUP_REMOVED lines=19> */
.L_x_2077:
[----:B------:R-:W-:Y:S05]  /*8270*/  BSYNC B0 ;  /* 0x0000000000007941 */ /* 0x000fea0003800000 */
.L_x_2076:
[----:B------:R-:W-:Y:S01]  /*8280*/  UIADD3 UR15, UR9, 0x1, URZ ;  /* 0x00000001090f7890 */ /* 0x000fe2000fffe03f */
[----:B------:R-:W-:Y:S11]  /*8290*/  BRA `(.L_x_2078) ;  /* 0x0000000000047947 */ /* 0x000ff60003800000 */
.L_x_2061:
[----:B------:R-:W-:-:S05]  /*82a0*/  UMOV UR15, UR9 ;  /* 0x00000009000f7c82 */ /* 0x000fca0008000000 */
.L_x_2078:
[----:B------:R-:W-:-:S06]  /*82b0*/  UIADD3 UR9, UR9, 0x1, URZ ;  /* 0x0000000109097890 */ /* 0x000fcc000fffe03f */
[----:B------:R-:W-:Y:S01]  /*82c0*/  ISETP.NE.AND P1, PT, R9, UR9, PT ;  /* 0x0000000909007c0c */ /* 0x000fe2000bf25270 */
[----:B------:R-:W-:-:S12]  /*82d0*/  UMOV UR9, UR15 ;  /* 0x0000000f00097c82 */ /* 0x000fd80008000000 */
[----:B------:R-:W-:Y:S05]  /*82e0*/  @!P1 BRA `(.L_x_2060) ;  /* 0x0000000c00549947 */ /* 0x000fea0003800000 */
[----:B------:R-:W-:Y:S01]  /*82f0*/  UMOV UR18, UR12 ;  /* 0x0000000c00127c82 */ /* 0x000fe20008000000 */
[----:B------:R-:W-:Y:S01]  /*8300*/  UMOV UR9, UR15 ;  /* 0x0000000f00097c82 */ /* 0x000fe20008000000 */
[----:B------:R-:W-:-:S03]  /*8310*/  UIMAD.WIDE.U32 UR12, UR14, UR16, UR18 ;  /* 0x000000100e0c72a5 */ /* 0x000fc6000f8e0012 */
[----:B------:R-:W-:Y:S01]  /*8320*/  ULDC.64 UR18, c[0x0][0x2c0] ;  /* 0x0000b00000127ab9 */ /* 0x000fe20000000a00 */
[----:B------:R-:W-:-:S04]  /*8330*/  UIADD3 UR4, UP0, UR4, UR12, URZ ;  /* 0x0000000c04047290 */ /* 0x000fc8000ff1e03f */
[----:B------:R-:W-:Y:S02]  /*8340*/  UIADD3.X UR5, UR5, UR17, UR13, UP0, !UPT ;  /* 0x0000001105057290 */ /* 0x000fe400087fe40d */
[----:B------:R-:W-:-:S04]  /*8350*/  ULEA UR14, UP0, UR4, UR18, 0x2 ;  /* 0x00000012040e7291 */ /* 0x000fc8000f80103f */
[----:B------:R-:W-:Y:S02]  /*8360*/  ULEA.HI.X UR5, UR4, UR19, UR5, 0x2, UP0 ;  /* 0x0000001304057291 */ /* 0x000fe400080f1405 */
[----:B------:R-:W-:Y:S01]  /*8370*/  UIADD3 UR14, UP0, UR14, 0x4000, URZ ;  /* 0x000040000e0e7890 */ /* 0x000fe2000ff1e03f */
[----:B------:R-:W-:-:S03]  /*8380*/  UMOV UR4, URZ ;  /* 0x0000003f00047c82 */ /* 0x000fc60008000000 */
[----:B------:R-:W-:-:S12]  /*8390*/  UIADD3.X UR5, URZ, UR5, URZ, UP0, !UPT ;  /* 0x000000053f057290 */ /* 0x000fd800087fe43f */
.L_x_2111:
        /* <DEDUP_REMOVED lines=11> */
.L_x_2081:
[----:B------:R-:W2:Y:S04]  /*8450*/  LDG.E.STRONG.GPU R0, desc[UR38][R2.64] ;  /* 0x0000002602007981 */ /* 0x000ea8000c1ef900 */
[----:B--2---:R-:W-:Y:S01]  /*8460*/  CCTL.IVALL ;  /* 0x00000000ff00798f */ /* 0x004fe20002000000 */
[----:B------:R-:W-:Y:S05]  /*8470*/  YIELD ;  /* 0x0000000000007946 */ /* 0x000fea0003800000 */
[----:B------:R-:W-:-:S13]  /*8480*/  ISETP.NE.AND P1, PT, R0, UR22, PT ;  /* 0x0000001600007c0c */ /* 0x000fda000bf25270 */
[----:B------:R-:W-:Y:S05]  /*8490*/  @P1 BRA `(.L_x_2081) ;  /* 0xfffffffc00ec1947 */ /* 0x000fea000383ffff */
.L_x_2080:
[----:B------:R-:W-:Y:S05]  /*84a0*/  BSYNC B0 ;  /* 0x0000000000007941 */ /* 0x000fea0003800000 */
.L_x_2079:
[----:B------:R-:W-:-:S03]  /*84b0*/  UMOV UR16, 0xffffffff ;  /* 0xffffffff00107882 */ /* 0x000fc60000000000 */
[----:B------:R-:W-:Y:S05]  /*84c0*/  BRA.DIV UR16, `(.L_x_2082) ;  /* 0x0000003e10c87947 */ /* 0x000fea000b800000 */
[----:B------:R-:W-:Y:S01]  /*84d0*/  NOP ;  /* 0x0000000000007918 */ /* 0x000fe20000000000 */
.L_x_2162:
        /* <DEDUP_REMOVED lines=19> */
.L_x_2084:
[----:B------:R-:W-:Y:S05]  /*8610*/  BSYNC B0 ;  /* 0x0000000000007941 */ /* 0x000fea0003800000 */
.L_x_2083:
[----:B------:R-:W-:Y:S01]  /*8620*/  UIMAD UR19, UR15, 0x3000, UR4 ;  /* 0x000030000f1378a4 */ /* 0x000fe2000f8e0204 */
[----:B------:R-:W-:Y:S06]  /*8630*/  BAR.SYNC.DEFER_BLOCKING 0xe, 0xa0 ;  /* 0x0382800000007b1d */ /* 0x000fec0000010000 */
[----:B------:R-:W-:Y:S01]  /*8640*/  UMOV UR16, UR14 ;  /* 0x0000000e00107c82 */ /* 0x000fe20008000000 */
[----:B------:R-:W-:Y:S01]  /*8650*/  UMOV UR17, UR5 ;  /* 0x0000000500117c82 */ /* 0x000fe20008000000 */
[----:B------:R-:W-:Y:S01]  /*8660*/  BSSY B0, `(.L_x_2085) ;  /* 0x000000c000007945 */ /* 0x000fe20003800000 */
[----:B------:R-:W-:-:S03]  /*8670*/  UIMAD.WIDE UR16, UR19, 0x4, UR16 ;  /* 0x00000004131078a5 */ /* 0x000fc6000f8e0210 */
[----:B------:R-:W-:Y:S09]  /*8680*/  @!P0 BRA `(.L_x_2086) ;  /* 0x0000000000248947 */ /* 0x000ff20003800000 */
        /* <DEDUP_REMOVED lines=9> */
.L_x_2086:
[----:B------:R-:W-:Y:S05]  /*8720*/  BSYNC B0 ;  /* 0x0000000000007941 */ /* 0x000fea0003800000 */
.L_x_2085:
        /* <DEDUP_REMOVED lines=15> */
.L_x_2088:
[----:B------:R-:W-:Y:S05]  /*8820*/  BSYNC B0 ;  /* 0x0000000000007941 */ /* 0x000fea0003800000 */
.L_x_2087:
[----:B------:R-:W-:Y:S06]  /*8830*/  BAR.ARV 0xa, 0xa0 ;  /* 0x0282800000007b1d */ /* 0x000fec0000002000 */
[----:B------:R-:W-:Y:S04]  /*8840*/  BSSY B0, `(.L_x_2089) ;  /* 0x0000003000007945 */ /* 0x000fe80003800000 */
[----:B------:R-:W-:Y:S05]  /*8850*/  @!P0 BRA `(.L_x_2090) ;  /* 0x0000000000048947 */ /* 0x000fea0003800000 */
[----:B------:R-:W-:-:S04]  /*8860*/  DEPBAR.LE SB0, 0x1 ;  /* 0x000080400000791a */ /* 0x000fc80000000000 */
.L_x_2090:
[----:B------:R-:W-:Y:S05]  /*8870*/  BSYNC B0 ;  /* 0x0000000000007941 */ /* 0x000fea0003800000 */
.L_x_2089:
[----:B------:R-:W-:Y:S06]  /*8880*/  BAR.ARV 0xb, 0xa0 ;  /* 0x02c2800000007b1d */ /* 0x000fec0000002000 */
[----:B------:R-:W-:Y:S04]  /*8890*/  BSSY B0, `(.L_x_2091) ;  /* 0x0000003000007945 */ /* 0x000fe80003800000 */
[----:B------:R-:W-:Y:S05]  /*88a0*/  @!P0 BRA `(.L_x_2092) ;  /* 0x0000000000048947 */ /* 0x000fea0003800000 */
[----:B------:R-:W-:-:S04]  /*88b0*/  DEPBAR.LE SB0, 0x0 ;  /* 0x000080000000791a */ /* 0x000fc80000000000 */
.L_x_2092:
[----:B------:R-:W-:Y:S05]  /*88c0*/  BSYNC B0 ;  /* 0x0000000000007941 */ /* 0x000fea0003800000 */
.L_x_2091:
        /* <DEDUP_REMOVED lines=19> */
.L_x_2094:
[----:B------:R-:W-:Y:S05]  /*8a00*/  BSYNC B0 ;  /* 0x0000000000007941 */ /* 0x000fea0003800000 */
.L_x_2093:
        /* <DEDUP_REMOVED lines=9> */
.L_x_2097:
[----:B------:R-:W2:Y:S04]  /*8aa0*/  LDG.E.STRONG.GPU R0, desc[UR38][R2.64] ;  /* 0x0000002602007981 */ /* 0x000ea8000c1ef900 */
[----:B--2---:R-:W-:Y:S01]  /*8ab0*/  CCTL.IVALL ;  /* 0x00000000ff00798f */ /* 0x004fe20002000000 */
[----:B------:R-:W-:Y:S05]  /*8ac0*/  YIELD ;  /* 0x0000000000007946 */ /* 0x000fea0003800000 */
[----:B------:R-:W-:-:S13]  /*8ad0*/  ISETP.NE.AND P1, PT, R0, UR22, PT ;  /* 0x0000001600007c0c */ /* 0x000fda000bf25270 */
[----:B------:R-:W-:Y:S05]  /*8ae0*/  @P1 BRA `(.L_x_2097) ;  /* 0xfffffffc00ec1947 */ /* 0x000fea000383ffff */
.L_x_2096:
[----:B------:R-:W-:Y:S05]  /*8af0*/  BSYNC B0 ;  /* 0x0000000000007941 */ /* 0x000fea0003800000 */
.L_x_2095:
[----:B------:R-:W-:-:S03]  /*8b00*/  UMOV UR12, 0xffffffff ;  /* 0xffffffff000c7882 */ /* 0x000fc60000000000 */
[----:B------:R-:W-:Y:S05]  /*8b10*/  BRA.DIV UR12, `(.L_x_2098) ;  /* 0x0000003a0c507947 */ /* 0x000fea000b800000 */
[----:B------:R-:W-:Y:S01]  /*8b20*/  NOP ;  /* 0x0000000000007918 */ /* 0x000fe20000000000 */
.L_x_2165:
        /* <DEDUP_REMOVED lines=15> */
.L_x_2100:
[----:B------:R-:W-:Y:S05]  /*8c20*/  BSYNC B0 ;  /* 0x0000000000007941 */ /* 0x000fea0003800000 */
.L_x_2099:
        /* <DEDUP_REMOVED lines=14> */
.L_x_2102:
[----:B------:R-:W-:Y:S05]  /*8d10*/  BSYNC B0 ;  /* 0x0000000000007941 */ /* 0x000fea0003800000 */
.L_x_2101:
        /* <DEDUP_REMOVED lines=15> */
.L_x_2104:
[----:B------:R-:W-:Y:S05]  /*8e10*/  BSYNC B0 ;  /* 0x0000000000007941 */ /* 0x000fea0003800000 */
.L_x_2103:
[----:B------:R-:W-:Y:S06]  /*8e20*/  BAR.ARV 0xa, 0xa0 ;  /* 0x0282800000007b1d */ /* 0x000fec0000002000 */
[----:B------:R-:W-:Y:S04]  /*8e30*/  BSSY B0, `(.L_x_2105) ;  /* 0x0000003000007945 */ /* 0x000fe80003800000 */
[----:B------:R-:W-:Y:S05]  /*8e40*/  @!P0 BRA `(.L_x_2106) ;  /* 0x0000000000048947 */ /* 0x000fea0003800000 */
[----:B------:R-:W-:-:S04]  /*8e50*/  DEPBAR.LE SB0, 0x1 ;  /* 0x000080400000791a */ /* 0x000fc80000000000 */
.L_x_2106:
[----:B------:R-:W-:Y:S05]  /*8e60*/  BSYNC B0 ;  /* 0x0000000000007941 */ /* 0x000fea0003800000 */
.L_x_2105:
[----:B------:R-:W-:Y:S06]  /*8e70*/  BAR.ARV 0xb, 0xa0 ;  /* 0x02c2800000007b1d */ /* 0x000fec0000002000 */
[----:B------:R-:W-:Y:S04]  /*8e80*/  BSSY B0, `(.L_x_2107) ;  /* 0x0000003000007945 */ /* 0x000fe80003800000 */
[----:B------:R-:W-:Y:S05]  /*8e90*/  @!P0 BRA `(.L_x_2108) ;  /* 0x0000000000048947 */ /* 0x000fea0003800000 */
[----:B------:R-:W-:-:S04]  /*8ea0*/  DEPBAR.LE SB0, 0x0 ;  /* 0x000080000000791a */ /* 0x000fc80000000000 */
.L_x_2108:
[----:B------:R-:W-:Y:S05]  /*8eb0*/  BSYNC B0 ;  /* 0x0000000000007941 */ /* 0x000fea0003800000 */
.L_x_2107:
        /* <DEDUP_REMOVED lines=19> */
.L_x_2110:
[----:B------:R-:W-:Y:S05]  /*8ff0*/  BSYNC B0 ;  /* 0x0000000000007941 */ /* 0x000fea0003800000 */
.L_x_2109:
[----:B------:R-:W-:Y:S02]  /*9000*/  UIADD3 UR9, UR9, 0x2, URZ ;  /* 0x0000000209097890 */ /* 0x000fe4000fffe03f */
[----:B------:R-:W-:-:S04]  /*9010*/  UIADD3 UR4, UR4, 0x6000, URZ ;  /* 0x0000600004047890 */ /* 0x000fc8000fffe03f */
[----:B------:R-:W-:-:S13]  /*9020*/  ISETP.LE.AND P1, PT, R9, UR9, PT ;  /* 0x0000000909007c0c */ /* 0x000fda000bf23270 */
[----:B------:R-:W-:Y:S05]  /*9030*/  @!P1 BRA `(.L_x_2111) ;  /* 0xfffffff000d89947 */ /* 0x000fea000383ffff */
.L_x_2060:
        /* <DEDUP_REMOVED lines=41> */
.L_x_2114:
[----:B------:R-:W-:Y:S05]  /*92d0*/  BSYNC B0 ;  /* 0x0000000000007941 */ /* 0x000fea0003800000 */
.L_x_2113:
[----:B------:R-:W-:Y:S05]  /*92e0*/  BRA `(.L_x_2115) ;  /* 0x0000000000047947 */ /* 0x000fea0003800000 */
.L_x_2112:
[----:B------:R-:W-:-:S05]  /*92f0*/  UMOV UR4, UR9 ;  /* 0x0000000900047c82 */ /* 0x000fca0008000000 */
.L_x_2115:
        /* <DEDUP_REMOVED lines=11> */
.L_x_2120:
        /* <DEDUP_REMOVED lines=24> */
.L_x_2117:
[----:B------:R-:W-:Y:S05]  /*9530*/  BSYNC B0 ;  /* 0x0000000000007941 */ /* 0x000fea0003800000 */
.L_x_2116:
        /* <DEDUP_REMOVED lines=24> */
.L_x_2119:
[----:B------:R-:W-:Y:S05]  /*96c0*/  BSYNC B0 ;  /* 0x0000000000007941 */ /* 0x000fea0003800000 */
.L_x_2118:
[----:B------:R-:W-:Y:S02]  /*96d0*/  UIADD3 UR7, UR7, 0x2, URZ ;  /* 0x0000000207077890 */ /* 0x000fe4000fffe03f */
[----:B------:R-:W-:Y:S02]  /*96e0*/  ULEA UR5, UR17, UR5, 0x1 ;  /* 0x0000000511057291 */ /* 0x000fe4000f8e083f */
[----:B------:R-:W-:Y:S02]  /*96f0*/  ULEA UR6, UR17, UR6, 0x1 ;  /* 0x0000000611067291 */ /* 0x000fe4000f8e083f */
[----:B------:R-:W-:-:S13]  /*9700*/  ISETP.NE.AND P0, PT, RZ, UR7, PT ;  /* 0x00000007ff007c0c */ /* 0x000fda000bf05270 */
[----:B------:R-:W-:Y:S05]  /*9710*/  @!P0 BRA `(.L_x_1972) ;  /* 0x0000002800b08947 */ /* 0x000fea0003800000 */
[----:B------:R-:W-:Y:S05]  /*9720*/  BRA `(.L_x_2120) ;  /* 0xfffffffc00207947 */ /* 0x000fea000383ffff */
.L_x_2052:
        /* <DEDUP_REMOVED lines=11> */
.L_x_2121:
        /* <DEDUP_REMOVED lines=10> */
.L_x_2123:
[----:B------:R-:W4:Y:S02]  /*9880*/  LDC R5, c[0x0][0x8bc] ;  /* 0x00022f00ff057b82 */ /* 0x000f240000000800 */
.L_x_2122:
        /* <DEDUP_REMOVED lines=48> */
.L_x_2125:
        /* <DEDUP_REMOVED lines=9> */
.L_x_2126:
[----:B------:R-:W-:Y:S05]  /*9c20*/  @!P0 BRA `(.L_x_2127) ;  /* 0x00000000000c8947 */ /* 0x000fea0003800000 */
[----:B------:R-:W2:Y:S04]  /*9c30*/  LDG.E R5, desc[UR38][R2.64] ;  /* 0x0000002602057981 */ /* 0x000ea8000c1e1900 */
[----:B-1----:R-:W2:Y:S02]  /*9c40*/  LDG.E R14, desc[UR38][R2.64+0x4] ;  /* 0x00000426020e7981 */ /* 0x002ea4000c1e1900 */
[----:B--2---:R-:W-:-:S07]  /*9c50*/  IMAD.IADD R14, R14, 0x1, -R5 ;  /* 0x000000010e0e7824 */ /* 0x004fce00078e0a05 */
.L_x_2127:
[----:B-12--5:R-:W-:Y:S01]  /*9c60*/  IADD3 R2, -R14, R15, R8 ;  /* 0x0000000f0e027210 */ /* 0x026fe20007ffe108 */
        /* <DEDUP_REMOVED lines=19> */
.L_x_2128:
        /* <DEDUP_REMOVED lines=62> */
.L_x_2166:
        /* <DEDUP_REMOVED lines=9> */
.L_x_2131:
        /* <DEDUP_REMOVED lines=112> */
.L_x_2142:
[----:B-1----:R-:W-:-:S05]  /*a910*/  IMAD.MOV.U32 R6, RZ, RZ, 0x1 ;  /* 0x00000001ff067424 */ /* 0x002fca00078e00ff */
[----:B------:R-:W-:-:S04]  /*a920*/  SHF.L.U32 R6, R6, 0x1f, RZ ;  /* 0x0000001f06067819 */ /* 0x000fc800000006ff */
[----:B------:R-:W1:Y:S02]  /*a930*/  SYNCS.PHASECHK.TRANS64.TRYWAIT P1, [R0+URZ+0x36438], R6 ;  /* 0x03643806000075a7 */ /* 0x000e64000802017f */
[----:B-1----:R-:W-:Y:S05]  /*a940*/  @!P1 BRA `(.L_x_2134) ;  /* 0x0000001800f49947 */ /* 0x002fea0003800000 */
.L_x_2167:
[----:B------:R-:W-:Y:S05]  /*a950*/  @P0 BRA `(.L_x_2135) ;  /* 0x0000000000140947 */ /* 0x000fea0003800000 */
[----:B------:R-:W-:Y:S01]  /*a960*/  ISETP.NE.AND P1, PT, R18, RZ, PT ;  /* 0x000000ff1200720c */ /* 0x000fe20003f25270 */
[----:B------:R-:W-:-:S04]  /*a970*/  IMAD.MOV.U32 R3, RZ, RZ, 0x6100 ;  /* 0x00006100ff037424 */ /* 0x000fc800078e00ff */
[----:B------:R2:W-:Y:S08]  /*a980*/  SYNCS.ARRIVE.TRANS64 RZ, [R0+URZ+0x36430], R3 ;  /* 0x0364300300ff79a7 */ /* 0x0005f0000800003f */
[----:B------:R-:W-:Y:S05]  /*a990*/  @!P1 BRA `(.L_x_2135) ;  /* 0x0000000000049947 */ /* 0x000fea0003800000 */
[----:B------:R-:W-:Y:S01]  /*a9a0*/  BPT.TRAP 0x1 ;  /* 0x000000040000795c */ /* 0x000fe20000300000 */
.L_x_2135:
        /* <DEDUP_REMOVED lines=48> */
.L_x_2168:
[----:B------:R-:W-:Y:S05]  /*acb0*/  @P0 BRA `(.L_x_2137) ;  /* 0x0000000000140947 */ /* 0x000fea0003800000 */
[----:B------:R-:W-:Y:S01]  /*acc0*/  ISETP.NE.AND P1, PT, R18, RZ, PT ;  /* 0x000000ff1200720c */ /* 0x000fe20003f25270 */
[----:B--2---:R-:W-:-:S04]  /*acd0*/  IMAD.MOV.U32 R3, RZ, RZ, 0x6100 ;  /* 0x00006100ff037424 */ /* 0x004fc800078e00ff */
[----:B------:R3:W-:Y:S08]  /*ace0*/  SYNCS.ARRIVE.TRANS64 RZ, [R0+URZ+0x36418], R3 ;  /* 0x0364180300ff79a7 */ /* 0x0007f0000800003f */
[----:B------:R-:W-:Y:S05]  /*acf0*/  @!P1 BRA `(.L_x_2137) ;  /* 0x0000000000049947 */ /* 0x000fea0003800000 */
[----:B------:R-:W-:Y:S01]  /*ad00*/  BPT.TRAP 0x1 ;  /* 0x000000040000795c */ /* 0x000fe20000300000 */
.L_x_2137:
        /* <DEDUP_REMOVED lines=47> */
.L_x_2169:
        /* <DEDUP_REMOVED lines=8> */
.L_x_2139:
        /* <DEDUP_REMOVED lines=37> */
.L_x_2171:
[----:B------:R-:W-:Y:S05]  /*b2d0*/  @P0 BRA `(.L_x_2141) ;  /* 0x0000000000140947 */ /* 0x000fea0003800000 */
[----:B------:R-:W-:Y:S01]  /*b2e0*/  ISETP.NE.AND P1, PT, R18, RZ, PT ;  /* 0x000000ff1200720c */ /* 0x000fe20003f25270 */
[----:B--2---:R-:W-:-:S04]  /*b2f0*/  IMAD.MOV.U32 R5, RZ, RZ, 0x6100 ;  /* 0x00006100ff057424 */ /* 0x004fc800078e00ff */
[----:B------:R3:W-:Y:S08]  /*b300*/  SYNCS.ARRIVE.TRANS64 RZ, [R0+URZ+0x36410], R5 ;  /* 0x0364100500ff79a7 */ /* 0x0007f0000800003f */
[----:B------:R-:W-:Y:S05]  /*b310*/  @!P1 BRA `(.L_x_2141) ;  /* 0x0000000000049947 */ /* 0x000fea0003800000 */
[----:B------:R-:W-:Y:S01]  /*b320*/  BPT.TRAP 0x1 ;  /* 0x000000040000795c */ /* 0x000fe20000300000 */
.L_x_2141:
        /* <DEDUP_REMOVED lines=44> */
.L_x_2133:
[----:B------:R-:W-:Y:S01]  /*b5f0*/  ISETP.NE.AND P1, PT, R20, RZ, PT ;  /* 0x000000ff1400720c */ /* 0x000fe20003f25270 */
[----:B------:R-:W-:Y:S02]  /*b600*/  IMAD.MOV.U32 R5, RZ, RZ, R14 ;  /* 0x000000ffff057224 */ /* 0x000fe400078e000e */
[----:B------:R-:W-:-:S10]  /*b610*/  IMAD.MOV.U32 R16, RZ, RZ, 0x1 ;  /* 0x00000001ff107424 */ /* 0x000fd400078e00ff */
[----:B------:R-:W-:Y:S05]  /*b620*/  @!P1 BRA `(.L_x_2132) ;  /* 0x00000004008c9947 */ /* 0x000fea0003800000 */
[----:B------:R-:W2:Y:S02]  /*b630*/  SYNCS.PHASECHK.TRANS64.TRYWAIT P1, [R0+URZ+0x36438], R6 ;  /* 0x03643806000075a7 */ /* 0x000ea4000802017f */
[----:B--2---:R-:W-:Y:S05]  /*b640*/  @!P1 BRA `(.L_x_2143) ;  /* 0x0000001000149947 */ /* 0x004fea0003800000 */
.L_x_2172:
[----:B------:R-:W-:Y:S05]  /*b650*/  @P0 BRA `(.L_x_2144) ;  /* 0x0000000000140947 */ /* 0x000fea0003800000 */
[----:B------:R-:W-:Y:S01]  /*b660*/  ISETP.NE.AND P1, PT, R18, RZ, PT ;  /* 0x000000ff1200720c */ /* 0x000fe20003f25270 */
[----:B------:R-:W-:-:S04]  /*b670*/  IMAD.MOV.U32 R5, RZ, RZ, 0x6100 ;  /* 0x00006100ff057424 */ /* 0x000fc800078e00ff */
[----:B------:R3:W-:Y:S08]  /*b680*/  SYNCS.ARRIVE.TRANS64 RZ, [R0+URZ+0x36430], R5 ;  /* 0x0364300500ff79a7 */ /* 0x0007f0000800003f */
[----:B------:R-:W-:Y:S05]  /*b690*/  @!P1 BRA `(.L_x_2144) ;  /* 0x0000000000049947 */ /* 0x000fea0003800000 */
[----:B------:R-:W-:Y:S01]  /*b6a0*/  BPT.TRAP 0x1 ;  /* 0x000000040000795c */ /* 0x000fe20000300000 */
.L_x_2144:
        /* <DEDUP_REMOVED lines=42> */
.L_x_2173:
[----:B------:R-:W-:Y:S01]  /*b950*/  IMAD.MOV.U32 R16, RZ, RZ, RZ ;  /* 0x000000ffff107224 */ /* 0x000fe200078e00ff */
[----:B------:R-:W-:Y:S06]  /*b960*/  @P0 BRA `(.L_x_2146) ;  /* 0x0000000000140947 */ /* 0x000fec0003800000 */
[----:B------:R-:W-:Y:S01]  /*b970*/  ISETP.NE.AND P1, PT, R18, RZ, PT ;  /* 0x000000ff1200720c */ /* 0x000fe20003f25270 */
[----:B-1----:R-:W-:-:S04]  /*b980*/  IMAD.MOV.U32 R5, RZ, RZ, 0x6100 ;  /* 0x00006100ff057424 */ /* 0x002fc800078e00ff */
[----:B------:R2:W-:Y:S08]  /*b990*/  SYNCS.ARRIVE.TRANS64 RZ, [R0+URZ+0x36418], R5 ;  /* 0x0364180500ff79a7 */ /* 0x0005f0000800003f */
[----:B------:R-:W-:Y:S05]  /*b9a0*/  @!P1 BRA `(.L_x_2146) ;  /* 0x0000000000049947 */ /* 0x000fea0003800000 */
[----:B------:R-:W-:Y:S01]  /*b9b0*/  BPT.TRAP 0x1 ;  /* 0x000000040000795c */ /* 0x000fe20000300000 */
.L_x_2146:
        /* <DEDUP_REMOVED lines=42> */
.L_x_2132:
[----:B------:R-:W-:-:S04]  /*bc60*/  SHF.L.U32 R3, R16, 0x1f, RZ ;  /* 0x0000001f10037819 */ /* 0x000fc800000006ff */
[----:B------:R-:W2:Y:S02]  /*bc70*/  SYNCS.PHASECHK.TRANS64.TRYWAIT P1, [R0+URZ+0x36438], R3 ;  /* 0x03643803000075a7 */ /* 0x000ea4000802017f */
[----:B--2---:R-:W-:Y:S05]  /*bc80*/  @!P1 BRA `(.L_x_2147) ;  /* 0x0000000800ac9947 */ /* 0x004fea0003800000 */
.L_x_2174:
[----:B------:R-:W-:Y:S05]  /*bc90*/  @P0 BRA `(.L_x_2148) ;  /* 0x0000000000180947 */ /* 0x000fea0003800000 */
[----:B------:R-:W3:Y:S01]  /*bca0*/  S2R R2, SR_TID.X ;  /* 0x0000000000027919 */ /* 0x000ee20000002100 */
[----:B--2---:R-:W-:-:S04]  /*bcb0*/  IMAD.MOV.U32 R3, RZ, RZ, 0x6100 ;  /* 0x00006100ff037424 */ /* 0x004fc800078e00ff */
[----:B------:R4:W-:Y:S01]  /*bcc0*/  SYNCS.ARRIVE.TRANS64 RZ, [R0+URZ+0x36430], R3 ;  /* 0x0364300300ff79a7 */ /* 0x0009e2000800003f */
[----:B---3--:R-:W-:-:S13]  /*bcd0*/  LOP3.LUT P0, RZ, R2, 0x1f, RZ, 0xc0, !PT ;  /* 0x0000001f02ff7812 */ /* 0x008fda000780c0ff */
[----:B----4-:R-:W-:Y:S05]  /*bce0*/  @!P0 BRA `(.L_x_2148) ;  /* 0x0000000000048947 */ /* 0x010fea0003800000 */
[----:B------:R-:W-:Y:S01]  /*bcf0*/  BPT.TRAP 0x1 ;  /* 0x000000040000795c */ /* 0x000fe20000300000 */
.L_x_2148:
        /* <DEDUP_REMOVED lines=44> */
.L_x_2129:
[----:B------:R-:W-:Y:S05]  /*bfc0*/  BSYNC B0 ;  /* 0x0000000000007941 */ /* 0x000fea0003800000 */
.L_x_2124:
[----:B------:R-:W-:-:S03]  /*bfd0*/  UMOV UR7, 0xffffffff ;  /* 0xffffffff00077882 */ /* 0x000fc60000000000 */
[----:B------:R-:W-:Y:S05]  /*bfe0*/  BRA.DIV UR7, `(.L_x_2149) ;  /* 0x0000000607e87947 */ /* 0x000fea000b800000 */
[----:B------:R-:W-:-:S13]  /*bff0*/  ELECT P6, URZ, PT ;  /* 0x00000000003f782f */ /* 0x000fda00038c0000 */
.L_x_2177:
[----:B------:R-:W-:Y:S05]  /*c000*/  @!P6 BRA `(.L_x_1972) ;  /* 0x000000000074e947 */ /* 0x000fea0003800000 */
[----:B------:R-:W3:Y:S02]  /*c010*/  LDL.LU R3, [R1] ;  /* 0x0000000001037983 */ /* 0x000ee40000300800 */
[----:B---3--:R-:W-:-:S04]  /*c020*/  LOP3.LUT R3, R3, 0x2, RZ, 0xfc, !PT ;  /* 0x0000000203037812 */ /* 0x008fc800078efcff */
[----:B------:R-:W-:-:S13]  /*c030*/  ISETP.NE.AND P2, PT, R3, 0x3, PT ;  /* 0x000000030300780c */ /* 0x000fda0003f45270 */
[----:B------:R-:W-:Y:S05]  /*c040*/  @!P2 BRA `(.L_x_2150) ;  /* 0x000000000004a947 */ /* 0x000fea0003800000 */
[----:B--2---:R-:W-:Y:S01]  /*c050*/  BPT.TRAP 0x1 ;  /* 0x000000040000795c */ /* 0x004fe20000300000 */
.L_x_2150:
        /* <DEDUP_REMOVED lines=15> */
.L_x_2178:
[----:B------:R-:W3:Y:S02]  /*c150*/  SYNCS.PHASECHK.TRANS64.TRYWAIT P0, [R3+URZ], R0 ;  /* 0x00000000030075a7 */ /* 0x000ee4000800017f */
[----:B---3--:R-:W-:Y:S05]  /*c160*/  @!P0 BRA `(.L_x_2152) ;  /* 0x0000000400bc8947 */ /* 0x008fea0003800000 */
.L_x_2179:
[----:B------:R-:W-:Y:S05]  /*c170*/  @!P2 BRA `(.L_x_2153) ;  /* 0x000000000004a947 */ /* 0x000fea0003800000 */
[----:B--2---:R-:W-:Y:S01]  /*c180*/  BPT.TRAP 0x1 ;  /* 0x000000040000795c */ /* 0x004fe20000300000 */
.L_x_2153:
[----:B------:R-:W-:-:S07]  /*c190*/  SHF.L.U32 R16, R16, 0x1f, RZ ;  /* 0x0000001f10107819 */ /* 0x000fce00000006ff */
.L_x_2154:
[----:B----4-:R4:W1:Y:S02]  /*c1a0*/  SYNCS.PHASECHK.TRANS64.TRYWAIT P0, [R9+URZ+0x36438], R16 ;  /* 0x03643810090075a7 */ /* 0x010864000800017f */
[----:B-1----:R-:W-:Y:S05]  /*c1b0*/  @!P0 NANOSLEEP.SYNCS 0x989680 ;  /* 0x009896800000895d */ /* 0x002fea0003900000 */
[----:B------:R-:W1:Y:S02]  /*c1c0*/  @!P0 SYNCS.PHASECHK.TRANS64 P0, [R9+URZ+0x36438], R16 ;  /* 0x03643810090085a7 */ /* 0x000e64000800007f */
[----:B-1----:R-:W-:Y:S05]  /*c1d0*/  @!P0 BRA `(.L_x_2154) ;  /* 0xfffffffc00f08947 */ /* 0x002fea000383ffff */
.L_x_1972:
[----:B--2---:R-:W-:Y:S05]  /*c1e0*/  BSYNC B6 ;  /* 0x0000000000067941 */ /* 0x004fea0003800000 */
.L_x_1966:
[----:B------:R-:W-:Y:S05]  /*c1f0*/  EXIT ;  /* 0x000000000000794d */ /* 0x000fea0003800000 */
.L_x_1983:
[----:B------:R-:W-:Y:S02]  /*c200*/  IMAD.MOV.U32 R12, RZ, RZ, RZ ;  /* 0x000000ffff0c7224 */ /* 0x000fe400078e00ff */
[----:B------:R-:W-:Y:S02]  /*c210*/  IMAD.MOV.U32 R11, RZ, RZ, 0x1f ;  /* 0x0000001fff0b7424 */ /* 0x000fe400078e00ff */
[----:B------:R-:W-:-:S07]  /*c220*/  IMAD.MOV.U32 R15, RZ, RZ, -0x1 ;  /* 0xffffffffff0f7424 */ /* 0x000fce00078e00ff */
[----:B-1----:R-:W-:Y:S05]  /*c230*/  WARPSYNC.COLLECTIVE R15, `(.L_x_2155) ;  /* 0x000000000f087348 */ /* 0x002fea0003c00000 */
[----:B------:R2:W3:Y:S02]  /*c240*/  SHFL.IDX P6, R14, R13, R12, R11 ;  /* 0x0000000c0d0e7389 */ /* 0x0004e400000c000b */
[----:B-123--:R-:W-:Y:S01]  /*c250*/  ENDCOLLECTIVE ;  /* 0x000000000000791b */ /* 0x00efe20003800000 */
.L_x_2155:
[----:B------:R-:W-:Y:S05]  /*c260*/  BRA `(.L_x_2156) ;  /* 0xffffff5000687947 */ /* 0x000fea000383ffff */
.L_x_1985:
[----:B-1----:R-:W-:-:S04]  /*c270*/  IMAD.U32 R3, RZ, RZ, UR36 ;  /* 0x00000024ff037e24 */ /* 0x002fc8000f8e00ff */
[----:B------:R1:W3:Y:S03]  /*c280*/  SYNCS.PHASECHK.TRANS64.TRYWAIT P0, [R3+URZ+0x36400], R10 ;  /* 0x0364000a030075a7 */ /* 0x0002e6000800017f */
[----:B---3--:R-:W-:Y:S05]  /*c290*/  @!P0 NANOSLEEP.SYNCS 0x989680 ;  /* 0x009896800000895d */ /* 0x008fea0003900000 */
[----:B------:R-:W3:Y:S02]  /*c2a0*/  @!P0 SYNCS.PHASECHK.TRANS64 P0, [R3+URZ+0x36400], R10 ;  /* 0x0364000a030085a7 */ /* 0x000ee4000800007f */
[----:B---3--:R-:W-:Y:S05]  /*c2b0*/  @!P0 BRA `(.L_x_1985) ;  /* 0xfffffffc00ec8947 */ /* 0x008fea000383ffff */
[----:B------:R-:W-:Y:S05]  /*c2c0*/  BRA `(.L_x_1984) ;  /* 0xffffff50009c7947 */ /* 0x000fea000383ffff */
.L_x_1989:
[----:B--2---:R2:W3:Y:S02]  /*c2d0*/  SYNCS.PHASECHK.TRANS64.TRYWAIT P1, [R3+URZ+0x36410], R10 ;  /* 0x0364100a030075a7 */ /* 0x0044e4000802017f */
[----:B---3--:R-:W-:Y:S05]  /*c2e0*/  @!P1 NANOSLEEP.SYNCS 0x989680 ;  /* 0x009896800000995d */ /* 0x008fea0003900000 */
[----:B------:R-:W3:Y:S02]  /*c2f0*/  @!P1 SYNCS.PHASECHK.TRANS64 P1, [R3+URZ+0x36410], R10 ;  /* 0x0364100a030095a7 */ /* 0x000ee4000802007f */
[----:B---3--:R-:W-:Y:S05]  /*c300*/  @!P1 BRA `(.L_x_1989) ;  /* 0xfffffffc00f09947 */ /* 0x008fea000383ffff */
[----:B------:R-:W-:Y:S05]  /*c310*/  BRA `(.L_x_1988) ;  /* 0xffffff5800787947 */ /* 0x000fea000383ffff */
.L_x_1993:
[----:B----4-:R-:W-:-:S04]  /*c320*/  IMAD.U32 R12, RZ, RZ, UR36 ;  /* 0x00000024ff0c7e24 */ /* 0x010fc8000f8e00ff */
[----:B------:R4:W1:Y:S03]  /*c330*/  SYNCS.PHASECHK.TRANS64.TRYWAIT P1, [R12+URZ+0x36430], R11 ;  /* 0x0364300b0c0075a7 */ /* 0x000866000802017f */
[----:B-1----:R-:W-:Y:S05]  /*c340*/  @!P1 NANOSLEEP.SYNCS 0x989680 ;  /* 0x009896800000995d */ /* 0x002fea0003900000 */
[----:B------:R-:W1:Y:S02]  /*c350*/  @!P1 SYNCS.PHASECHK.TRANS64 P1, [R12+URZ+0x36430], R11 ;  /* 0x0364300b0c0095a7 */ /* 0x000e64000802007f */
[----:B-1----:R-:W-:Y:S05]  /*c360*/  @!P1 BRA `(.L_x_1993) ;  /* 0xfffffffc00ec9947 */ /* 0x002fea000383ffff */
[----:B------:R-:W-:Y:S05]  /*c370*/  BRA `(.L_x_1992) ;  /* 0xffffff6000187947 */ /* 0x000fea000383ffff */
.L_x_2065:
[----:B------:R-:W-:Y:S01]  /*c380*/  BSSY B0, `(.L_x_2157) ;  /* 0x0000005000007945 */ /* 0x000fe20003800000 */
[----:B------:R-:W-:-:S07]  /*c390*/  IMAD.MOV.U32 R15, RZ, RZ, -0x1 ;  /* 0xffffffffff0f7424 */ /* 0x000fce00078e00ff */
[----:B------:R-:W-:Y:S05]  /*c3a0*/  WARPSYNC.COLLECTIVE R15, `(.L_x_2158) ;  /* 0x000000000f087348 */ /* 0x000fea0003c00000 */
[----:B------:R-:W-:Y:S01]  /*c3b0*/  NOP ;  /* 0x0000000000007918 */ /* 0x000fe20000000000 */
[----:B------:R-:W-:Y:S01]  /*c3c0*/  ENDCOLLECTIVE ;  /* 0x000000000000791b */ /* 0x000fe20003800000 */
.L_x_2158:
[----:B------:R-:W-:Y:S05]  /*c3d0*/  BSYNC B0 ;  /* 0x0000000000007941 */ /* 0x000fea0003800000 */
.L_x_2157:
[----:B------:R-:W-:Y:S05]  /*c3e0*/  BRA `(.L_x_2159) ;  /* 0xffffffb8002c7947 */ /* 0x000fea000383ffff */
.L_x_2082:
[----:B------:R-:W-:Y:S01]  /*c3f0*/  BSSY B0, `(.L_x_2160) ;  /* 0x0000005000007945 */ /* 0x000fe20003800000 */
[----:B------:R-:W-:-:S07]  /*c400*/  IMAD.MOV.U32 R15, RZ, RZ, -0x1 ;  /* 0xffffffffff0f7424 */ /* 0x000fce00078e00ff */
[----:B------:R-:W-:Y:S05]  /*c410*/  WARPSYNC.COLLECTIVE R15, `(.L_x_2161) ;  /* 0x000000000f087348 */ /* 0x000fea0003c00000 */
[----:B------:R-:W-:Y:S01]  /*c420*/  NOP ;  /* 0x0000000000007918 */ /* 0x000fe20000000000 */
[----:B------:R-:W-:Y:S01]  /*c430*/  ENDCOLLECTIVE ;  /* 0x000000000000791b */ /* 0x000fe20003800000 */
.L_x_2161:
[----:B------:R-:W-:Y:S05]  /*c440*/  BSYNC B0 ;  /* 0x0000000000007941 */ /* 0x000fea0003800000 */
.L_x_2160:
[----:B------:R-:W-:Y:S05]  /*c450*/  BRA `(.L_x_2162) ;  /* 0xffffffc000207947 */ /* 0x000fea000383ffff */
.L_x_2098:
[----:B------:R-:W-:Y:S01]  /*c460*/  BSSY B0, `(.L_x_2163) ;  /* 0x0000005000007945 */ /* 0x000fe20003800000 */
[----:B------:R-:W-:-:S07]  /*c470*/  IMAD.MOV.U32 R15, RZ, RZ, -0x1 ;  /* 0xffffffffff0f7424 */ /* 0x000fce00078e00ff */
[----:B------:R-:W-:Y:S05]  /*c480*/  WARPSYNC.COLLECTIVE R15, `(.L_x_2164) ;  /* 0x000000000f087348 */ /* 0x000fea0003c00000 */
[----:B------:R-:W-:Y:S01]  /*c490*/  NOP ;  /* 0x0000000000007918 */ /* 0x000fe20000000000 */
[----:B------:R-:W-:Y:S01]  /*c4a0*/  ENDCOLLECTIVE ;  /* 0x000000000000791b */ /* 0x000fe20003800000 */
.L_x_2164:
[----:B------:R-:W-:Y:S05]  /*c4b0*/  BSYNC B0 ;  /* 0x0000000000007941 */ /* 0x000fea0003800000 */
.L_x_2163:
[----:B------:R-:W-:Y:S05]  /*c4c0*/  BRA `(.L_x_2165) ;  /* 0xffffffc400987947 */ /* 0x000fea000383ffff */
.L_x_2130:
[----:B-1----:R1:W2:Y:S02]  /*c4d0*/  SYNCS.PHASECHK.TRANS64.TRYWAIT P1, [R0+URZ+0x36420], R6 ;  /* 0x03642006000075a7 */ /* 0x0022a4000802017f */
[----:B--2---:R-:W-:Y:S05]  /*c4e0*/  @!P1 NANOSLEEP.SYNCS 0x989680 ;  /* 0x009896800000995d */ /* 0x004fea0003900000 */
[----:B------:R-:W2:Y:S02]  /*c4f0*/  @!P1 SYNCS.PHASECHK.TRANS64 P1, [R0+URZ+0x36420], R6 ;  /* 0x03642006000095a7 */ /* 0x000ea4000802007f */
[----:B--2---:R-:W-:Y:S05]  /*c500*/  @!P1 BRA `(.L_x_2130) ;  /* 0xfffffffc00f09947 */ /* 0x004fea000383ffff */
[----:B------:R-:W-:Y:S05]  /*c510*/  BRA `(.L_x_2166) ;  /* 0xffffffdc00187947 */ /* 0x000fea000383ffff */
.L_x_2134:
[----:B-1----:R1:W2:Y:S02]  /*c520*/  SYNCS.PHASECHK.TRANS64.TRYWAIT P1, [R0+URZ+0x36438], R6 ;  /* 0x03643806000075a7 */ /* 0x0022a4000802017f */
[----:B--2---:R-:W-:Y:S05]  /*c530*/  @!P1 NANOSLEEP.SYNCS 0x989680 ;  /* 0x009896800000995d */ /* 0x004fea0003900000 */
[----:B------:R-:W2:Y:S02]  /*c540*/  @!P1 SYNCS.PHASECHK.TRANS64 P1, [R0+URZ+0x36438], R6 ;  /* 0x03643806000095a7 */ /* 0x000ea4000802007f */
[----:B--2---:R-:W-:Y:S05]  /*c550*/  @!P1 BRA `(.L_x_2134) ;  /* 0xfffffffc00f09947 */ /* 0x004fea000383ffff */
[----:B------:R-:W-:Y:S05]  /*c560*/  BRA `(.L_x_2167) ;  /* 0xffffffe000f87947 */ /* 0x000fea000383ffff */
.L_x_2136:
[----:B--2---:R2:W3:Y:S02]  /*c570*/  SYNCS.PHASECHK.TRANS64.TRYWAIT P1, [R0+URZ+0x36428], R3 ;  /* 0x03642803000075a7 */ /* 0x0044e4000802017f */
[----:B---3--:R-:W-:Y:S05]  /*c580*/  @!P1 NANOSLEEP.SYNCS 0x989680 ;  /* 0x009896800000995d */ /* 0x008fea0003900000 */
[----:B------:R-:W3:Y:S02]  /*c590*/  @!P1 SYNCS.PHASECHK.TRANS64 P1, [R0+URZ+0x36428], R3 ;  /* 0x03642803000095a7 */ /* 0x000ee4000802007f */
[----:B---3--:R-:W-:Y:S05]  /*c5a0*/  @!P1 BRA `(.L_x_2136) ;  /* 0xfffffffc00f09947 */ /* 0x008fea000383ffff */
[----:B------:R-:W-:Y:S05]  /*c5b0*/  BRA `(.L_x_2168) ;  /* 0xffffffe400bc7947 */ /* 0x000fea000383ffff */
.L_x_2138:
        /* <DEDUP_REMOVED lines=8> */
.L_x_2140:
[----:B------:R-:W-:-:S07]  /*c640*/  SHF.L.U32 R5, R7, 0x1f, RZ ;  /* 0x0000001f07057819 */ /* 0x000fce00000006ff */
.L_x_2170:
[----:B--2---:R2:W3:Y:S02]  /*c650*/  SYNCS.PHASECHK.TRANS64.TRYWAIT P1, [R0+URZ+0x36420], R5 ;  /* 0x03642005000075a7 */ /* 0x0044e4000802017f */
[----:B---3--:R-:W-:Y:S05]  /*c660*/  @!P1 NANOSLEEP.SYNCS 0x989680 ;  /* 0x009896800000995d */ /* 0x008fea0003900000 */
[----:B------:R-:W3:Y:S02]  /*c670*/  @!P1 SYNCS.PHASECHK.TRANS64 P1, [R0+URZ+0x36420], R5 ;  /* 0x03642005000095a7 */ /* 0x000ee4000802007f */
[----:B---3--:R-:W-:Y:S05]  /*c680*/  @!P1 BRA `(.L_x_2170) ;  /* 0xfffffffc00f09947 */ /* 0x008fea000383ffff */
[----:B------:R-:W-:Y:S05]  /*c690*/  BRA `(.L_x_2171) ;  /* 0xffffffec000c7947 */ /* 0x000fea000383ffff */
.L_x_2143:
[----:B--2---:R2:W3:Y:S02]  /*c6a0*/  SYNCS.PHASECHK.TRANS64.TRYWAIT P1, [R0+URZ+0x36438], R6 ;  /* 0x03643806000075a7 */ /* 0x0044e4000802017f */
[----:B---3--:R-:W-:Y:S05]  /*c6b0*/  @!P1 NANOSLEEP.SYNCS 0x989680 ;  /* 0x009896800000995d */ /* 0x008fea0003900000 */
[----:B------:R-:W3:Y:S02]  /*c6c0*/  @!P1 SYNCS.PHASECHK.TRANS64 P1, [R0+URZ+0x36438], R6 ;  /* 0x03643806000095a7 */ /* 0x000ee4000802007f */
[----:B---3--:R-:W-:Y:S05]  /*c6d0*/  @!P1 BRA `(.L_x_2143) ;  /* 0xfffffffc00f09947 */ /* 0x008fea000383ffff */
[----:B------:R-:W-:Y:S05]  /*c6e0*/  BRA `(.L_x_2172) ;  /* 0xffffffec00d87947 */ /* 0x000fea000383ffff */
.L_x_2145:
[----:B-1----:R1:W2:Y:S02]  /*c6f0*/  SYNCS.PHASECHK.TRANS64.TRYWAIT P1, [R0+URZ+0x36428], R5 ;  /* 0x03642805000075a7 */ /* 0x0022a4000802017f */
[----:B--2---:R-:W-:Y:S05]  /*c700*/  @!P1 NANOSLEEP.SYNCS 0x989680 ;  /* 0x009896800000995d */ /* 0x004fea0003900000 */
[----:B------:R-:W2:Y:S02]  /*c710*/  @!P1 SYNCS.PHASECHK.TRANS64 P1, [R0+URZ+0x36428], R5 ;  /* 0x03642805000095a7 */ /* 0x000ea4000802007f */
[----:B--2---:R-:W-:Y:S05]  /*c720*/  @!P1 BRA `(.L_x_2145) ;  /* 0xfffffffc00f09947 */ /* 0x004fea000383ffff */
[----:B------:R-:W-:Y:S05]  /*c730*/  BRA `(.L_x_2173) ;  /* 0xfffffff000847947 */ /* 0x000fea000383ffff */
.L_x_2147:
[----:B--2---:R2:W3:Y:S02]  /*c740*/  SYNCS.PHASECHK.TRANS64.TRYWAIT P1, [R0+URZ+0x36438], R3 ;  /* 0x03643803000075a7 */ /* 0x0044e4000802017f */
[----:B---3--:R-:W-:Y:S05]  /*c750*/  @!P1 NANOSLEEP.SYNCS 0x989680 ;  /* 0x009896800000995d */ /* 0x008fea0003900000 */
[----:B------:R-:W3:Y:S02]  /*c760*/  @!P1 SYNCS.PHASECHK.TRANS64 P1, [R0+URZ+0x36438], R3 ;  /* 0x03643803000095a7 */ /* 0x000ee4000802007f */
[----:B---3--:R-:W-:Y:S05]  /*c770*/  @!P1 BRA `(.L_x_2147) ;  /* 0xfffffffc00f09947 */ /* 0x008fea000383ffff */
[----:B------:R-:W-:Y:S05]  /*c780*/  BRA `(.L_x_2174) ;  /* 0xfffffff400407947 */ /* 0x000fea000383ffff */
.L_x_2149:
[----:B------:R-:W-:Y:S01]  /*c790*/  BSSY B0, `(.L_x_2175) ;  /* 0x0000006000007945 */ /* 0x000fe20003800000 */
[----:B------:R-:W-:-:S07]  /*c7a0*/  IMAD.MOV.U32 R15, RZ, RZ, -0x1 ;  /* 0xffffffffff0f7424 */ /* 0x000fce00078e00ff */
[----:B--2---:R-:W-:Y:S05]  /*c7b0*/  WARPSYNC.COLLECTIVE R15, `(.L_x_2176) ;  /* 0x000000000f0c7348 */ /* 0x004fea0003c00000 */
[----:B------:R-:W-:Y:S02]  /*c7c0*/  ELECT P6, UR62, PT ;  /* 0x00000000003e782f */ /* 0x000fe400038c0000 */
[----:B------:R-:W-:Y:S01]  /*c7d0*/  MOV R14, UR62 ;  /* 0x0000003e000e7c02 */ /* 0x000fe20008000f00 */
[----:B--2---:R-:W-:Y:S10]  /*c7e0*/  ENDCOLLECTIVE ;  /* 0x000000000000791b */ /* 0x004ff40003800000 */
.L_x_2176:
[----:B------:R-:W-:Y:S05]  /*c7f0*/  BSYNC B0 ;  /* 0x0000000000007941 */ /* 0x000fea0003800000 */
.L_x_2175:
[----:B------:R-:W-:Y:S05]  /*c800*/  BRA `(.L_x_2177) ;  /* 0xfffffff400fc7947 */ /* 0x000fea000383ffff */
.L_x_2151:
[----:B-1----:R1:W3:Y:S02]  /*c810*/  SYNCS.PHASECHK.TRANS64.TRYWAIT P0, [R7+URZ], R4 ;  /* 0x00000004070075a7 */ /* 0x0022e4000800017f */
[----:B---3--:R-:W-:Y:S05]  /*c820*/  @!P0 NANOSLEEP.SYNCS 0x989680 ;  /* 0x009896800000895d */ /* 0x008fea0003900000 */
[----:B------:R-:W3:Y:S02]  /*c830*/  @!P0 SYNCS.PHASECHK.TRANS64 P0, [R7+URZ], R4 ;  /* 0x00000004070085a7 */ /* 0x000ee4000800007f */
[----:B---3--:R-:W-:Y:S05]  /*c840*/  @!P0 BRA `(.L_x_2151) ;  /* 0xfffffffc00f08947 */ /* 0x008fea000383ffff */
[----:B------:R-:W-:Y:S05]  /*c850*/  BRA `(.L_x_2178) ;  /* 0xfffffff8003c7947 */ /* 0x000fea000383ffff */
.L_x_2152:
[----:B---3--:R3:W4:Y:S02]  /*c860*/  SYNCS.PHASECHK.TRANS64.TRYWAIT P0, [R3+URZ], R0 ;  /* 0x00000000030075a7 */ /* 0x008724000800017f */
[----:B----4-:R-:W-:Y:S05]  /*c870*/  @!P0 NANOSLEEP.SYNCS 0x989680 ;  /* 0x009896800000895d */ /* 0x010fea0003900000 */
[----:B------:R-:W4:Y:S02]  /*c880*/  @!P0 SYNCS.PHASECHK.TRANS64 P0, [R3+URZ], R0 ;  /* 0x00000000030085a7 */ /* 0x000f24000800007f */
[----:B----4-:R-:W-:Y:S05]  /*c890*/  @!P0 BRA `(.L_x_2152) ;  /* 0xfffffffc00f08947 */ /* 0x010fea000383ffff */
[----:B------:R-:W-:Y:S05]  /*c8a0*/  BRA `(.L_x_2179) ;  /* 0xfffffff800307947 */ /* 0x000fea000383ffff */
.L_x_2180:
        /* <DEDUP_REMOVED lines=13> */
.L_x_7662:


//--------------------- .text._ZN7cutlass13device_kernelIN5flash11enable_sm90INS1_16FlashAttnBwdSm90INS1_25CollectiveMainloopBwdSm90ILi2ELi1ELi1EN4cute5tupleIJNS5_1CILi1EEES8_S8_EEENS6_IJNS7_ILi64EEENS7_ILi96EEENS7_ILi192EEEEEENS_6half_tEfNS_4arch4Sm90ELb0ELb1ELb1ELb1ELb0ELb0ELb1ELb0ELi3ELi1ELi1ELi1ELb0EEENS1_24CollectiveEpilogueBwdGQAISD_fSG_Li384ELb1ELb0EEENS1_19SingleTileSchedulerILb1ELb0ELb0ELi96EEEEEEEEEvNT_6ParamsE --------------------------
	.section	.text._ZN7cutlass13device_kernelIN5flash11enable_sm90INS1_16FlashAttnBwdSm90INS1_25CollectiveMainloopBwdSm90ILi2ELi1ELi1EN4cute5tupleIJNS5_1CILi1EEES8_S8_EEENS6_IJNS7_ILi64EEENS7_ILi96EEENS7_ILi192EEEEEENS_6half_tEfNS_4arch4Sm90ELb0ELb1ELb1ELb1ELb0ELb0ELb1ELb0ELi3ELi1ELi1ELi1ELb0EEENS1_24CollectiveEpilogueBwdGQAISD_fSG_Li384ELb1ELb0EEENS1_19SingleTileSchedulerILb1ELb0ELb0ELi96EEEEEEEEEvNT_6ParamsE,"ax",@progbits
	.align	128
.text._ZN7cutlass13device_kernelIN5flash11enable_sm90INS1_16FlashAttnBwdSm90INS1_25CollectiveMainloopBwdSm90ILi2ELi1ELi1EN4cute5tupleIJNS5_1CILi1EEES8_S8_EEENS6_IJNS7_ILi64EEENS7_ILi96EEENS7_ILi192EEEEEENS_6half_tEfNS_4arch4Sm90ELb0ELb1ELb1ELb1ELb0ELb0ELb1ELb0ELi3ELi1ELi1ELi1ELb0EEENS1_24CollectiveEpilogueBwdGQAISD_fSG_Li384ELb1ELb0EEENS1_19SingleTileSchedulerILb1ELb0ELb0ELi96EEEEEEEEEvNT_6ParamsE:
        .type           _ZN7cutlass13device_kernelIN5flash11enable_sm90INS1_16FlashAttnBwdSm90INS1_25CollectiveMainloopBwdSm90ILi2ELi1ELi1EN4cute5tupleIJNS5_1CILi1EEES8_S8_EEENS6_IJNS7_ILi64EEENS7_ILi96EEENS7_ILi192EEEEEENS_6half_tEfNS_4arch4Sm90ELb0ELb1ELb1ELb1ELb0ELb0ELb1ELb0ELi3ELi1ELi1ELi1ELb0EEENS1_24CollectiveEpilogueBwdGQAISD_fSG_Li384ELb1ELb0EEENS1_19SingleTileSchedulerILb1ELb0ELb0ELi96EEEEEEEEEvNT_6ParamsE,@function
        .size           _ZN7cutlass13device_kernelIN5flash11enable_sm90INS1_16FlashAttnBwdSm90INS1_25CollectiveMainloopBwdSm90ILi2ELi1ELi1EN4cute5tupleIJNS5_1CILi1EEES8_S8_EEENS6_IJNS7_ILi64EEENS7_ILi96EEENS7_ILi192EEEEEENS_6half_tEfNS_4arch4Sm90ELb0ELb1ELb1ELb1ELb0ELb0ELb1ELb0ELi3ELi1ELi1ELi1ELb0EEENS1_24CollectiveEpilogueBwdGQAISD_fSG_Li384ELb1ELb0EEENS1_19SingleTileSchedulerILb1ELb0ELb0ELi96EEEEEEEEEvNT_6ParamsE,(.L_x_7663 - _ZN7cutlass13device_kernelIN5flash11enable_sm90INS1_16FlashAttnBwdSm90INS1_25CollectiveMainloopBwdSm90ILi2ELi1ELi1EN4cute5tupleIJNS5_1CILi1EEES8_S8_EEENS6_IJNS7_ILi64EEENS7_ILi96EEENS7_ILi192EEEEEENS_6half_tEfNS_4arch4Sm90ELb0ELb1ELb1ELb1ELb0ELb0ELb1ELb0ELi3ELi1ELi1ELi1ELb0EEENS1_24CollectiveEpilogueBwdGQAISD_fSG_Li384ELb1ELb0EEENS1_19SingleTileSchedulerILb1ELb0ELb0ELi96EEEEEEEEEvNT_6ParamsE)
        .other          _ZN7cutlass13device_kernelIN5flash11enable_sm90INS1_16FlashAttnBwdSm90INS1_25CollectiveMainloopBwdSm90ILi2ELi1ELi1EN4cute5tupleIJNS5_1CILi1EEES8_S8_EEENS6_IJNS7_ILi64EEENS7_ILi96EEENS7_ILi192EEEEEENS_6half_tEfNS_4arch4Sm90ELb0ELb1ELb1ELb1ELb0ELb0ELb1ELb0ELi3ELi1ELi1ELi1ELb0EEENS1_24CollectiveEpilogueBwdGQAISD_fSG_Li384ELb1ELb0EEENS1_19SingleTileSchedulerILb1ELb0ELb0ELi96EEEEEEEEEvNT_6ParamsE,@"STO_CUDA_ENTRY STV_DEFAULT"
_ZN7cutlass13device_kernelIN5flash11enable_sm90INS1_16FlashAttnBwdSm90INS1_25CollectiveMainloopBwdSm90ILi2ELi1ELi1EN4cute5tupleIJNS5_1CILi1EEES8_S8_EEENS6_IJNS7_ILi64EEENS7_ILi96EEENS7_ILi192EEEEEENS_6half_tEfNS_4arch4Sm90ELb0ELb1ELb1ELb1ELb0ELb0ELb1ELb0ELi3ELi1ELi1ELi1ELb0EEENS1_24CollectiveEpilogueBwdGQAISD_fSG_Li384ELb1ELb0EEENS1_19SingleTileSchedulerILb1ELb0ELb0ELi96EEEEEEEEEvNT_6ParamsE:
        /* <DEDUP_REMOVED lines=23> */
.L_x_2182:
[----:B------:R-:W-:Y:S05]  /*0170*/  BSYNC B0 ;  /* 0x0000000000007941 */ /* 0x000fea0003800000 */
.L_x_2181:
        /* <DEDUP_REMOVED lines=34> */
.L_x_2183:
        /* <DEDUP_REMOVED lines=20> */
.L_x_2184:
        /* <DEDUP_REMOVED lines=9> */
.L_x_2187:
        /* <DEDUP_REMOVED lines=21> */
.L_x_2188:
        /* <DEDUP_REMOVED lines=10> */
.L_x_2190:
[----:B------:R-:W2:Y:S02]  /*0760*/  LDC R0, c[0x0][0x8c4] ;  /* 0x00023100ff007b82 */ /* 0x000ea40000000800 */
.L_x_2189:
        /* <DEDUP_REMOVED lines=16> */
.L_x_2192:
        /* <DEDUP_REMOVED lines=10> */
.L_x_2193:
        /* <DEDUP_REMOVED lines=8> */
.L_x_2194:
        /* <DEDUP_REMOVED lines=9> */
.L_x_2195:
        /* <DEDUP_REMOVED lines=22> */
.L_x_2196:
        /* <DEDUP_REMOVED lines=79> */
.L_x_2199:
        /* <DEDUP_REMOVED lines=15> */
.L_x_2198:
        /* <DEDUP_REMOVED lines=20> */
.L_x_2201:
        /* <DEDUP_REMOVED lines=15> */
.L_x_2200:
        /* <DEDUP_REMOVED lines=8> */
.L_x_2304:
        /* <DEDUP_REMOVED lines=19> */
.L_x_2203:
        /* <DEDUP_REMOVED lines=113> */
.L_x_2223:
[----:B------:R-:W-:-:S13]  /*1c50*/  ISETP.NE.AND P0, PT, R8, 0x3, PT ;  /* 0x000000030800780c */ /* 0x000fda0003f05270 */
[----:B------:R-:W-:Y:S05]  /*1c60*/  @!P0 BRA `(.L_x_2205) ;  /* 0x0000000000048947 */ /* 0x000fea0003800000 */
[----:B------:R-:W-:Y:S01]  /*1c70*/  BPT.TRAP 0x1 ;  /* 0x000000040000795c */ /* 0x000fe20000300000 */
.L_x_2205:
[----:B------:R-:W-:Y:S02]  /*1c80*/  LEA R3, R2, UR36, 0x3 ;  /* 0x0000002402037c11 */ /* 0x000fe4000f8e18ff */
[----:B------:R-:W-:-:S04]  /*1c90*/  SHF.L.U32 R10, R7, 0x1f, RZ ;  /* 0x0000001f070a7819 */ /* 0x000fc800000006ff */
[----:B------:R1:W2:Y:S01]  /*1ca0*/  SYNCS.PHASECHK.TRANS64.TRYWAIT P1, [R3+URZ+0x36410], R10 ;  /* 0x0364100a030075a7 */ /* 0x0002a2000802017f */
[----:B------:R-:W-:Y:S05]  /*1cb0*/  @!P0 BRA `(.L_x_2206) ;  /* 0x0000000000048947 */ /* 0x000fea0003800000 */
[----:B------:R-:W-:Y:S01]  /*1cc0*/  BPT.TRAP 0x1 ;  /* 0x000000040000795c */ /* 0x000fe20000300000 */
.L_x_2206:
[----:B--2---:R-:W-:Y:S05]  /*1cd0*/  @P1 BRA `(.L_x_2207) ;  /* 0x0000000000081947 */ /* 0x004fea0003800000 */
[----:B------:R-:W2:Y:S02]  /*1ce0*/  SYNCS.PHASECHK.TRANS64.TRYWAIT P1, [R3+URZ+0x36410], R10 ;  /* 0x0364100a030075a7 */ /* 0x000ea4000802017f */
[----:B--2---:R-:W-:Y:S05]  /*1cf0*/  @!P1 BRA `(.L_x_2208) ;  /* 0x0000007400e09947 */ /* 0x004fea0003800000 */
.L_x_2207:
        /* <DEDUP_REMOVED lines=103> */
.L_x_2209:
[----:B-1----:R-:W-:-:S04]  /*2370*/  SHF.L.U32 R11, R5, 0x1f, RZ ;  /* 0x0000001f050b7819 */ /* 0x002fc800000006ff */
[----:B------:R1:W4:Y:S01]  /*2380*/  SYNCS.PHASECHK.TRANS64.TRYWAIT P1, [UR36+0x36430], R11 ;  /* 0x0364300bff0075a7 */ /* 0x0003220008020164 */
[----:B------:R-:W-:Y:S05]  /*2390*/  @!P0 BRA `(.L_x_2210) ;  /* 0x0000000000048947 */ /* 0x000fea0003800000 */
[----:B------:R-:W-:Y:S01]  /*23a0*/  BPT.TRAP 0x1 ;  /* 0x000000040000795c */ /* 0x000fe20000300000 */
.L_x_2210:
[----:B----4-:R-:W-:Y:S05]  /*23b0*/  @P1 BRA `(.L_x_2211) ;  /* 0x0000000000081947 */ /* 0x010fea0003800000 */
[----:B------:R-:W4:Y:S02]  /*23c0*/  SYNCS.PHASECHK.TRANS64.TRYWAIT P1, [UR36+0x36430], R11 ;  /* 0x0364300bff0075a7 */ /* 0x000f240008020164 */
[----:B----4-:R-:W-:Y:S05]  /*23d0*/  @!P1 BRA `(.L_x_2212) ;  /* 0x00000070003c9947 */ /* 0x010fea0003800000 */
.L_x_2211:
        /* <DEDUP_REMOVED lines=145> */
.L_x_2215:
[----:B------:R-:W-:-:S13]  /*2cf0*/  ISETP.NE.AND P1, PT, R140, 0x1, PT ;  /* 0x000000018c00780c */ /* 0x000fda0003f25270 */
[----:B------:R-:W1:Y:S08]  /*2d00*/  @P1 LDC R143, c[0x0][0x754] ;  /* 0x0001d500ff8f1b82 */ /* 0x000e700000000800 */
[----:B------:R-:W2:Y:S01]  /*2d10*/  @P1 LDC R142, c[0x0][0x758] ;  /* 0x0001d600ff8e1b82 */ /* 0x000ea20000000800 */
[----:B-1----:R-:W-:-:S05]  /*2d20*/  @P1 IMAD.HI.U32 R143, R145, R143, RZ ;  /* 0x0000008f918f1227 */ /* 0x002fca00078e00ff */
[----:B--2---:R-:W-:-:S07]  /*2d30*/  @P1 SHF.R.U32.HI R145, RZ, R142, R143 ;  /* 0x0000008eff911219 */ /* 0x004fce000001168f */
.L_x_2216:
[----:B------:R-:W-:Y:S05]  /*2d40*/  BSYNC B0 ;  /* 0x0000000000007941 */ /* 0x000fea0003800000 */
.L_x_2214:
[----:B------:R-:W2:Y:S01]  /*2d50*/  LDL R142, [R1+0x10] ;  /* 0x00001000018e7983 */ /* 0x000ea20000100800 */
[----:B------:R-:W-:Y:S01]  /*2d60*/  IADD3 R150, R141, UR4, R4 ;  /* 0x000000048d967c10 */ /* 0x000fe2000fffe004 */
[----:B--2---:R-:W-:-:S05]  /*2d70*/  IMAD R145, R145, R140, R142 ;  /* 0x0000008c91917224 */ /* 0x004fca00078e028e */
[----:B------:R-:W-:Y:S02]  /*2d80*/  VIADDMNMX R146, R145, R140, R146, PT ;  /* 0x0000008c91927246 */ /* 0x000fe40003800192 */
[----:B------:R-:W-:-:S07]  /*2d90*/  VIMNMX R150, R150, R145, !PT ;  /* 0x0000009196967248 */ /* 0x000fce0007fe0100 */
.L_x_2213:
        /* <DEDUP_REMOVED lines=17> */
.L_x_2219:
[----:B------:R-:W-:-:S13]  /*2eb0*/  ISETP.NE.AND P1, PT, R140, 0x1, PT ;  /* 0x000000018c00780c */ /* 0x000fda0003f25270 */
[----:B------:R-:W1:Y:S08]  /*2ec0*/  @P1 LDC R142, c[0x0][0x754] ;  /* 0x0001d500ff8e1b82 */ /* 0x000e700000000800 */
[----:B------:R-:W2:Y:S01]  /*2ed0*/  @P1 LDC R141, c[0x0][0x758] ;  /* 0x0001d600ff8d1b82 */ /* 0x000ea20000000800 */
[----:B-1----:R-:W-:-:S05]  /*2ee0*/  @P1 IMAD.HI.U32 R142, R143, R142, RZ ;  /* 0x0000008e8f8e1227 */ /* 0x002fca00078e00ff */
[----:B--2---:R-:W-:-:S07]  /*2ef0*/  @P1 SHF.R.U32.HI R143, RZ, R141, R142 ;  /* 0x0000008dff8f1219 */ /* 0x004fce000001168e */
.L_x_2220:
[----:B------:R-:W-:Y:S05]  /*2f00*/  BSYNC B0 ;  /* 0x0000000000007941 */ /* 0x000fea0003800000 */
.L_x_2218:
[----:B------:R-:W2:Y:S02]  /*2f10*/  LDL R141, [R1+0x10] ;  /* 0x00001000018d7983 */ /* 0x000ea40000100800 */
[----:B--2---:R-:W-:-:S05]  /*2f20*/  IMAD R143, R143, R140, R141 ;  /* 0x0000008c8f8f7224 */ /* 0x004fca00078e028d */
[----:B------:R-:W-:Y:S02]  /*2f30*/  VIMNMX R147, R147, R143, !PT ;  /* 0x0000008f93937248 */ /* 0x000fe40007fe0100 */
[----:B------:R-:W-:-:S07]  /*2f40*/  VIADDMNMX R144, R143, R140, R144, PT ;  /* 0x0000008c8f907246 */ /* 0x000fce0003800190 */
.L_x_2217:
        /* <DEDUP_REMOVED lines=283> */
.L_x_2221:
        /* <DEDUP_REMOVED lines=59> */
.L_x_2222:
        /* <DEDUP_REMOVED lines=63> */
.L_x_2197:
[----:B------:R-:W-:Y:S05]  /*48a0*/  @P0 BRA `(.L_x_2191) ;  /* 0x0000004800b80947 */ /* 0x000fea0003800000 */
[----:B------:R-:W3:Y:S01]  /*48b0*/  LDL.LU R120, [R1+0x18] ;  /* 0x0000180001787983 */ /* 0x000ee20000300800 */
[----:B--2---:R-:W2:Y:S01]  /*48c0*/  LDC.64 R2, c[0x0][0x878] ;  /* 0x00021e00ff027b82 */ /* 0x004ea20000000a00 */
[----:B------:R-:W4:Y:S01]  /*48d0*/  S2R R0, SR_TID.X ;  /* 0x0000000000007919 */ /* 0x000f220000002100 */
[----:B------:R-:W5:Y:S06]  /*48e0*/  S2R R6, SR_CTAID.Y ;  /* 0x0000000000067919 */ /* 0x000f6c0000002600 */
[----:B------:R-:W4:Y:S01]  /*48f0*/  S2UR UR5, SR_CgaCtaId ;  /* 0x00000000000579c3 */ /* 0x000f220000008800 */
[----:B------:R-:W5:Y:S07]  /*4900*/  S2R R10, SR_CTAID.X ;  /* 0x00000000000a7919 */ /* 0x000f6e0000002500 */
[----:B------:R-:W5:Y:S01]  /*4910*/  LDC.64 R12, c[0x0][0x818] ;  /* 0x00020600ff0c7b82 */ /* 0x000f620000000a00 */
[----:B--2---:R-:W-:-:S07]  /*4920*/  ISETP.NE.U32.AND P0, PT, R2, RZ, PT ;  /* 0x000000ff0200720c */ /* 0x004fce0003f05070 */
[----:B------:R-:W2:Y:S01]  /*4930*/  LDC.64 R16, c[0x0][0x840] ;  /* 0x00021000ff107b82 */ /* 0x000ea20000000a00 */
[----:B------:R-:W-:-:S07]  /*4940*/  ISETP.NE.AND.EX P0, PT, R3, RZ, PT, P0 ;  /* 0x000000ff0300720c */ /* 0x000fce0003f05300 */
[----:B------:R-:W4:Y:S08]  /*4950*/  LDC R2, c[0x0][0x850] ;  /* 0x00021400ff027b82 */ /* 0x000f300000000800 */
[----:B-1----:R-:W3:Y:S01]  /*4960*/  @P0 LDC.64 R4, c[0x0][0x878] ;  /* 0x00021e00ff040b82 */ /* 0x002ee20000000a00 */
        /* <DEDUP_REMOVED lines=8> */
[----:B----4-:R-:W-:Y:S01]  /*49f0*/  ISETP.NE.AND P1, PT, R2, 0x1, PT ;  /* 0x000000010200780c */ /* 0x010fe20003f25270 */
[----:B------:R-:W-:Y:S01]  /*4a00*/  VIADD R2, R0, 0xffffff80 ;  /* 0xffffff8000027836 */ /* 0x000fe20000000000 */
[----:B------:R-:W-:-:S03]  /*4a10*/  ULEA UR4, UR5, UR4, 0x18 ;  /* 0x0000000405047291 */ /* 0x000fc6000f8ec03f */
[----:B------:R-:W-:Y:S01]  /*4a20*/  BSSY B0, `(.L_x_2224) ;  /* 0x0000052000007945 */ /* 0x000fe20003800000 */
[----:B------:R-:W-:-:S04]  /*4a30*/  SHF.R.S32.HI R3, RZ, 0x1f, R2 ;  /* 0x0000001fff037819 */ /* 0x000fc80000011402 */
[----:B------:R-:W-:-:S03]  /*4a40*/  LEA.HI R7, R3, R2, RZ, 0x7 ;  /* 0x0000000203077211 */ /* 0x000fc600078f38ff */
[----:B------:R-:W4:Y:S01]  /*4a50*/  @P1 LDC R9, c[0x0][0x854] ;  /* 0x00021500ff091b82 */ /* 0x000f220000000800 */
[----:B------:R-:W-:Y:S02]  /*4a60*/  LOP3.LUT R3, R7, 0x3fffff80, RZ, 0xc0, !PT ;  /* 0x3fffff8007037812 */ /* 0x000fe400078ec0ff */
[----:B------:R-:W-:-:S03]  /*4a70*/  SHF.R.S32.HI R8, RZ, 0x7, R7 ;  /* 0x00000007ff087819 */ /* 0x000fc60000011407 */
[----:B------:R-:W-:Y:S02]  /*4a80*/  IMAD.IADD R3, R2, 0x1, -R3 ;  /* 0x0000000102037824 */ /* 0x000fe400078e0a03 */
[----:B------:R-:W2:Y:S02]  /*4a90*/  @P1 LDC R11, c[0x0][0x858] ;  /* 0x00021600ff0b1b82 */ /* 0x000ea40000000800 */
[----:B------:R-:W-:Y:S02]  /*4aa0*/  IMAD R7, R8, 0x600, R3 ;  /* 0x0000060008077824 */ /* 0x000fe400078e0203 */
[----:B-----5:R-:W-:Y:S02]  /*4ab0*/  IMAD.MOV.U32 R3, RZ, RZ, R6 ;  /* 0x000000ffff037224 */ /* 0x020fe400078e0006 */
        /* <DEDUP_REMOVED lines=20> */
[----:B-----5:R-:W5:Y:S01]  /*4c00*/  FENCE.VIEW.ASYNC.S ;  /* 0x00000000000073c6 */ /* 0x020f620000000000 */
[----:B---3--:R-:W-:-:S04]  /*4c10*/  @P0 IMAD R4, R120, 0x60, R4 ;  /* 0x0000006078040824 */ /* 0x008fc800078e0204 */
[----:B------:R-:W-:-:S04]  /*4c20*/  @P0 IMAD.HI R5, R4, 0x2aaaaaab, RZ ;  /* 0x2aaaaaab04050827 */ /* 0x000fc800078e02ff */
[----:B----4-:R-:W-:Y:S01]  /*4c30*/  @P1 IMAD.HI.U32 R4, R6, R9, RZ ;  /* 0x0000000906041227 */ /* 0x010fe200078e00ff */
[----:B------:R-:W-:-:S04]  /*4c40*/  @P0 SHF.R.U32.HI R6, RZ, 0x1f, R5 ;  /* 0x0000001fff060819 */ /* 0x000fc80000011605 */
[----:B------:R-:W-:Y:S02]  /*4c50*/  @P0 LEA.HI.SX32 R6, R5, R6, 0x1c ;  /* 0x0000000605060211 */ /* 0x000fe400078fe2ff */
[----:B--2---:R-:W-:-:S03]  /*4c60*/  @P1 SHF.R.U32.HI R3, RZ, R11, R4 ;  /* 0x0000000bff031219 */ /* 0x004fc60000011604 */
[----:B------:R-:W-:Y:S01]  /*4c70*/  @P0 IMAD R4, R6, 0x4800, RZ ;  /* 0x0000480006040824 */ /* 0x000fe200078e02ff */
[----:B------:R-:W-:-:S04]  /*4c80*/  SHF.R.S32.HI R9, RZ, 0x1f, R3 ;  /* 0x0000001fff097819 */ /* 0x000fc80000011403 */
[----:B------:R-:W-:Y:S02]  /*4c90*/  @P0 SHF.R.S32.HI R5, RZ, 0x1f, R4 ;  /* 0x0000001fff050819 */ /* 0x000fe40000011404 */
[----:B------:R-:W-:Y:S01]  /*4ca0*/  @!P0 CS2R R4, SRZ ;  /* 0x0000000000048805 */ /* 0x000fe2000001ff00 */
[----:B------:R-:W-:Y:S01]  /*4cb0*/  IMAD R10, R9, R16, RZ ;  /* 0x00000010090a7224 */ /* 0x000fe200078e02ff */
[----:B-----5:R-:W-:Y:S04]  /*4cc0*/  BAR.SYNC.DEFER_BLOCKING 0x1, 0x180 ;  /* 0x0046000000007b1d */ /* 0x020fe80000010000 */
        /* <DEDUP_REMOVED lines=13> */
[----:B-1----:R-:W-:-:S04]  /*4da0*/  IMAD.WIDE.U32 R4, R9, R14, R4 ;  /* 0x0000000e09047225 */ /* 0x002fc800078e0004 */
        /* <DEDUP_REMOVED lines=11> */
[----:B------:R-:W-:Y:S06]  /*4e60*/  @P0 BRA `(.L_x_2225) ;  /* 0x0000000000340947 */ /* 0x000fec0003800000 */
[----:B------:R-:W-:Y:S01]  /*4e70*/  R2UR UR6, R22 ;  /* 0x00000000160672ca */ /* 0x000fe200000e0000 */
[----:B------:R-:W-:Y:S01]  /*4e80*/  UMOV UR5, 0x1200 ;  /* 0x0000120000057882 */ /* 0x000fe20000000000 */
[----:B------:R-:W-:Y:S01]  /*4e90*/  R2UR UR7, R2 ;  /* 0x00000000020772ca */ /* 0x000fe200000e0000 */
[----:B------:R-:W-:Y:S01]  /*4ea0*/  UMOV UR8, 0x0 ;  /* 0x0000000000087882 */ /* 0x000fe20000000000 */
[----:B------:R-:W-:Y:S01]  /*4eb0*/  PLOP3.LUT P0, PT, PT, PT, PT, 0x80, 0x0 ;  /* 0x000000000000781c */ /* 0x000fe20003f0f070 */
[----:B------:R-:W-:-:S12]  /*4ec0*/  UMOV UR9, 0x14f00000 ;  /* 0x14f0000000097882 */ /* 0x000fd80000000000 */
.L_x_2226:
[----:B------:R-:W-:Y:S01]  /*4ed0*/  @P0 ELECT P1, URZ, PT ;  /* 0x00000000003f082f */ /* 0x000fe20003820000 */
[----:B------:R1:W-:-:S12]  /*4ee0*/  UBLKRED.G.S.ADD.F32.RN [UR6], [UR4], UR5, desc[UR8] ;  /* 0x00000806040073bb */ /* 0x0003d800080a1405 */
[----:B------:R-:W-:Y:S02]  /*4ef0*/  @P1 PLOP3.LUT P0, PT, P1, PT, PT, 0x8, 0x0 ;  /* 0x000000000000181c */ /* 0x000fe40000f0e170 */
[----:B------:R-:W-:-:S11]  /*4f00*/  PLOP3.LUT P1, PT, PT, PT, PT, 0x8, 0x0 ;  /* 0x000000000000781c */ /* 0x000fd60003f2e170 */
[----:B-1----:R-:W-:Y:S05]  /*4f10*/  @P0 BRA.U.ANY `(.L_x_2226) ;  /* 0xfffffffd00ec0947 */ /* 0x002fea000393ffff */
[----:B------:R0:W-:Y:S01]  /*4f20*/  UTMACMDFLUSH ;  /* 0x00000000000079b7 */ /* 0x0001e20000000000 */
[----:B------:R-:W-:-:S04]  /*4f30*/  DEPBAR.LE SB0, 0x0 ;  /* 0x000080000000791a */ /* 0x000fc80000000000 */
.L_x_2225:
[----:B------:R-:W-:Y:S05]  /*4f40*/  BSYNC B0 ;  /* 0x0000000000007941 */ /* 0x000fea0003800000 */
.L_x_2224:
        /* <DEDUP_REMOVED lines=28> */
.L_x_2227:
        /* <DEDUP_REMOVED lines=8> */
.L_x_2186:
        /* <DEDUP_REMOVED lines=21> */
.L_x_2229:
        /* <DEDUP_REMOVED lines=13> */
.L_x_2231:
[----:B------:R-:W-:-:S05]  /*53b0*/  ULDC UR4, c[0x0][0x8c4] ;  /* 0x0002310000047ab9 */ /* 0x000fca0000000800 */
.L_x_2230:
        /* <DEDUP_REMOVED lines=44> */
.L_x_2232:
        /* <DEDUP_REMOVED lines=13> */
.L_x_2233:
        /* <DEDUP_REMOVED lines=12> */
.L_x_2234:
        /* <DEDUP_REMOVED lines=22> */
.L_x_2235:
        /* <DEDUP_REMOVED lines=40> */
.L_x_2238:
[----:B------:R-:W-:Y:S05]  /*5bf0*/  BSYNC B0 ;  /* 0x0000000000007941 */ /* 0x000fea0003800000 */
.L_x_2237:
        /* <DEDUP_REMOVED lines=18> */
.L_x_2240:
[----:B------:R-:W-:Y:S05]  /*5d20*/  BSYNC B0 ;  /* 0x0000000000007941 */ /* 0x000fea0003800000 */
.L_x_2239:
        /* <DEDUP_REMOVED lines=19> */
.L_x_2242:
[----:B------:R-:W-:Y:S05]  /*5e60*/  BSYNC B0 ;  /* 0x0000000000007941 */ /* 0x000fea0003800000 */
.L_x_2241:
[----:B------:R-:W-:Y:S06]  /*5e70*/  BAR.ARV 0xa, 0xa0 ;  /* 0x0282800000007b1d */ /* 0x000fec0000002000 */
[----:B------:R-:W-:Y:S04]  /*5e80*/  BSSY B0, `(.L_x_2243) ;  /* 0x0000003000007945 */ /* 0x000fe80003800000 */
[----:B------:R-:W-:Y:S05]  /*5e90*/  @!P0 BRA `(.L_x_2244) ;  /* 0x0000000000048947 */ /* 0x000fea0003800000 */
[----:B------:R-:W-:-:S04]  /*5ea0*/  DEPBAR.LE SB0, 0x1 ;  /* 0x000080400000791a */ /* 0x000fc80000000000 */
.L_x_2244:
[----:B------:R-:W-:Y:S05]  /*5eb0*/  BSYNC B0 ;  /* 0x0000000000007941 */ /* 0x000fea0003800000 */
.L_x_2243:
[----:B------:R-:W-:Y:S06]  /*5ec0*/  BAR.ARV 0xb, 0xa0 ;  /* 0x02c2800000007b1d */ /* 0x000fec0000002000 */
[----:B------:R-:W-:Y:S04]  /*5ed0*/  BSSY B0, `(.L_x_2245) ;  /* 0x0000003000007945 */ /* 0x000fe80003800000 */
[----:B------:R-:W-:Y:S05]  /*5ee0*/  @!P0 BRA `(.L_x_2246) ;  /* 0x0000000000048947 */ /* 0x000fea0003800000 */
[----:B------:R-:W-:-:S04]  /*5ef0*/  DEPBAR.LE SB0, 0x0 ;  /* 0x000080000000791a */ /* 0x000fc80000000000 */
.L_x_2246:
[----:B------:R-:W-:Y:S05]  /*5f00*/  BSYNC B0 ;  /* 0x0000000000007941 */ /* 0x000fea0003800000 */
.L_x_2245:
[----:B------:R-:W-:Y:S06]  /*5f10*/  BAR.ARV 0xc, 0xa0 ;  /* 0x0302800000007b1d */ /* 0x000fec0000002000 */
[----:B------:R-:W-:Y:S01]  /*5f20*/  UIADD3 UR19, UR7, 0x1, URZ ;  /* 0x0000000107137890 */ /* 0x000fe2000fffe03f */
[----:B------:R-:W-:Y:S11]  /*5f30*/  BRA `(.L_x_2247) ;  /* 0x0000000000047947 */ /* 0x000ff60003800000 */
.L_x_2236:
[----:B------:R-:W-:-:S05]  /*5f40*/  UMOV UR19, UR7 ;  /* 0x0000000700137c82 */ /* 0x000fca0008000000 */
.L_x_2247:
        /* <DEDUP_REMOVED lines=25> */
.L_x_2268:
        /* <DEDUP_REMOVED lines=32> */
.L_x_2249:
[----:B------:R-:W-:Y:S05]  /*62e0*/  BSYNC B0 ;  /* 0x0000000000007941 */ /* 0x000fea0003800000 */
.L_x_2248:
        /* <DEDUP_REMOVED lines=12> */
.L_x_2251:
[----:B------:R-:W-:Y:S05]  /*63b0*/  BSYNC B0 ;  /* 0x0000000000007941 */ /* 0x000fea0003800000 */
.L_x_2250:
        /* <DEDUP_REMOVED lines=13> */
.L_x_2253:
[----:B------:R-:W-:Y:S05]  /*6490*/  BSYNC B0 ;  /* 0x0000000000007941 */ /* 0x000fea0003800000 */
.L_x_2252:
[----:B------:R-:W-:Y:S06]  /*64a0*/  BAR.ARV 0xa, 0xa0 ;  /* 0x0282800000007b1d */ /* 0x000fec0000002000 */
[----:B------:R-:W-:Y:S04]  /*64b0*/  BSSY B0, `(.L_x_2254) ;  /* 0x0000003000007945 */ /* 0x000fe80003800000 */
[----:B------:R-:W-:Y:S05]  /*64c0*/  @!P0 BRA `(.L_x_2255) ;  /* 0x0000000000048947 */ /* 0x000fea0003800000 */
[----:B------:R-:W-:-:S04]  /*64d0*/  DEPBAR.LE SB0, 0x1 ;  /* 0x000080400000791a */ /* 0x000fc80000000000 */
.L_x_2255:
[----:B------:R-:W-:Y:S05]  /*64e0*/  BSYNC B0 ;  /* 0x0000000000007941 */ /* 0x000fea0003800000 */
.L_x_2254:
[----:B------:R-:W-:Y:S06]  /*64f0*/  BAR.ARV 0xb, 0xa0 ;  /* 0x02c2800000007b1d */ /* 0x000fec0000002000 */
[----:B------:R-:W-:Y:S04]  /*6500*/  BSSY B0, `(.L_x_2256) ;  /* 0x0000003000007945 */ /* 0x000fe80003800000 */
[----:B------:R-:W-:Y:S05]  /*6510*/  @!P0 BRA `(.L_x_2257) ;  /* 0x0000000000048947 */ /* 0x000fea0003800000 */
[----:B------:R-:W-:-:S04]  /*6520*/  DEPBAR.LE SB0, 0x0 ;  /* 0x000080000000791a */ /* 0x000fc80000000000 */
.L_x_2257:
[----:B------:R-:W-:Y:S05]  /*6530*/  BSYNC B0 ;  /* 0x0000000000007941 */ /* 0x000fea0003800000 */
.L_x_2256:
        /* <DEDUP_REMOVED lines=13> */
.L_x_2259:
[----:B------:R-:W-:Y:S05]  /*6610*/  BSYNC B0 ;  /* 0x0000000000007941 */ /* 0x000fea0003800000 */
.L_x_2258:
        /* <DEDUP_REMOVED lines=12> */
.L_x_2261:
[----:B------:R-:W-:Y:S05]  /*66e0*/  BSYNC B0 ;  /* 0x0000000000007941 */ /* 0x000fea0003800000 */
.L_x_2260:
        /* <DEDUP_REMOVED lines=13> */
.L_x_2263:
[----:B------:R-:W-:Y:S05]  /*67c0*/  BSYNC B0 ;  /* 0x0000000000007941 */ /* 0x000fea0003800000 */
.L_x_2262:
[----:B------:R-:W-:Y:S06]  /*67d0*/  BAR.ARV 0xa, 0xa0 ;  /* 0x0282800000007b1d */ /* 0x000fec0000002000 */
[----:B------:R-:W-:Y:S04]  /*67e0*/  BSSY B0, `(.L_x_2264) ;  /* 0x0000003000007945 */ /* 0x000fe80003800000 */
[----:B------:R-:W-:Y:S05]  /*67f0*/  @!P0 BRA `(.L_x_2265) ;  /* 0x0000000000048947 */ /* 0x000fea0003800000 */
[----:B------:R-:W-:-:S04]  /*6800*/  DEPBAR.LE SB0, 0x1 ;  /* 0x000080400000791a */ /* 0x000fc80000000000 */
.L_x_2265:
[----:B------:R-:W-:Y:S05]  /*6810*/  BSYNC B0 ;  /* 0x0000000000007941 */ /* 0x000fea0003800000 */
.L_x_2264:
[----:B------:R-:W-:Y:S01]  /*6820*/  UIADD3 UR19, UR19, 0x2, URZ ;  /* 0x0000000213137890 */ /* 0x000fe2000fffe03f */
[----:B------:R-:W-:Y:S06]  /*6830*/  BAR.ARV 0xb, 0xa0 ;  /* 0x02c2800000007b1d */ /* 0x000fec0000002000 */
[----:B------:R-:W-:Y:S01]  /*6840*/  BSSY B0, `(.L_x_2266) ;  /* 0x0000004000007945 */ /* 0x000fe20003800000 */
[----:B------:R-:W-:-:S03]  /*6850*/  ISETP.LE.AND P1, PT, R2, UR19, PT ;  /* 0x0000001302007c0c */ /* 0x000fc6000bf23270 */
[----:B------:R-:W-:Y:S10]  /*6860*/  @!P0 BRA `(.L_x_2267) ;  /* 0x0000000000048947 */ /* 0x000ff40003800000 */
[----:B------:R-:W-:-:S04]  /*6870*/  DEPBAR.LE SB0, 0x0 ;  /* 0x000080000000791a */ /* 0x000fc80000000000 */
.L_x_2267:
[----:B------:R-:W-:Y:S05]  /*6880*/  BSYNC B0 ;  /* 0x0000000000007941 */ /* 0x000fea0003800000 */
.L_x_2266:
[----:B------:R-:W-:Y:S06]  /*6890*/  BAR.ARV 0xc, 0xa0 ;  /* 0x0302800000007b1d */ /* 0x000fec0000002000 */
[----:B------:R-:W-:Y:S02]  /*68a0*/  UIADD3 UR46, UR46, 0x6000, URZ ;  /* 0x000060002e2e7890 */ /* 0x000fe4000fffe03f */
[----:B------:R-:W-:Y:S01]  /*68b0*/  UIADD3 UR6, UR6, 0x6000, URZ ;  /* 0x0000600006067890 */ /* 0x000fe2000fffe03f */
[----:B------:R-:W-:Y:S11]  /*68c0*/  @!P1 BRA `(.L_x_2268) ;  /* 0xfffffff800049947 */ /* 0x000ff6000383ffff */
[----:B------:R-:W-:Y:S05]  /*68d0*/  BRA `(.L_x_2191) ;  /* 0x0000002800ac7947 */ /* 0x000fea0003800000 */
.L_x_2228:
        /* <DEDUP_REMOVED lines=11> */
.L_x_2269:
        /* <DEDUP_REMOVED lines=10> */
.L_x_2271:
[----:B------:R-:W4:Y:S02]  /*6a30*/  LDC R5, c[0x0][0x8c4] ;  /* 0x00023100ff057b82 */ /* 0x000f240000000800 */
.L_x_2270:
        /* <DEDUP_REMOVED lines=48> */
.L_x_2273:
        /* <DEDUP_REMOVED lines=9> */
.L_x_2274:
[----:B------:R-:W-:Y:S05]  /*6dd0*/  @!P0 BRA `(.L_x_2275) ;  /* 0x00000000000c8947 */ /* 0x000fea0003800000 */
[----:B------:R-:W2:Y:S04]  /*6de0*/  LDG.E R5, desc[UR38][R2.64] ;  /* 0x0000002602057981 */ /* 0x000ea8000c1e1900 */
[----:B-1----:R-:W2:Y:S02]  /*6df0*/  LDG.E R14, desc[UR38][R2.64+0x4] ;  /* 0x00000426020e7981 */ /* 0x002ea4000c1e1900 */
[----:B--2---:R-:W-:-:S07]  /*6e00*/  IMAD.IADD R14, R14, 0x1, -R5 ;  /* 0x000000010e0e7824 */ /* 0x004fce00078e0a05 */
.L_x_2275:
        /* <DEDUP_REMOVED lines=20> */
.L_x_2276:
        /* <DEDUP_REMOVED lines=62> */
.L_x_2305:
        /* <DEDUP_REMOVED lines=9> */
.L_x_2279:
        /* <DEDUP_REMOVED lines=112> */
.L_x_2290:
[----:B-1----:R-:W-:-:S05]  /*7ac0*/  IMAD.MOV.U32 R6, RZ, RZ, 0x1 ;  /* 0x00000001ff067424 */ /* 0x002fca00078e00ff */
[----:B------:R-:W-:-:S04]  /*7ad0*/  SHF.L.U32 R6, R6, 0x1f, RZ ;  /* 0x0000001f06067819 */ /* 0x000fc800000006ff */
[----:B------:R-:W1:Y:S02]  /*7ae0*/  SYNCS.PHASECHK.TRANS64.TRYWAIT P1, [R0+URZ+0x36438], R6 ;  /* 0x03643806000075a7 */ /* 0x000e64000802017f */
[----:B-1----:R-:W-:Y:S05]  /*7af0*/  @!P1 BRA `(.L_x_2282) ;  /* 0x0000001800a09947 */ /* 0x002fea0003800000 */
.L_x_2306:
[----:B------:R-:W-:Y:S05]  /*7b00*/  @P0 BRA `(.L_x_2283) ;  /* 0x0000000000140947 */ /* 0x000fea0003800000 */
[----:B------:R-:W-:Y:S01]  /*7b10*/  ISETP.NE.AND P1, PT, R18, RZ, PT ;  /* 0x000000ff1200720c */ /* 0x000fe20003f25270 */
[----:B------:R-:W-:-:S04]  /*7b20*/  IMAD.MOV.U32 R3, RZ, RZ, 0x6100 ;  /* 0x00006100ff037424 */ /* 0x000fc800078e00ff */
[----:B------:R2:W-:Y:S08]  /*7b30*/  SYNCS.ARRIVE.TRANS64 RZ, [R0+URZ+0x36430], R3 ;  /* 0x0364300300ff79a7 */ /* 0x0005f0000800003f */
[----:B------:R-:W-:Y:S05]  /*7b40*/  @!P1 BRA `(.L_x_2283) ;  /* 0x0000000000049947 */ /* 0x000fea0003800000 */
[----:B------:R-:W-:Y:S01]  /*7b50*/  BPT.TRAP 0x1 ;  /* 0x000000040000795c */ /* 0x000fe20000300000 */
.L_x_2283:
        /* <DEDUP_REMOVED lines=48> */
.L_x_2307:
[----:B------:R-:W-:Y:S05]  /*7e60*/  @P0 BRA `(.L_x_2285) ;  /* 0x0000000000140947 */ /* 0x000fea0003800000 */
[----:B------:R-:W-:Y:S01]  /*7e70*/  ISETP.NE.AND P1, PT, R18, RZ, PT ;  /* 0x000000ff1200720c */ /* 0x000fe20003f25270 */
[----:B--2---:R-:W-:-:S04]  /*7e80*/  IMAD.MOV.U32 R3, RZ, RZ, 0x6100 ;  /* 0x00006100ff037424 */ /* 0x004fc800078e00ff */
[----:B------:R3:W-:Y:S08]  /*7e90*/  SYNCS.ARRIVE.TRANS64 RZ, [R0+URZ+0x36418], R3 ;  /* 0x0364180300ff79a7 */ /* 0x0007f0000800003f */
[----:B------:R-:W-:Y:S05]  /*7ea0*/  @!P1 BRA `(.L_x_2285) ;  /* 0x0000000000049947 */ /* 0x000fea0003800000 */
[----:B------:R-:W-:Y:S01]  /*7eb0*/  BPT.TRAP 0x1 ;  /* 0x000000040000795c */ /* 0x000fe20000300000 */
.L_x_2285:
        /* <DEDUP_REMOVED lines=47> */
.L_x_2308:
        /* <DEDUP_REMOVED lines=8> */
.L_x_2287:
        /* <DEDUP_REMOVED lines=37> */
.L_x_2310:
[----:B------:R-:W-:Y:S05]  /*8480*/  @P0 BRA `(.L_x_2289) ;  /* 0x0000000000140947 */ /* 0x000fea0003800000 */
[----:B------:R-:W-:Y:S01]  /*8490*/  ISETP.NE.AND P1, PT, R18, RZ, PT ;  /* 0x000000ff1200720c */ /* 0x000fe20003f25270 */
[----:B--2---:R-:W-:-:S04]  /*84a0*/  IMAD.MOV.U32 R5, RZ, RZ, 0x6100 ;  /* 0x00006100ff057424 */ /* 0x004fc800078e00ff */
[----:B------:R3:W-:Y:S08]  /*84b0*/  SYNCS.ARRIVE.TRANS64 RZ, [R0+URZ+0x36410], R5 ;  /* 0x0364100500ff79a7 */ /* 0x0007f0000800003f */
[----:B------:R-:W-:Y:S05]  /*84c0*/  @!P1 BRA `(.L_x_2289) ;  /* 0x0000000000049947 */ /* 0x000fea0003800000 */
[----:B------:R-:W-:Y:S01]  /*84d0*/  BPT.TRAP 0x1 ;  /* 0x000000040000795c */ /* 0x000fe20000300000 */
.L_x_2289:
        /* <DEDUP_REMOVED lines=44> */
.L_x_2281:
[----:B------:R-:W-:Y:S01]  /*87a0*/  ISETP.NE.AND P1, PT, R20, RZ, PT ;  /* 0x000000ff1400720c */ /* 0x000fe20003f25270 */
[----:B------:R-:W-:Y:S02]  /*87b0*/  IMAD.MOV.U32 R5, RZ, RZ, R14 ;  /* 0x000000ffff057224 */ /* 0x000fe400078e000e */
[----:B------:R-:W-:-:S10]  /*87c0*/  IMAD.MOV.U32 R16, RZ, RZ, 0x1 ;  /* 0x00000001ff107424 */ /* 0x000fd400078e00ff */
[----:B------:R-:W-:Y:S05]  /*87d0*/  @!P1 BRA `(.L_x_2280) ;  /* 0x00000004008c9947 */ /* 0x000fea0003800000 */
[----:B------:R-:W2:Y:S02]  /*87e0*/  SYNCS.PHASECHK.TRANS64.TRYWAIT P1, [R0+URZ+0x36438], R6 ;  /* 0x03643806000075a7 */ /* 0x000ea4000802017f */
[----:B--2---:R-:W-:Y:S05]  /*87f0*/  @!P1 BRA `(.L_x_2291) ;  /* 0x0000000c00c09947 */ /* 0x004fea0003800000 */
.L_x_2311:
[----:B------:R-:W-:Y:S05]  /*8800*/  @P0 BRA `(.L_x_2292) ;  /* 0x0000000000140947 */ /* 0x000fea0003800000 */
[----:B------:R-:W-:Y:S01]  /*8810*/  ISETP.NE.AND P1, PT, R18, RZ, PT ;  /* 0x000000ff1200720c */ /* 0x000fe20003f25270 */
[----:B------:R-:W-:-:S04]  /*8820*/  IMAD.MOV.U32 R5, RZ, RZ, 0x6100 ;  /* 0x00006100ff057424 */ /* 0x000fc800078e00ff */
[----:B------:R3:W-:Y:S08]  /*8830*/  SYNCS.ARRIVE.TRANS64 RZ, [R0+URZ+0x36430], R5 ;  /* 0x0364300500ff79a7 */ /* 0x0007f0000800003f */
[----:B------:R-:W-:Y:S05]  /*8840*/  @!P1 BRA `(.L_x_2292) ;  /* 0x0000000000049947 */ /* 0x000fea0003800000 */
[----:B------:R-:W-:Y:S01]  /*8850*/  BPT.TRAP 0x1 ;  /* 0x000000040000795c */ /* 0x000fe20000300000 */
.L_x_2292:
        /* <DEDUP_REMOVED lines=42> */
.L_x_2312:
[----:B------:R-:W-:Y:S01]  /*8b00*/  IMAD.MOV.U32 R16, RZ, RZ, RZ ;  /* 0x000000ffff107224 */ /* 0x000fe200078e00ff */
[----:B------:R-:W-:Y:S06]  /*8b10*/  @P0 BRA `(.L_x_2294) ;  /* 0x0000000000140947 */ /* 0x000fec0003800000 */
[----:B------:R-:W-:Y:S01]  /*8b20*/  ISETP.NE.AND P1, PT, R18, RZ, PT ;  /* 0x000000ff1200720c */ /* 0x000fe20003f25270 */
[----:B-1----:R-:W-:-:S04]  /*8b30*/  IMAD.MOV.U32 R5, RZ, RZ, 0x6100 ;  /* 0x00006100ff057424 */ /* 0x002fc800078e00ff */
[----:B------:R2:W-:Y:S08]  /*8b40*/  SYNCS.ARRIVE.TRANS64 RZ, [R0+URZ+0x36418], R5 ;  /* 0x0364180500ff79a7 */ /* 0x0005f0000800003f */
[----:B------:R-:W-:Y:S05]  /*8b50*/  @!P1 BRA `(.L_x_2294) ;  /* 0x0000000000049947 */ /* 0x000fea0003800000 */
[----:B------:R-:W-:Y:S01]  /*8b60*/  BPT.TRAP 0x1 ;  /* 0x000000040000795c */ /* 0x000fe20000300000 */
.L_x_2294:
        /* <DEDUP_REMOVED lines=42> */
.L_x_2280:
[----:B------:R-:W-:-:S04]  /*8e10*/  SHF.L.U32 R3, R16, 0x1f, RZ ;  /* 0x0000001f10037819 */ /* 0x000fc800000006ff */
[----:B------:R-:W2:Y:S02]  /*8e20*/  SYNCS.PHASECHK.TRANS64.TRYWAIT P1, [R0+URZ+0x36438], R3 ;  /* 0x03643803000075a7 */ /* 0x000ea4000802017f */
[----:B--2---:R-:W-:Y:S05]  /*8e30*/  @!P1 BRA `(.L_x_2295) ;  /* 0x0000000800589947 */ /* 0x004fea0003800000 */
.L_x_2313:
[----:B------:R-:W-:Y:S05]  /*8e40*/  @P0 BRA `(.L_x_2296) ;  /* 0x0000000000180947 */ /* 0x000fea0003800000 */
[----:B------:R-:W3:Y:S01]  /*8e50*/  S2R R2, SR_TID.X ;  /* 0x0000000000027919 */ /* 0x000ee20000002100 */
[----:B--2---:R-:W-:-:S04]  /*8e60*/  IMAD.MOV.U32 R3, RZ, RZ, 0x6100 ;  /* 0x00006100ff037424 */ /* 0x004fc800078e00ff */
[----:B------:R4:W-:Y:S01]  /*8e70*/  SYNCS.ARRIVE.TRANS64 RZ, [R0+URZ+0x36430], R3 ;  /* 0x0364300300ff79a7 */ /* 0x0009e2000800003f */
[----:B---3--:R-:W-:-:S13]  /*8e80*/  LOP3.LUT P0, RZ, R2, 0x1f, RZ, 0xc0, !PT ;  /* 0x0000001f02ff7812 */ /* 0x008fda000780c0ff */
[----:B----4-:R-:W-:Y:S05]  /*8e90*/  @!P0 BRA `(.L_x_2296) ;  /* 0x0000000000048947 */ /* 0x010fea0003800000 */
[----:B------:R-:W-:Y:S01]  /*8ea0*/  BPT.TRAP 0x1 ;  /* 0x000000040000795c */ /* 0x000fe20000300000 */
.L_x_2296:
        /* <DEDUP_REMOVED lines=44> */
.L_x_2277:
[----:B------:R-:W-:Y:S05]  /*9170*/  BSYNC B0 ;  /* 0x0000000000007941 */ /* 0x000fea0003800000 */
.L_x_2272:
[----:B------:R-:W-:-:S03]  /*9180*/  UMOV UR7, 0xffffffff ;  /* 0xffffffff00077882 */ /* 0x000fc60000000000 */
[----:B------:R-:W-:Y:S05]  /*9190*/  BRA.DIV UR7, `(.L_x_2297) ;  /* 0x0000000607947947 */ /* 0x000fea000b800000 */
[----:B------:R-:W-:-:S13]  /*91a0*/  ELECT P6, URZ, PT ;  /* 0x00000000003f782f */ /* 0x000fda00038c0000 */
.L_x_2316:
[----:B------:R-:W-:Y:S05]  /*91b0*/  @!P6 BRA `(.L_x_2191) ;  /* 0x000000000074e947 */ /* 0x000fea0003800000 */
[----:B------:R-:W3:Y:S02]  /*91c0*/  LDL.LU R3, [R1] ;  /* 0x0000000001037983 */ /* 0x000ee40000300800 */
[----:B---3--:R-:W-:-:S04]  /*91d0*/  LOP3.LUT R3, R3, 0x2, RZ, 0xfc, !PT ;  /* 0x0000000203037812 */ /* 0x008fc800078efcff */
[----:B------:R-:W-:-:S13]  /*91e0*/  ISETP.NE.AND P2, PT, R3, 0x3, PT ;  /* 0x000000030300780c */ /* 0x000fda0003f45270 */
[----:B------:R-:W-:Y:S05]  /*91f0*/  @!P2 BRA `(.L_x_2298) ;  /* 0x000000000004a947 */ /* 0x000fea0003800000 */
[----:B--2---:R-:W-:Y:S01]  /*9200*/  BPT.TRAP 0x1 ;  /* 0x000000040000795c */ /* 0x004fe20000300000 */
.L_x_2298:
        /* <DEDUP_REMOVED lines=15> */
.L_x_2317:
[----:B------:R-:W3:Y:S02]  /*9300*/  SYNCS.PHASECHK.TRANS64.TRYWAIT P0, [R3+URZ], R0 ;  /* 0x00000000030075a7 */ /* 0x000ee4000800017f */
[----:B---3--:R-:W-:Y:S05]  /*9310*/  @!P0 BRA `(.L_x_2300) ;  /* 0x0000000400688947 */ /* 0x008fea0003800000 */
.L_x_2318:
[----:B------:R-:W-:Y:S05]  /*9320*/  @!P2 BRA `(.L_x_2301) ;  /* 0x000000000004a947 */ /* 0x000fea0003800000 */
[----:B--2---:R-:W-:Y:S01]  /*9330*/  BPT.TRAP 0x1 ;  /* 0x000000040000795c */ /* 0x004fe20000300000 */
.L_x_2301:
[----:B------:R-:W-:-:S07]  /*9340*/  SHF.L.U32 R16, R16, 0x1f, RZ ;  /* 0x0000001f10107819 */ /* 0x000fce00000006ff */
.L_x_2302:
[----:B----4-:R4:W1:Y:S02]  /*9350*/  SYNCS.PHASECHK.TRANS64.TRYWAIT P0, [R9+URZ+0x36438], R16 ;  /* 0x03643810090075a7 */ /* 0x010864000800017f */
[----:B-1----:R-:W-:Y:S05]  /*9360*/  @!P0 NANOSLEEP.SYNCS 0x989680 ;  /* 0x009896800000895d */ /* 0x002fea0003900000 */
[----:B------:R-:W1:Y:S02]  /*9370*/  @!P0 SYNCS.PHASECHK.TRANS64 P0, [R9+URZ+0x36438], R16 ;  /* 0x03643810090085a7 */ /* 0x000e64000800007f */
[----:B-1----:R-:W-:Y:S05]  /*9380*/  @!P0 BRA `(.L_x_2302) ;  /* 0xfffffffc00f08947 */ /* 0x002fea000383ffff */
.L_x_2191:
[----:B--2---:R-:W-:Y:S05]  /*9390*/  BSYNC B6 ;  /* 0x0000000000067941 */ /* 0x004fea0003800000 */
.L_x_2185:
[----:B------:R-:W-:Y:S05]  /*93a0*/  EXIT ;  /* 0x000000000000794d */ /* 0x000fea0003800000 */
.L_x_2202:
[----:B------:R-:W-:Y:S02]  /*93b0*/  IMAD.MOV.U32 R12, RZ, RZ, RZ ;  /* 0x000000ffff0c7224 */ /* 0x000fe400078e00ff */
[----:B------:R-:W-:Y:S02]  /*93c0*/  IMAD.MOV.U32 R11, RZ, RZ, 0x1f ;  /* 0x0000001fff0b7424 */ /* 0x000fe400078e00ff */
[----:B------:R-:W-:-:S07]  /*93d0*/  IMAD.MOV.U32 R15, RZ, RZ, -0x1 ;  /* 0xffffffffff0f7424 */ /* 0x000fce00078e00ff */
[----:B-1----:R-:W-:Y:S05]  /*93e0*/  WARPSYNC.COLLECTIVE R15, `(.L_x_2303) ;  /* 0x000000000f087348 */ /* 0x002fea0003c00000 */
[----:B------:R2:W3:Y:S02]  /*93f0*/  SHFL.IDX P6, R14, R13, R12, R11 ;  /* 0x0000000c0d0e7389 */ /* 0x0004e400000c000b */
[----:B-123--:R-:W-:Y:S01]  /*9400*/  ENDCOLLECTIVE ;  /* 0x000000000000791b */ /* 0x00efe20003800000 */
.L_x_2303:
[----:B------:R-:W-:Y:S05]  /*9410*/  BRA `(.L_x_2304) ;  /* 0xffffff7c00fc7947 */ /* 0x000fea000383ffff */
.L_x_2204:
[----:B-1----:R-:W-:-:S04]  /*9420*/  IMAD.U32 R3, RZ, RZ, UR36 ;  /* 0x00000024ff037e24 */ /* 0x002fc8000f8e00ff */
[----:B------:R1:W3:Y:S03]  /*9430*/  SYNCS.PHASECHK.TRANS64.TRYWAIT P0, [R3+URZ+0x36400], R10 ;  /* 0x0364000a030075a7 */ /* 0x0002e6000800017f */
[----:B---3--:R-:W-:Y:S05]  /*9440*/  @!P0 NANOSLEEP.SYNCS 0x989680 ;  /* 0x009896800000895d */ /* 0x008fea0003900000 */
[----:B------:R-:W3:Y:S02]  /*9450*/  @!P0 SYNCS.PHASECHK.TRANS64 P0, [R3+URZ+0x36400], R10 ;  /* 0x0364000a030085a7 */ /* 0x000ee4000800007f */
[----:B---3--:R-:W-:Y:S05]  /*9460*/  @!P0 BRA `(.L_x_2204) ;  /* 0xfffffffc00ec8947 */ /* 0x008fea000383ffff */
[----:B------:R-:W-:Y:S05]  /*9470*/  BRA `(.L_x_2203) ;  /* 0xffffff8000307947 */ /* 0x000fea000383ffff */
.L_x_2208:
[----:B--2---:R2:W3:Y:S02]  /*9480*/  SYNCS.PHASECHK.TRANS64.TRYWAIT P1, [R3+URZ+0x36410], R10 ;  /* 0x0364100a030075a7 */ /* 0x0044e4000802017f */
[----:B---3--:R-:W-:Y:S05]  /*9490*/  @!P1 NANOSLEEP.SYNCS 0x989680 ;  /* 0x009896800000995d */ /* 0x008fea0003900000 */
[----:B------:R-:W3:Y:S02]  /*94a0*/  @!P1 SYNCS.PHASECHK.TRANS64 P1, [R3+URZ+0x36410], R10 ;  /* 0x0364100a030095a7 */ /* 0x000ee4000802007f */
[----:B---3--:R-:W-:Y:S05]  /*94b0*/  @!P1 BRA `(.L_x_2208) ;  /* 0xfffffffc00f09947 */ /* 0x008fea000383ffff */
[----:B------:R-:W-:Y:S05]  /*94c0*/  BRA `(.L_x_2207) ;  /* 0xffffff88000c7947 */ /* 0x000fea000383ffff */
.L_x_2212:
[----:B----4-:R-:W-:-:S04]  /*94d0*/  IMAD.U32 R12, RZ, RZ, UR36 ;  /* 0x00000024ff0c7e24 */ /* 0x010fc8000f8e00ff */
[----:B------:R4:W1:Y:S03]  /*94e0*/  SYNCS.PHASECHK.TRANS64.TRYWAIT P1, [R12+URZ+0x36430], R11 ;  /* 0x0364300b0c0075a7 */ /* 0x000866000802017f */
[----:B-1----:R-:W-:Y:S05]  /*94f0*/  @!P1 NANOSLEEP.SYNCS 0x989680 ;  /* 0x009896800000995d */ /* 0x002fea0003900000 */
[----:B------:R-:W1:Y:S02]  /*9500*/  @!P1 SYNCS.PHASECHK.TRANS64 P1, [R12+URZ+0x36430], R11 ;  /* 0x0364300b0c0095a7 */ /* 0x000e64000802007f */
[----:B-1----:R-:W-:Y:S05]  /*9510*/  @!P1 BRA `(.L_x_2212) ;  /* 0xfffffffc00ec9947 */ /* 0x002fea000383ffff */
[----:B------:R-:W-:Y:S05]  /*9520*/  BRA `(.L_x_2211) ;  /* 0xffffff8c00ac7947 */ /* 0x000fea000383ffff */
.L_x_2278:
[----:B-1----:R1:W2:Y:S02]  /*9530*/  SYNCS.PHASECHK.TRANS64.TRYWAIT P1, [R0+URZ+0x36420], R6 ;  /* 0x03642006000075a7 */ /* 0x0022a4000802017f */
[----:B--2---:R-:W-:Y:S05]  /*9540*/  @!P1 NANOSLEEP.SYNCS 0x989680 ;  /* 0x009896800000995d */ /* 0x004fea0003900000 */
[----:B------:R-:W2:Y:S02]  /*9550*/  @!P1 SYNCS.PHASECHK.TRANS64 P1, [R0+URZ+0x36420], R6 ;  /* 0x03642006000095a7 */ /* 0x000ea4000802007f */
[----:B--2---:R-:W-:Y:S05]  /*9560*/  @!P1 BRA `(.L_x_2278) ;  /* 0xfffffffc00f09947 */ /* 0x004fea000383ffff */
[----:B------:R-:W-:Y:S05]  /*9570*/  BRA `(.L_x_2305) ;  /* 0xffffffdc006c7947 */ /* 0x000fea000383ffff */
.L_x_2282:
[----:B-1----:R1:W2:Y:S02]  /*9580*/  SYNCS.PHASECHK.TRANS64.TRYWAIT P1, [R0+URZ+0x36438], R6 ;  /* 0x03643806000075a7 */ /* 0x0022a4000802017f */
[----:B--2---:R-:W-:Y:S05]  /*9590*/  @!P1 NANOSLEEP.SYNCS 0x989680 ;  /* 0x009896800000995d */ /* 0x004fea0003900000 */
[----:B------:R-:W2:Y:S02]  /*95a0*/  @!P1 SYNCS.PHASECHK.TRANS64 P1, [R0+URZ+0x36438], R6 ;  /* 0x03643806000095a7 */ /* 0x000ea4000802007f */
[----:B--2---:R-:W-:Y:S05]  /*95b0*/  @!P1 BRA `(.L_x_2282) ;  /* 0xfffffffc00f09947 */ /* 0x004fea000383ffff */
[----:B------:R-:W-:Y:S05]  /*95c0*/  BRA `(.L_x_2306) ;  /* 0xffffffe4004c7947 */ /* 0x000fea000383ffff */
.L_x_2284:
[----:B--2---:R2:W3:Y:S02]  /*95d0*/  SYNCS.PHASECHK.TRANS64.TRYWAIT P1, [R0+URZ+0x36428], R3 ;  /* 0x03642803000075a7 */ /* 0x0044e4000802017f */
[----:B---3--:R-:W-:Y:S05]  /*95e0*/  @!P1 NANOSLEEP.SYNCS 0x989680 ;  /* 0x009896800000995d */ /* 0x008fea0003900000 */
[----:B------:R-:W3:Y:S02]  /*95f0*/  @!P1 SYNCS.PHASECHK.TRANS64 P1, [R0+URZ+0x36428], R3 ;  /* 0x03642803000095a7 */ /* 0x000ee4000802007f */
[----:B---3--:R-:W-:Y:S05]  /*9600*/  @!P1 BRA `(.L_x_2284) ;  /* 0xfffffffc00f09947 */ /* 0x008fea000383ffff */
[----:B------:R-:W-:Y:S05]  /*9610*/  BRA `(.L_x_2307) ;  /* 0xffffffe800107947 */ /* 0x000fea000383ffff */
.L_x_2286:
        /* <DEDUP_REMOVED lines=8> */
.L_x_2288:
[----:B------:R-:W-:-:S07]  /*96a0*/  SHF.L.U32 R5, R7, 0x1f, RZ ;  /* 0x0000001f07057819 */ /* 0x000fce00000006ff */
.L_x_2309:
[----:B--2---:R2:W3:Y:S02]  /*96b0*/  SYNCS.PHASECHK.TRANS64.TRYWAIT P1, [R0+URZ+0x36420], R5 ;  /* 0x03642005000075a7 */ /* 0x0044e4000802017f */
[----:B---3--:R-:W-:Y:S05]  /*96c0*/  @!P1 NANOSLEEP.SYNCS 0x989680 ;  /* 0x009896800000995d */ /* 0x008fea0003900000 */
[----:B------:R-:W3:Y:S02]  /*96d0*/  @!P1 SYNCS.PHASECHK.TRANS64 P1, [R0+URZ+0x36420], R5 ;  /* 0x03642005000095a7 */ /* 0x000ee4000802007f */
[----:B---3--:R-:W-:Y:S05]  /*96e0*/  @!P1 BRA `(.L_x_2309) ;  /* 0xfffffffc00f09947 */ /* 0x008fea000383ffff */
[----:B------:R-:W-:Y:S05]  /*96f0*/  BRA `(.L_x_2310) ;  /* 0xffffffec00607947 */ /* 0x000fea000383ffff */
.L_x_2291:
[----:B--2---:R2:W3:Y:S02]  /*9700*/  SYNCS.PHASECHK.TRANS64.TRYWAIT P1, [R0+URZ+0x36438], R6 ;  /* 0x03643806000075a7 */ /* 0x0044e4000802017f */
[----:B---3--:R-:W-:Y:S05]  /*9710*/  @!P1 NANOSLEEP.SYNCS 0x989680 ;  /* 0x009896800000995d */ /* 0x008fea0003900000 */
[----:B------:R-:W3:Y:S02]  /*9720*/  @!P1 SYNCS.PHASECHK.TRANS64 P1, [R0+URZ+0x36438], R6 ;  /* 0x03643806000095a7 */ /* 0x000ee4000802007f */
[----:B---3--:R-:W-:Y:S05]  /*9730*/  @!P1 BRA `(.L_x_2291) ;  /* 0xfffffffc00f09947 */ /* 0x008fea000383ffff */
[----:B------:R-:W-:Y:S05]  /*9740*/  BRA `(.L_x_2311) ;  /* 0xfffffff0002c7947 */ /* 0x000fea000383ffff */
.L_x_2293:
[----:B-1----:R1:W2:Y:S02]  /*9750*/  SYNCS.PHASECHK.TRANS64.TRYWAIT P1, [R0+URZ+0x36428], R5 ;  /* 0x03642805000075a7 */ /* 0x0022a4000802017f */
[----:B--2---:R-:W-:Y:S05]  /*9760*/  @!P1 NANOSLEEP.SYNCS 0x989680 ;  /* 0x009896800000995d */ /* 0x004fea0003900000 */
[----:B------:R-:W2:Y:S02]  /*9770*/  @!P1 SYNCS.PHASECHK.TRANS64 P1, [R0+URZ+0x36428], R5 ;  /* 0x03642805000095a7 */ /* 0x000ea4000802007f */
[----:B--2---:R-:W-:Y:S05]  /*9780*/  @!P1 BRA `(.L_x_2293) ;  /* 0xfffffffc00f09947 */ /* 0x004fea000383ffff */
[----:B------:R-:W-:Y:S05]  /*9790*/  BRA `(.L_x_2312) ;  /* 0xfffffff000d87947 */ /* 0x000fea000383ffff */
.L_x_2295:
[----:B--2---:R2:W3:Y:S02]  /*97a0*/  SYNCS.PHASECHK.TRANS64.TRYWAIT P1, [R0+URZ+0x36438], R3 ;  /* 0x03643803000075a7 */ /* 0x0044e4000802017f */
[----:B---3--:R-:W-:Y:S05]  /*97b0*/  @!P1 NANOSLEEP.SYNCS 0x989680 ;  /* 0x009896800000995d */ /* 0x008fea0003900000 */
[----:B------:R-:W3:Y:S02]  /*97c0*/  @!P1 SYNCS.PHASECHK.TRANS64 P1, [R0+URZ+0x36438], R3 ;  /* 0x03643803000095a7 */ /* 0x000ee4000802007f */
[----:B---3--:R-:W-:Y:S05]  /*97d0*/  @!P1 BRA `(.L_x_2295) ;  /* 0xfffffffc00f09947 */ /* 0x008fea000383ffff */
[----:B------:R-:W-:Y:S05]  /*97e0*/  BRA `(.L_x_2313) ;  /* 0xfffffff400947947 */ /* 0x000fea000383ffff */
.L_x_2297:
[----:B------:R-:W-:Y:S01]  /*97f0*/  BSSY B0, `(.L_x_2314) ;  /* 0x0000006000007945 */ /* 0x000fe20003800000 */
[----:B------:R-:W-:-:S07]  /*9800*/  IMAD.MOV.U32 R15, RZ, RZ, -0x1 ;  /* 0xffffffffff0f7424 */ /* 0x000fce00078e00ff */
[----:B--2---:R-:W-:Y:S05]  /*9810*/  WARPSYNC.COLLECTIVE R15, `(.L_x_2315) ;  /* 0x000000000f0c7348 */ /* 0x004fea0003c00000 */
[----:B------:R-:W-:Y:S02]  /*9820*/  ELECT P6, UR62, PT ;  /* 0x00000000003e782f */ /* 0x000fe400038c0000 */
[----:B------:R-:W-:Y:S01]  /*9830*/  MOV R14, UR62 ;  /* 0x0000003e000e7c02 */ /* 0x000fe20008000f00 */
[----:B--2---:R-:W-:Y:S10]  /*9840*/  ENDCOLLECTIVE ;  /* 0x000000000000791b */ /* 0x004ff40003800000 */
.L_x_2315:
[----:B------:R-:W-:Y:S05]  /*9850*/  BSYNC B0 ;  /* 0x0000000000007941 */ /* 0x000fea0003800000 */
.L_x_2314:
[----:B------:R-:W-:Y:S05]  /*9860*/  BRA `(.L_x_2316) ;  /* 0xfffffff800507947 */ /* 0x000fea000383ffff */
.L_x_2299:
[----:B-1----:R1:W3:Y:S02]  /*9870*/  SYNCS.PHASECHK.TRANS64.TRYWAIT P0, [R7+URZ], R4 ;  /* 0x00000004070075a7 */ /* 0x0022e4000800017f */
[----:B---3--:R-:W-:Y:S05]  /*9880*/  @!P0 NANOSLEEP.SYNCS 0x989680 ;  /* 0x009896800000895d */ /* 0x008fea0003900000 */
[----:B------:R-:W3:Y:S02]  /*9890*/  @!P0 SYNCS.PHASECHK.TRANS64 P0, [R7+URZ], R4 ;  /* 0x00000004070085a7 */ /* 0x000ee4000800007f */
[----:B---3--:R-:W-:Y:S05]  /*98a0*/  @!P0 BRA `(.L_x_2299) ;  /* 0xfffffffc00f08947 */ /* 0x008fea000383ffff */
[----:B------:R-:W-:Y:S05]  /*98b0*/  BRA `(.L_x_2317) ;  /* 0xfffffff800907947 */ /* 0x000fea000383ffff */
.L_x_2300:
[----:B---3--:R3:W4:Y:S02]  /*98c0*/  SYNCS.PHASECHK.TRANS64.TRYWAIT P0, [R3+URZ], R0 ;  /* 0x00000000030075a7 */ /* 0x008724000800017f */
[----:B----4-:R-:W-:Y:S05]  /*98d0*/  @!P0 NANOSLEEP.SYNCS 0x989680 ;  /* 0x009896800000895d */ /* 0x010fea0003900000 */
[----:B------:R-:W4:Y:S02]  /*98e0*/  @!P0 SYNCS.PHASECHK.TRANS64 P0, [R3+URZ], R0 ;  /* 0x00000000030085a7 */ /* 0x000f24000800007f */
[----:B----4-:R-:W-:Y:S05]  /*98f0*/  @!P0 BRA `(.L_x_2300) ;  /* 0xfffffffc00f08947 */ /* 0x010fea000383ffff */
[----:B------:R-:W-:Y:S05]  /*9900*/  BRA `(.L_x_2318) ;  /* 0xfffffff800847947 */ /* 0x000fea000383ffff */
.L_x_2319:
        /* <DEDUP_REMOVED lines=15> */
.L_x_7663:


//--------------------- .text._ZN7cutlass13device_kernelIN5flash11enable_sm90INS1_16FlashAttnBwdSm90INS1_25CollectiveMainloopBwdSm90ILi2ELi1ELi1EN4cute5tupleIJNS5_1CILi1EEES8_S8_EEENS6_IJNS7_ILi64EEENS7_ILi96EEENS7_ILi192EEEEEENS_6half_tEfNS_4arch4Sm90ELb0ELb1ELb1ELb1ELb1ELb0ELb1ELb0ELi3ELi1ELi1ELi1ELb0EEENS1_24CollectiveEpilogueBwdGQAISD_fSG_Li384ELb1ELb1EEENS1_19SingleTileSchedulerILb1ELb0ELb0ELi96EEEEEEEEEvNT_6ParamsE --------------------------
	.section	.text._ZN7cutlass13device_kernelIN5flash11enable_sm90INS1_16FlashAttnBwdSm90INS1_25CollectiveMainloopBwdSm90ILi2ELi1ELi1EN4cute5tupleIJNS5_1CILi1EEES8_S8_EEENS6_IJNS7_ILi64EEENS7_ILi96EEENS7_ILi192EEEEEENS_6half_tEfNS_4arch4Sm90ELb0ELb1ELb1ELb1ELb1ELb0ELb1ELb0ELi3ELi1ELi1ELi1ELb0EEENS1_24CollectiveEpilogueBwdGQAISD_fSG_Li384ELb1ELb1EEENS1_19SingleTileSchedulerILb1ELb0ELb0ELi96EEEEEEEEEvNT_6ParamsE,"ax",@progbits
	.align	128
.text._ZN7cutlass13device_kernelIN5flash11enable_sm90INS1_16FlashAttnBwdSm90INS1_25CollectiveMainloopBwdSm90ILi2ELi1ELi1EN4cute5tupleIJNS5_1CILi1EEES8_S8_EEENS6_IJNS7_ILi64EEENS7_ILi96EEENS7_ILi192EEEEEENS_6half_tEfNS_4arch4Sm90ELb0ELb1ELb1ELb1ELb1ELb0ELb1ELb0ELi3ELi1ELi1ELi1ELb0EEENS1_24CollectiveEpilogueBwdGQAISD_fSG_Li384ELb1ELb1EEENS1_19SingleTileSchedulerILb1ELb0ELb0ELi96EEEEEEEEEvNT_6ParamsE:
        .type           _ZN7cutlass13device_kernelIN5flash11enable_sm90INS1_16FlashAttnBwdSm90INS1_25CollectiveMainloopBwdSm90ILi2ELi1ELi1EN4cute5tupleIJNS5_1CILi1EEES8_S8_EEENS6_IJNS7_ILi64EEENS7_ILi96EEENS7_ILi192EEEEEENS_6half_tEfNS_4arch4Sm90ELb0ELb1ELb1ELb1ELb1ELb0ELb1ELb0ELi3ELi1ELi1ELi1ELb0EEENS1_24CollectiveEpilogueBwdGQAISD_fSG_Li384ELb1ELb1EEENS1_19SingleTileSchedulerILb1ELb0ELb0ELi96EEEEEEEEEvNT_6ParamsE,@function
        .size           _ZN7cutlass13device_kernelIN5flash11enable_sm90INS1_16FlashAttnBwdSm90INS1_25CollectiveMainloopBwdSm90ILi2ELi1ELi1EN4cute5tupleIJNS5_1CILi1EEES8_S8_EEENS6_IJNS7_ILi64EEENS7_ILi96EEENS7_ILi192EEEEEENS_6half_tEfNS_4arch4Sm90ELb0ELb1ELb1ELb1ELb1ELb0ELb1ELb0ELi3ELi1ELi1ELi1ELb0EEENS1_24CollectiveEpilogueBwdGQAISD_fSG_Li384ELb1ELb1EEENS1_19SingleTileSchedulerILb1ELb0ELb0ELi96EEEEEEEEEvNT_6ParamsE,(.L_x_7664 - _ZN7cutlass13device_kernelIN5flash11enable_sm90INS1_16FlashAttnBwdSm90INS1_25CollectiveMainloopBwdSm90ILi2ELi1ELi1EN4cute5tupleIJNS5_1CILi1EEES8_S8_EEENS6_IJNS7_ILi64EEENS7_ILi96EEENS7_ILi192EEEEEENS_6half_tEfNS_4arch4Sm90ELb0ELb1ELb1ELb1ELb1ELb0ELb1ELb0ELi3ELi1ELi1ELi1ELb0EEENS1_24CollectiveEpilogueBwdGQAISD_fSG_Li384ELb1ELb1EEENS1_19SingleTileSchedulerILb1ELb0ELb0ELi96EEEEEEEEEvNT_6ParamsE)
        .other          _ZN7cutlass13device_kernelIN5flash11enable_sm90INS1_16FlashAttnBwdSm90INS1_25CollectiveMainloopBwdSm90ILi2ELi1ELi1EN4cute5tupleIJNS5_1CILi1EEES8_S8_EEENS6_IJNS7_ILi64EEENS7_ILi96EEENS7_ILi192EEEEEENS_6half_tEfNS_4arch4Sm90ELb0ELb1ELb1ELb1ELb1ELb0ELb1ELb0ELi3ELi1ELi1ELi1ELb0EEENS1_24CollectiveEpilogueBwdGQAISD_fSG_Li384ELb1ELb1EEENS1_19SingleTileSchedulerILb1ELb0ELb0ELi96EEEEEEEEEvNT_6ParamsE,@"STO_CUDA_ENTRY STV_DEFAULT"
_ZN7cutlass13device_kernelIN5flash11enable_sm90INS1_16FlashAttnBwdSm90INS1_25CollectiveMainloopBwdSm90ILi2ELi1ELi1EN4cute5tupleIJNS5_1CILi1EEES8_S8_EEENS6_IJNS7_ILi64EEENS7_ILi96EEENS7_ILi192EEEEEENS_6half_tEfNS_4arch4Sm90ELb0ELb1ELb1ELb1ELb1ELb0ELb1ELb0ELi3ELi1ELi1ELi1ELb0EEENS1_24CollectiveEpilogueBwdGQAISD_fSG_Li384ELb1ELb1EEENS1_19SingleTileSchedulerILb1ELb0ELb0ELi96EEEEEEEEEvNT_6ParamsE:
        /* <DEDUP_REMOVED lines=23> */
.L_x_2321:
[----:B------:R-:W-:Y:S05]  /*0170*/  BSYNC B0 ;  /* 0x0000000000007941 */ /* 0x000fea0003800000 */
.L_x_2320:
        /* <DEDUP_REMOVED lines=34> */
.L_x_2322:
        /* <DEDUP_REMOVED lines=20> */
.L_x_2323:
        /* <DEDUP_REMOVED lines=9> */
.L_x_2326:
        /* <DEDUP_REMOVED lines=21> */
.L_x_2327:
        /* <DEDUP_REMOVED lines=10> */
.L_x_2329:
[----:B------:R-:W2:Y:S02]  /*0760*/  LDC R0, c[0x0][0x8c4] ;  /* 0x00023100ff007b82 */ /* 0x000ea40000000800 */
.L_x_2328:
        /* <DEDUP_REMOVED lines=16> */
.L_x_2331:
        /* <DEDUP_REMOVED lines=10> */
.L_x_2332:
        /* <DEDUP_REMOVED lines=8> */
.L_x_2333:
        /* <DEDUP_REMOVED lines=9> */
.L_x_2334:
        /* <DEDUP_REMOVED lines=22> */
.L_x_2335:
        /* <DEDUP_REMOVED lines=79> */
.L_x_2338:
        /* <DEDUP_REMOVED lines=15> */
.L_x_2337:
        /* <DEDUP_REMOVED lines=20> */
.L_x_2340:
        /* <DEDUP_REMOVED lines=15> */
.L_x_2339:
        /* <DEDUP_REMOVED lines=8> */
.L_x_2483:
        /* <DEDUP_REMOVED lines=19> */
.L_x_2342:
        /* <DEDUP_REMOVED lines=113> */
.L_x_2362:
[----:B------:R-:W-:-:S13]  /*1c50*/  ISETP.NE.AND P0, PT, R8, 0x3, PT ;  /* 0x000000030800780c */ /* 0x000fda0003f05270 */
[----:B------:R-:W-:Y:S05]  /*1c60*/  @!P0 BRA `(.L_x_2344) ;  /* 0x0000000000048947 */ /* 0x000fea0003800000 */
[----:B------:R-:W-:Y:S01]  /*1c70*/  BPT.TRAP 0x1 ;  /* 0x000000040000795c */ /* 0x000fe20000300000 */
.L_x_2344:
[----:B------:R-:W-:Y:S02]  /*1c80*/  LEA R3, R2, UR36, 0x3 ;  /* 0x0000002402037c11 */ /* 0x000fe4000f8e18ff */
[----:B------:R-:W-:-:S04]  /*1c90*/  SHF.L.U32 R10, R7, 0x1f, RZ ;  /* 0x0000001f070a7819 */ /* 0x000fc800000006ff */
[----:B------:R1:W2:Y:S01]  /*1ca0*/  SYNCS.PHASECHK.TRANS64.TRYWAIT P1, [R3+URZ+0x36410], R10 ;  /* 0x0364100a030075a7 */ /* 0x0002a2000802017f */
[----:B------:R-:W-:Y:S05]  /*1cb0*/  @!P0 BRA `(.L_x_2345) ;  /* 0x0000000000048947 */ /* 0x000fea0003800000 */
[----:B------:R-:W-:Y:S01]  /*1cc0*/  BPT.TRAP 0x1 ;  /* 0x000000040000795c */ /* 0x000fe20000300000 */
.L_x_2345:
[----:B--2---:R-:W-:Y:S05]  /*1cd0*/  @P1 BRA `(.L_x_2346) ;  /* 0x0000000000081947 */ /* 0x004fea0003800000 */
[----:B------:R-:W2:Y:S02]  /*1ce0*/  SYNCS.PHASECHK.TRANS64.TRYWAIT P1, [R3+URZ+0x36410], R10 ;  /* 0x0364100a030075a7 */ /* 0x000ea4000802017f */
[----:B--2---:R-:W-:Y:S05]  /*1cf0*/  @!P1 BRA `(.L_x_2347) ;  /* 0x0000008800949947 */ /* 0x004fea0003800000 */
.L_x_2346:
        /* <DEDUP_REMOVED lines=103> */
.L_x_2348:
[----:B-1----:R-:W-:-:S04]  /*2370*/  SHF.L.U32 R11, R5, 0x1f, RZ ;  /* 0x0000001f050b7819 */ /* 0x002fc800000006ff */
[----:B------:R1:W4:Y:S01]  /*2380*/  SYNCS.PHASECHK.TRANS64.TRYWAIT P1, [UR36+0x36430], R11 ;  /* 0x0364300bff0075a7 */ /* 0x0003220008020164 */
[----:B------:R-:W-:Y:S05]  /*2390*/  @!P0 BRA `(.L_x_2349) ;  /* 0x0000000000048947 */ /* 0x000fea0003800000 */
[----:B------:R-:W-:Y:S01]  /*23a0*/  BPT.TRAP 0x1 ;  /* 0x000000040000795c */ /* 0x000fe20000300000 */
.L_x_2349:
[----:B----4-:R-:W-:Y:S05]  /*23b0*/  @P1 BRA `(.L_x_2350) ;  /* 0x0000000000081947 */ /* 0x010fea0003800000 */
[----:B------:R-:W4:Y:S02]  /*23c0*/  SYNCS.PHASECHK.TRANS64.TRYWAIT P1, [UR36+0x36430], R11 ;  /* 0x0364300bff0075a7 */ /* 0x000f240008020164 */
[----:B----4-:R-:W-:Y:S05]  /*23d0*/  @!P1 BRA `(.L_x_2351) ;  /* 0x0000008000f09947 */ /* 0x010fea0003800000 */
.L_x_2350:
        /* <DEDUP_REMOVED lines=145> */
.L_x_2354:
[----:B------:R-:W-:-:S13]  /*2cf0*/  ISETP.NE.AND P1, PT, R140, 0x1, PT ;  /* 0x000000018c00780c */ /* 0x000fda0003f25270 */
[----:B------:R-:W1:Y:S08]  /*2d00*/  @P1 LDC R143, c[0x0][0x754] ;  /* 0x0001d500ff8f1b82 */ /* 0x000e700000000800 */
[----:B------:R-:W2:Y:S01]  /*2d10*/  @P1 LDC R142, c[0x0][0x758] ;  /* 0x0001d600ff8e1b82 */ /* 0x000ea20000000800 */
[----:B-1----:R-:W-:-:S05]  /*2d20*/  @P1 IMAD.HI.U32 R143, R145, R143, RZ ;  /* 0x0000008f918f1227 */ /* 0x002fca00078e00ff */
[----:B--2---:R-:W-:-:S07]  /*2d30*/  @P1 SHF.R.U32.HI R145, RZ, R142, R143 ;  /* 0x0000008eff911219 */ /* 0x004fce000001168f */
.L_x_2355:
[----:B------:R-:W-:Y:S05]  /*2d40*/  BSYNC B0 ;  /* 0x0000000000007941 */ /* 0x000fea0003800000 */
.L_x_2353:
[----:B------:R-:W2:Y:S01]  /*2d50*/  LDL R142, [R1+0x10] ;  /* 0x00001000018e7983 */ /* 0x000ea20000100800 */
[----:B------:R-:W-:Y:S01]  /*2d60*/  IADD3 R150, R141, UR4, R4 ;  /* 0x000000048d967c10 */ /* 0x000fe2000fffe004 */
[----:B--2---:R-:W-:-:S05]  /*2d70*/  IMAD R145, R145, R140, R142 ;  /* 0x0000008c91917224 */ /* 0x004fca00078e028e */
[----:B------:R-:W-:Y:S02]  /*2d80*/  VIADDMNMX R146, R145, R140, R146, PT ;  /* 0x0000008c91927246 */ /* 0x000fe40003800192 */
[----:B------:R-:W-:-:S07]  /*2d90*/  VIMNMX R150, R150, R145, !PT ;  /* 0x0000009196967248 */ /* 0x000fce0007fe0100 */
.L_x_2352:
        /* <DEDUP_REMOVED lines=17> */
.L_x_2358:
[----:B------:R-:W-:-:S13]  /*2eb0*/  ISETP.NE.AND P1, PT, R140, 0x1, PT ;  /* 0x000000018c00780c */ /* 0x000fda0003f25270 */
[----:B------:R-:W1:Y:S08]  /*2ec0*/  @P1 LDC R142, c[0x0][0x754] ;  /* 0x0001d500ff8e1b82 */ /* 0x000e700000000800 */
[----:B------:R-:W2:Y:S01]  /*2ed0*/  @P1 LDC R141, c[0x0][0x758] ;  /* 0x0001d600ff8d1b82 */ /* 0x000ea20000000800 */
[----:B-1----:R-:W-:-:S05]  /*2ee0*/  @P1 IMAD.HI.U32 R142, R143, R142, RZ ;  /* 0x0000008e8f8e1227 */ /* 0x002fca00078e00ff */
[----:B--2---:R-:W-:-:S07]  /*2ef0*/  @P1 SHF.R.U32.HI R143, RZ, R141, R142 ;  /* 0x0000008dff8f1219 */ /* 0x004fce000001168e */
.L_x_2359:
[----:B------:R-:W-:Y:S05]  /*2f00*/  BSYNC B0 ;  /* 0x0000000000007941 */ /* 0x000fea0003800000 */
.L_x_2357:
[----:B------:R-:W2:Y:S02]  /*2f10*/  LDL R141, [R1+0x10] ;  /* 0x00001000018d7983 */ /* 0x000ea40000100800 */
[----:B--2---:R-:W-:-:S05]  /*2f20*/  IMAD R143, R143, R140, R141 ;  /* 0x0000008c8f8f7224 */ /* 0x004fca00078e028d */
[----:B------:R-:W-:Y:S02]  /*2f30*/  VIMNMX R147, R147, R143, !PT ;  /* 0x0000008f93937248 */ /* 0x000fe40007fe0100 */
[----:B------:R-:W-:-:S07]  /*2f40*/  VIADDMNMX R144, R143, R140, R144, PT ;  /* 0x0000008c8f907246 */ /* 0x000fce0003800190 */
.L_x_2356:
        /* <DEDUP_REMOVED lines=283> */
.L_x_2360:
        /* <DEDUP_REMOVED lines=59> */
.L_x_2361:
        /* <DEDUP_REMOVED lines=63> */
.L_x_2336:
[----:B------:R-:W-:Y:S05]  /*48a0*/  @P0 BRA `(.L_x_2330) ;  /* 0x0000005c006c0947 */ /* 0x000fea0003800000 */
[----:B------:R-:W3:Y:S01]  /*48b0*/  LDL.LU R120, [R1+0x18] ;  /* 0x0000180001787983 */ /* 0x000ee20000300800 */
[----:B--2---:R-:W2:Y:S01]  /*48c0*/  LDC.64 R2, c[0x0][0x878] ;  /* 0x00021e00ff027b82 */ /* 0x004ea20000000a00 */
[----:B------:R-:W-:Y:S01]  /*48d0*/  ULDC UR7, c[0x0][0x870] ;  /* 0x00021c0000077ab9 */ /* 0x000fe20000000800 */
[----:B------:R-:W-:Y:S01]  /*48e0*/  ULDC UR6, c[0x0][0x80c] ;  /* 0x0002030000067ab9 */ /* 0x000fe20000000800 */
[----:B------:R-:W4:Y:S01]  /*48f0*/  S2R R8, SR_TID.X ;  /* 0x0000000000087919 */ /* 0x000f220000002100 */
[----:B------:R-:W5:Y:S01]  /*4900*/  S2R R0, SR_CTAID.Y ;  /* 0x0000000000007919 */ /* 0x000f620000002600 */
[----:B------:R-:W5:Y:S03]  /*4910*/  S2R R16, SR_CTAID.X ;  /* 0x0000000000107919 */ /* 0x000f660000002500 */
[----:B------:R-:W4:Y:S01]  /*4920*/  S2UR UR5, SR_CgaCtaId ;  /* 0x00000000000579c3 */ /* 0x000f220000008800 */
[----:B------:R-:W-:-:S07]  /*4930*/  UMOV UR4, 0x400 ;  /* 0x0000040000047882 */ /* 0x000fce0000000000 */
[----:B------:R-:W5:Y:S01]  /*4940*/  LDC.64 R18, c[0x0][0x820] ;  /* 0x00020800ff127b82 */ /* 0x000f620000000a00 */
[----:B--2---:R-:W-:-:S04]  /*4950*/  ISETP.NE.U32.AND P0, PT, R2, RZ, PT ;  /* 0x000000ff0200720c */ /* 0x004fc80003f05070 */
[----:B------:R-:W-:-:S03]  /*4960*/  ISETP.NE.AND.EX P0, PT, R3, RZ, PT, P0 ;  /* 0x000000ff0300720c */ /* 0x000fc60003f05300 */
[----:B------:R-:W2:Y:S08]  /*4970*/  LDC.64 R20, c[0x0][0x848] ;  /* 0x00021200ff147b82 */ /* 0x000eb00000000a00 */
[----:B------:R-:W4:Y:S08]  /*4980*/  LDC R3, c[0x0][0x850] ;  /* 0x00021400ff037b82 */ /* 0x000f300000000800 */
[----:B-1----:R-:W3:Y:S08]  /*4990*/  @P0 LDC.64 R4, c[0x0][0x878] ;  /* 0x00021e00ff040b82 */ /* 0x002ef00000000a00 */
[----:B------:R-:W1:Y:S01]  /*49a0*/  LDC.64 R22, c[0x0][0x800] ;  /* 0x00020000ff167b82 */ /* 0x000e620000000a00 */
[----:B---3--:R-:W-:-:S06]  /*49b0*/  @P0 IMAD.WIDE R4, R120, 0x4, R4 ;  /* 0x0000000478040825 */ /* 0x008fcc00078e0204 */
[----:B------:R3:W2:Y:S01]  /*49c0*/  @P0 LDG.E R5, desc[UR38][R4.64] ;  /* 0x0000002604050981 */ /* 0x0006a2000c1e1900 */
[----:B------:R-:W-:Y:S01]  /*49d0*/  BAR.SYNC.DEFER_BLOCKING 0x1, 0x180 ;  /* 0x0046000000007b1d */ /* 0x000fe20000010000 */
[----:B----4-:R-:W-:Y:S01]  /*49e0*/  ISETP.NE.AND P2, PT, R3, 0x1, PT ;  /* 0x000000010300780c */ /* 0x010fe20003f45270 */
        /* <DEDUP_REMOVED lines=10> */
[----:B------:R-:W4:Y:S01]  /*4a90*/  @P2 LDC R9, c[0x0][0x858] ;  /* 0x00021600ff092b82 */ /* 0x000f220000000800 */
[----:B-----5:R-:W-:Y:S02]  /*4aa0*/  IMAD.MOV.U32 R2, RZ, RZ, R0 ;  /* 0x000000ffff027224 */ /* 0x020fe400078e0000 */
[----:B------:R-:W-:-:S04]  /*4ab0*/  IMAD R10, R11, 0x600, R6 ;  /* 0x000006000b0a7824 */ /* 0x000fc800078e0206 */
[----:B------:R-:W-:Y:S02]  /*4ac0*/  IMAD.SHL.U32 R10, R10, 0x4, RZ ;  /* 0x000000040a0a7824 */ /* 0x000fe400078e00ff */
[----:B---3--:R-:W-:-:S04]  /*4ad0*/  @P2 IMAD.HI.U32 R4, R0, R7, RZ ;  /* 0x0000000700042227 */ /* 0x008fc800078e00ff */
[----:B------:R-:W-:Y:S01]  /*4ae0*/  IMAD R7, R16, UR7, RZ ;  /* 0x0000000710077c24 */ /* 0x000fe2000f8e02ff */
[----:B----4-:R-:W-:Y:S01]  /*4af0*/  @P2 SHF.R.U32.HI R2, RZ, R9, R4 ;  /* 0x00000009ff022219 */ /* 0x010fe20000011604 */
        /* <DEDUP_REMOVED lines=9> */
[----:B--2---:R-:W-:Y:S02]  /*4b90*/  @P0 IMAD R6, R120, 0x60, R5 ;  /* 0x0000006078060824 */ /* 0x004fe400078e0205 */
        /* <DEDUP_REMOVED lines=39> */
[----:B------:R-:W-:Y:S01]  /*4e10*/  IMAD R12, R11, R20, RZ ;  /* 0x000000140b0c7224 */ /* 0x000fe200078e02ff */
[----:B------:R2:W-:Y:S01]  /*4e20*/  STS.128 [R8+0x5000], R64 ;  /* 0x0050004008007388 */ /* 0x0005e20000000c00 */
[----:B------:R-:W-:Y:S01]  /*4e30*/  IMAD.WIDE.U32 R4, R9, R18, R4 ;  /* 0x0000001209047225 */ /* 0x000fe200078e0004 */
[----:B------:R-:W-:-:S02]  /*4e40*/  IADD3.X R11, R16, UR7, RZ, P0, !PT ;  /* 0x00000007100b7c10 */ /* 0x000fc400087fe4ff */
[----:B------:R2:W-:Y:S01]  /*4e50*/  STS.128 [R8+0x5800], R68 ;  /* 0x0058004408007388 */ /* 0x0005e20000000c00 */
[----:B------:R-:W-:Y:S01]  /*4e60*/  IMAD.WIDE.U32 R6, R9, R20, R6 ;  /* 0x0000001409067225 */ /* 0x000fe200078e0006 */
[----:B-1----:R-:W-:-:S03]  /*4e70*/  LEA R22, P3, R4, R22, 0x2 ;  /* 0x0000001604167211 */ /* 0x002fc600078610ff */
[----:B------:R-:W-:Y:S01]  /*4e80*/  IMAD.MOV R2, RZ, RZ, -R2 ;  /* 0x000000ffff027224 */ /* 0x000fe200078e0a02 */
[----:B---3--:R-:W-:Y:S01]  /*4e90*/  LEA R24, P4, R6, R24, 0x2 ;  /* 0x0000001806187211 */ /* 0x008fe200078810ff */
[----:B------:R-:W-:Y:S02]  /*4ea0*/  IMAD R9, R9, R21, R12 ;  /* 0x0000001509097224 */ /* 0x000fe400078e020c */
[----:B------:R-:W-:Y:S02]  /*4eb0*/  IMAD R17, R3, R2, R0 ;  /* 0x0000000203117224 */ /* 0x000fe400078e0200 */
[----:B------:R-:W-:Y:S02]  /*4ec0*/  IMAD.IADD R3, R5, 0x1, R13 ;  /* 0x0000000105037824 */ /* 0x000fe400078e020d */
[----:B------:R-:W-:Y:S01]  /*4ed0*/  IMAD.IADD R2, R7, 0x1, R9 ;  /* 0x0000000107027824 */ /* 0x000fe200078e0209 */
[----:B--2---:R-:W-:Y:S06]  /*4ee0*/  @P2 BRA `(.L_x_2364) ;  /* 0x0000000000142947 */ /* 0x004fec0003800000 */
.L_x_2365:
[----:B------:R-:W2:Y:S04]  /*4ef0*/  LDG.E.STRONG.GPU R0, desc[UR38][R10.64] ;  /* 0x000000260a007981 */ /* 0x000ea8000c1ef900 */
[----:B--2---:R-:W-:Y:S01]  /*4f00*/  CCTL.IVALL ;  /* 0x00000000ff00798f */ /* 0x004fe20002000000 */
[----:B------:R-:W-:Y:S05]  /*4f10*/  YIELD ;  /* 0x0000000000007946 */ /* 0x000fea0003800000 */
[----:B------:R-:W-:-:S13]  /*4f20*/  ISETP.NE.AND P0, PT, R0, R17, PT ;  /* 0x000000110000720c */ /* 0x000fda0003f05270 */
[----:B------:R-:W-:Y:S05]  /*4f30*/  @P0 BRA `(.L_x_2365) ;  /* 0xfffffffc00ec0947 */ /* 0x000fea000383ffff */
.L_x_2364:
[----:B------:R-:W-:Y:S05]  /*4f40*/  BSYNC B0 ;  /* 0x0000000000007941 */ /* 0x000fea0003800000 */
.L_x_2363:
[----:B------:R-:W-:Y:S01]  /*4f50*/  UMOV UR5, 0xffffffff ;  /* 0xffffffff00057882 */ /* 0x000fe20000000000 */
[----:B------:R-:W-:Y:S02]  /*4f60*/  LEA.HI.X R23, R4, R23, R3, 0x2, P3 ;  /* 0x0000001704177211 */ /* 0x000fe400018f1403 */
[----:B------:R-:W-:Y:S01]  /*4f70*/  LEA.HI.X R2, R6, R25, R2, 0x2, P4 ;  /* 0x0000001906027211 */ /* 0x000fe200020f1402 */
[----:B------:R-:W-:Y:S06]  /*4f80*/  BRA.DIV UR5, `(.L_x_2366) ;  /* 0x0000005a051c7947 */ /* 0x000fec000b800000 */
[----:B------:R-:W-:Y:S01]  /*4f90*/  NOP ;  /* 0x0000000000007918 */ /* 0x000fe20000000000 */
.L_x_2486:
        /* <DEDUP_REMOVED lines=16> */
.L_x_2369:
[----:B------:R-:W-:Y:S01]  /*50a0*/  @P0 ELECT P2, URZ, PT ;  /* 0x00000000003f082f */ /* 0x000fe20003840000 */
[----:B------:R1:W-:-:S12]  /*50b0*/  UBLKRED.G.S.ADD.F32.RN [UR6], [UR4], UR5, desc[UR8] ;  /* 0x00000806040073bb */ /* 0x0003d800080a1405 */
[----:B------:R-:W-:Y:S02]  /*50c0*/  @P2 PLOP3.LUT P0, PT, P2, PT, PT, 0x8, 0x0 ;  /* 0x000000000000281c */ /* 0x000fe4000170e170 */
[----:B------:R-:W-:-:S11]  /*50d0*/  PLOP3.LUT P2, PT, PT, PT, PT, 0x8, 0x0 ;  /* 0x000000000000781c */ /* 0x000fd60003f4e170 */
[----:B-1----:R-:W-:Y:S05]  /*50e0*/  @P0 BRA.U.ANY `(.L_x_2369) ;  /* 0xfffffffd00ec0947 */ /* 0x002fea000393ffff */
[----:B------:R0:W-:Y:S01]  /*50f0*/  UTMACMDFLUSH ;  /* 0x00000000000079b7 */ /* 0x0001e20000000000 */
[----:B------:R-:W-:-:S04]  /*5100*/  DEPBAR.LE SB0, 0x0 ;  /* 0x000080000000791a */ /* 0x000fc80000000000 */
.L_x_2368:
[----:B------:R-:W-:Y:S05]  /*5110*/  BSYNC B0 ;  /* 0x0000000000007941 */ /* 0x000fea0003800000 */
.L_x_2367:
        /* <DEDUP_REMOVED lines=14> */
.L_x_2371:
[----:B------:R-:W-:Y:S05]  /*5200*/  BSYNC B0 ;  /* 0x0000000000007941 */ /* 0x000fea0003800000 */
.L_x_2370:
        /* <DEDUP_REMOVED lines=18> */
.L_x_2374:
[----:B------:R-:W2:Y:S04]  /*5330*/  LDG.E.STRONG.GPU R0, desc[UR38][R2.64] ;  /* 0x0000002602007981 */ /* 0x000ea8000c1ef900 */
[----:B--2---:R-:W-:Y:S01]  /*5340*/  CCTL.IVALL ;  /* 0x00000000ff00798f */ /* 0x004fe20002000000 */
[----:B------:R-:W-:Y:S05]  /*5350*/  YIELD ;  /* 0x0000000000007946 */ /* 0x000fea0003800000 */
[----:B------:R-:W-:-:S13]  /*5360*/  ISETP.NE.AND P0, PT, R0, R17, PT ;  /* 0x000000110000720c */ /* 0x000fda0003f05270 */
[----:B------:R-:W-:Y:S05]  /*5370*/  @P0 BRA `(.L_x_2374) ;  /* 0xfffffffc00ec0947 */ /* 0x000fea000383ffff */
.L_x_2373:
[----:B------:R-:W-:Y:S05]  /*5380*/  BSYNC B0 ;  /* 0x0000000000007941 */ /* 0x000fea0003800000 */
.L_x_2372:
[----:B------:R-:W-:-:S03]  /*5390*/  UMOV UR5, 0xffffffff ;  /* 0xffffffff00057882 */ /* 0x000fc60000000000 */
[----:B------:R-:W-:Y:S05]  /*53a0*/  BRA.DIV UR5, `(.L_x_2375) ;  /* 0x0000005605307947 */ /* 0x000fea000b800000 */
[----:B------:R-:W-:Y:S01]  /*53b0*/  NOP ;  /* 0x0000000000007918 */ /* 0x000fe20000000000 */
.L_x_2489:
        /* <DEDUP_REMOVED lines=16> */
.L_x_2378:
[----:B------:R-:W-:Y:S01]  /*54c0*/  @P0 ELECT P2, URZ, PT ;  /* 0x00000000003f082f */ /* 0x000fe20003840000 */
[----:B------:R2:W-:-:S12]  /*54d0*/  UBLKRED.G.S.ADD.F32.RN [UR6], [UR4], UR5, desc[UR8] ;  /* 0x00000806040073bb */ /* 0x0005d800080a1405 */
[----:B------:R-:W-:Y:S02]  /*54e0*/  @P2 PLOP3.LUT P0, PT, P2, PT, PT, 0x8, 0x0 ;  /* 0x000000000000281c */ /* 0x000fe4000170e170 */
[----:B------:R-:W-:-:S11]  /*54f0*/  PLOP3.LUT P2, PT, PT, PT, PT, 0x8, 0x0 ;  /* 0x000000000000781c */ /* 0x000fd60003f4e170 */
[----:B--2---:R-:W-:Y:S05]  /*5500*/  @P0 BRA.U.ANY `(.L_x_2378) ;  /* 0xfffffffd00ec0947 */ /* 0x004fea000393ffff */
[----:B------:R0:W-:Y:S01]  /*5510*/  UTMACMDFLUSH ;  /* 0x00000000000079b7 */ /* 0x0001e20000000000 */
[----:B------:R-:W-:-:S04]  /*5520*/  DEPBAR.LE SB0, 0x0 ;  /* 0x000080000000791a */ /* 0x000fc80000000000 */
.L_x_2377:
[----:B------:R-:W-:Y:S05]  /*5530*/  BSYNC B0 ;  /* 0x0000000000007941 */ /* 0x000fea0003800000 */
.L_x_2376:
        /* <DEDUP_REMOVED lines=14> */
.L_x_2325:
        /* <DEDUP_REMOVED lines=21> */
.L_x_2380:
        /* <DEDUP_REMOVED lines=13> */
.L_x_2382:
[----:B------:R-:W-:-:S05]  /*5840*/  ULDC UR4, c[0x0][0x8c4] ;  /* 0x0002310000047ab9 */ /* 0x000fca0000000800 */
.L_x_2381:
        /* <DEDUP_REMOVED lines=44> */
.L_x_2383:
        /* <DEDUP_REMOVED lines=13> */
.L_x_2384:
        /* <DEDUP_REMOVED lines=12> */
.L_x_2385:
        /* <DEDUP_REMOVED lines=30> */
.L_x_2386:
        /* <DEDUP_REMOVED lines=14> */
[----:B------:R-:W-:-:S02]  /*5f60*/  ULDC.64 UR16, c[0x0][0x2e0] ;  /* 0x0000b80000107ab9 */ /* 0x000fc40000000a00 */
[----:B------:R-:W-:Y:S02]  /*5f70*/  UIADD3.X UR7, UR5, UR13, URZ, UP0, !UPT ;  /* 0x0000000d05077290 */ /* 0x000fe400087fe43f */
[----:B------:R-:W-:Y:S02]  /*5f80*/  UIMAD UR11, UR19, UR16, URZ ;  /* 0x00000010130b72a4 */ /* 0x000fe4000f8e023f */
[----:B------:R-:W-:Y:S02]  /*5f90*/  UIMAD.WIDE.U32 UR6, UR12, UR16, UR6 ;  /* 0x000000100c0672a5 */ /* 0x000fe4000f8e0006 */
[----:B------:R-:W-:Y:S01]  /*5fa0*/  UIMAD UR17, UR12, UR17, UR11 ;  /* 0x000000110c1172a4 */ /* 0x000fe2000f8e020b */
[----:B------:R-:W-:Y:S02]  /*5fb0*/  ULDC UR19, c[0x0][0x760] ;  /* 0x0001d80000137ab9 */ /* 0x000fe40000000800 */
        /* <DEDUP_REMOVED lines=15> */
.L_x_2391:
[----:B------:R-:W2:Y:S04]  /*60b0*/  LDG.E.STRONG.GPU R0, desc[UR38][R2.64] ;  /* 0x0000002602007981 */ /* 0x000ea8000c1ef900 */
[----:B--2---:R-:W-:Y:S01]  /*60c0*/  CCTL.IVALL ;  /* 0x00000000ff00798f */ /* 0x004fe20002000000 */
[----:B------:R-:W-:Y:S05]  /*60d0*/  YIELD ;  /* 0x0000000000007946 */ /* 0x000fea0003800000 */
[----:B------:R-:W-:-:S13]  /*60e0*/  ISETP.NE.AND P1, PT, R0, UR20, PT ;  /* 0x0000001400007c0c */ /* 0x000fda000bf25270 */
[----:B------:R-:W-:Y:S05]  /*60f0*/  @P1 BRA `(.L_x_2391) ;  /* 0xfffffffc00ec1947 */ /* 0x000fea000383ffff */
.L_x_2390:
[----:B------:R-:W-:Y:S05]  /*6100*/  BSYNC B0 ;  /* 0x0000000000007941 */ /* 0x000fea0003800000 */
.L_x_2389:
[----:B------:R-:W-:-:S03]  /*6110*/  UMOV UR18, 0xffffffff ;  /* 0xffffffff00127882 */ /* 0x000fc60000000000 */
[----:B------:R-:W-:Y:S05]  /*6120*/  BRA.DIV UR18, `(.L_x_2392) ;  /* 0x0000004612ec7947 */ /* 0x000fea000b800000 */
[----:B------:R-:W-:Y:S01]  /*6130*/  NOP ;  /* 0x0000000000007918 */ /* 0x000fe20000000000 */
.L_x_2492:
        /* <DEDUP_REMOVED lines=22> */
.L_x_2394:
[----:B------:R-:W-:Y:S05]  /*62a0*/  BSYNC B0 ;  /* 0x0000000000007941 */ /* 0x000fea0003800000 */
.L_x_2393:
        /* <DEDUP_REMOVED lines=9> */
[----:B------:R-:W-:Y:S02]  /*6340*/  UIADD3 UR26, UP0, UR18, UR6, URZ ;  /* 0x00000006121a7290 */ /* 0x000fe4000ff1e03f */
[----:B-1----:R-:W-:Y:S02]  /*6350*/  ULEA UR23, UR23, UR19, 0x18 ;  /* 0x0000001317177291 */ /* 0x002fe4000f8ec03f */
[----:B------:R-:W-:Y:S02]  /*6360*/  ULEA.HI.X.SX32 UR19, UR18, UR22, 0x1, UP0 ;  /* 0x0000001612137291 */ /* 0x000fe400080f0e3f */
[----:B------:R-:W-:Y:S02]  /*6370*/  ULEA UR18, UP0, UR26, UR24, 0x2 ;  /* 0x000000181a127291 */ /* 0x000fe4000f80103f */
[----:B------:R-:W-:Y:S02]  /*6380*/  UIADD3 UR23, UR23, 0x16000, URZ ;  /* 0x0001600017177890 */ /* 0x000fe4000fffe03f */
[----:B------:R-:W-:Y:S01]  /*6390*/  ULEA.HI.X UR19, UR26, UR25, UR19, 0x2, UP0 ;  /* 0x000000191a137291 */ /* 0x000fe200080f1413 */
[----:B------:R-:W-:-:S02]  /*63a0*/  UMOV UR24, 0x400 ;  /* 0x0000040000187882 */ /* 0x000fc40000000000 */
[----:B------:R-:W-:-:S06]  /*63b0*/  UMOV UR26, 0x0 ;  /* 0x00000000001a7882 */ /* 0x000fcc0000000000 */
[----:B------:R1:W-:Y:S02]  /*63c0*/  UBLKRED.G.S.ADD.F32.RN [UR18], [UR23], UR24, desc[UR26] ;  /* 0x00001a12170073bb */ /* 0x0003e400080a1418 */
[----:B-1----:R0:W-:Y:S02]  /*63d0*/  UTMACMDFLUSH ;  /* 0x00000000000079b7 */ /* 0x0021e40000000000 */
.L_x_2396:
[----:B------:R-:W-:Y:S05]  /*63e0*/  BSYNC B0 ;  /* 0x0000000000007941 */ /* 0x000fea0003800000 */
.L_x_2395:
        /* <DEDUP_REMOVED lines=17> */
[----:B------:R1:W-:Y:S01]  /*6500*/  UBLKRED.G.S.ADD.F32.RN [UR18], [UR23], UR24, desc[UR26] ;  /* 0x00001a12170073bb */ /* 0x0003e200080a1418 */
[----:B------:R0:W-:Y:S01]  /*6510*/  UTMACMDFLUSH ;  /* 0x00000000000079b7 */ /* 0x0001e20000000000 */
[----:B-1----:R-:W-:-:S04]  /*6520*/  DEPBAR.LE SB0, 0x2 ;  /* 0x000080800000791a */ /* 0x002fc80000000000 */
.L_x_2398:
[----:B------:R-:W-:Y:S05]  /*6530*/  BSYNC B0 ;  /* 0x0000000000007941 */ /* 0x000fea0003800000 */
.L_x_2397:
[----:B------:R-:W-:Y:S06]  /*6540*/  BAR.ARV 0xa, 0xa0 ;  /* 0x0282800000007b1d */ /* 0x000fec0000002000 */
[----:B------:R-:W-:Y:S04]  /*6550*/  BSSY B0, `(.L_x_2399) ;  /* 0x0000003000007945 */ /* 0x000fe80003800000 */
[----:B------:R-:W-:Y:S05]  /*6560*/  @!P0 BRA `(.L_x_2400) ;  /* 0x0000000000048947 */ /* 0x000fea0003800000 */
[----:B------:R-:W-:-:S04]  /*6570*/  DEPBAR.LE SB0, 0x1 ;  /* 0x000080400000791a */ /* 0x000fc80000000000 */
.L_x_2400:
[----:B------:R-:W-:Y:S05]  /*6580*/  BSYNC B0 ;  /* 0x0000000000007941 */ /* 0x000fea0003800000 */
.L_x_2399:
[----:B------:R-:W-:Y:S06]  /*6590*/  BAR.ARV 0xb, 0xa0 ;  /* 0x02c2800000007b1d */ /* 0x000fec0000002000 */
[----:B------:R-:W-:Y:S04]  /*65a0*/  BSSY B0, `(.L_x_2401) ;  /* 0x0000003000007945 */ /* 0x000fe80003800000 */
[----:B------:R-:W-:Y:S05]  /*65b0*/  @!P0 BRA `(.L_x_2402) ;  /* 0x0000000000048947 */ /* 0x000fea0003800000 */
[----:B------:R-:W-:-:S04]  /*65c0*/  DEPBAR.LE SB0, 0x0 ;  /* 0x000080000000791a */ /* 0x000fc80000000000 */
.L_x_2402:
[----:B------:R-:W-:Y:S05]  /*65d0*/  BSYNC B0 ;  /* 0x0000000000007941 */ /* 0x000fea0003800000 */
.L_x_2401:
        /* <DEDUP_REMOVED lines=19> */
.L_x_2404:
[----:B------:R-:W-:Y:S05]  /*6710*/  BSYNC B0 ;  /* 0x0000000000007941 */ /* 0x000fea0003800000 */
.L_x_2403:
[----:B------:R-:W-:Y:S01]  /*6720*/  UIADD3 UR18, UR9, 0x1, URZ ;  /* 0x0000000109127890 */ /* 0x000fe2000fffe03f */
[----:B------:R-:W-:Y:S11]  /*6730*/  BRA `(.L_x_2405) ;  /* 0x0000000000047947 */ /* 0x000ff60003800000 */
.L_x_2388:
[----:B------:R-:W-:-:S05]  /*6740*/  UMOV UR18, UR9 ;  /* 0x0000000900127c82 */ /* 0x000fca0008000000 */
.L_x_2405:
        /* <DEDUP_REMOVED lines=15> */
.L_x_2438:
        /* <DEDUP_REMOVED lines=11> */
.L_x_2408:
[----:B------:R-:W2:Y:S04]  /*68f0*/  LDG.E.STRONG.GPU R0, desc[UR38][R2.64] ;  /* 0x0000002602007981 */ /* 0x000ea8000c1ef900 */
[----:B--2---:R-:W-:Y:S01]  /*6900*/  CCTL.IVALL ;  /* 0x00000000ff00798f */ /* 0x004fe20002000000 */
[----:B------:R-:W-:Y:S05]  /*6910*/  YIELD ;  /* 0x0000000000007946 */ /* 0x000fea0003800000 */
[----:B------:R-:W-:-:S13]  /*6920*/  ISETP.NE.AND P1, PT, R0, UR20, PT ;  /* 0x0000001400007c0c */ /* 0x000fda000bf25270 */
[----:B------:R-:W-:Y:S05]  /*6930*/  @P1 BRA `(.L_x_2408) ;  /* 0xfffffffc00ec1947 */ /* 0x000fea000383ffff */
.L_x_2407:
[----:B------:R-:W-:Y:S05]  /*6940*/  BSYNC B0 ;  /* 0x0000000000007941 */ /* 0x000fea0003800000 */
.L_x_2406:
[----:B------:R-:W-:-:S03]  /*6950*/  UMOV UR14, 0xffffffff ;  /* 0xffffffff000e7882 */ /* 0x000fc60000000000 */
[----:B------:R-:W-:Y:S05]  /*6960*/  BRA.DIV UR14, `(.L_x_2409) ;  /* 0x0000003e0ef87947 */ /* 0x000fea000b800000 */
[----:B------:R-:W-:Y:S01]  /*6970*/  NOP ;  /* 0x0000000000007918 */ /* 0x000fe20000000000 */
.L_x_2495:
        /* <DEDUP_REMOVED lines=8> */
[----:B------:R-:W-:Y:S02]  /*6a00*/  UIADD3 UR23, UP0, UR14, UR6, URZ ;  /* 0x000000060e177290 */ /* 0x000fe4000ff1e03f */
[----:B-1----:R-:W-:Y:S02]  /*6a10*/  ULEA UR19, UR19, UR15, 0x18 ;  /* 0x0000000f13137291 */ /* 0x002fe4000f8ec03f */
[----:B------:R-:W-:Y:S02]  /*6a20*/  ULEA.HI.X.SX32 UR15, UR14, UR22, 0x1, UP0 ;  /* 0x000000160e0f7291 */ /* 0x000fe400080f0e3f */
[----:B------:R-:W-:-:S02]  /*6a30*/  ULEA UR14, UP0, UR23, UR24, 0x2 ;  /* 0x00000018170e7291 */ /* 0x000fc4000f80103f */
[----:B------:R-:W-:Y:S02]  /*6a40*/  UIADD3 UR19, UR19, 0x12000, URZ ;  /* 0x0001200013137890 */ /* 0x000fe4000fffe03f */
[----:B------:R-:W-:Y:S01]  /*6a50*/  ULEA.HI.X UR15, UR23, UR25, UR15, 0x2, UP0 ;  /* 0x00000019170f7291 */ /* 0x000fe200080f140f */
[----:B------:R-:W-:Y:S02]  /*6a60*/  UMOV UR24, 0x0 ;  /* 0x0000000000187882 */ /* 0x000fe40000000000 */
[----:B------:R-:W-:Y:S01]  /*6a70*/  UMOV UR23, 0x400 ;  /* 0x0000040000177882 */ /* 0x000fe20000000000 */
[----:B------:R-:W-:-:S05]  /*6a80*/  UMOV UR25, 0x14f00000 ;  /* 0x14f0000000197882 */ /* 0x000fca0000000000 */
[----:B------:R1:W-:Y:S02]  /*6a90*/  UBLKRED.G.S.ADD.F32.RN [UR14], [UR19], UR23, desc[UR24] ;  /* 0x0000180e130073bb */ /* 0x0003e400080a1417 */
[----:B-1----:R0:W-:Y:S02]  /*6aa0*/  UTMACMDFLUSH ;  /* 0x00000000000079b7 */ /* 0x0021e40000000000 */
.L_x_2411:
[----:B------:R-:W-:Y:S05]  /*6ab0*/  BSYNC B0 ;  /* 0x0000000000007941 */ /* 0x000fea0003800000 */
.L_x_2410:
        /* <DEDUP_REMOVED lines=14> */
.L_x_2413:
[----:B------:R-:W-:Y:S05]  /*6ba0*/  BSYNC B0 ;  /* 0x0000000000007941 */ /* 0x000fea0003800000 */
.L_x_2412:
        /* <DEDUP_REMOVED lines=15> */
.L_x_2415:
[----:B------:R-:W-:Y:S05]  /*6ca0*/  BSYNC B0 ;  /* 0x0000000000007941 */ /* 0x000fea0003800000 */
.L_x_2414:
[----:B------:R-:W-:Y:S06]  /*6cb0*/  BAR.ARV 0xa, 0xa0 ;  /* 0x0282800000007b1d */ /* 0x000fec0000002000 */
[----:B------:R-:W-:Y:S04]  /*6cc0*/  BSSY B0, `(.L_x_2416) ;  /* 0x0000003000007945 */ /* 0x000fe80003800000 */
[----:B------:R-:W-:Y:S05]  /*6cd0*/  @!P0 BRA `(.L_x_2417) ;  /* 0x0000000000048947 */ /* 0x000fea0003800000 */
[----:B------:R-:W-:-:S04]  /*6ce0*/  DEPBAR.LE SB0, 0x1 ;  /* 0x000080400000791a */ /* 0x000fc80000000000 */
.L_x_2417:
[----:B------:R-:W-:Y:S05]  /*6cf0*/  BSYNC B0 ;  /* 0x0000000000007941 */ /* 0x000fea0003800000 */
.L_x_2416:
[----:B------:R-:W-:Y:S06]  /*6d00*/  BAR.ARV 0xb, 0xa0 ;  /* 0x02c2800000007b1d */ /* 0x000fec0000002000 */
[----:B------:R-:W-:Y:S04]  /*6d10*/  BSSY B0, `(.L_x_2418) ;  /* 0x0000003000007945 */ /* 0x000fe80003800000 */
[----:B------:R-:W-:Y:S05]  /*6d20*/  @!P0 BRA `(.L_x_2419) ;  /* 0x0000000000048947 */ /* 0x000fea0003800000 */
[----:B------:R-:W-:-:S04]  /*6d30*/  DEPBAR.LE SB0, 0x0 ;  /* 0x000080000000791a */ /* 0x000fc80000000000 */
.L_x_2419:
[----:B------:R-:W-:Y:S05]  /*6d40*/  BSYNC B0 ;  /* 0x0000000000007941 */ /* 0x000fea0003800000 */
.L_x_2418:
        /* <DEDUP_REMOVED lines=19> */
.L_x_2421:
[----:B------:R-:W-:Y:S05]  /*6e80*/  BSYNC B0 ;  /* 0x0000000000007941 */ /* 0x000fea0003800000 */
.L_x_2420:
        /* <DEDUP_REMOVED lines=9> */
.L_x_2424:
[----:B------:R-:W2:Y:S04]  /*6f20*/  LDG.E.STRONG.GPU R0, desc[UR38][R2.64] ;  /* 0x0000002602007981 */ /* 0x000ea8000c1ef900 */
[----:B--2---:R-:W-:Y:S01]  /*6f30*/  CCTL.IVALL ;  /* 0x00000000ff00798f */ /* 0x004fe20002000000 */
[----:B------:R-:W-:Y:S05]  /*6f40*/  YIELD ;  /* 0x0000000000007946 */ /* 0x000fea0003800000 */
[----:B------:R-:W-:-:S13]  /*6f50*/  ISETP.NE.AND P1, PT, R0, UR20, PT ;  /* 0x0000001400007c0c */ /* 0x000fda000bf25270 */
[----:B------:R-:W-:Y:S05]  /*6f60*/  @P1 BRA `(.L_x_2424) ;  /* 0xfffffffc00ec1947 */ /* 0x000fea000383ffff */
.L_x_2423:
[----:B------:R-:W-:Y:S05]  /*6f70*/  BSYNC B0 ;  /* 0x0000000000007941 */ /* 0x000fea0003800000 */
.L_x_2422:
[----:B------:R-:W-:-:S03]  /*6f80*/  UMOV UR5, 0xffffffff ;  /* 0xffffffff00057882 */ /* 0x000fc60000000000 */
[----:B------:R-:W-:Y:S05]  /*6f90*/  BRA.DIV UR5, `(.L_x_2425) ;  /* 0x0000003a05887947 */ /* 0x000fea000b800000 */
[----:B------:R-:W-:Y:S01]  /*6fa0*/  NOP ;  /* 0x0000000000007918 */ /* 0x000fe20000000000 */
.L_x_2498:
        /* <DEDUP_REMOVED lines=15> */
.L_x_2427:
[----:B------:R-:W-:Y:S05]  /*70a0*/  BSYNC B0 ;  /* 0x0000000000007941 */ /* 0x000fea0003800000 */
.L_x_2426:
        /* <DEDUP_REMOVED lines=14> */
.L_x_2429:
[----:B------:R-:W-:Y:S05]  /*7190*/  BSYNC B0 ;  /* 0x0000000000007941 */ /* 0x000fea0003800000 */
.L_x_2428:
        /* <DEDUP_REMOVED lines=15> */
.L_x_2431:
[----:B------:R-:W-:Y:S05]  /*7290*/  BSYNC B0 ;  /* 0x0000000000007941 */ /* 0x000fea0003800000 */
.L_x_2430:
[----:B------:R-:W-:Y:S06]  /*72a0*/  BAR.ARV 0xa, 0xa0 ;  /* 0x0282800000007b1d */ /* 0x000fec0000002000 */
[----:B------:R-:W-:Y:S04]  /*72b0*/  BSSY B0, `(.L_x_2432) ;  /* 0x0000003000007945 */ /* 0x000fe80003800000 */
[----:B------:R-:W-:Y:S05]  /*72c0*/  @!P0 BRA `(.L_x_2433) ;  /* 0x0000000000048947 */ /* 0x000fea0003800000 */
[----:B------:R-:W-:-:S04]  /*72d0*/  DEPBAR.LE SB0, 0x1 ;  /* 0x000080400000791a */ /* 0x000fc80000000000 */
.L_x_2433:
[----:B------:R-:W-:Y:S05]  /*72e0*/  BSYNC B0 ;  /* 0x0000000000007941 */ /* 0x000fea0003800000 */
.L_x_2432:
[----:B------:R-:W-:Y:S06]  /*72f0*/  BAR.ARV 0xb, 0xa0 ;  /* 0x02c2800000007b1d */ /* 0x000fec0000002000 */
[----:B------:R-:W-:Y:S04]  /*7300*/  BSSY B0, `(.L_x_2434) ;  /* 0x0000003000007945 */ /* 0x000fe80003800000 */
[----:B------:R-:W-:Y:S05]  /*7310*/  @!P0 BRA `(.L_x_2435) ;  /* 0x0000000000048947 */ /* 0x000fea0003800000 */
[----:B------:R-:W-:-:S04]  /*7320*/  DEPBAR.LE SB0, 0x0 ;  /* 0x000080000000791a */ /* 0x000fc80000000000 */
.L_x_2435:
[----:B------:R-:W-:Y:S05]  /*7330*/  BSYNC B0 ;  /* 0x0000000000007941 */ /* 0x000fea0003800000 */
.L_x_2434:
        /* <DEDUP_REMOVED lines=19> */
.L_x_2437:
[----:B------:R-:W-:Y:S05]  /*7470*/  BSYNC B0 ;  /* 0x0000000000007941 */ /* 0x000fea0003800000 */
.L_x_2436:
[----:B------:R-:W-:Y:S02]  /*7480*/  UIADD3 UR9, UR9, 0x2, URZ ;  /* 0x0000000209097890 */ /* 0x000fe4000fffe03f */
[----:B------:R-:W-:-:S04]  /*7490*/  UIADD3 UR4, UR4, 0x6000, URZ ;  /* 0x0000600004047890 */ /* 0x000fc8000fffe03f */
[----:B------:R-:W-:-:S13]  /*74a0*/  ISETP.LE.AND P1, PT, R9, UR9, PT ;  /* 0x0000000909007c0c */ /* 0x000fda000bf23270 */
[----:B------:R-:W-:Y:S05]  /*74b0*/  @!P1 BRA `(.L_x_2438) ;  /* 0xfffffff000e09947 */ /* 0x000fea000383ffff */
.L_x_2387:
        /* <DEDUP_REMOVED lines=41> */
.L_x_2441:
[----:B------:R-:W-:Y:S05]  /*7750*/  BSYNC B0 ;  /* 0x0000000000007941 */ /* 0x000fea0003800000 */
.L_x_2440:
[----:B------:R-:W-:Y:S05]  /*7760*/  BRA `(.L_x_2442) ;  /* 0x0000000000047947 */ /* 0x000fea0003800000 */
.L_x_2439:
[----:B------:R-:W-:-:S05]  /*7770*/  UMOV UR4, UR9 ;  /* 0x0000000900047c82 */ /* 0x000fca0008000000 */
.L_x_2442:
        /* <DEDUP_REMOVED lines=11> */
.L_x_2447:
        /* <DEDUP_REMOVED lines=24> */
.L_x_2444:
[----:B------:R-:W-:Y:S05]  /*79b0*/  BSYNC B0 ;  /* 0x0000000000007941 */ /* 0x000fea0003800000 */
.L_x_2443:
        /* <DEDUP_REMOVED lines=24> */
.L_x_2446:
[----:B------:R-:W-:Y:S05]  /*7b40*/  BSYNC B0 ;  /* 0x0000000000007941 */ /* 0x000fea0003800000 */
.L_x_2445:
[----:B------:R-:W-:Y:S02]  /*7b50*/  UIADD3 UR7, UR7, 0x2, URZ ;  /* 0x0000000207077890 */ /* 0x000fe4000fffe03f */
[----:B------:R-:W-:Y:S02]  /*7b60*/  ULEA UR5, UR17, UR5, 0x1 ;  /* 0x0000000511057291 */ /* 0x000fe4000f8e083f */
[----:B------:R-:W-:Y:S02]  /*7b70*/  ULEA UR6, UR17, UR6, 0x1 ;  /* 0x0000000611067291 */ /* 0x000fe4000f8e083f */
[----:B------:R-:W-:-:S13]  /*7b80*/  ISETP.NE.AND P0, PT, RZ, UR7, PT ;  /* 0x00000007ff007c0c */ /* 0x000fda000bf05270 */
[----:B------:R-:W-:Y:S05]  /*7b90*/  @!P0 BRA `(.L_x_2330) ;  /* 0x0000002800b08947 */ /* 0x000fea0003800000 */
[----:B------:R-:W-:Y:S05]  /*7ba0*/  BRA `(.L_x_2447) ;  /* 0xfffffffc00207947 */ /* 0x000fea000383ffff */
.L_x_2379:
        /* <DEDUP_REMOVED lines=11> */
.L_x_2448:
        /* <DEDUP_REMOVED lines=10> */
.L_x_2450:
[----:B------:R-:W4:Y:S02]  /*7d00*/  LDC R5, c[0x0][0x8c4] ;  /* 0x00023100ff057b82 */ /* 0x000f240000000800 */
.L_x_2449:
        /* <DEDUP_REMOVED lines=48> */
.L_x_2452:
        /* <DEDUP_REMOVED lines=9> */
.L_x_2453:
[----:B------:R-:W-:Y:S05]  /*80a0*/  @!P0 BRA `(.L_x_2454) ;  /* 0x00000000000c8947 */ /* 0x000fea0003800000 */
[----:B------:R-:W2:Y:S04]  /*80b0*/  LDG.E R5, desc[UR38][R2.64] ;  /* 0x0000002602057981 */ /* 0x000ea8000c1e1900 */
[----:B-1----:R-:W2:Y:S02]  /*80c0*/  LDG.E R14, desc[UR38][R2.64+0x4] ;  /* 0x00000426020e7981 */ /* 0x002ea4000c1e1900 */
[----:B--2---:R-:W-:-:S07]  /*80d0*/  IMAD.IADD R14, R14, 0x1, -R5 ;  /* 0x000000010e0e7824 */ /* 0x004fce00078e0a05 */
.L_x_2454:
        /* <DEDUP_REMOVED lines=20> */
.L_x_2455:
        /* <DEDUP_REMOVED lines=62> */
.L_x_2499:
        /* <DEDUP_REMOVED lines=9> */
.L_x_2458:
        /* <DEDUP_REMOVED lines=112> */
.L_x_2469:
[----:B-1----:R-:W-:-:S05]  /*8d90*/  IMAD.MOV.U32 R6, RZ, RZ, 0x1 ;  /* 0x00000001ff067424 */ /* 0x002fca00078e00ff */
[----:B------:R-:W-:-:S04]  /*8da0*/  SHF.L.U32 R6, R6, 0x1f, RZ ;  /* 0x0000001f06067819 */ /* 0x000fc800000006ff */
[----:B------:R-:W1:Y:S02]  /*8db0*/  SYNCS.PHASECHK.TRANS64.TRYWAIT P1, [R0+URZ+0x36438], R6 ;  /* 0x03643806000075a7 */ /* 0x000e64000802017f */
[----:B-1----:R-:W-:Y:S05]  /*8dc0*/  @!P1 BRA `(.L_x_2461) ;  /* 0x0000001c002c9947 */ /* 0x002fea0003800000 */
.L_x_2500:
[----:B------:R-:W-:Y:S05]  /*8dd0*/  @P0 BRA `(.L_x_2462) ;  /* 0x0000000000140947 */ /* 0x000fea0003800000 */
[----:B------:R-:W-:Y:S01]  /*8de0*/  ISETP.NE.AND P1, PT, R18, RZ, PT ;  /* 0x000000ff1200720c */ /* 0x000fe20003f25270 */
[----:B------:R-:W-:-:S04]  /*8df0*/  IMAD.MOV.U32 R3, RZ, RZ, 0x6100 ;  /* 0x00006100ff037424 */ /* 0x000fc800078e00ff */
[----:B------:R2:W-:Y:S08]  /*8e00*/  SYNCS.ARRIVE.TRANS64 RZ, [R0+URZ+0x36430], R3 ;  /* 0x0364300300ff79a7 */ /* 0x0005f0000800003f */
[----:B------:R-:W-:Y:S05]  /*8e10*/  @!P1 BRA `(.L_x_2462) ;  /* 0x0000000000049947 */ /* 0x000fea0003800000 */
[----:B------:R-:W-:Y:S01]  /*8e20*/  BPT.TRAP 0x1 ;  /* 0x000000040000795c */ /* 0x000fe20000300000 */
.L_x_2462:
        /* <DEDUP_REMOVED lines=48> */
.L_x_2501:
[----:B------:R-:W-:Y:S05]  /*9130*/  @P0 BRA `(.L_x_2464) ;  /* 0x0000000000140947 */ /* 0x000fea0003800000 */
[----:B------:R-:W-:Y:S01]  /*9140*/  ISETP.NE.AND P1, PT, R18, RZ, PT ;  /* 0x000000ff1200720c */ /* 0x000fe20003f25270 */
[----:B--2---:R-:W-:-:S04]  /*9150*/  IMAD.MOV.U32 R3, RZ, RZ, 0x6100 ;  /* 0x00006100ff037424 */ /* 0x004fc800078e00ff */
[----:B------:R3:W-:Y:S08]  /*9160*/  SYNCS.ARRIVE.TRANS64 RZ, [R0+URZ+0x36418], R3 ;  /* 0x0364180300ff79a7 */ /* 0x0007f0000800003f */
[----:B------:R-:W-:Y:S05]  /*9170*/  @!P1 BRA `(.L_x_2464) ;  /* 0x0000000000049947 */ /* 0x000fea0003800000 */
[----:B------:R-:W-:Y:S01]  /*9180*/  BPT.TRAP 0x1 ;  /* 0x000000040000795c */ /* 0x000fe20000300000 */
.L_x_2464:
        /* <DEDUP_REMOVED lines=47> */
.L_x_2502:
        /* <DEDUP_REMOVED lines=8> */
.L_x_2466:
        /* <DEDUP_REMOVED lines=37> */
.L_x_2504:
[----:B------:R-:W-:Y:S05]  /*9750*/  @P0 BRA `(.L_x_2468) ;  /* 0x0000000000140947 */ /* 0x000fea0003800000 */
[----:B------:R-:W-:Y:S01]  /*9760*/  ISETP.NE.AND P1, PT, R18, RZ, PT ;  /* 0x000000ff1200720c */ /* 0x000fe20003f25270 */
[----:B--2---:R-:W-:-:S04]  /*9770*/  IMAD.MOV.U32 R5, RZ, RZ, 0x6100 ;  /* 0x00006100ff057424 */ /* 0x004fc800078e00ff */
[----:B------:R3:W-:Y:S08]  /*9780*/  SYNCS.ARRIVE.TRANS64 RZ, [R0+URZ+0x36410], R5 ;  /* 0x0364100500ff79a7 */ /* 0x0007f0000800003f */
[----:B------:R-:W-:Y:S05]  /*9790*/  @!P1 BRA `(.L_x_2468) ;  /* 0x0000000000049947 */ /* 0x000fea0003800000 */
[----:B------:R-:W-:Y:S01]  /*97a0*/  BPT.TRAP 0x1 ;  /* 0x000000040000795c */ /* 0x000fe20000300000 */
.L_x_2468:
        /* <DEDUP_REMOVED lines=44> */
.L_x_2460:
[----:B------:R-:W-:Y:S01]  /*9a70*/  ISETP.NE.AND P1, PT, R20, RZ, PT ;  /* 0x000000ff1400720c */ /* 0x000fe20003f25270 */
[----:B------:R-:W-:Y:S02]  /*9a80*/  IMAD.MOV.U32 R5, RZ, RZ, R14 ;  /* 0x000000ffff057224 */ /* 0x000fe400078e000e */
[----:B------:R-:W-:-:S10]  /*9a90*/  IMAD.MOV.U32 R16, RZ, RZ, 0x1 ;  /* 0x00000001ff107424 */ /* 0x000fd400078e00ff */
[----:B------:R-:W-:Y:S05]  /*9aa0*/  @!P1 BRA `(.L_x_2459) ;  /* 0x00000004008c9947 */ /* 0x000fea0003800000 */
[----:B------:R-:W2:Y:S02]  /*9ab0*/  SYNCS.PHASECHK.TRANS64.TRYWAIT P1, [R0+URZ+0x36438], R6 ;  /* 0x03643806000075a7 */ /* 0x000ea4000802017f */
[----:B--2---:R-:W-:Y:S05]  /*9ac0*/  @!P1 BRA `(.L_x_2470) ;  /* 0x00000010004c9947 */ /* 0x004fea0003800000 */
.L_x_2505:
[----:B------:R-:W-:Y:S05]  /*9ad0*/  @P0 BRA `(.L_x_2471) ;  /* 0x0000000000140947 */ /* 0x000fea0003800000 */
[----:B------:R-:W-:Y:S01]  /*9ae0*/  ISETP.NE.AND P1, PT, R18, RZ, PT ;  /* 0x000000ff1200720c */ /* 0x000fe20003f25270 */
[----:B------:R-:W-:-:S04]  /*9af0*/  IMAD.MOV.U32 R5, RZ, RZ, 0x6100 ;  /* 0x00006100ff057424 */ /* 0x000fc800078e00ff */
[----:B------:R3:W-:Y:S08]  /*9b00*/  SYNCS.ARRIVE.TRANS64 RZ, [R0+URZ+0x36430], R5 ;  /* 0x0364300500ff79a7 */ /* 0x0007f0000800003f */
[----:B------:R-:W-:Y:S05]  /*9b10*/  @!P1 BRA `(.L_x_2471) ;  /* 0x0000000000049947 */ /* 0x000fea0003800000 */
[----:B------:R-:W-:Y:S01]  /*9b20*/  BPT.TRAP 0x1 ;  /* 0x000000040000795c */ /* 0x000fe20000300000 */
.L_x_2471:
        /* <DEDUP_REMOVED lines=42> */
.L_x_2506:
[----:B------:R-:W-:Y:S01]  /*9dd0*/  IMAD.MOV.U32 R16, RZ, RZ, RZ ;  /* 0x000000ffff107224 */ /* 0x000fe200078e00ff */
[----:B------:R-:W-:Y:S06]  /*9de0*/  @P0 BRA `(.L_x_2473) ;  /* 0x0000000000140947 */ /* 0x000fec0003800000 */
[----:B------:R-:W-:Y:S01]  /*9df0*/  ISETP.NE.AND P1, PT, R18, RZ, PT ;  /* 0x000000ff1200720c */ /* 0x000fe20003f25270 */
[----:B-1----:R-:W-:-:S04]  /*9e00*/  IMAD.MOV.U32 R5, RZ, RZ, 0x6100 ;  /* 0x00006100ff057424 */ /* 0x002fc800078e00ff */
[----:B------:R2:W-:Y:S08]  /*9e10*/  SYNCS.ARRIVE.TRANS64 RZ, [R0+URZ+0x36418], R5 ;  /* 0x0364180500ff79a7 */ /* 0x0005f0000800003f */
[----:B------:R-:W-:Y:S05]  /*9e20*/  @!P1 BRA `(.L_x_2473) ;  /* 0x0000000000049947 */ /* 0x000fea0003800000 */
[----:B------:R-:W-:Y:S01]  /*9e30*/  BPT.TRAP 0x1 ;  /* 0x000000040000795c */ /* 0x000fe20000300000 */
.L_x_2473:
        /* <DEDUP_REMOVED lines=42> */
.L_x_2459:
[----:B------:R-:W-:-:S04]  /*a0e0*/  SHF.L.U32 R3, R16, 0x1f, RZ ;  /* 0x0000001f10037819 */ /* 0x000fc800000006ff */
[----:B------:R-:W2:Y:S02]  /*a0f0*/  SYNCS.PHASECHK.TRANS64.TRYWAIT P1, [R0+URZ+0x36438], R3 ;  /* 0x03643803000075a7 */ /* 0x000ea4000802017f */
[----:B--2---:R-:W-:Y:S05]  /*a100*/  @!P1 BRA `(.L_x_2474) ;  /* 0x0000000800e49947 */ /* 0x004fea0003800000 */
.L_x_2507:
[----:B------:R-:W-:Y:S05]  /*a110*/  @P0 BRA `(.L_x_2475) ;  /* 0x0000000000180947 */ /* 0x000fea0003800000 */
[----:B------:R-:W3:Y:S01]  /*a120*/  S2R R2, SR_TID.X ;  /* 0x0000000000027919 */ /* 0x000ee20000002100 */
[----:B--2---:R-:W-:-:S04]  /*a130*/  IMAD.MOV.U32 R3, RZ, RZ, 0x6100 ;  /* 0x00006100ff037424 */ /* 0x004fc800078e00ff */
[----:B------:R4:W-:Y:S01]  /*a140*/  SYNCS.ARRIVE.TRANS64 RZ, [R0+URZ+0x36430], R3 ;  /* 0x0364300300ff79a7 */ /* 0x0009e2000800003f */
[----:B---3--:R-:W-:-:S13]  /*a150*/  LOP3.LUT P0, RZ, R2, 0x1f, RZ, 0xc0, !PT ;  /* 0x0000001f02ff7812 */ /* 0x008fda000780c0ff */
[----:B----4-:R-:W-:Y:S05]  /*a160*/  @!P0 BRA `(.L_x_2475) ;  /* 0x0000000000048947 */ /* 0x010fea0003800000 */
[----:B------:R-:W-:Y:S01]  /*a170*/  BPT.TRAP 0x1 ;  /* 0x000000040000795c */ /* 0x000fe20000300000 */
.L_x_2475:
        /* <DEDUP_REMOVED lines=44> */
.L_x_2456:
[----:B------:R-:W-:Y:S05]  /*a440*/  BSYNC B0 ;  /* 0x0000000000007941 */ /* 0x000fea0003800000 */
.L_x_2451:
[----:B------:R-:W-:-:S03]  /*a450*/  UMOV UR7, 0xffffffff ;  /* 0xffffffff00077882 */ /* 0x000fc60000000000 */
[----:B------:R-:W-:Y:S05]  /*a460*/  BRA.DIV UR7, `(.L_x_2476) ;  /* 0x0000000a07207947 */ /* 0x000fea000b800000 */
[----:B------:R-:W-:-:S13]  /*a470*/  ELECT P6, URZ, PT ;  /* 0x00000000003f782f */ /* 0x000fda00038c0000 */
.L_x_2510:
[----:B------:R-:W-:Y:S05]  /*a480*/  @!P6 BRA `(.L_x_2330) ;  /* 0x000000000074e947 */ /* 0x000fea0003800000 */
[----:B------:R-:W3:Y:S02]  /*a490*/  LDL.LU R3, [R1] ;  /* 0x0000000001037983 */ /* 0x000ee40000300800 */
[----:B---3--:R-:W-:-:S04]  /*a4a0*/  LOP3.LUT R3, R3, 0x2, RZ, 0xfc, !PT ;  /* 0x0000000203037812 */ /* 0x008fc800078efcff */
[----:B------:R-:W-:-:S13]  /*a4b0*/  ISETP.NE.AND P2, PT, R3, 0x3, PT ;  /* 0x000000030300780c */ /* 0x000fda0003f45270 */
[----:B------:R-:W-:Y:S05]  /*a4c0*/  @!P2 BRA `(.L_x_2477) ;  /* 0x000000000004a947 */ /* 0x000fea0003800000 */
[----:B--2---:R-:W-:Y:S01]  /*a4d0*/  BPT.TRAP 0x1 ;  /* 0x000000040000795c */ /* 0x004fe20000300000 */
.L_x_2477:
        /* <DEDUP_REMOVED lines=15> */
.L_x_2511:
[----:B------:R-:W3:Y:S02]  /*a5d0*/  SYNCS.PHASECHK.TRANS64.TRYWAIT P0, [R3+URZ], R0 ;  /* 0x00000000030075a7 */ /* 0x000ee4000800017f */
[----:B---3--:R-:W-:Y:S05]  /*a5e0*/  @!P0 BRA `(.L_x_2479) ;  /* 0x0000000400f48947 */ /* 0x008fea0003800000 */
.L_x_2512:
[----:B------:R-:W-:Y:S05]  /*a5f0*/  @!P2 BRA `(.L_x_2480) ;  /* 0x000000000004a947 */ /* 0x000fea0003800000 */
[----:B--2---:R-:W-:Y:S01]  /*a600*/  BPT.TRAP 0x1 ;  /* 0x000000040000795c */ /* 0x004fe20000300000 */
.L_x_2480:
[----:B------:R-:W-:-:S07]  /*a610*/  SHF.L.U32 R16, R16, 0x1f, RZ ;  /* 0x0000001f10107819 */ /* 0x000fce00000006ff */
.L_x_2481:
[----:B----4-:R4:W1:Y:S02]  /*a620*/  SYNCS.PHASECHK.TRANS64.TRYWAIT P0, [R9+URZ+0x36438], R16 ;  /* 0x03643810090075a7 */ /* 0x010864000800017f */
[----:B-1----:R-:W-:Y:S05]  /*a630*/  @!P0 NANOSLEEP.SYNCS 0x989680 ;  /* 0x009896800000895d */ /* 0x002fea0003900000 */
[----:B------:R-:W1:Y:S02]  /*a640*/  @!P0 SYNCS.PHASECHK.TRANS64 P0, [R9+URZ+0x36438], R16 ;  /* 0x03643810090085a7 */ /* 0x000e64000800007f */
[----:B-1----:R-:W-:Y:S05]  /*a650*/  @!P0 BRA `(.L_x_2481) ;  /* 0xfffffffc00f08947 */ /* 0x002fea000383ffff */
.L_x_2330:
[----:B--2---:R-:W-:Y:S05]  /*a660*/  BSYNC B6 ;  /* 0x0000000000067941 */ /* 0x004fea0003800000 */
.L_x_2324:
[----:B------:R-:W-:Y:S05]  /*a670*/  EXIT ;  /* 0x000000000000794d */ /* 0x000fea0003800000 */
.L_x_2341:
[----:B------:R-:W-:Y:S02]  /*a680*/  IMAD.MOV.U32 R12, RZ, RZ, RZ ;  /* 0x000000ffff0c7224 */ /* 0x000fe400078e00ff */
[----:B------:R-:W-:Y:S02]  /*a690*/  IMAD.MOV.U32 R11, RZ, RZ, 0x1f ;  /* 0x0000001fff0b7424 */ /* 0x000fe400078e00ff */
[----:B------:R-:W-:-:S07]  /*a6a0*/  IMAD.MOV.U32 R15, RZ, RZ, -0x1 ;  /* 0xffffffffff0f7424 */ /* 0x000fce00078e00ff */
[----:B-1----:R-:W-:Y:S05]  /*a6b0*/  WARPSYNC.COLLECTIVE R15, `(.L_x_2482) ;  /* 0x000000000f087348 */ /* 0x002fea0003c00000 */
[----:B------:R2:W3:Y:S02]  /*a6c0*/  SHFL.IDX P6, R14, R13, R12, R11 ;  /* 0x0000000c0d0e7389 */ /* 0x0004e400000c000b */
[----:B-123--:R-:W-:Y:S01]  /*a6d0*/  ENDCOLLECTIVE ;  /* 0x000000000000791b */ /* 0x00efe20003800000 */
.L_x_2482:
[----:B------:R-:W-:Y:S05]  /*a6e0*/  BRA `(.L_x_2483) ;  /* 0xffffff6c00487947 */ /* 0x000fea000383ffff */
.L_x_2343:
[----:B-1----:R-:W-:-:S04]  /*a6f0*/  IMAD.U32 R3, RZ, RZ, UR36 ;  /* 0x00000024ff037e24 */ /* 0x002fc8000f8e00ff */
[----:B------:R1:W3:Y:S03]  /*a700*/  SYNCS.PHASECHK.TRANS64.TRYWAIT P0, [R3+URZ+0x36400], R10 ;  /* 0x0364000a030075a7 */ /* 0x0002e6000800017f */
[----:B---3--:R-:W-:Y:S05]  /*a710*/  @!P0 NANOSLEEP.SYNCS 0x989680 ;  /* 0x009896800000895d */ /* 0x008fea0003900000 */
[----:B------:R-:W3:Y:S02]  /*a720*/  @!P0 SYNCS.PHASECHK.TRANS64 P0, [R3+URZ+0x36400], R10 ;  /* 0x0364000a030085a7 */ /* 0x000ee4000800007f */
[----:B---3--:R-:W-:Y:S05]  /*a730*/  @!P0 BRA `(.L_x_2343) ;  /* 0xfffffffc00ec8947 */ /* 0x008fea000383ffff */
[----:B------:R-:W-:Y:S05]  /*a740*/  BRA `(.L_x_2342) ;  /* 0xffffff6c007c7947 */ /* 0x000fea000383ffff */
.L_x_2347:
[----:B--2---:R2:W3:Y:S02]  /*a750*/  SYNCS.PHASECHK.TRANS64.TRYWAIT P1, [R3+URZ+0x36410], R10 ;  /* 0x0364100a030075a7 */ /* 0x0044e4000802017f */
[----:B---3--:R-:W-:Y:S05]  /*a760*/  @!P1 NANOSLEEP.SYNCS 0x989680 ;  /* 0x009896800000995d */ /* 0x008fea0003900000 */
[----:B------:R-:W3:Y:S02]  /*a770*/  @!P1 SYNCS.PHASECHK.TRANS64 P1, [R3+URZ+0x36410], R10 ;  /* 0x0364100a030095a7 */ /* 0x000ee4000802007f */
[----:B---3--:R-:W-:Y:S05]  /*a780*/  @!P1 BRA `(.L_x_2347) ;  /* 0xfffffffc00f09947 */ /* 0x008fea000383ffff */
[----:B------:R-:W-:Y:S05]  /*a790*/  BRA `(.L_x_2346) ;  /* 0xffffff7400587947 */ /* 0x000fea000383ffff */
.L_x_2351:
[----:B----4-:R-:W-:-:S04]  /*a7a0*/  IMAD.U32 R12, RZ, RZ, UR36 ;  /* 0x00000024ff0c7e24 */ /* 0x010fc8000f8e00ff */
[----:B------:R4:W1:Y:S03]  /*a7b0*/  SYNCS.PHASECHK.TRANS64.TRYWAIT P1, [R12+URZ+0x36430], R11 ;  /* 0x0364300b0c0075a7 */ /* 0x000866000802017f */
[----:B-1----:R-:W-:Y:S05]  /*a7c0*/  @!P1 NANOSLEEP.SYNCS 0x989680 ;  /* 0x009896800000995d */ /* 0x002fea0003900000 */
[----:B------:R-:W1:Y:S02]  /*a7d0*/  @!P1 SYNCS.PHASECHK.TRANS64 P1, [R12+URZ+0x36430], R11 ;  /* 0x0364300b0c0095a7 */ /* 0x000e64000802007f */
[----:B-1----:R-:W-:Y:S05]  /*a7e0*/  @!P1 BRA `(.L_x_2351) ;  /* 0xfffffffc00ec9947 */ /* 0x002fea000383ffff */
[----:B------:R-:W-:Y:S05]  /*a7f0*/  BRA `(.L_x_2350) ;  /* 0xffffff7800f87947 */ /* 0x000fea000383ffff */
.L_x_2366:
[----:B------:R-:W-:Y:S01]  /*a800*/  BSSY B0, `(.L_x_2484) ;  /* 0x0000005000007945 */ /* 0x000fe20003800000 */
[----:B------:R-:W-:-:S07]  /*a810*/  IMAD.MOV.U32 R15, RZ, RZ, -0x1 ;  /* 0xffffffffff0f7424 */ /* 0x000fce00078e00ff */
[----:B------:R-:W-:Y:S05]  /*a820*/  WARPSYNC.COLLECTIVE R15, `(.L_x_2485) ;  /* 0x000000000f087348 */ /* 0x000fea0003c00000 */
[----:B------:R-:W-:Y:S01]  /*a830*/  NOP ;  /* 0x0000000000007918 */ /* 0x000fe20000000000 */
[----:B------:R-:W-:Y:S01]  /*a840*/  ENDCOLLECTIVE ;  /* 0x000000000000791b */ /* 0x000fe20003800000 */
.L_x_2485:
[----:B------:R-:W-:Y:S05]  /*a850*/  BSYNC B0 ;  /* 0x0000000000007941 */ /* 0x000fea0003800000 */
.L_x_2484:
[----:B------:R-:W-:Y:S05]  /*a860*/  BRA `(.L_x_2486) ;  /* 0xffffffa400cc7947 */ /* 0x000fea000383ffff */
.L_x_2375:
[----:B------:R-:W-:Y:S01]  /*a870*/  BSSY B0, `(.L_x_2487) ;  /* 0x0000005000007945 */ /* 0x000fe20003800000 */
[----:B------:R-:W-:-:S07]  /*a880*/  IMAD.MOV.U32 R15, RZ, RZ, -0x1 ;  /* 0xffffffffff0f7424 */ /* 0x000fce00078e00ff */
[----:B-1----:R-:W-:Y:S05]  /*a890*/  WARPSYNC.COLLECTIVE R15, `(.L_x_2488) ;  /* 0x000000000f087348 */ /* 0x002fea0003c00000 */
[----:B------:R-:W-:Y:S01]  /*a8a0*/  NOP ;  /* 0x0000000000007918 */ /* 0x000fe20000000000 */
[----:B-1----:R-:W-:Y:S01]  /*a8b0*/  ENDCOLLECTIVE ;  /* 0x000000000000791b */ /* 0x002fe20003800000 */
.L_x_2488:
[----:B------:R-:W-:Y:S05]  /*a8c0*/  BSYNC B0 ;  /* 0x0000000000007941 */ /* 0x000fea0003800000 */
.L_x_2487:
[----:B------:R-:W-:Y:S05]  /*a8d0*/  BRA `(.L_x_2489) ;  /* 0xffffffa800b87947 */ /* 0x000fea000383ffff */
.L_x_2392:
[----:B------:R-:W-:Y:S01]  /*a8e0*/  BSSY B0, `(.L_x_2490) ;  /* 0x0000005000007945 */ /* 0x000fe20003800000 */
[----:B------:R-:W-:-:S07]  /*a8f0*/  IMAD.MOV.U32 R15, RZ, RZ, -0x1 ;  /* 0xffffffffff0f7424 */ /* 0x000fce00078e00ff */
[----:B------:R-:W-:Y:S05]  /*a900*/  WARPSYNC.COLLECTIVE R15, `(.L_x_2491) ;  /* 0x000000000f087348 */ /* 0x000fea0003c00000 */
[----:B------:R-:W-:Y:S01]  /*a910*/  NOP ;  /* 0x0000000000007918 */ /* 0x000fe20000000000 */
[----:B------:R-:W-:Y:S01]  /*a920*/  ENDCOLLECTIVE ;  /* 0x000000000000791b */ /* 0x000fe20003800000 */
.L_x_2491:
[----:B------:R-:W-:Y:S05]  /*a930*/  BSYNC B0 ;  /* 0x0000000000007941 */ /* 0x000fea0003800000 */
.L_x_2490:
[----:B------:R-:W-:Y:S05]  /*a940*/  BRA `(.L_x_2492) ;  /* 0xffffffb400fc7947 */ /* 0x000fea000383ffff */
.L_x_2409:
[----:B------:R-:W-:Y:S01]  /*a950*/  BSSY B0, `(.L_x_2493) ;  /* 0x0000005000007945 */ /* 0x000fe20003800000 */
[----:B------:R-:W-:-:S07]  /*a960*/  IMAD.MOV.U32 R15, RZ, RZ, -0x1 ;  /* 0xffffffffff0f7424 */ /* 0x000fce00078e00ff */
[----:B------:R-:W-:Y:S05]  /*a970*/  WARPSYNC.COLLECTIVE R15, `(.L_x_2494) ;  /* 0x000000000f087348 */ /* 0x000fea0003c00000 */
[----:B------:R-:W-:Y:S01]  /*a980*/  NOP ;  /* 0x0000000000007918 */ /* 0x000fe20000000000 */
[----:B------:R-:W-:Y:S01]  /*a990*/  ENDCOLLECTIVE ;  /* 0x000000000000791b */ /* 0x000fe20003800000 */
.L_x_2494:
[----:B------:R-:W-:Y:S05]  /*a9a0*/  BSYNC B0 ;  /* 0x0000000000007941 */ /* 0x000fea0003800000 */
.L_x_2493:
[----:B------:R-:W-:Y:S05]  /*a9b0*/  BRA `(.L_x_2495) ;  /* 0xffffffbc00f07947 */ /* 0x000fea000383ffff */
.L_x_2425:
[----:B------:R-:W-:Y:S01]  /*a9c0*/  BSSY B0, `(.L_x_2496) ;  /* 0x0000005000007945 */ /* 0x000fe20003800000 */
[----:B------:R-:W-:-:S07]  /*a9d0*/  IMAD.MOV.U32 R15, RZ, RZ, -0x1 ;  /* 0xffffffffff0f7424 */ /* 0x000fce00078e00ff */
[----:B------:R-:W-:Y:S05]  /*a9e0*/  WARPSYNC.COLLECTIVE R15, `(.L_x_2497) ;  /* 0x000000000f087348 */ /* 0x000fea0003c00000 */
[----:B------:R-:W-:Y:S01]  /*a9f0*/  NOP ;  /* 0x0000000000007918 */ /* 0x000fe20000000000 */
[----:B------:R-:W-:Y:S01]  /*aa00*/  ENDCOLLECTIVE ;  /* 0x000000000000791b */ /* 0x000fe20003800000 */
.L_x_2497:
[----:B------:R-:W-:Y:S05]  /*aa10*/  BSYNC B0 ;  /* 0x0000000000007941 */ /* 0x000fea0003800000 */
.L_x_2496:
[----:B------:R-:W-:Y:S05]  /*aa20*/  BRA `(.L_x_2498) ;  /* 0xffffffc400607947 */ /* 0x000fea000383ffff */
.L_x_2457:
[----:B-1----:R1:W2:Y:S02]  /*aa30*/  SYNCS.PHASECHK.TRANS64.TRYWAIT P1, [R0+URZ+0x36420], R6 ;  /* 0x03642006000075a7 */ /* 0x0022a4000802017f */
[----:B--2---:R-:W-:Y:S05]  /*aa40*/  @!P1 NANOSLEEP.SYNCS 0x989680 ;  /* 0x009896800000995d */ /* 0x004fea0003900000 */
[----:B------:R-:W2:Y:S02]  /*aa50*/  @!P1 SYNCS.PHASECHK.TRANS64 P1, [R0+URZ+0x36420], R6 ;  /* 0x03642006000095a7 */ /* 0x000ea4000802007f */
[----:B--2---:R-:W-:Y:S05]  /*aa60*/  @!P1 BRA `(.L_x_2457) ;  /* 0xfffffffc00f09947 */ /* 0x004fea000383ffff */
[----:B------:R-:W-:Y:S05]  /*aa70*/  BRA `(.L_x_2499) ;  /* 0xffffffd800e07947 */ /* 0x000fea000383ffff */
.L_x_2461:
[----:B-1----:R1:W2:Y:S02]  /*aa80*/  SYNCS.PHASECHK.TRANS64.TRYWAIT P1, [R0+URZ+0x36438], R6 ;  /* 0x03643806000075a7 */ /* 0x0022a4000802017f */
[----:B--2---:R-:W-:Y:S05]  /*aa90*/  @!P1 NANOSLEEP.SYNCS 0x989680 ;  /* 0x009896800000995d */ /* 0x004fea0003900000 */
[----:B------:R-:W2:Y:S02]  /*aaa0*/  @!P1 SYNCS.PHASECHK.TRANS64 P1, [R0+URZ+0x36438], R6 ;  /* 0x03643806000095a7 */ /* 0x000ea4000802007f */
[----:B--2---:R-:W-:Y:S05]  /*aab0*/  @!P1 BRA `(.L_x_2461) ;  /* 0xfffffffc00f09947 */ /* 0x004fea000383ffff */
[----:B------:R-:W-:Y:S05]  /*aac0*/  BRA `(.L_x_2500) ;  /* 0xffffffe000c07947 */ /* 0x000fea000383ffff */
.L_x_2463:
[----:B--2---:R2:W3:Y:S02]  /*aad0*/  SYNCS.PHASECHK.TRANS64.TRYWAIT P1, [R0+URZ+0x36428], R3 ;  /* 0x03642803000075a7 */ /* 0x0044e4000802017f */
[----:B---3--:R-:W-:Y:S05]  /*aae0*/  @!P1 NANOSLEEP.SYNCS 0x989680 ;  /* 0x009896800000995d */ /* 0x008fea0003900000 */
[----:B------:R-:W3:Y:S02]  /*aaf0*/  @!P1 SYNCS.PHASECHK.TRANS64 P1, [R0+URZ+0x36428], R3 ;  /* 0x03642803000095a7 */ /* 0x000ee4000802007f */
[----:B---3--:R-:W-:Y:S05]  /*ab00*/  @!P1 BRA `(.L_x_2463) ;  /* 0xfffffffc00f09947 */ /* 0x008fea000383ffff */
[----:B------:R-:W-:Y:S05]  /*ab10*/  BRA `(.L_x_2501) ;  /* 0xffffffe400847947 */ /* 0x000fea000383ffff */
.L_x_2465:
        /* <DEDUP_REMOVED lines=8> */
.L_x_2467:
[----:B------:R-:W-:-:S07]  /*aba0*/  SHF.L.U32 R5, R7, 0x1f, RZ ;  /* 0x0000001f07057819 */ /* 0x000fce00000006ff */
.L_x_2503:
[----:B--2---:R2:W3:Y:S02]  /*abb0*/  SYNCS.PHASECHK.TRANS64.TRYWAIT P1, [R0+URZ+0x36420], R5 ;  /* 0x03642005000075a7 */ /* 0x0044e4000802017f */
[----:B---3--:R-:W-:Y:S05]  /*abc0*/  @!P1 NANOSLEEP.SYNCS 0x989680 ;  /* 0x009896800000995d */ /* 0x008fea0003900000 */
[----:B------:R-:W3:Y:S02]  /*abd0*/  @!P1 SYNCS.PHASECHK.TRANS64 P1, [R0+URZ+0x36420], R5 ;  /* 0x03642005000095a7 */ /* 0x000ee4000802007f */
[----:B---3--:R-:W-:Y:S05]  /*abe0*/  @!P1 BRA `(.L_x_2503) ;  /* 0xfffffffc00f09947 */ /* 0x008fea000383ffff */
[----:B------:R-:W-:Y:S05]  /*abf0*/  BRA `(.L_x_2504) ;  /* 0xffffffe800d47947 */ /* 0x000fea000383ffff */
.L_x_2470:
[----:B--2---:R2:W3:Y:S02]  /*ac00*/  SYNCS.PHASECHK.TRANS64.TRYWAIT P1, [R0+URZ+0x36438], R6 ;  /* 0x03643806000075a7 */ /* 0x0044e4000802017f */
[----:B---3--:R-:W-:Y:S05]  /*ac10*/  @!P1 NANOSLEEP.SYNCS 0x989680 ;  /* 0x009896800000995d */ /* 0x008fea0003900000 */
[----:B------:R-:W3:Y:S02]  /*ac20*/  @!P1 SYNCS.PHASECHK.TRANS64 P1, [R0+URZ+0x36438], R6 ;  /* 0x03643806000095a7 */ /* 0x000ee4000802007f */
[----:B---3--:R-:W-:Y:S05]  /*ac30*/  @!P1 BRA `(.L_x_2470) ;  /* 0xfffffffc00f09947 */ /* 0x008fea000383ffff */
[----:B------:R-:W-:Y:S05]  /*ac40*/  BRA `(.L_x_2505) ;  /* 0xffffffec00a07947 */ /* 0x000fea000383ffff */
.L_x_2472:
[----:B-1----:R1:W2:Y:S02]  /*ac50*/  SYNCS.PHASECHK.TRANS64.TRYWAIT P1, [R0+URZ+0x36428], R5 ;  /* 0x03642805000075a7 */ /* 0x0022a4000802017f */
[----:B--2---:R-:W-:Y:S05]  /*ac60*/  @!P1 NANOSLEEP.SYNCS 0x989680 ;  /* 0x009896800000995d */ /* 0x004fea0003900000 */
[----:B------:R-:W2:Y:S02]  /*ac70*/  @!P1 SYNCS.PHASECHK.TRANS64 P1, [R0+URZ+0x36428], R5 ;  /* 0x03642805000095a7 */ /* 0x000ea4000802007f */
[----:B--2---:R-:W-:Y:S05]  /*ac80*/  @!P1 BRA `(.L_x_2472) ;  /* 0xfffffffc00f09947 */ /* 0x004fea000383ffff */
[----:B------:R-:W-:Y:S05]  /*ac90*/  BRA `(.L_x_2506) ;  /* 0xfffffff0004c7947 */ /* 0x000fea000383ffff */
.L_x_2474:
[----:B--2---:R2:W3:Y:S02]  /*aca0*/  SYNCS.PHASECHK.TRANS64.TRYWAIT P1, [R0+URZ+0x36438], R3 ;  /* 0x03643803000075a7 */ /* 0x0044e4000802017f */
[----:B---3--:R-:W-:Y:S05]  /*acb0*/  @!P1 NANOSLEEP.SYNCS 0x989680 ;  /* 0x009896800000995d */ /* 0x008fea0003900000 */
[----:B------:R-:W3:Y:S02]  /*acc0*/  @!P1 SYNCS.PHASECHK.TRANS64 P1, [R0+URZ+0x36438], R3 ;  /* 0x03643803000095a7 */ /* 0x000ee4000802007f */
[----:B---3--:R-:W-:Y:S05]  /*acd0*/  @!P1 BRA `(.L_x_2474) ;  /* 0xfffffffc00f09947 */ /* 0x008fea000383ffff */
[----:B------:R-:W-:Y:S05]  /*ace0*/  BRA `(.L_x_2507) ;  /* 0xfffffff400087947 */ /* 0x000fea000383ffff */
.L_x_2476:
[----:B------:R-:W-:Y:S01]  /*acf0*/  BSSY B0, `(.L_x_2508) ;  /* 0x0000006000007945 */ /* 0x000fe20003800000 */
[----:B------:R-:W-:-:S07]  /*ad00*/  IMAD.MOV.U32 R15, RZ, RZ, -0x1 ;  /* 0xffffffffff0f7424 */ /* 0x000fce00078e00ff */
[----:B--2---:R-:W-:Y:S05]  /*ad10*/  WARPSYNC.COLLECTIVE R15, `(.L_x_2509) ;  /* 0x000000000f0c7348 */ /* 0x004fea0003c00000 */
[----:B------:R-:W-:Y:S02]  /*ad20*/  ELECT P6, UR62, PT ;  /* 0x00000000003e782f */ /* 0x000fe400038c0000 */
[----:B------:R-:W-:Y:S01]  /*ad30*/  MOV R14, UR62 ;  /* 0x0000003e000e7c02 */ /* 0x000fe20008000f00 */
[----:B--2---:R-:W-:Y:S10]  /*ad40*/  ENDCOLLECTIVE ;  /* 0x000000000000791b */ /* 0x004ff40003800000 */
.L_x_2509:
[----:B------:R-:W-:Y:S05]  /*ad50*/  BSYNC B0 ;  /* 0x0000000000007941 */ /* 0x000fea0003800000 */
.L_x_2508:
[----:B------:R-:W-:Y:S05]  /*ad60*/  BRA `(.L_x_2510) ;  /* 0xfffffff400c47947 */ /* 0x000fea000383ffff */
.L_x_2478:
[----:B-1----:R1:W3:Y:S02]  /*ad70*/  SYNCS.PHASECHK.TRANS64.TRYWAIT P0, [R7+URZ], R4 ;  /* 0x00000004070075a7 */ /* 0x0022e4000800017f */
[----:B---3--:R-:W-:Y:S05]  /*ad80*/  @!P0 NANOSLEEP.SYNCS 0x989680 ;  /* 0x009896800000895d */ /* 0x008fea0003900000 */
[----:B------:R-:W3:Y:S02]  /*ad90*/  @!P0 SYNCS.PHASECHK.TRANS64 P0, [R7+URZ], R4 ;  /* 0x00000004070085a7 */ /* 0x000ee4000800007f */
[----:B---3--:R-:W-:Y:S05]  /*ada0*/  @!P0 BRA `(.L_x_2478) ;  /* 0xfffffffc00f08947 */ /* 0x008fea000383ffff */
[----:B------:R-:W-:Y:S05]  /*adb0*/  BRA `(.L_x_2511) ;  /* 0xfffffff800047947 */ /* 0x000fea000383ffff */
.L_x_2479:
[----:B---3--:R3:W4:Y:S02]  /*adc0*/  SYNCS.PHASECHK.TRANS64.TRYWAIT P0, [R3+URZ], R0 ;  /* 0x00000000030075a7 */ /* 0x008724000800017f */
[----:B----4-:R-:W-:Y:S05]  /*add0*/  @!P0 NANOSLEEP.SYNCS 0x989680 ;  /* 0x009896800000895d */ /* 0x010fea0003900000 */
[----:B------:R-:W4:Y:S02]  /*ade0*/  @!P0 SYNCS.PHASECHK.TRANS64 P0, [R3+URZ], R0 ;  /* 0x00000000030085a7 */ /* 0x000f24000800007f */
[----:B----4-:R-:W-:Y:S05]  /*adf0*/  @!P0 BRA `(.L_x_2479) ;  /* 0xfffffffc00f08947 */ /* 0x010fea000383ffff */
[----:B------:R-:W-:Y:S05]  /*ae00*/  BRA `(.L_x_2512) ;  /* 0xfffffff400f87947 */ /* 0x000fea000383ffff */
.L_x_2513:
        /* <DEDUP_REMOVED lines=15> */
.L_x_7664:


//--------------------- .text._ZN7cutlass13device_kernelIN5flash11enable_sm90INS1_16FlashAttnBwdSm90INS1_25CollectiveMainloopBwdSm90ILi2ELi1ELi1EN4cute5tupleIJNS5_1CILi1EEES8_S8_EEENS6_IJNS7_ILi64EEENS7_ILi96EEENS7_ILi192EEEEEENS_6half_tEfNS_4arch4Sm90ELb1ELb0ELb1ELb0ELb0ELb0ELb1ELb0ELi3ELi1ELi1ELi1ELb0EEENS1_21CollectiveEpilogueBwdISD_SE_SG_Li384ELb0ELb1ELi3EEENS1_25SingleTileBwdLPTSchedulerILb0ELi96ELb0EEEEEEEEEvNT_6ParamsE --------------------------
	.section	.text._ZN7cutlass13device_kernelIN5flash11enable_sm90INS1_16FlashAttnBwdSm90INS1_25CollectiveMainloopBwdSm90ILi2ELi1ELi1EN4cute5tupleIJNS5_1CILi1EEES8_S8_EEENS6_IJNS7_ILi64EEENS7_ILi96EEENS7_ILi192EEEEEENS_6half_tEfNS_4arch4Sm90ELb1ELb0ELb1ELb0ELb0ELb0ELb1ELb0ELi3ELi1ELi1ELi1ELb0EEENS1_21CollectiveEpilogueBwdISD_SE_SG_Li384ELb0ELb1ELi3EEENS1_25SingleTileBwdLPTSchedulerILb0ELi96ELb0EEEEEEEEEvNT_6ParamsE,"ax",@progbits
	.align	128
.text._ZN7cutlass13device_kernelIN5flash11enable_sm90INS1_16FlashAttnBwdSm90INS1_25CollectiveMainloopBwdSm90ILi2ELi1ELi1EN4cute5tupleIJNS5_1CILi1EEES8_S8_EEENS6_IJNS7_ILi64EEENS7_ILi96EEENS7_ILi192EEEEEENS_6half_tEfNS_4arch4Sm90ELb1ELb0ELb1ELb0ELb0ELb0ELb1ELb0ELi3ELi1ELi1ELi1ELb0EEENS1_21CollectiveEpilogueBwdISD_SE_SG_Li384ELb0ELb1ELi3EEENS1_25SingleTileBwdLPTSchedulerILb0ELi96ELb0EEEEEEEEEvNT_6ParamsE:
        .type           _ZN7cutlass13device_kernelIN5flash11enable_sm90INS1_16FlashAttnBwdSm90INS1_25CollectiveMainloopBwdSm90ILi2ELi1ELi1EN4cute5tupleIJNS5_1CILi1EEES8_S8_EEENS6_IJNS7_ILi64EEENS7_ILi96EEENS7_ILi192EEEEEENS_6half_tEfNS_4arch4Sm90ELb1ELb0ELb1ELb0ELb0ELb0ELb1ELb0ELi3ELi1ELi1ELi1ELb0EEENS1_21CollectiveEpilogueBwdISD_SE_SG_Li384ELb0ELb1ELi3EEENS1_25SingleTileBwdLPTSchedulerILb0ELi96ELb0EEEEEEEEEvNT_6ParamsE,@function
        .size           _ZN7cutlass13device_kernelIN5flash11enable_sm90INS1_16FlashAttnBwdSm90INS1_25CollectiveMainloopBwdSm90ILi2ELi1ELi1EN4cute5tupleIJNS5_1CILi1EEES8_S8_EEENS6_IJNS7_ILi64EEENS7_ILi96EEENS7_ILi192EEEEEENS_6half_tEfNS_4arch4Sm90ELb1ELb0ELb1ELb0ELb0ELb0ELb1ELb0ELi3ELi1ELi1ELi1ELb0EEENS1_21CollectiveEpilogueBwdISD_SE_SG_Li384ELb0ELb1ELi3EEENS1_25SingleTileBwdLPTSchedulerILb0ELi96ELb0EEEEEEEEEvNT_6ParamsE,(.L_x_7665 - _ZN7cutlass13device_kernelIN5flash11enable_sm90INS1_16FlashAttnBwdSm90INS1_25CollectiveMainloopBwdSm90ILi2ELi1ELi1EN4cute5tupleIJNS5_1CILi1EEES8_S8_EEENS6_IJNS7_ILi64EEENS7_ILi96EEENS7_ILi192EEEEEENS_6half_tEfNS_4arch4Sm90ELb1ELb0ELb1ELb0ELb0ELb0ELb1ELb0ELi3ELi1ELi1ELi1ELb0EEENS1_21CollectiveEpilogueBwdISD_SE_SG_Li384ELb0ELb1ELi3EEENS1_25SingleTileBwdLPTSchedulerILb0ELi96ELb0EEEEEEEEEvNT_6ParamsE)
        .other          _ZN7cutlass13device_kernelIN5flash11enable_sm90INS1_16FlashAttnBwdSm90INS1_25CollectiveMainloopBwdSm90ILi2ELi1ELi1EN4cute5tupleIJNS5_1CILi1EEES8_S8_EEENS6_IJNS7_ILi64EEENS7_ILi96EEENS7_ILi192EEEEEENS_6half_tEfNS_4arch4Sm90ELb1ELb0ELb1ELb0ELb0ELb0ELb1ELb0ELi3ELi1ELi1ELi1ELb0EEENS1_21CollectiveEpilogueBwdISD_SE_SG_Li384ELb0ELb1ELi3EEENS1_25SingleTileBwdLPTSchedulerILb0ELi96ELb0EEEEEEEEEvNT_6ParamsE,@"STO_CUDA_ENTRY STV_DEFAULT"
_ZN7cutlass13device_kernelIN5flash11enable_sm90INS1_16FlashAttnBwdSm90INS1_25CollectiveMainloopBwdSm90ILi2ELi1ELi1EN4cute5tupleIJNS5_1CILi1EEES8_S8_EEENS6_IJNS7_ILi64EEENS7_ILi96EEENS7_ILi192EEEEEENS_6half_tEfNS_4arch4Sm90ELb1ELb0ELb1ELb0ELb0ELb0ELb1ELb0ELi3ELi1ELi1ELi1ELb0EEENS1_21CollectiveEpilogueBwdISD_SE_SG_Li384ELb0ELb1ELi3EEENS1_25SingleTileBwdLPTSchedulerILb0ELi96ELb0EEEEEEEEEvNT_6ParamsE:
        /* <DEDUP_REMOVED lines=29> */
.L_x_2515:
[----:B------:R-:W-:Y:S05]  /*01d0*/  BSYNC B0 ;  /* 0x0000000000007941 */ /* 0x000fea0003800000 */
.L_x_2514:
        /* <DEDUP_REMOVED lines=34> */
.L_x_2516:
        /* <DEDUP_REMOVED lines=20> */
.L_x_2517:
[----:B---3--:R-:W-:Y:S01]  /*0540*/  ISETP.NE.AND P0, PT, R2, RZ, PT ;  /* 0x000000ff0200720c */ /* 0x008fe20003f05270 */
[----:B------:R-:W-:Y:S01]  /*0550*/  IMAD.MOV.U32 R2, RZ, RZ, 0x1 ;  /* 0x00000001ff027424 */ /* 0x000fe200078e00ff */
[----:B------:R-:W-:-:S04]  /*0560*/  NOP ;  /* 0x0000000000007918 */ /* 0x000fc80000000000 */
[----:B------:R-:W-:-:S05]  /*0570*/  SEL R2, R2, 0x2, !P0 ;  /* 0x0000000202027807 */ /* 0x000fca0004000000 */
[----:B------:R3:W-:Y:S01]  /*0580*/  STL [R1+0xc], R2 ;  /* 0x00000c0201007387 */ /* 0x0007e20000100800 */
[----:B-12-4-:R-:W-:Y:S06]  /*0590*/  BAR.SYNC.DEFER_BLOCKING 0x0 ;  /* 0x0000000000007b1d */ /* 0x016fec0000010000 */
[----:B------:R-:W-:Y:S05]  /*05a0*/  @!P0 BRA `(.L_x_2518) ;  /* 0x00000058002c8947 */ /* 0x000fea0003800000 */
.L_x_2519:
[----:B------:R-:W-:-:S08]  /*05b0*/  NOP ;  /* 0x0000000000007918 */ /* 0x000fd00000000000 */
[----:B------:R-:W1:Y:S02]  /*05c0*/  USETMAXREG.TRY_ALLOC.CTAPOOL UP0, 0xa0 ;  /* 0x000000a0000079c8 */ /* 0x000e640008000600 */
[----:B-1----:R-:W-:-:S13]  /*05d0*/  PLOP3.LUT P0, PT, PT, PT, UP0, 0x80, 0x0 ;  /* 0x000000000000781c */ /* 0x002fda0003f0f008 */
[----:B------:R-:W-:Y:S05]  /*05e0*/  @!P0 BRA `(.L_x_2519) ;  /* 0xfffffffc00f08947 */ /* 0x000fea000383ffff */
[----:B------:R-:W-:Y:S01]  /*05f0*/  LOP3.LUT R0, R0, 0x3, RZ, 0xc0, !PT ;  /* 0x0000000300007812 */ /* 0x000fe200078ec0ff */
[----:B---3--:R-:W1:Y:S01]  /*0600*/  S2R R2, SR_TID.X ;  /* 0x0000000000027919 */ /* 0x008e620000002100 */
[----:B------:R-:W2:Y:S01]  /*0610*/  S2UR UR7, SR_CTAID.X ;  /* 0x00000000000779c3 */ /* 0x000ea20000002500 */
[----:B------:R-:W-:Y:S02]  /*0620*/  ULDC UR8, c[0x0][0xb50] ;  /* 0x0002d40000087ab9 */ /* 0x000fe40000000800 */
[----:B------:R-:W-:Y:S01]  /*0630*/  UISETP.NE.AND UP0, UPT, UR8, 0x1, UPT ;  /* 0x000000010800788c */ /* 0x000fe2000bf05270 */
[----:B------:R-:W3:Y:S04]  /*0640*/  SHFL.IDX PT, R0, R0, RZ, 0x1f ;  /* 0x00001fff00007589 */ /* 0x000ee800000e0000 */
[----:B------:R-:W4:Y:S06]  /*0650*/  LDC R3, c[0x0][0xb68] ;  /* 0x0002da00ff037b82 */ /* 0x000f2c0000000800 */
[----:B------:R-:W-:Y:S01]  /*0660*/  @UP0 ULDC UR4, c[0x0][0xb54] ;  /* 0x0002d50000040ab9 */ /* 0x000fe20000000800 */
[----:B------:R-:W-:Y:S01]  /*0670*/  @UP0 ULDC UR9, c[0x0][0xb58] ;  /* 0x0002d60000090ab9 */ /* 0x000fe20000000800 */
[----:B--2---:R-:W-:-:S02]  /*0680*/  UIMAD.WIDE.U32 UR4, UR7, UR4, URZ ;  /* 0x00000004070472a5 */ /* 0x004fc4000f8e003f */
[----:B------:R-:W-:Y:S01]  /*0690*/  UMOV UR6, UR7 ;  /* 0x0000000700067c82 */ /* 0x000fe20008000000 */
[----:B---3--:R-:W-:Y:S01]  /*06a0*/  ISETP.NE.AND P0, PT, R0, RZ, PT ;  /* 0x000000ff0000720c */ /* 0x008fe20003f05270 */
[----:B------:R-:W-:Y:S01]  /*06b0*/  @UP0 USHF.R.U32.HI UR6, URZ, UR9, UR5 ;  /* 0x000000093f060299 */ /* 0x000fe20008011605 */
[----:B-1----:R-:W-:-:S03]  /*06c0*/  SHF.R.U32.HI R2, RZ, 0x7, R2 ;  /* 0x00000007ff027819 */ /* 0x002fc60000011602 */
[----:B------:R-:W-:-:S04]  /*06d0*/  UIADD3 UR4, -UR6, URZ, URZ ;  /* 0x0000003f06047290 */ /* 0x000fc8000fffe13f */
[----:B------:R-:W-:-:S04]  /*06e0*/  UIMAD UR10, UR8, UR4, UR7 ;  /* 0x00000004080a72a4 */ /* 0x000fc8000f8e0207 */
[----:B------:R-:W-:-:S05]  /*06f0*/  @!P0 VIADD R2, R2, 0x9 ;  /* 0x0000000902028836 */ /* 0x000fca0000000000 */
[----:B------:R1:W-:Y:S06]  /*0700*/  @!P0 BAR.ARV R2, 0xa0 ;  /* 0x000280020000851d */ /* 0x0003ec0000002000 */
[----:B----4-:R-:W-:-:S13]  /*0710*/  ISETP.LE.AND P0, PT, R3, UR6, PT ;  /* 0x0000000603007c0c */ /* 0x010fda000bf03270 */
[----:B-1----:R-:W-:Y:S05]  /*0720*/  @!P0 BRA `(.L_x_2520) ;  /* 0x0000000000208947 */ /* 0x002fea0003800000 */
[----:B------:R-:W-:Y:S01]  /*0730*/  ULDC UR7, c[0x0][0xb5c] ;  /* 0x0002d70000077ab9 */ /* 0x000fe20000000800 */
[----:B------:R-:W-:Y:S01]  /*0740*/  UMOV UR38, UR10 ;  /* 0x0000000a00267c82 */ /* 0x000fe20008000000 */
[----:B------:R-:W-:-:S11]  /*0750*/  UISETP.NE.AND UP0, UPT, UR7, 0x1, UPT ;  /* 0x000000010700788c */ /* 0x000fd6000bf05270 */
[----:B------:R-:W-:Y:S02]  /*0760*/  @UP0 ULDC.64 UR8, c[0x0][0xb60] ;  /* 0x0002d80000080ab9 */ /* 0x000fe40000000a00 */
[----:B------:R-:W-:-:S04]  /*0770*/  UIMAD.WIDE.U32 UR4, UR10, UR8, URZ ;  /* 0x000000080a0472a5 */ /* 0x000fc8000f8e003f */
[----:B------:R-:W-:-:S04]  /*0780*/  @UP0 USHF.R.U32.HI UR38, URZ, UR9, UR5 ;  /* 0x000000093f260299 */ /* 0x000fc80008011605 */
[----:B------:R-:W-:Y:S01]  /*0790*/  UIMAD UR4, UR38, UR7, URZ ;  /* 0x00000007260472a4 */ /* 0x000fe2000f8e023f */
[----:B------:R-:W-:Y:S11]  /*07a0*/  BRA `(.L_x_2521) ;  /* 0x00000000001c7947 */ /* 0x000ff60003800000 */
.L_x_2520:
[----:B------:R-:W-:Y:S01]  /*07b0*/  ULDC UR7, c[0x0][0xb44] ;  /* 0x0002d10000077ab9 */ /* 0x000fe20000000800 */
[----:B------:R-:W-:Y:S01]  /*07c0*/  UMOV UR38, UR10 ;  /* 0x0000000a00267c82 */ /* 0x000fe20008000000 */
[----:B------:R-:W-:-:S11]  /*07d0*/  UISETP.NE.AND UP0, UPT, UR7, 0x1, UPT ;  /* 0x000000010700788c */ /* 0x000fd6000bf05270 */
[----:B------:R-:W-:Y:S02]  /*07e0*/  @UP0 ULDC.64 UR8, c[0x0][0xb48] ;  /* 0x0002d20000080ab9 */ /* 0x000fe40000000a00 */
[----:B------:R-:W-:-:S04]  /*07f0*/  UIMAD.WIDE.U32 UR4, UR10, UR8, URZ ;  /* 0x000000080a0472a5 */ /* 0x000fc8000f8e003f */
[----:B------:R-:W-:-:S04]  /*0800*/  @UP0 USHF.R.U32.HI UR38, URZ, UR9, UR5 ;  /* 0x000000093f260299 */ /* 0x000fc80008011605 */
[----:B------:R-:W-:-:S12]  /*0810*/  UIMAD UR4, UR38, UR7, URZ ;  /* 0x00000007260472a4 */ /* 0x000fd8000f8e023f */
.L_x_2521:
[----:B------:R-:W-:Y:S01]  /*0820*/  ULDC UR43, c[0x0][0xb38] ;  /* 0x0002ce00002b7ab9 */ /* 0x000fe20000000800 */
[----:B------:R-:W-:Y:S02]  /*0830*/  UIADD3 UR4, UR10, -UR4, URZ ;  /* 0x800000040a047290 */ /* 0x000fe4000fffe03f */
[----:B------:R-:W-:Y:S01]  /*0840*/  UISETP.NE.AND UP0, UPT, UR43, 0x1, UPT ;  /* 0x000000012b00788c */ /* 0x000fe2000bf05270 */
[----:B------:R-:W-:Y:S02]  /*0850*/  ULDC UR5, c[0x0][0xb44] ;  /* 0x0002d10000057ab9 */ /* 0x000fe40000000800 */
[----:B------:R-:W-:-:S08]  /*0860*/  UIMAD UR6, UR6, UR5, UR4 ;  /* 0x00000005060672a4 */ /* 0x000fd0000f8e0204 */
[----:B------:R-:W-:Y:S01]  /*0870*/  @UP0 ULDC UR4, c[0x0][0xb3c] ;  /* 0x0002cf0000040ab9 */ /* 0x000fe20000000800 */
[----:B------:R-:W-:Y:S01]  /*0880*/  @UP0 ULDC UR7, c[0x0][0xb40] ;  /* 0x0002d00000070ab9 */ /* 0x000fe20000000800 */
[----:B------:R-:W-:Y:S02]  /*0890*/  UIMAD.WIDE.U32 UR4, UR6, UR4, URZ ;  /* 0x00000004060472a5 */ /* 0x000fe4000f8e003f */
[----:B------:R-:W-:Y:S02]  /*08a0*/  UMOV UR44, UR6 ;  /* 0x00000006002c7c82 */ /* 0x000fe40008000000 */
[----:B------:R-:W-:-:S04]  /*08b0*/  @UP0 USHF.R.U32.HI UR44, URZ, UR7, UR5 ;  /* 0x000000073f2c0299 */ /* 0x000fc80008011605 */
[----:B------:R-:W-:Y:S02]  /*08c0*/  UIADD3 UR4, -UR44, URZ, URZ ;  /* 0x0000003f2c047290 */ /* 0x000fe4000fffe13f */
[----:B------:R-:W-:Y:S02]  /*08d0*/  ISETP.LE.AND P0, PT, RZ, UR44, PT ;  /* 0x0000002cff007c0c */ /* 0x000fe4000bf03270 */
[----:B------:R-:W-:-:S11]  /*08e0*/  UIMAD UR43, UR43, UR4, UR6 ;  /* 0x000000042b2b72a4 */ /* 0x000fd6000f8e0206 */
[----:B------:R-:W-:Y:S05]  /*08f0*/  @!P0 EXIT ;  /* 0x000000000000894d */ /* 0x000fea0003800000 */
[----:B------:R-:W-:Y:S01]  /*0900*/  ULDC UR5, c[0x0][0x280] ;  /* 0x0000a00000057ab9 */ /* 0x000fe20000000800 */
[----:B------:R-:W-:Y:S01]  /*0910*/  ULDC UR6, c[0x0][0x290] ;  /* 0x0000a40000067ab9 */ /* 0x000fe20000000800 */
[----:B------:R-:W-:Y:S01]  /*0920*/  UIMAD UR4, UR38, 0x60, UR5 ;  /* 0x00000060260478a4 */ /* 0x000fe2000f8e0205 */
[----:B------:R-:W-:Y:S01]  /*0930*/  PLOP3.LUT P0, PT, PT, PT, PT, 0x80, 0x0 ;  /* 0x000000000000781c */ /* 0x000fe20003f0f070 */
[----:B------:R-:W-:Y:S01]  /*0940*/  ULDC UR7, c[0x0][0x74c] ;  /* 0x0001d30000077ab9 */ /* 0x000fe20000000800 */
[----:B------:R-:W-:Y:S01]  /*0950*/  CS2R R70, SRZ ;  /* 0x0000000000467805 */ /* 0x000fe2000001ff00 */
[----:B------:R-:W-:Y:S01]  /*0960*/  UIADD3 UR6, -UR7, UR4, -UR6 ;  /* 0x0000000407067290 */ /* 0x000fe2000fffe906 */
[----:B------:R-:W-:Y:S01]  /*0970*/  CS2R R68, SRZ ;  /* 0x0000000000447805 */ /* 0x000fe2000001ff00 */
[----:B------:R-:W-:Y:S01]  /*0980*/  UIADD3 UR4, UR5, 0x3f, URZ ;  /* 0x0000003f05047890 */ /* 0x000fe2000fffe03f */
[----:B------:R-:W-:Y:S01]  /*0990*/  CS2R R66, SRZ ;  /* 0x0000000000427805 */ /* 0x000fe2000001ff00 */
[----:B------:R-:W-:Y:S01]  /*09a0*/  USHF.R.S32.HI UR7, URZ, 0x1f, UR6 ;  /* 0x0000001f3f077899 */ /* 0x000fe20008011406 */
[----:B------:R-:W-:Y:S01]  /*09b0*/  CS2R R64, SRZ ;  /* 0x0000000000407805 */ /* 0x000fe2000001ff00 */
[----:B------:R-:W-:Y:S01]  /*09c0*/  USHF.R.S32.HI UR5, URZ, 0x1f, UR4 ;  /* 0x0000001f3f057899 */ /* 0x000fe20008011404 */
[----:B------:R-:W-:Y:S01]  /*09d0*/  CS2R R62, SRZ ;  /* 0x00000000003e7805 */ /* 0x000fe2000001ff00 */
[----:B------:R-:W-:Y:S01]  /*09e0*/  ULEA.HI UR7, UR7, UR6, URZ, 0x6 ;  /* 0x0000000607077291 */ /* 0x000fe2000f8f303f */
[----:B------:R-:W-:Y:S01]  /*09f0*/  CS2R R60, SRZ ;  /* 0x00000000003c7805 */ /* 0x000fe2000001ff00 */
[----:B------:R-:W-:Y:S01]  /*0a00*/  ULEA.HI UR5, UR5, UR4, URZ, 0x6 ;  /* 0x0000000405057291 */ /* 0x000fe2000f8f303f */
[----:B------:R-:W-:Y:S01]  /*0a10*/  CS2R R58, SRZ ;  /* 0x00000000003a7805 */ /* 0x000fe2000001ff00 */
[----:B------:R-:W-:Y:S01]  /*0a20*/  USHF.R.S32.HI UR7, URZ, 0x6, UR7 ;  /* 0x000000063f077899 */ /* 0x000fe20008011407 */
[----:B------:R-:W-:Y:S01]  /*0a30*/  CS2R R56, SRZ ;  /* 0x0000000000387805 */ /* 0x000fe2000001ff00 */
[----:B------:R-:W-:Y:S01]  /*0a40*/  USHF.R.S32.HI UR36, URZ, 0x6, UR5 ;  /* 0x000000063f247899 */ /* 0x000fe20008011405 */
[----:B------:R-:W-:-:S02]  /*0a50*/  CS2R R54, SRZ ;  /* 0x0000000000367805 */ /* 0x000fc4000001ff00 */
[----:B------:R-:W-:Y:S02]  /*0a60*/  CS2R R52, SRZ ;  /* 0x0000000000347805 */ /* 0x000fe4000001ff00 */
[----:B------:R-:W-:Y:S02]  /*0a70*/  CS2R R50, SRZ ;  /* 0x0000000000327805 */ /* 0x000fe4000001ff00 */
[----:B------:R-:W-:Y:S02]  /*0a80*/  VIMNMX R16, RZ, UR7, !PT ;  /* 0x00000007ff107c48 */ /* 0x000fe4000ffe0100 */
[----:B------:R-:W-:Y:S02]  /*0a90*/  CS2R R48, SRZ ;  /* 0x0000000000307805 */ /* 0x000fe4000001ff00 */
[----:B------:R-:W-:Y:S02]  /*0aa0*/  CS2R R46, SRZ ;  /* 0x00000000002e7805 */ /* 0x000fe4000001ff00 */
[----:B------:R-:W-:-:S02]  /*0ab0*/  CS2R R44, SRZ ;  /* 0x00000000002c7805 */ /* 0x000fc4000001ff00 */
[----:B------:R-:W-:Y:S02]  /*0ac0*/  ISETP.LT.AND P1, PT, R16, UR36, PT ;  /* 0x0000002410007c0c */ /* 0x000fe4000bf21270 */
        /* <DEDUP_REMOVED lines=33> */
[----:B------:R-:W-:Y:S01]  /*0ce0*/  CS2R R72, SRZ ;  /* 0x0000000000487805 */ /* 0x000fe2000001ff00 */
[----:B------:R-:W-:Y:S06]  /*0cf0*/  @!P1 BRA `(.L_x_2522) ;  /* 0x00000034001c9947 */ /* 0x000fec0003800000 */
[----:B------:R-:W1:Y:S01]  /*0d00*/  S2UR UR4, SR_CgaCtaId ;  /* 0x00000000000479c3 */ /* 0x000e620000008800 */
[----:B------:R-:W-:Y:S01]  /*0d10*/  UMOV UR37, 0x400 ;  /* 0x0000040000257882 */ /* 0x000fe20000000000 */
[----:B------:R-:W-:Y:S01]  /*0d20*/  ULDC UR40, c[0x0][0x75c] ;  /* 0x0001d70000287ab9 */ /* 0x000fe20000000800 */
[----:B------:R-:W-:Y:S01]  /*0d30*/  ULDC UR41, c[0x0][0x744] ;  /* 0x0001d10000297ab9 */ /* 0x000fe20000000800 */
        /* <DEDUP_REMOVED lines=21> */
.L_x_2524:
        /* <DEDUP_REMOVED lines=15> */
.L_x_2523:
        /* <DEDUP_REMOVED lines=20> */
.L_x_2526:
        /* <DEDUP_REMOVED lines=15> */
.L_x_2525:
        /* <DEDUP_REMOVED lines=8> */
.L_x_2640:
        /* <DEDUP_REMOVED lines=19> */
.L_x_2528:
[----:B------:R-:W3:Y:S01]  /*1360*/  LDL.LU R15, [R1+0xc] ;  /* 0x00000c00010f7983 */ /* 0x000ee20000300800 */
[----:B------:R-:W-:Y:S01]  /*1370*/  IMAD.IADD R12, R8, 0x1, -R9 ;  /* 0x00000001080c7824 */ /* 0x000fe200078e0a09 */
[--C-:B------:R-:W-:Y:S01]  /*1380*/  SHF.R.S32.HI R5, RZ, 0x1, R2.reuse ;  /* 0x00000001ff057819 */ /* 0x100fe20000011402 */
[----:B------:R-:W-:Y:S01]  /*1390*/  IMAD.HI R11, R13, 0x55555556, RZ ;  /* 0x555555560d0b7827 */ /* 0x000fe200078e02ff */
[----:B------:R-:W-:Y:S01]  /*13a0*/  SHF.R.S32.HI R8, RZ, 0x1f, R2 ;  /* 0x0000001fff087819 */ /* 0x000fe20000011402 */
[----:B------:R-:W-:Y:S01]  /*13b0*/  ULDC UR4, c[0x0][0x290] ;  /* 0x0000a40000047ab9 */ /* 0x000fe20000000800 */
[----:B--2---:R-:W-:Y:S01]  /*13c0*/  SHF.R.S32.HI R10, RZ, 0x1f, R7 ;  /* 0x0000001fff0a7819 */ /* 0x004fe20000011407 */
[----:B------:R-:W-:Y:S01]  /*13d0*/  UIMAD UR4, UR38, -0x60, UR4 ;  /* 0xffffffa0260478a4 */ /* 0x000fe2000f8e0204 */
[----:B------:R-:W-:Y:S01]  /*13e0*/  LEA.HI R8, R8, R5, RZ, 0x2 ;  /* 0x0000000508087211 */ /* 0x000fe200078f10ff */
[----:B------:R-:W-:Y:S01]  /*13f0*/  ULDC UR5, c[0x0][0x280] ;  /* 0x0000a00000057ab9 */ /* 0x000fe20000000800 */
[----:B------:R-:W-:Y:S01]  /*1400*/  LEA.HI R10, R10, R7, RZ, 0x3 ;  /* 0x000000070a0a7211 */ /* 0x000fe200078f18ff */
[----:B------:R-:W-:Y:S01]  /*1410*/  UIADD3 UR5, UR4, 0x1, -UR5 ;  /* 0x0000000104057890 */ /* 0x000fe2000fffe805 */
[----:B------:R-:W-:-:S02]  /*1420*/  LOP3.LUT R8, R8, 0xfffffffc, RZ, 0xc0, !PT ;  /* 0xfffffffc08087812 */ /* 0x000fc400078ec0ff */
[----:B------:R-:W-:Y:S02]  /*1430*/  CS2R R70, SRZ ;  /* 0x0000000000467805 */ /* 0x000fe4000001ff00 */
[----:B------:R-:W-:Y:S01]  /*1440*/  LOP3.LUT R2, R2, 0x7fffffe, RZ, 0xc0, !PT ;  /* 0x07fffffe02027812 */ /* 0x000fe200078ec0ff */
[----:B------:R-:W-:Y:S01]  /*1450*/  IMAD.SHL.U32 R10, R10, 0x20, RZ ;  /* 0x000000200a0a7824 */ /* 0x000fe200078e00ff */
[----:B------:R-:W-:Y:S01]  /*1460*/  SHF.R.S32.HI R6, RZ, 0x4, R6 ;  /* 0x00000004ff067819 */ /* 0x000fe20000011406 */
[----:B------:R-:W-:Y:S01]  /*1470*/  IMAD.IADD R8, R5, 0x1, -R8 ;  /* 0x0000000105087824 */ /* 0x000fe200078e0a08 */
[----:B------:R-:W-:Y:S01]  /*1480*/  SHF.R.S32.HI R3, RZ, 0x1f, R0 ;  /* 0x0000001fff037819 */ /* 0x000fe20000011400 */
[----:B------:R-:W-:Y:S01]  /*1490*/  IMAD.IADD R9, R7, 0x1, -R2 ;  /* 0x0000000107097824 */ /* 0x000fe200078e0a02 */
[----:B------:R-:W-:Y:S01]  /*14a0*/  LOP3.LUT R10, R10, 0x7fffff00, RZ, 0xc0, !PT ;  /* 0x7fffff000a0a7812 */ /* 0x000fe200078ec0ff */
[----:B------:R-:W-:Y:S01]  /*14b0*/  IMAD.SHL.U32 R7, R8, 0x40, RZ ;  /* 0x0000004008077824 */ /* 0x000fe200078e00ff */
[----:B------:R-:W-:Y:S01]  /*14c0*/  LEA.HI R2, R3, R0, RZ, 0x2 ;  /* 0x0000000003027211 */ /* 0x000fe200078f10ff */
[----:B------:R-:W-:Y:S01]  /*14d0*/  IMAD.SHL.U32 R14, R6, 0x8, RZ ;  /* 0x00000008060e7824 */ /* 0x000fe200078e00ff */
[----:B------:R-:W-:Y:S01]  /*14e0*/  LEA.HI R18, R11, R11, RZ, 0x1 ;  /* 0x0000000b0b127211 */ /* 0x000fe200078f08ff */
[----:B------:R-:W-:Y:S01]  /*14f0*/  IMAD R10, R13, 0x800, R10 ;  /* 0x000008000d0a7824 */ /* 0x000fe200078e020a */
[----:B------:R-:W-:-:S02]  /*1500*/  LOP3.LUT R7, R7, 0xc0, RZ, 0xc0, !PT ;  /* 0x000000c007077812 */ /* 0x000fc400078ec0ff */
[----:B------:R-:W-:Y:S02]  /*1510*/  CS2R R68, SRZ ;  /* 0x0000000000447805 */ /* 0x000fe4000001ff00 */
[----:B------:R-:W-:Y:S01]  /*1520*/  LOP3.LUT R11, R2, 0x7ffffffc, RZ, 0xc0, !PT ;  /* 0x7ffffffc020b7812 */ /* 0x000fe200078ec0ff */
[----:B------:R-:W-:Y:S01]  /*1530*/  IMAD R9, R9, 0x20, R10 ;  /* 0x0000002009097824 */ /* 0x000fe200078e020a */
[----:B------:R-:W-:Y:S01]  /*1540*/  LOP3.LUT R14, R7, 0x8, R14, 0xf8, !PT ;  /* 0x00000008070e7812 */ /* 0x000fe200078ef80e */
[----:B------:R-:W-:Y:S01]  /*1550*/  IMAD R18, R18, -0x3, R13 ;  /* 0xfffffffd12127824 */ /* 0x000fe200078e020d */
[--C-:B------:R-:W-:Y:S01]  /*1560*/  SHF.R.S32.HI R5, RZ, 0x2, R2.reuse ;  /* 0x00000002ff057819 */ /* 0x100fe20000011402 */
[----:B------:R-:W-:Y:S01]  /*1570*/  IMAD.IADD R11, R0, 0x1, -R11 ;  /* 0x00000001000b7824 */ /* 0x000fe200078e0a0b */
[----:B------:R-:W-:Y:S01]  /*1580*/  SHF.R.S32.HI R6, RZ, 0x1f, R2 ;  /* 0x0000001fff067819 */ /* 0x000fe20000011402 */
[----:B------:R-:W-:Y:S01]  /*1590*/  IMAD R9, R12, 0x200, R9 ;  /* 0x000002000c097824 */ /* 0x000fe200078e0209 */
[----:B------:R-:W-:Y:S01]  /*15a0*/  SHF.R.U32.HI R7, RZ, 0x3, R7 ;  /* 0x00000003ff077819 */ /* 0x000fe20000011607 */
[----:B------:R-:W-:Y:S01]  /*15b0*/  IMAD R11, R18, 0x10, R11 ;  /* 0x00000010120b7824 */ /* 0x000fe200078e020b */
[----:B------:R-:W-:Y:S01]  /*15c0*/  LEA.HI R6, R6, R5, RZ, 0x3 ;  /* 0x0000000506067211 */ /* 0x000fe200078f18ff */
[----:B------:R-:W-:Y:S01]  /*15d0*/  IMAD.MOV.U32 R10, RZ, RZ, 0x20 ;  /* 0x00000020ff0a7424 */ /* 0x000fe200078e00ff */
[----:B------:R-:W-:Y:S01]  /*15e0*/  LOP3.LUT R14, R14, R7, RZ, 0x3c, !PT ;  /* 0x000000070e0e7212 */ /* 0x000fe200078e3cff */
[----:B------:R-:W-:Y:S01]  /*15f0*/  IMAD.SHL.U32 R157, R11, 0x2, RZ ;  /* 0x000000020b9d7824 */ /* 0x000fe200078e00ff */
[----:B------:R-:W-:Y:S01]  /*1600*/  LEA.HI R3, R3, R0, RZ, 0x5 ;  /* 0x0000000003037211 */ /* 0x000fe200078f28ff */
[----:B-1----:R-:W-:Y:S01]  /*1610*/  IMAD R13, R13, 0x400, R0 ;  /* 0x000004000d0d7824 */ /* 0x002fe200078e0200 */
[----:B------:R-:W-:Y:S01]  /*1620*/  LOP3.LUT R6, R6, 0xfffffff8, RZ, 0xc0, !PT ;  /* 0xfffffff806067812 */ /* 0x000fe200078ec0ff */
[----:B------:R-:W-:Y:S01]  /*1630*/  IMAD.IADD R9, R9, 0x1, R14 ;  /* 0x0000000109097824 */ /* 0x000fe200078e020e */
[----:B------:R-:W-:Y:S01]  /*1640*/  LOP3.LUT P0, RZ, R8, 0x2, RZ, 0xc0, !PT ;  /* 0x0000000208ff7812 */ /* 0x000fe2000780c0ff */
[----:B------:R-:W-:Y:S01]  /*1650*/  IMAD.SHL.U32 R0, R13, 0x4, RZ ;  /* 0x000000040d007824 */ /* 0x000fe200078e00ff */
[----:B------:R-:W-:Y:S01]  /*1660*/  SHF.R.S32.HI R3, RZ, 0x5, R3 ;  /* 0x00000005ff037819 */ /* 0x000fe20000011403 */
[----:B------:R-:W-:Y:S01]  /*1670*/  IMAD.IADD R6, R5, 0x1, -R6 ;  /* 0x0000000105067824 */ /* 0x000fe200078e0a06 */
[----:B------:R-:W-:Y:S01]  /*1680*/  SEL R10, R10, 0xffffffe0, !P0 ;  /* 0xffffffe00a0a7807 */ /* 0x000fe20004000000 */
[----:B------:R-:W-:Y:S01]  /*1690*/  IMAD.MOV.U32 R7, RZ, RZ, RZ ;  /* 0x000000ffff077224 */ /* 0x000fe200078e00ff */
[----:B------:R-:W-:Y:S01]  /*16a0*/  LEA R155, R9, UR37, 0x1 ;  /* 0x00000025099b7c11 */ /* 0x000fe2000f8e08ff */
[----:B------:R-:W-:Y:S01]  /*16b0*/  IMAD R6, R3, 0x10, R6 ;  /* 0x0000001003067824 */ /* 0x000fe200078e0206 */
[----:B------:R-:W-:Y:S01]  /*16c0*/  IADD3 R9, -R157, UR4, RZ ;  /* 0x000000049d097c10 */ /* 0x000fe2000fffe1ff */
[----:B------:R-:W-:Y:S01]  /*16d0*/  IMAD.MOV.U32 R2, RZ, RZ, RZ ;  /* 0x000000ffff027224 */ /* 0x000fe200078e00ff */
[----:B------:R-:W-:Y:S01]  /*16e0*/  IADD3 R3, R10, 0x30400, R155 ;  /* 0x000304000a037810 */ /* 0x000fe20007ffe09b */
[----:B------:R-:W-:Y:S01]  /*16f0*/  IMAD.MOV.U32 R5, RZ, RZ, RZ ;  /* 0x000000ffff057224 */ /* 0x000fe200078e00ff */
        /* <DEDUP_REMOVED lines=48> */
[----:B------:R-:W-:Y:S02]  /*1a00*/  LEA R0, R0, UR37, 0x2 ;  /* 0x0000002500007c11 */ /* 0x000fe4000f8e10ff */
[----:B------:R-:W-:Y:S02]  /*1a10*/  IADD3 R157, -R157, UR5, RZ ;  /* 0x000000059d9d7c10 */ /* 0x000fe4000fffe1ff */
[----:B-1-3--:R-:W-:-:S07]  /*1a20*/  LOP3.LUT R8, R15, 0x1, RZ, 0xfc, !PT ;  /* 0x000000010f087812 */ /* 0x00afce00078efcff */
.L_x_2540:
[----:B------:R-:W-:Y:S01]  /*1a30*/  ISETP.NE.AND P0, PT, R8, 0x3, PT ;  /* 0x000000030800780c */ /* 0x000fe20003f05270 */
[----:B------:R-:W-:-:S12]  /*1a40*/  YIELD ;  /* 0x0000000000007946 */ /* 0x000fd80003800000 */
[----:B-1----:R-:W-:Y:S05]  /*1a50*/  @!P0 BRA `(.L_x_2530) ;  /* 0x0000000000048947 */ /* 0x002fea0003800000 */
[----:B------:R-:W-:Y:S01]  /*1a60*/  BPT.TRAP 0x1 ;  /* 0x000000040000795c */ /* 0x000fe20000300000 */
.L_x_2530:
[----:B------:R-:W-:Y:S02]  /*1a70*/  LEA R3, R2, UR37, 0x3 ;  /* 0x0000002502037c11 */ /* 0x000fe4000f8e18ff */
[----:B------:R-:W-:-:S04]  /*1a80*/  SHF.L.U32 R10, R7, 0x1f, RZ ;  /* 0x0000001f070a7819 */ /* 0x000fc800000006ff */
[----:B------:R1:W2:Y:S01]  /*1a90*/  SYNCS.PHASECHK.TRANS64.TRYWAIT P1, [R3+URZ+0x36410], R10 ;  /* 0x0364100a030075a7 */ /* 0x0002a2000802017f */
[----:B------:R-:W-:Y:S05]  /*1aa0*/  @!P0 BRA `(.L_x_2531) ;  /* 0x0000000000048947 */ /* 0x000fea0003800000 */
[----:B------:R-:W-:Y:S01]  /*1ab0*/  BPT.TRAP 0x1 ;  /* 0x000000040000795c */ /* 0x000fe20000300000 */
.L_x_2531:
[----:B--2---:R-:W-:Y:S05]  /*1ac0*/  @P1 BRA `(.L_x_2532) ;  /* 0x0000000000081947 */ /* 0x004fea0003800000 */
[----:B------:R-:W2:Y:S02]  /*1ad0*/  SYNCS.PHASECHK.TRANS64.TRYWAIT P1, [R3+URZ+0x36410], R10 ;  /* 0x0364100a030075a7 */ /* 0x000ea4000802017f */
[----:B--2---:R-:W-:Y:S05]  /*1ae0*/  @!P1 BRA `(.L_x_2533) ;  /* 0x0000007c008c9947 */ /* 0x004fea0003800000 */
.L_x_2532:
        /* <DEDUP_REMOVED lines=103> */
.L_x_2534:
[----:B------:R-:W-:-:S04]  /*2160*/  SHF.L.U32 R14, R5, 0x1f, RZ ;  /* 0x0000001f050e7819 */ /* 0x000fc800000006ff */
[----:B------:R1:W1:Y:S01]  /*2170*/  SYNCS.PHASECHK.TRANS64.TRYWAIT P1, [UR37+0x36430], R14 ;  /* 0x0364300eff0075a7 */ /* 0x0002620008020165 */
[----:B------:R-:W-:Y:S05]  /*2180*/  @!P0 BRA `(.L_x_2535) ;  /* 0x0000000000048947 */ /* 0x000fea0003800000 */
[----:B------:R-:W-:Y:S01]  /*2190*/  BPT.TRAP 0x1 ;  /* 0x000000040000795c */ /* 0x000fe20000300000 */
.L_x_2535:
[----:B------:R-:W5:Y:S01]  /*21a0*/  LDL R15, [R1] ;  /* 0x00000000010f7983 */ /* 0x000f620000100800 */
        /* <DEDUP_REMOVED lines=14> */
[----:B------:R-:W-:-:S02]  /*2290*/  IMAD R120, R16, 0x40, R6 ;  /* 0x0000004010787824 */ /* 0x000fc400078e0206 */
[----:B------:R-:W-:Y:S01]  /*22a0*/  FMUL.FTZ R141, R133, UR40 ;  /* 0x00000028858d7c20 */ /* 0x000fe20008410000 */
[----:B------:R-:W-:Y:S01]  /*22b0*/  FMUL.FTZ R137, R134, UR40 ;  /* 0x0000002886897c20 */ /* 0x000fe20008410000 */
[----:B------:R-:W-:-:S03]  /*22c0*/  FMUL.FTZ R136, R135, UR40 ;  /* 0x0000002887887c20 */ /* 0x000fc60008410000 */
        /* <DEDUP_REMOVED lines=12> */
[----:B-----5:R-:W-:-:S02]  /*2390*/  VIADDMNMX R15, R120, R157, R15, PT ;  /* 0x0000009d780f7246 */ /* 0x020fc4000380010f */
[----:B------:R-:W-:Y:S01]  /*23a0*/  IADD3 R120, R157, 0x8, R120 ;  /* 0x000000089d787810 */ /* 0x000fe20007ffe078 */
[----:B-123--:R-:W-:Y:S06]  /*23b0*/  @P1 BRA `(.L_x_2536) ;  /* 0x0000000000081947 */ /* 0x00efec0003800000 */
[----:B------:R-:W1:Y:S02]  /*23c0*/  SYNCS.PHASECHK.TRANS64.TRYWAIT P1, [UR37+0x36430], R14 ;  /* 0x0364300eff0075a7 */ /* 0x000e640008020165 */
[----:B-1----:R-:W-:Y:S05]  /*23d0*/  @!P1 BRA `(.L_x_2537) ;  /* 0x0000007400649947 */ /* 0x002fea0003800000 */
.L_x_2536:
[----:B-1----:R-:W2:Y:S01]  /*23e0*/  LDL R121, [R1] ;  /* 0x0000000001797983 */ /* 0x002ea20000100800 */
[----:B------:R-:W1:Y:S01]  /*23f0*/  MUFU.TANH R141, R141 ;  /* 0x0000008d008d7308 */ /* 0x000e620000002400 */
[C---:B------:R-:W-:Y:S01]  /*2400*/  ISETP.GT.AND P2, PT, R15.reuse, RZ, PT ;  /* 0x000000ff0f00720c */ /* 0x040fe20003f44270 */
[----:B------:R-:W-:Y:S01]  /*2410*/  UIADD3 UR5, UR4, 0x9000, URZ ;  /* 0x0000900004057890 */ /* 0x000fe2000fffe03f */
[C---:B------:R-:W-:Y:S01]  /*2420*/  ISETP.GT.AND P3, PT, R15.reuse, 0x1, PT ;  /* 0x000000010f00780c */ /* 0x040fe20003f64270 */
[----:B------:R-:W-:Y:S01]  /*2430*/  UIADD3 UR4, UR37, 0x2a000, URZ ;  /* 0x0002a00025047890 */ /* 0x000fe2000fffe03f */
[C---:B------:R-:W-:Y:S01]  /*2440*/  ISETP.GT.AND P4, PT, R15.reuse, 0x8, PT ;  /* 0x000000080f00780c */ /* 0x040fe20003f84270 */
[----:B------:R-:W-:Y:S01]  /*2450*/  USHF.R.U32.HI UR5, URZ, 0x4, UR5 ;  /* 0x000000043f057899 */ /* 0x000fe20008011605 */
[C---:B------:R-:W-:Y:S01]  /*2460*/  ISETP.GT.AND P5, PT, R15.reuse, 0x9, PT ;  /* 0x000000090f00780c */ /* 0x040fe20003fa4270 */
[----:B------:R-:W3:Y:S01]  /*2470*/  MUFU.TANH R137, R137 ;  /* 0x0000008900897308 */ /* 0x000ee20000002400 */
[----:B------:R-:W-:Y:S01]  /*2480*/  FSEL R153, R12, -INF , P3 ;  /* 0xff8000000c997808 */ /* 0x000fe20001800000 */
[----:B------:R-:W-:Y:S01]  /*2490*/  USHF.R.U32.HI UR6, URZ, 0x4, UR4 ;  /* 0x000000043f067899 */ /* 0x000fe20008011604 */
[C---:B------:R-:W-:Y:S01]  /*24a0*/  ISETP.GT.AND P6, PT, R15.reuse, 0x10, PT ;  /* 0x000000100f00780c */ /* 0x040fe20003fc4270 */
[----:B------:R-:W-:Y:S01]  /*24b0*/  ULOP3.LUT UR5, UR5, 0x3fff, URZ, 0xc0, !UPT ;  /* 0x00003fff05057892 */ /* 0x000fe2000f8ec03f */
[C---:B------:R-:W-:Y:S01]  /*24c0*/  ISETP.GT.AND P1, PT, R15.reuse, 0x11, PT ;  /* 0x000000110f00780c */ /* 0x040fe20003f24270 */
[----:B------:R-:W-:Y:S01]  /*24d0*/  ULOP3.LUT UR6, UR6, 0x3fff, URZ, 0xc0, !UPT ;  /* 0x00003fff06067892 */ /* 0x000fe2000f8ec03f */
[----:B------:R-:W-:Y:S01]  /*24e0*/  ISETP.GT.AND P3, PT, R15, 0x19, PT ;  /* 0x000000190f00780c */ /* 0x000fe20003f64270 */
[----:B------:R-:W5:Y:S01]  /*24f0*/  MUFU.TANH R136, R136 ;  /* 0x0000008800887308 */ /* 0x000f620000002400 */
[----:B------:R-:W-:Y:S01]  /*2500*/  FSEL R151, R17, -INF , P5 ;  /* 0xff80000011977808 */ /* 0x000fe20002800000 */
[----:B------:R-:W-:Y:S01]  /*2510*/  ULOP3.LUT UR6, UR6, 0x10000, URZ, 0xfc, !UPT ;  /* 0x0001000006067892 */ /* 0x000fe2000f8efc3f */
[----:B------:R-:W-:Y:S01]  /*2520*/  FSEL R149, R22, -INF , P6 ;  /* 0xff80000016957808 */ /* 0x000fe20003000000 */
[----:B------:R-:W-:Y:S01]  /*2530*/  ULOP3.LUT UR8, UR5, 0x10000, URZ, 0xfc, !UPT ;  /* 0x0001000005087892 */ /* 0x000fe2000f8efc3f */
[----:B------:R-:W-:Y:S01]  /*2540*/  FSEL R143, R23, -INF , P1 ;  /* 0xff800000178f7808 */ /* 0x000fe20000800000 */
[--C-:B----4-:R-:W-:Y:S01]  /*2550*/  FFMA.FTZ R153, R153, UR41, -R142.reuse ;  /* 0x0000002999997c23 */ /* 0x110fe2000801088e */
[----:B-1----:R-:W-:Y:S01]  /*2560*/  FSEL R125, R141, -INF , P3 ;  /* 0xff8000008d7d7808 */ /* 0x002fe20001800000 */
[--C-:B------:R-:W-:Y:S01]  /*2570*/  FFMA.FTZ R151, R151, UR41, -R142.reuse ;  /* 0x0000002997977c23 */ /* 0x100fe2000801088e */
[--C-:B------:R-:W-:Y:S01]  /*2580*/  FFMA.FTZ R149, R149, UR41, -R142.reuse ;  /* 0x0000002995957c23 */ /* 0x100fe2000801088e */
[----:B------:R-:W-:Y:S01]  /*2590*/  FFMA.FTZ R143, R143, UR41, -R142 ;  /* 0x000000298f8f7c23 */ /* 0x000fe2000801088e */
[----:B------:R-:W-:Y:S01]  /*25a0*/  UMOV UR12, UR6 ;  /* 0x00000006000c7c82 */ /* 0x000fe20008000000 */
[----:B------:R-:W-:Y:S01]  /*25b0*/  UMOV UR13, 0x40000040 ;  /* 0x40000040000d7882 */ /* 0x000fe20000000000 */
[----:B------:R-:W-:Y:S01]  /*25c0*/  UMOV UR14, UR8 ;  /* 0x00000008000e7c82 */ /* 0x000fe20008000000 */
[----:B------:R-:W-:Y:S01]  /*25d0*/  UMOV UR15, 0x40000040 ;  /* 0x40000040000f7882 */ /* 0x000fe20000000000 */
[----:B------:R-:W-:Y:S01]  /*25e0*/  UIADD3 UR10, UR8, 0x606, URZ ;  /* 0x00000606080a7890 */ /* 0x000fe2000fffe03f */
[----:B------:R-:W-:Y:S01]  /*25f0*/  MUFU.EX2 R153, R153 ;  /* 0x0000009900997308 */ /* 0x000fe20000000800 */
[----:B------:R-:W-:Y:S01]  /*2600*/  UMOV UR11, 0x40000040 ;  /* 0x40000040000b7882 */ /* 0x000fe20000000000 */
[----:B------:R-:W-:Y:S01]  /*2610*/  UMOV UR9, 0x40000040 ;  /* 0x4000004000097882 */ /* 0x000fe20000000000 */
[----:B------:R-:W-:-:S05]  /*2620*/  FFMA.FTZ R12, -R12, R12, 1 ;  /* 0x3f8000000c0c7423 */ /* 0x000fca000001010c */
[----:B------:R-:W-:Y:S08]  /*2630*/  MUFU.EX2 R151, R151 ;  /* 0x0000009700977308 */ /* 0x000ff00000000800 */
[----:B------:R-:W-:Y:S01]  /*2640*/  MUFU.EX2 R149, R149 ;  /* 0x0000009500957308 */ /* 0x000fe20000000800 */
[----:B--2---:R-:W-:Y:S02]  /*2650*/  VIMNMX R120, R121, R120, PT ;  /* 0x0000007879787248 */ /* 0x004fe40003fe0100 */
[C---:B------:R-:W-:Y:S01]  /*2660*/  FSEL R121, R11.reuse, -INF , P2 ;  /* 0xff8000000b797808 */ /* 0x040fe20001000000 */
[----:B------:R-:W-:Y:S01]  /*2670*/  FFMA.FTZ R11, -R11, R11, 1 ;  /* 0x3f8000000b0b7423 */ /* 0x000fe2000001010b */
[----:B------:R-:W-:-:S02]  /*2680*/  ISETP.GT.AND P2, PT, R15, 0x18, PT ;  /* 0x000000180f00780c */ /* 0x000fc40003f44270 */
[----:B------:R-:W-:Y:S01]  /*2690*/  FSEL R15, R13, -INF , P4 ;  /* 0xff8000000d0f7808 */ /* 0x000fe20002000000 */
[--C-:B------:R-:W-:Y:S01]  /*26a0*/  FFMA.FTZ R154, R121, UR41, -R142.reuse ;  /* 0x00000029799a7c23 */ /* 0x100fe2000801088e */
[C---:B------:R-:W-:Y:S01]  /*26b0*/  ISETP.GT.AND P4, PT, R120.reuse, RZ, PT ;  /* 0x000000ff7800720c */ /* 0x040fe20003f84270 */
[----:B------:R-:W-:Y:S01]  /*26c0*/  FFMA.FTZ R13, -R13, R13, 1 ;  /* 0x3f8000000d0d7423 */ /* 0x000fe2000001010d */
[----:B------:R-:W-:Y:S01]  /*26d0*/  ISETP.GT.AND P5, PT, R120, 0x1, PT ;  /* 0x000000017800780c */ /* 0x000fe20003fa4270 */
[--C-:B------:R-:W-:Y:S01]  /*26e0*/  FFMA.FTZ R14, R15, UR41, -R142.reuse ;  /* 0x000000290f0e7c23 */ /* 0x100fe2000801088e */
[----:B------:R-:W-:Y:S01]  /*26f0*/  FSEL R123, R138, -INF , P2 ;  /* 0xff8000008a7b7808 */ /* 0x000fe20001000000 */
[----:B------:R-:W1:Y:S01]  /*2700*/  MUFU.EX2 R154, R154 ;  /* 0x0000009a009a7308 */ /* 0x000e620000000800 */
[----:B------:R-:W-:Y:S02]  /*2710*/  FSEL R144, R9, -INF , P4 ;  /* 0xff80000009907808 */ /* 0x000fe40002000000 */
[C---:B------:R-:W-:Y:S01]  /*2720*/  ISETP.GT.AND P6, PT, R120.reuse, 0x8, PT ;  /* 0x000000087800780c */ /* 0x040fe20003fc4270 */
[--C-:B------:R-:W-:Y:S01]  /*2730*/  FFMA.FTZ R140, R123, UR41, -R142.reuse ;  /* 0x000000297b8c7c23 */ /* 0x100fe2000801088e */
[----:B------:R-:W-:Y:S01]  /*2740*/  ISETP.GT.AND P1, PT, R120, 0x9, PT ;  /* 0x000000097800780c */ /* 0x000fe20003f24270 */
[----:B------:R-:W-:Y:S01]  /*2750*/  FFMA.FTZ R144, R144, UR41, -R139 ;  /* 0x0000002990907c23 */ /* 0x000fe2000801088b */
[C---:B------:R-:W-:Y:S01]  /*2760*/  ISETP.GT.AND P2, PT, R120.reuse, 0x10, PT ;  /* 0x000000107800780c */ /* 0x040fe20003f44270 */
[----:B------:R-:W-:Y:S01]  /*2770*/  FFMA.FTZ R142, R125, UR41, -R142 ;  /* 0x000000297d8e7c23 */ /* 0x000fe2000801088e */
[C---:B------:R-:W-:Y:S01]  /*2780*/  ISETP.GT.AND P3, PT, R120.reuse, 0x11, PT ;  /* 0x000000117800780c */ /* 0x040fe20003f64270 */
[----:B------:R-:W2:Y:S01]  /*2790*/  MUFU.EX2 R14, R14 ;  /* 0x0000000e000e7308 */ /* 0x000ea20000000800 */
[----:B------:R-:W-:-:S02]  /*27a0*/  ISETP.GT.AND P4, PT, R120, 0x18, PT ;  /* 0x000000187800780c */ /* 0x000fc40003f84270 */
[----:B------:R-:W-:Y:S02]  /*27b0*/  FSEL R150, R10, -INF , P5 ;  /* 0xff8000000a967808 */ /* 0x000fe40002800000 */
[----:B------:R-:W-:Y:S02]  /*27c0*/  ISETP.GT.AND P5, PT, R120, 0x19, PT ;  /* 0x000000197800780c */ /* 0x000fe40003fa4270 */
[----:B------:R-:W-:Y:S01]  /*27d0*/  FSEL R156, R18, -INF , P6 ;  /* 0xff800000129c7808 */ /* 0x000fe20003000000 */
[--C-:B------:R-:W-:Y:S01]  /*27e0*/  FFMA.FTZ R150, R150, UR41, -R139.reuse ;  /* 0x0000002996967c23 */ /* 0x100fe2000801088b */
[----:B------:R-:W-:Y:S01]  /*27f0*/  FSEL R152, R19, -INF , P1 ;  /* 0xff80000013987808 */ /* 0x000fe20000800000 */
[----:B------:R-:W-:Y:S01]  /*2800*/  MUFU.EX2 R144, R144 ;  /* 0x0000009000907308 */ /* 0x000fe20000000800 */
[----:B------:R-:W-:Y:S01]  /*2810*/  FSEL R148, R20, -INF , P2 ;  /* 0xff80000014947808 */ /* 0x000fe20001000000 */
[--C-:B------:R-:W-:Y:S01]  /*2820*/  FFMA.FTZ R156, R156, UR41, -R139.reuse ;  /* 0x000000299c9c7c23 */ /* 0x100fe2000801088b */
[----:B------:R-:W-:Y:S01]  /*2830*/  FSEL R120, R21, -INF , P3 ;  /* 0xff80000015787808 */ /* 0x000fe20001800000 */
[--C-:B------:R-:W-:Y:S01]  /*2840*/  FFMA.FTZ R152, R152, UR41, -R139.reuse ;  /* 0x0000002998987c23 */ /* 0x100fe2000801088b */
[----:B---3--:R-:W-:Y:S01]  /*2850*/  FSEL R146, R137, -INF , P4 ;  /* 0xff80000089927808 */ /* 0x008fe20002000000 */
[--C-:B------:R-:W-:Y:S01]  /*2860*/  FFMA.FTZ R148, R148, UR41, -R139.reuse ;  /* 0x0000002994947c23 */ /* 0x100fe2000801088b */
[----:B-----5:R-:W-:Y:S01]  /*2870*/  FSEL R122, R136, -INF , P5 ;  /* 0xff800000887a7808 */ /* 0x020fe20002800000 */
[--C-:B------:R-:W-:Y:S01]  /*2880*/  FFMA.FTZ R147, R120, UR41, -R139.reuse ;  /* 0x0000002978937c23 */ /* 0x100fe2000801088b */
[----:B------:R-:W-:Y:S01]  /*2890*/  LEA R15, R6, UR37, 0x2 ;  /* 0x00000025060f7c11 */ /* 0x000fe2000f8e10ff */
[--C-:B------:R-:W-:Y:S01]  /*28a0*/  FFMA.FTZ R146, R146, UR41, -R139.reuse ;  /* 0x0000002992927c23 */ /* 0x100fe2000801088b */
[----:B------:R-:W3:Y:S01]  /*28b0*/  MUFU.EX2 R150, R150 ;  /* 0x0000009600967308 */ /* 0x000ee20000000800 */
[----:B------:R-:W-:-:S02]  /*28c0*/  FFMA.FTZ R139, R122, UR41, -R139 ;  /* 0x000000297a8b7c23 */ /* 0x000fc4000801088b */
[----:B------:R-:W-:-:S05]  /*28d0*/  WARPGROUP.ARRIVE ;  /* 0x00000000000079c5 */ /* 0x000fca0000000000 */
[----:B------:R-:W-:Y:S01]  /*28e0*/  MUFU.EX2 R152, R152 ;  /* 0x0000009800987308 */ /* 0x000fe20000000800 */
        /* <DEDUP_REMOVED lines=68> */
[----:B------:R-:W-:Y:S01]  /*2d30*/  UIADD3 UR8, UR6, 0x406, URZ ;  /* 0x0000040606087890 */ /* 0x000fe2000fffe03f */
[----:B------:R-:W-:Y:S02]  /*2d40*/  WARPGROUP.DEPBAR.LE gsb0, 0x0 ;  /* 0x00008000000079c5 */ /* 0x000fe40000010000 */
[----:B------:R-:W-:-:S06]  /*2d50*/  WARPGROUP.ARRIVE ;  /* 0x00000000000079c5 */ /* 0x000fcc0000000000 */
[----:B------:R-:W-:Y:S03]  /*2d60*/  HGMMA.64x32x16.F32 R120, gdesc[UR12], R120, gsb0 ;  /* 0x006000000c7879f0 */ /* 0x000fe60008000878 */
[----:B------:R-:W-:Y:S02]  /*2d70*/  WARPGROUP.DEPBAR.LE gsb0, 0x0 ;  /* 0x00008000000079c5 */ /* 0x000fe40000010000 */
[----:B------:R-:W-:-:S06]  /*2d80*/  WARPGROUP.ARRIVE ;  /* 0x00000000000079c5 */ /* 0x000fcc0000000000 */
[----:B------:R-:W-:Y:S03]  /*2d90*/  HGMMA.64x32x16.F32 R120, gdesc[UR8], R120, gsb0 ;  /* 0x00600000087879f0 */ /* 0x000fe60008000878 */
[----:B------:R-:W-:Y:S02]  /*2da0*/  WARPGROUP.DEPBAR.LE gsb0, 0x0 ;  /* 0x00008000000079c5 */ /* 0x000fe40000010000 */
[----:B------:R-:W4:Y:S02]  /*2db0*/  LDS R145, [R15+0x30200] ;  /* 0x030200000f917984 */ /* 0x000f240000000800 */
[--C-:B----4-:R-:W-:Y:S01]  /*2dc0*/  FADD.FTZ R120, R120, -R145.reuse ;  /* 0x8000009178787221 */ /* 0x110fe20000010000 */
[--C-:B------:R-:W-:Y:S01]  /*2dd0*/  FADD.FTZ R124, R124, -R145.reuse ;  /* 0x800000917c7c7221 */ /* 0x100fe20000010000 */
[--C-:B------:R-:W-:Y:S02]  /*2de0*/  FADD.FTZ R125, R125, -R145.reuse ;  /* 0x800000917d7d7221 */ /* 0x100fe40000010000 */
[----:B-1----:R-:W-:Y:S01]  /*2df0*/  FMUL.FTZ R120, R154, R120 ;  /* 0x000000789a787220 */ /* 0x002fe20000410000 */
[----:B--2---:R-:W-:Y:S01]  /*2e00*/  FMUL.FTZ R124, R14, R124 ;  /* 0x0000007c0e7c7220 */ /* 0x004fe20000410000 */
[C---:B------:R-:W-:Y:S01]  /*2e10*/  FMUL.FTZ R125, R151.reuse, R125 ;  /* 0x0000007d977d7220 */ /* 0x040fe20000410000 */
[----:B------:R-:W-:Y:S01]  /*2e20*/  F2FP.F16.F32.PACK_AB R14, R151, R14 ;  /* 0x0000000e970e723e */ /* 0x000fe200000000ff */
[----:B------:R-:W-:Y:S01]  /*2e30*/  FMUL.FTZ R11, R11, R120 ;  /* 0x000000780b0b7220 */ /* 0x000fe20000410000 */
[----:B------:R-:W-:Y:S01]  /*2e40*/  FADD.FTZ R120, R121, -R145 ;  /* 0x8000009179787221 */ /* 0x000fe20000010000 */
[----:B------:R1:W2:Y:S01]  /*2e50*/  LDS R151, [R15+0x30220] ;  /* 0x030220000f977984 */ /* 0x0002a20000000800 */
[----:B------:R-:W1:Y:S01]  /*2e60*/  MUFU.EX2 R121, R156 ;  /* 0x0000009c00797308 */ /* 0x000e620000000800 */
[----:B------:R-:W-:Y:S01]  /*2e70*/  FMUL.FTZ R124, R13, R124 ;  /* 0x0000007c0d7c7220 */ /* 0x000fe20000410000 */
[----:B------:R-:W-:Y:S01]  /*2e80*/  FMUL.FTZ R120, R153, R120 ;  /* 0x0000007899787220 */ /* 0x000fe20000410000 */
[----:B---3--:R-:W-:-:S03]  /*2e90*/  F2FP.F16.F32.PACK_AB R13, R150, R144 ;  /* 0x00000090960d723e */ /* 0x008fc600000000ff */
[----:B------:R-:W-:Y:S01]  /*2ea0*/  FMUL.FTZ R120, R12, R120 ;  /* 0x000000780c787220 */ /* 0x000fe20000410000 */
[----:B------:R-:W-:Y:S02]  /*2eb0*/  F2FP.F16.F32.PACK_AB R12, R153, R154 ;  /* 0x0000009a990c723e */ /* 0x000fe400000000ff */
[----:B------:R3:W4:Y:S01]  /*2ec0*/  MUFU.EX2 R154, R143 ;  /* 0x0000008f009a7308 */ /* 0x0007220000000800 */
[--C-:B------:R-:W-:Y:S01]  /*2ed0*/  FADD.FTZ R128, R128, -R145.reuse ;  /* 0x8000009180807221 */ /* 0x100fe20000010000 */
[----:B------:R-:W-:Y:S01]  /*2ee0*/  FADD.FTZ R129, R129, -R145 ;  /* 0x8000009181817221 */ /* 0x000fe20000010000 */
[----:B-1----:R-:W-:Y:S01]  /*2ef0*/  F2FP.F16.F32.PACK_AB R15, R152, R121 ;  /* 0x00000079980f723e */ /* 0x002fe200000000ff */
[----:B---3--:R-:W3:Y:S01]  /*2f00*/  LDL R143, [R1+0x4] ;  /* 0x00000400018f7983 */ /* 0x008ee20000100800 */
[----:B------:R-:W-:Y:S06]  /*2f10*/  BAR.SYNC.DEFER_BLOCKING 0x9, 0x180 ;  /* 0x0246000000007b1d */ /* 0x000fec0000010000 */
[----:B------:R-:W-:Y:S01]  /*2f20*/  MUFU.EX2 R140, R140 ;  /* 0x0000008c008c7308 */ /* 0x000fe20000000800 */
[----:B------:R-:W-:-:S07]  /*2f30*/  FFMA.FTZ R22, -R22, R22, 1 ;  /* 0x3f80000016167423 */ /* 0x000fce0000010116 */
[----:B------:R-:W1:Y:S01]  /*2f40*/  MUFU.EX2 R153, R142 ;  /* 0x0000008e00997308 */ /* 0x000e620000000800 */
[----:B----4-:R-:W-:-:S07]  /*2f50*/  FMUL.FTZ R129, R154, R129 ;  /* 0x000000819a817220 */ /* 0x010fce0000410000 */
[----:B------:R-:W-:Y:S01]  /*2f60*/  MUFU.EX2 R148, R148 ;  /* 0x0000009400947308 */ /* 0x000fe20000000800 */
[----:B------:R4:W-:Y:S07]  /*2f70*/  STSM.16.M88.4 [R155+0x30400], R12 ;  /* 0x0304000c9b007844 */ /* 0x0009ee0000000200 */
[----:B------:R-:W5:Y:S08]  /*2f80*/  MUFU.EX2 R147, R147 ;  /* 0x0000009300937308 */ /* 0x000f700000000800 */
[----:B------:R-:W-:Y:S01]  /*2f90*/  MUFU.EX2 R146, R146 ;  /* 0x0000009200927308 */ /* 0x000fe20000000800 */
[----:B----4-:R-:W-:-:S07]  /*2fa0*/  FFMA.FTZ R12, -R23, R23, 1 ;  /* 0x3f800000170c7423 */ /* 0x010fce0000010117 */
[----:B------:R-:W4:Y:S01]  /*2fb0*/  MUFU.EX2 R139, R139 ;  /* 0x0000008b008b7308 */ /* 0x000f220000000800 */
[----:B------:R-:W-:Y:S01]  /*2fc0*/  FMUL.FTZ R23, R149, R128 ;  /* 0x0000008095177220 */ /* 0x000fe20000410000 */
[--C-:B--2---:R-:W-:Y:S01]  /*2fd0*/  FADD.FTZ R13, R122, -R151.reuse ;  /* 0x800000977a0d7221 */ /* 0x104fe20000010000 */
[--C-:B------:R-:W-:Y:S02]  /*2fe0*/  FADD.FTZ R15, R123, -R151.reuse ;  /* 0x800000977b0f7221 */ /* 0x100fe40000010000 */
[----:B------:R-:W-:Y:S01]  /*2ff0*/  FMUL.FTZ R23, R22, R23 ;  /* 0x0000001716177220 */ /* 0x000fe20000410000 */
[----:B------:R-:W-:Y:S01]  /*3000*/  FMUL.FTZ R22, R12, R129 ;  /* 0x000000810c167220 */ /* 0x000fe20000410000 */
[----:B------:R-:W-:Y:S01]  /*3010*/  FADD.FTZ R12, R126, -R151 ;  /* 0x800000977e0c7221 */ /* 0x000fe20000010000 */
[----:B------:R-:W-:Y:S01]  /*3020*/  FMUL.FTZ R144, R144, R13 ;  /* 0x0000000d90907220 */ /* 0x000fe20000410000 */
[----:B------:R-:W-:Y:S01]  /*3030*/  FMUL.FTZ R150, R150, R15 ;  /* 0x0000000f96967220 */ /* 0x000fe20000410000 */
[----:B-1----:R-:W-:Y:S01]  /*3040*/  F2FP.F16.F32.PACK_AB R14, R153, R140 ;  /* 0x0000008c990e723e */ /* 0x002fe200000000ff */
[----:B------:R-:W-:Y:S01]  /*3050*/  FMUL.FTZ R121, R121, R12 ;  /* 0x0000000c79797220 */ /* 0x000fe20000410000 */
[----:B------:R-:W-:-:S02]  /*3060*/  F2FP.F16.F32.PACK_AB R12, R154, R149 ;  /* 0x000000959a0c723e */ /* 0x000fc400000000ff */
[----:B-----5:R-:W-:Y:S02]  /*3070*/  F2FP.F16.F32.PACK_AB R13, R147, R148 ;  /* 0x00000094930d723e */ /* 0x020fe400000000ff */
[----:B----4-:R-:W-:Y:S02]  /*3080*/  F2FP.F16.F32.PACK_AB R15, R139, R146 ;  /* 0x000000928b0f723e */ /* 0x010fe400000000ff */
[----:B------:R-:W-:Y:S01]  /*3090*/  R2UR UR10, R4 ;  /* 0x00000000040a72ca */ /* 0x000fe200000e0000 */
[--C-:B------:R-:W-:Y:S01]  /*30a0*/  FADD.FTZ R129, R127, -R151.reuse ;  /* 0x800000977f817221 */ /* 0x100fe20000010000 */
[----:B------:R-:W-:Y:S01]  /*30b0*/  FFMA.FTZ R156, -R17, R17, 1 ;  /* 0x3f800000119c7423 */ /* 0x000fe20000010111 */
[----:B------:R-:W-:Y:S01]  /*30c0*/  FADD.FTZ R127, R134, -R151 ;  /* 0x80000097867f7221 */ /* 0x000fe20000010000 */
[--C-:B------:R-:W-:Y:S01]  /*30d0*/  FADD.FTZ R17, R132, -R145.reuse ;  /* 0x8000009184117221 */ /* 0x100fe20000010000 */
[----:B------:R-:W-:Y:S01]  /*30e0*/  FADD.FTZ R132, R133, -R145 ;  /* 0x8000009185847221 */ /* 0x000fe20000010000 */
[--C-:B------:R-:W-:Y:S01]  /*30f0*/  FADD.FTZ R123, R130, -R151.reuse ;  /* 0x80000097827b7221 */ /* 0x100fe20000010000 */
[--C-:B------:R-:W-:Y:S01]  /*3100*/  FADD.FTZ R122, R131, -R151.reuse ;  /* 0x80000097837a7221 */ /* 0x100fe20000010000 */
[----:B------:R-:W-:Y:S01]  /*3110*/  FADD.FTZ R126, R135, -R151 ;  /* 0x80000097877e7221 */ /* 0x000fe20000010000 */
[----:B------:R-:W-:Y:S01]  /*3120*/  FMUL.FTZ R146, R146, R127 ;  /* 0x0000007f92927220 */ /* 0x000fe20000410000 */
[----:B------:R-:W-:Y:S01]  /*3130*/  FFMA.FTZ R128, -R138, R138, 1 ;  /* 0x3f8000008a807423 */ /* 0x000fe2000001018a */
[----:B------:R-:W-:Y:S01]  /*3140*/  FMUL.FTZ R17, R140, R17 ;  /* 0x000000118c117220 */ /* 0x000fe20000410000 */
[----:B------:R-:W-:Y:S01]  /*3150*/  FMUL.FTZ R152, R152, R129 ;  /* 0x0000008198987220 */ /* 0x000fe20000410000 */
[----:B------:R-:W-:Y:S01]  /*3160*/  FFMA.FTZ R9, -R9, R9, 1 ;  /* 0x3f80000009097423 */ /* 0x000fe20000010109 */
[----:B------:R-:W-:Y:S01]  /*3170*/  FFMA.FTZ R127, -R10, R10, 1 ;  /* 0x3f8000000a7f7423 */ /* 0x000fe2000001010a */
[----:B------:R-:W-:Y:S01]  /*3180*/  FFMA.FTZ R18, -R18, R18, 1 ;  /* 0x3f80000012127423 */ /* 0x000fe20000010112 */
[----:B------:R-:W-:Y:S01]  /*3190*/  FFMA.FTZ R19, -R19, R19, 1 ;  /* 0x3f80000013137423 */ /* 0x000fe20000010113 */
        /* <DEDUP_REMOVED lines=18> */
[----:B------:R-:W-:-:S02]  /*32c0*/  USHF.R.U32.HI UR5, URZ, 0x4, UR39 ;  /* 0x000000043f057899 */ /* 0x000fc40008011627 */
[----:B------:R-:W-:Y:S01]  /*32d0*/  ULEA UR4, UR10, UR4, 0xd ;  /* 0x000000040a047291 */ /* 0x000fe2000f8e683f */
[----:B------:R-:W-:Y:S01]  /*32e0*/  F2FP.F16.F32.PACK_AB R120, R120, R11 ;  /* 0x0000000b7878723e */ /* 0x000fe200000000ff */
[----:B------:R-:W-:Y:S01]  /*32f0*/  ULOP3.LUT UR5, UR5, 0x3fff, URZ, 0xc0, !UPT ;  /* 0x00003fff05057892 */ /* 0x000fe2000f8ec03f */
[----:B------:R-:W-:Y:S01]  /*3300*/  F2FP.F16.F32.PACK_AB R122, R125, R124 ;  /* 0x0000007c7d7a723e */ /* 0x000fe200000000ff */
[----:B------:R-:W-:Y:S01]  /*3310*/  USHF.R.U32.HI UR4, URZ, 0x4, UR4 ;  /* 0x000000043f047899 */ /* 0x000fe20008011604 */
[----:B------:R-:W-:Y:S01]  /*3320*/  F2FP.F16.F32.PACK_AB R121, R150, R9 ;  /* 0x000000099679723e */ /* 0x000fe200000000ff */
[----:B------:R-:W-:Y:S02]  /*3330*/  ULOP3.LUT UR9, UR5, 0x1000000, URZ, 0xfc, !UPT ;  /* 0x0100000005097892 */ /* 0x000fe4000f8efc3f */
[----:B------:R-:W-:Y:S01]  /*3340*/  ULOP3.LUT UR8, UR4, 0x3fff, URZ, 0xc0, !UPT ;  /* 0x00003fff04087892 */ /* 0x000fe2000f8ec03f */
[----:B------:R-:W-:Y:S01]  /*3350*/  UMOV UR7, 0x80000020 ;  /* 0x8000002000077882 */ /* 0x000fe20000000000 */
[----:B------:R-:W-:-:S03]  /*3360*/  UMOV UR5, 0x40000040 ;  /* 0x4000004000057882 */ /* 0x000fc60000000000 */
[----:B------:R-:W-:Y:S02]  /*3370*/  UMOV UR6, UR9 ;  /* 0x0000000900067c82 */ /* 0x000fe40008000000 */
[----:B------:R-:W-:Y:S01]  /*3380*/  UMOV UR4, UR8 ;  /* 0x0000000800047c82 */ /* 0x000fe20008000000 */
[----:B---3--:R1:W-:Y:S01]  /*3390*/  STSM.16.M88.4 [R143], R12 ;  /* 0x0000000c8f007844 */ /* 0x0083e20000000200 */
[----:B------:R-:W-:Y:S01]  /*33a0*/  @!PT LDS RZ, [RZ] ;  /* 0x00000000fffff984 */ /* 0x000fe20000000800 */
[----:B------:R-:W-:Y:S01]  /*33b0*/  @!PT LDS RZ, [RZ] ;  /* 0x00000000fffff984 */ /* 0x000fe20000000800 */
[----:B------:R-:W-:Y:S01]  /*33c0*/  @!PT LDS RZ, [RZ] ;  /* 0x00000000fffff984 */ /* 0x000fe20000000800 */
[----:B------:R-:W-:Y:S01]  /*33d0*/  @!PT LDS RZ, [RZ] ;  /* 0x00000000fffff984 */ /* 0x000fe20000000800 */
[----:B------:R2:W-:Y:S06]  /*33e0*/  MEMBAR.ALL.CTA ;  /* 0x0000000000007992 */ /* 0x0005ec0000008000 */
[----:B--2---:R-:W2:Y:S01]  /*33f0*/  FENCE.VIEW.ASYNC.S ;  /* 0x00000000000073c6 */ /* 0x004ea20000000000 */
[----:B-1----:R-:W-:Y:S01]  /*3400*/  FMUL.FTZ R13, R20, R123 ;  /* 0x0000007b140d7220 */ /* 0x002fe20000410000 */
[----:B------:R-:W-:Y:S01]  /*3410*/  FMUL.FTZ R15, R137, R146 ;  /* 0x00000092890f7220 */ /* 0x000fe20000410000 */
[----:B------:R-:W-:Y:S01]  /*3420*/  F2FP.F16.F32.PACK_AB R123, R19, R18 ;  /* 0x00000012137b723e */ /* 0x000fe200000000ff */
[----:B--2---:R-:W-:Y:S01]  /*3430*/  BAR.SYNC.DEFER_BLOCKING 0x9, 0x180 ;  /* 0x0246000000007b1d */ /* 0x004fe20000010000 */
[----:B------:R-:W-:-:S02]  /*3440*/  F2FP.F16.F32.PACK_AB R12, R22, R23 ;  /* 0x00000017160c723e */ /* 0x000fc400000000ff */
[----:B------:R-:W-:Y:S02]  /*3450*/  F2FP.F16.F32.PACK_AB R14, R17, R128 ;  /* 0x00000080110e723e */ /* 0x000fe400000000ff */
[----:B------:R-:W-:Y:S02]  /*3460*/  F2FP.F16.F32.PACK_AB R13, R10, R13 ;  /* 0x0000000d0a0d723e */ /* 0x000fe400000000ff */
[----:B------:R-:W-:Y:S01]  /*3470*/  F2FP.F16.F32.PACK_AB R15, R136, R15 ;  /* 0x0000000f880f723e */ /* 0x000fe200000000ff */
        /* <DEDUP_REMOVED lines=15> */
[----:B-1----:R-:W-:-:S04]  /*3570*/  IMAD.U32 R143, RZ, RZ, UR37 ;  /* 0x00000025ff8f7e24 */ /* 0x002fc8000f8e00ff */
[----:B------:R-:W-:Y:S01]  /*3580*/  VIADD R143, R143, 0x33400 ;  /* 0x000334008f8f7836 */ /* 0x000fe20000000000 */
[----:B------:R-:W-:Y:S02]  /*3590*/  WARPGROUP.DEPBAR.LE gsb0, 0x0 ;  /* 0x00008000000079c5 */ /* 0x000fe40000010000 */
[----:B------:R-:W-:-:S06]  /*35a0*/  WARPGROUP.ARRIVE ;  /* 0x00000000000079c5 */ /* 0x000fcc0000000000 */
[----:B------:R-:W-:Y:S01]  /*35b0*/  HGMMA.64x96x16.F32 R72, gdesc[UR4].tnspA.tnspB, R72, gsb0 ;  /* 0x61600000044879f0 */ /* 0x000fe20008000848 */
[----:B------:R-:W-:Y:S01]  /*35c0*/  R2UR UR5, R143 ;  /* 0x000000008f0572ca */ /* 0x000fe200000e0000 */
[----:B------:R-:W-:Y:S02]  /*35d0*/  UIMAD UR4, UR10, 0x3000, UR37 ;  /* 0x000030000a0478a4 */ /* 0x000fe4000f8e0225 */
[----:B------:R-:W-:-:S10]  /*35e0*/  UIADD3 UR6, UR9, 0xc0, URZ ;  /* 0x000000c009067890 */ /* 0x000fd4000fffe03f */
[----:B------:R-:W-:-:S04]  /*35f0*/  USHF.R.U32.HI UR5, URZ, 0x4, UR5 ;  /* 0x000000043f057899 */ /* 0x000fc80008011605 */
[----:B------:R-:W-:Y:S02]  /*3600*/  ULOP3.LUT UR12, UR5, 0x3fff, URZ, 0xc0, !UPT ;  /* 0x00003fff050c7892 */ /* 0x000fe4000f8ec03f */
[----:B------:R-:W-:Y:S02]  /*3610*/  USHF.R.U32.HI UR5, URZ, 0x4, UR4 ;  /* 0x000000043f057899 */ /* 0x000fe40008011604 */
[----:B------:R-:W-:Y:S02]  /*3620*/  UIADD3 UR4, UR8, 0x180, URZ ;  /* 0x0000018008047890 */ /* 0x000fe4000fffe03f */
[----:B------:R-:W-:Y:S01]  /*3630*/  ULOP3.LUT UR10, UR5, 0x3fff, URZ, 0xc0, !UPT ;  /* 0x00003fff050a7892 */ /* 0x000fe2000f8ec03f */
[----:B------:R-:W-:Y:S02]  /*3640*/  UMOV UR7, 0x80000020 ;  /* 0x8000002000077882 */ /* 0x000fe40000000000 */
[----:B------:R-:W-:Y:S01]  /*3650*/  UMOV UR5, 0x40000040 ;  /* 0x4000004000057882 */ /* 0x000fe20000000000 */
[----:B------:R-:W-:-:S02]  /*3660*/  WARPGROUP.DEPBAR.LE gsb0, 0x0 ;  /* 0x00008000000079c5 */ /* 0x000fc40000010000 */
[----:B------:R-:W-:-:S06]  /*3670*/  WARPGROUP.ARRIVE ;  /* 0x00000000000079c5 */ /* 0x000fcc0000000000 */
[----:B------:R-:W-:Y:S01]  /*3680*/  HGMMA.64x96x16.F32 R72, gdesc[UR4].tnspA.tnspB, R72, gsb0 ;  /* 0x61600000044879f0 */ /* 0x000fe20008000848 */
        /* <DEDUP_REMOVED lines=52> */
.L_x_2538:
        /* <DEDUP_REMOVED lines=60> */
.L_x_2539:
[----:B------:R-:W-:Y:S01]  /*3d90*/  VIADD R16, R16, 0x1 ;  /* 0x0000000110107836 */ /* 0x000fe20000000000 */
[----:B------:R-:W-:Y:S01]  /*3da0*/  LOP3.LUT R5, R5, 0x1, RZ, 0x3c, !PT ;  /* 0x0000000105057812 */ /* 0x000fe200078e3cff */
[----:B------:R-:W-:Y:S02]  /*3db0*/  VIADD R2, R2, 0x1 ;  /* 0x0000000102027836 */ /* 0x000fe40000000000 */
[----:B------:R-:W-:Y:S01]  /*3dc0*/  VIADD R3, R3, 0x36420 ;  /* 0x0003642003037836 */ /* 0x000fe20000000000 */
[----:B------:R-:W-:Y:S02]  /*3dd0*/  ISETP.GE.AND P1, PT, R16, UR36, PT ;  /* 0x0000002410007c0c */ /* 0x000fe4000bf26270 */
[----:B------:R-:W-:Y:S02]  /*3de0*/  ISETP.NE.AND P0, PT, R2, 0x2, PT ;  /* 0x000000020200780c */ /* 0x000fe40003f05270 */
[----:B------:R-:W-:Y:S02]  /*3df0*/  PRMT R3, RZ, 0x654, R3 ;  /* 0x00000654ff037816 */ /* 0x000fe40000000003 */
[----:B-1----:R-:W-:-:S02]  /*3e00*/  SEL R10, RZ, 0x1, P0 ;  /* 0x00000001ff0a7807 */ /* 0x002fc40000000000 */
[----:B------:R1:W-:Y:S01]  /*3e10*/  SYNCS.ARRIVE.TRANS64.RED.A1T0 RZ, [R3+URZ], RZ ;  /* 0x000000ff03ff79a7 */ /* 0x0003e2000810043f */
[----:B------:R-:W-:Y:S02]  /*3e20*/  SEL R2, R2, RZ, P0 ;  /* 0x000000ff02027207 */ /* 0x000fe40000000000 */
[----:B------:R-:W-:Y:S02]  /*3e30*/  LOP3.LUT R7, R7, R10, RZ, 0x3c, !PT ;  /* 0x0000000a07077212 */ /* 0x000fe400078e3cff */
        /* <DEDUP_REMOVED lines=51> */
.L_x_2522:
[----:B------:R-:W-:Y:S05]  /*4170*/  @P0 BRA `(.L_x_2541) ;  /* 0x0000000c005c0947 */ /* 0x000fea0003800000 */
[----:B------:R-:W2:Y:S01]  /*4180*/  S2UR UR4, SR_CgaCtaId ;  /* 0x00000000000479c3 */ /* 0x000ea20000008800 */
[----:B------:R-:W-:Y:S02]  /*4190*/  UMOV UR37, 0x400 ;  /* 0x0000040000257882 */ /* 0x000fe40000000000 */
[----:B--2---:R-:W-:-:S06]  /*41a0*/  ULEA UR37, UR4, UR37, 0x18 ;  /* 0x0000002504257291 */ /* 0x004fcc000f8ec03f */
        /* <DEDUP_REMOVED lines=8> */
[----:B-1----:R-:W1:Y:S01]  /*4230*/  LDC.64 R2, c[0x4][R2] ;  /* 0x0100000002027b82 */ /* 0x002e620000000a00 */
        /* <DEDUP_REMOVED lines=10> */
.L_x_2542:
        /* <DEDUP_REMOVED lines=20> */
.L_x_2543:
        /* <DEDUP_REMOVED lines=18> */
.L_x_2544:
        /* <DEDUP_REMOVED lines=18> */
.L_x_2545:
[----:B------:R-:W2:Y:S01]  /*4660*/  S2R R0, SR_TID.X ;  /* 0x0000000000007919 */ /* 0x000ea20000002100 */
        /* <DEDUP_REMOVED lines=15> */
[----:B--2---:R-:W-:Y:S01]  /*4760*/  VIADD R5, R0, 0xffffff80 ;  /* 0xffffff8000057836 */ /* 0x004fe20000000000 */
        /* <DEDUP_REMOVED lines=10> */
[----:B-1----:R-:W-:Y:S01]  /*4810*/  IMAD.SHL.U32 R3, R7, 0x10, RZ ;  /* 0x0000001007037824 */ /* 0x002fe200078e00ff */
        /* <DEDUP_REMOVED lines=70> */
[----:B------:R-:W-:Y:S01]  /*4c80*/  ULDC.64 UR6, c[0x0][0x198] ;  /* 0x0000660000067ab9 */ /* 0x000fe20000000a00 */
[----:B------:R-:W-:Y:S02]  /*4c90*/  UIADD3 UR40, UR37, 0x9000, URZ ;  /* 0x0000900025287890 */ /* 0x000fe4000fffe03f */
[----:B------:R-:W-:Y:S02]  /*4ca0*/  UIADD3 UR4, UP0, UR6, 0x770, URZ ;  /* 0x0000077006047890 */ /* 0x000fe4000ff1e03f */
[----:B------:R-:W-:Y:S02]  /*4cb0*/  UIMAD UR42, UR38, 0x60, URZ ;  /* 0x00000060262a78a4 */ /* 0x000fe4000f8e023f */
[----:B------:R-:W-:Y:S02]  /*4cc0*/  UIADD3.X UR5, URZ, UR7, URZ, UP0, !UPT ;  /* 0x000000073f057290 */ /* 0x000fe400087fe43f */
[----:B------:R-:W-:Y:S02]  /*4cd0*/  UIADD3 UR6, UP0, UR6, 0x670, URZ ;  /* 0x0000067006067890 */ /* 0x000fe4000ff1e03f */
[----:B------:R-:W-:-:S02]  /*4ce0*/  UIADD3 UR32, UR37, 0xc000, URZ ;  /* 0x0000c00025207890 */ /* 0x000fc4000fffe03f */
[----:B------:R-:W-:Y:S02]  /*4cf0*/  UIADD3 UR24, UR37, 0xf000, URZ ;  /* 0x0000f00025187890 */ /* 0x000fe4000fffe03f */
[----:B------:R-:W-:Y:S02]  /*4d00*/  UIADD3.X UR7, URZ, UR7, URZ, UP0, !UPT ;  /* 0x000000073f077290 */ /* 0x000fe400087fe43f */
[----:B------:R-:W-:Y:S02]  /*4d10*/  UIADD3 UR16, UR37, 0x3000, URZ ;  /* 0x0000300025107890 */ /* 0x000fe4000fffe03f */
[----:B------:R-:W-:Y:S01]  /*4d20*/  UIADD3 UR8, UR37, 0x6000, URZ ;  /* 0x0000600025087890 */ /* 0x000fe2000fffe03f */
[----:B------:R-:W-:Y:S01]  /*4d30*/  UMOV UR41, URZ ;  /* 0x0000003f00297c82 */ /* 0x000fe20008000000 */
[----:B------:R-:W-:Y:S01]  /*4d40*/  UMOV UR33, 0x40 ;  /* 0x0000004000217882 */ /* 0x000fe20000000000 */
[----:B------:R-:W-:Y:S01]  /*4d50*/  UMOV UR35, UR43 ;  /* 0x0000002b00237c82 */ /* 0x000fe20008000000 */
[----:B------:R-:W-:Y:S01]  /*4d60*/  UMOV UR36, UR44 ;  /* 0x0000002c00247c82 */ /* 0x000fe20008000000 */
[----:B------:R-:W-:Y:S01]  /*4d70*/  UMOV UR34, UR42 ;  /* 0x0000002a00227c82 */ /* 0x000fe20008000000 */
[----:B------:R-:W-:Y:S01]  /*4d80*/  UMOV UR25, 0x80 ;  /* 0x0000008000197882 */ /* 0x000fe20000000000 */
[----:B------:R-:W-:Y:S01]  /*4d90*/  UMOV UR27, UR43 ;  /* 0x0000002b001b7c82 */ /* 0x000fe20008000000 */
[----:B------:R-:W-:Y:S01]  /*4da0*/  UMOV UR28, UR44 ;  /* 0x0000002c001c7c82 */ /* 0x000fe20008000000 */
[----:B------:R1:W-:Y:S01]  /*4db0*/  UTMASTG.4D [UR40], [UR4] ;  /* 0x00000028040073b5 */ /* 0x0003e20008018000 */
[----:B------:R-:W-:Y:S01]  /*4dc0*/  UMOV UR26, UR42 ;  /* 0x0000002a001a7c82 */ /* 0x000fe20008000000 */
[----:B------:R-:W-:Y:S01]  /*4dd0*/  UMOV UR17, 0x40 ;  /* 0x0000004000117882 */ /* 0x000fe20000000000 */
[----:B------:R-:W-:Y:S01]  /*4de0*/  UMOV UR19, UR43 ;  /* 0x0000002b00137c82 */ /* 0x000fe20008000000 */
[----:B------:R-:W-:Y:S01]  /*4df0*/  UMOV UR20, UR44 ;  /* 0x0000002c00147c82 */ /* 0x000fe20008000000 */
[----:B------:R-:W-:Y:S01]  /*4e00*/  UMOV UR18, UR42 ;  /* 0x0000002a00127c82 */ /* 0x000fe20008000000 */
[----:B------:R-:W-:Y:S01]  /*4e10*/  UMOV UR9, 0x80 ;  /* 0x0000008000097882 */ /* 0x000fe20000000000 */
[----:B------:R-:W-:Y:S01]  /*4e20*/  UMOV UR11, UR43 ;  /* 0x0000002b000b7c82 */ /* 0x000fe20008000000 */
[----:B------:R3:W-:Y:S01]  /*4e30*/  UTMASTG.4D [UR32], [UR4] ;  /* 0x00000020040073b5 */ /* 0x0007e20008018000 */
[----:B------:R-:W-:Y:S01]  /*4e40*/  UMOV UR12, UR44 ;  /* 0x0000002c000c7c82 */ /* 0x000fe20008000000 */
[----:B------:R-:W-:Y:S01]  /*4e50*/  UMOV UR10, UR42 ;  /* 0x0000002a000a7c82 */ /* 0x000fe20008000000 */
[----:B------:R3:W-:Y:S01]  /*4e60*/  UTMASTG.4D [UR24], [UR4] ;  /* 0x00000018040073b5 */ /* 0x0007e20008018000 */
[----:B-1----:R-:W-:-:S02]  /*4e70*/  UMOV UR40, UR37 ;  /* 0x0000002500287c82 */ /* 0x002fc40008000000 */
[----:B------:R3:W-:Y:S01]  /*4e80*/  UTMASTG.4D [UR40], [UR6] ;  /* 0x00000028060073b5 */ /* 0x0007e20008018000 */
[----:B------:R3:W-:Y:S01]  /*4e90*/  UTMASTG.4D [UR16], [UR6] ;  /* 0x00000010060073b5 */ /* 0x0007e20008018000 */
[----:B------:R3:W-:Y:S02]  /*4ea0*/  UTMASTG.4D [UR8], [UR6] ;  /* 0x00000008060073b5 */ /* 0x0007e40008018000 */
[----:B---3--:R0:W-:Y:S02]  /*4eb0*/  UTMACMDFLUSH ;  /* 0x00000000000079b7 */ /* 0x0081e40000000000 */
.L_x_2547:
[----:B------:R-:W-:Y:S05]  /*4ec0*/  BSYNC B0 ;  /* 0x0000000000007941 */ /* 0x000fea0003800000 */
.L_x_2546:
[----:B------:R-:W-:-:S04]  /*4ed0*/  DEPBAR.LE SB0, 0x0 ;  /* 0x000080000000791a */ /* 0x000fc80000000000 */
[----:B------:R-:W-:Y:S05]  /*4ee0*/  EXIT ;  /* 0x000000000000794d */ /* 0x000fea0003800000 */
.L_x_2541:
[----:B------:R-:W2:Y:S01]  /*4ef0*/  S2R R0, SR_TID.X ;  /* 0x0000000000007919 */ /* 0x000ea20000002100 */
[----:B-1----:R-:W1:Y:S01]  /*4f00*/  LDC.64 R2, c[0x0][0x820] ;  /* 0x00020800ff027b82 */ /* 0x002e620000000a00 */
[----:B------:R-:W-:Y:S01]  /*4f10*/  ULDC.64 UR4, c[0x0][0x808] ;  /* 0x0002020000047ab9 */ /* 0x000fe20000000a00 */
[----:B------:R-:W-:Y:S01]  /*4f20*/  USHF.R.S32.HI UR10, URZ, 0x1f, UR43 ;  /* 0x0000001f3f0a7899 */ /* 0x000fe2000801142b */
[----:B------:R-:W-:Y:S01]  /*4f30*/  BSSY B0, `(.L_x_2548) ;  /* 0x000002f000007945 */ /* 0x000fe20003800000 */
[----:B------:R-:W-:Y:S02]  /*4f40*/  UIMAD UR4, UR38, -0x60, UR4 ;  /* 0xffffffa0260478a4 */ /* 0x000fe4000f8e0204 */
[----:B------:R-:W-:Y:S02]  /*4f50*/  USHF.R.S32.HI UR11, URZ, 0x1f, UR44 ;  /* 0x0000001f3f0b7899 */ /* 0x000fe4000801142c */
[----:B------:R-:W3:Y:S01]  /*4f60*/  LDC.64 R10, c[0x0][0x828] ;  /* 0x00020a00ff0a7b82 */ /* 0x000ee20000000a00 */
[----:B------:R-:W-:-:S07]  /*4f70*/  ULDC.64 UR6, c[0x0][0x208] ;  /* 0x0000820000067ab9 */ /* 0x000fce0000000a00 */
[----:B------:R-:W4:Y:S08]  /*4f80*/  LDC.64 R16, c[0x0][0x850] ;  /* 0x00021400ff107b82 */ /* 0x000f300000000a00 */
[----:B------:R-:W3:Y:S01]  /*4f90*/  LDC.64 R18, c[0x0][0x858] ;  /* 0x00021600ff127b82 */ /* 0x000ee20000000a00 */
[----:B--2---:R-:W-:Y:S02]  /*4fa0*/  VIADD R7, R0, 0xffffff80 ;  /* 0xffffff8000077836 */ /* 0x004fe40000000000 */
[----:B-1----:R-:W-:-:S02]  /*4fb0*/  IMAD R0, R2, UR10, RZ ;  /* 0x0000000a02007c24 */ /* 0x002fc4000f8e02ff */
[----:B------:R-:W-:-:S05]  /*4fc0*/  IMAD.HI R4, R7, 0x2aaaaaab, RZ ;  /* 0x2aaaaaab07047827 */ /* 0x000fca00078e02ff */
[----:B------:R-:W-:-:S04]  /*4fd0*/  SHF.R.U32.HI R5, RZ, 0x1f, R4 ;  /* 0x0000001fff057819 */ /* 0x000fc80000011604 */
[----:B------:R-:W-:-:S04]  /*4fe0*/  LEA.HI.SX32 R4, R4, R5, 0x1e ;  /* 0x0000000504047211 */ /* 0x000fc800078ff2ff */
[C---:B------:R-:W-:Y:S01]  /*4ff0*/  ISETP.GE.AND P3, PT, R4.reuse, UR4, PT ;  /* 0x0000000404007c0c */ /* 0x040fe2000bf66270 */
[C---:B------:R-:W-:Y:S02]  /*5000*/  IMAD R6, R4.reuse, -0x18, R7 ;  /* 0xffffffe804067824 */ /* 0x040fe400078e0207 */
[----:B------:R-:W-:Y:S02]  /*5010*/  VIADD R5, R4, 0x10 ;  /* 0x0000001004057836 */ /* 0x000fe40000000000 */
[----:B------:R-:W-:Y:S02]  /*5020*/  IMAD.SHL.U32 R6, R6, 0x8, RZ ;  /* 0x0000000806067824 */ /* 0x000fe400078e00ff */
[C---:B------:R-:W-:Y:S01]  /*5030*/  VIADD R9, R4.reuse, 0x40 ;  /* 0x0000004004097836 */ /* 0x040fe20000000000 */
[----:B------:R-:W-:Y:S01]  /*5040*/  ISETP.GE.AND P4, PT, R5, UR4, PT ;  /* 0x0000000405007c0c */ /* 0x000fe2000bf86270 */
[----:B------:R-:W-:Y:S01]  /*5050*/  IMAD R5, R3, UR43, R0 ;  /* 0x0000002b03057c24 */ /* 0x000fe2000f8e0200 */
[--C-:B------:R-:W-:Y:S01]  /*5060*/  SHF.R.S32.HI R7, RZ, 0x1f, R6.reuse ;  /* 0x0000001fff077819 */ /* 0x100fe20000011406 */
[----:B------:R-:W-:Y:S01]  /*5070*/  VIADD R0, R4, 0x20 ;  /* 0x0000002004007836 */ /* 0x000fe20000000000 */
[----:B------:R-:W-:Y:S01]  /*5080*/  ISETP.GE.OR P6, PT, R6, UR5, P3 ;  /* 0x0000000506007c0c */ /* 0x000fe20009fc6670 */
[----:B------:R-:W-:Y:S01]  /*5090*/  VIADD R8, R4, 0x30 ;  /* 0x0000003004087836 */ /* 0x000fe20000000000 */
[----:B------:R-:W-:Y:S01]  /*50a0*/  ISETP.GE.AND P1, PT, R9, UR4, PT ;  /* 0x0000000409007c0c */ /* 0x000fe2000bf26270 */
[----:B------:R-:W-:Y:S01]  /*50b0*/  IMAD.WIDE.U32 R2, R2, UR43, R6 ;  /* 0x0000002b02027c25 */ /* 0x000fe2000f8e0006 */
[----:B------:R-:W-:-:S02]  /*50c0*/  ISETP.GE.AND P5, PT, R0, UR4, PT ;  /* 0x0000000400007c0c */ /* 0x000fc4000bfa6270 */
[----:B------:R-:W-:Y:S01]  /*50d0*/  ISETP.GE.AND P0, PT, R8, UR4, PT ;  /* 0x0000000408007c0c */ /* 0x000fe2000bf06270 */
[----:B------:R-:W-:Y:S01]  /*50e0*/  IMAD.IADD R3, R3, 0x1, R5 ;  /* 0x0000000103037824 */ /* 0x000fe200078e0205 */
[----:B------:R-:W-:Y:S01]  /*50f0*/  SHF.R.S32.HI R5, RZ, 0x1f, R4 ;  /* 0x0000001fff057819 */ /* 0x000fe20000011404 */
[----:B---3--:R-:W-:Y:S01]  /*5100*/  IMAD R0, R10, UR11, RZ ;  /* 0x0000000b0a007c24 */ /* 0x008fe2000f8e02ff */
[----:B------:R-:W-:Y:S01]  /*5110*/  ISETP.GE.OR P2, PT, R6, UR5, P4 ;  /* 0x0000000506007c0c */ /* 0x000fe2000a746670 */
[----:B------:R-:W-:Y:S02]  /*5120*/  IMAD.U32 R9, RZ, RZ, UR38 ;  /* 0x00000026ff097e24 */ /* 0x000fe4000f8e00ff */
[----:B------:R-:W-:Y:S02]  /*5130*/  IMAD R11, R11, UR44, R0 ;  /* 0x0000002c0b0b7c24 */ /* 0x000fe4000f8e0200 */
[----:B------:R-:W-:-:S04]  /*5140*/  IMAD.WIDE.U32 R12, R10, UR44, R2 ;  /* 0x0000002c0a0c7c25 */ /* 0x000fc8000f8e0002 */
[----:B------:R-:W-:-:S04]  /*5150*/  IMAD.WIDE R2, R9, 0x60, R4 ;  /* 0x0000006009027825 */ /* 0x000fc800078e0204 */
[----:B------:R-:W-:Y:S01]  /*5160*/  IMAD.IADD R11, R13, 0x1, R11 ;  /* 0x000000010d0b7824 */ /* 0x000fe200078e020b */
[----:B----4-:R-:W-:Y:S06]  /*5170*/  @P6 BRA `(.L_x_2549) ;  /* 0x0000000000286947 */ /* 0x010fec0003800000 */
        /* <DEDUP_REMOVED lines=10> */
.L_x_2549:
[----:B------:R-:W-:Y:S05]  /*5220*/  BSYNC B0 ;  /* 0x0000000000007941 */ /* 0x000fea0003800000 */
.L_x_2548:
[----:B------:R-:W-:Y:S01]  /*5230*/  BSSY B0, `(.L_x_2550) ;  /* 0x0000010000007945 */ /* 0x000fe20003800000 */
[----:B------:R-:W-:-:S03]  /*5240*/  ISETP.GE.OR P6, PT, R6, UR5, P5 ;  /* 0x0000000506007c0c */ /* 0x000fc6000afc6670 */
        /* <DEDUP_REMOVED lines=14> */
.L_x_2551:
[----:B------:R-:W-:Y:S05]  /*5330*/  BSYNC B0 ;  /* 0x0000000000007941 */ /* 0x000fea0003800000 */
.L_x_2550:
[----:B------:R-:W-:Y:S01]  /*5340*/  BSSY B0, `(.L_x_2552) ;  /* 0x0000010000007945 */ /* 0x000fe20003800000 */
[----:B------:R-:W-:-:S03]  /*5350*/  ISETP.GE.OR P2, PT, R6, UR5, P0 ;  /* 0x0000000506007c0c */ /* 0x000fc60008746670 */
[----:B------:R-:W-:Y:S10]  /*5360*/  @P6 BRA `(.L_x_2553) ;  /* 0x0000000000346947 */ /* 0x000ff40003800000 */
[----:B-12---:R-:W-:Y:S01]  /*5370*/  IADD3 R15, P6, R2, 0x20, RZ ;  /* 0x00000020020f7810 */ /* 0x006fe20007fde0ff */
        /* <DEDUP_REMOVED lines=12> */
.L_x_2553:
[----:B------:R-:W-:Y:S05]  /*5440*/  BSYNC B0 ;  /* 0x0000000000007941 */ /* 0x000fea0003800000 */
.L_x_2552:
[----:B------:R-:W-:Y:S01]  /*5450*/  BSSY B0, `(.L_x_2554) ;  /* 0x0000011000007945 */ /* 0x000fe20003800000 */
[----:B------:R-:W-:Y:S01]  /*5460*/  ISETP.GE.OR P6, PT, R6, UR5, P1 ;  /* 0x0000000506007c0c */ /* 0x000fe20008fc6670 */
        /* <DEDUP_REMOVED lines=15> */
.L_x_2555:
[----:B------:R-:W-:Y:S05]  /*5560*/  BSYNC B0 ;  /* 0x0000000000007941 */ /* 0x000fea0003800000 */
.L_x_2554:
[----:B------:R-:W-:Y:S01]  /*5570*/  ISETP.GE.AND P2, PT, R0, UR4, PT ;  /* 0x0000000400007c0c */ /* 0x000fe2000bf46270 */
[C---:B------:R-:W-:Y:S01]  /*5580*/  IMAD R0, R16.reuse, UR10, RZ ;  /* 0x0000000a10007c24 */ /* 0x040fe2000f8e02ff */
[----:B------:R-:W-:Y:S01]  /*5590*/  ULDC UR8, c[0x0][0x83c] ;  /* 0x00020f0000087ab9 */ /* 0x000fe20000000800 */
[----:B------:R-:W-:Y:S01]  /*55a0*/  BSSY B0, `(.L_x_2556) ;  /* 0x0000011000007945 */ /* 0x000fe20003800000 */
[----:B----4-:R-:W-:-:S04]  /*55b0*/  IMAD.WIDE.U32 R8, R16, UR43, R6 ;  /* 0x0000002b10087c25 */ /* 0x010fc8000f8e0006 */
[----:B------:R-:W-:Y:S01]  /*55c0*/  IMAD R17, R17, UR43, R0 ;  /* 0x0000002b11117c24 */ /* 0x000fe2000f8e0200 */
[----:B------:R-:W-:Y:S06]  /*55d0*/  @P6 BRA `(.L_x_2557) ;  /* 0x0000000000346947 */ /* 0x000fec0003800000 */
[----:B-123--:R-:W-:Y:S01]  /*55e0*/  IADD3 R15, P6, R2, 0x40, RZ ;  /* 0x00000040020f7810 */ /* 0x00efe20007fde0ff */
        /* <DEDUP_REMOVED lines=12> */
.L_x_2557:
[----:B------:R-:W-:Y:S05]  /*56b0*/  BSYNC B0 ;  /* 0x0000000000007941 */ /* 0x000fea0003800000 */
.L_x_2556:
[----:B------:R-:W-:Y:S01]  /*56c0*/  ISETP.GE.OR P6, PT, R6, UR5, P2 ;  /* 0x0000000506007c0c */ /* 0x000fe200097c6670 */
[----:B------:R-:W-:Y:S01]  /*56d0*/  IMAD.IADD R9, R9, 0x1, R17 ;  /* 0x0000000109097824 */ /* 0x000fe200078e0211 */
[----:B------:R-:W-:Y:S01]  /*56e0*/  BSSY B0, `(.L_x_2558) ;  /* 0x0000018000007945 */ /* 0x000fe20003800000 */
[----:B------:R-:W-:Y:S01]  /*56f0*/  IMAD R0, R18, UR11, RZ ;  /* 0x0000000b12007c24 */ /* 0x000fe2000f8e02ff */
[----:B------:R-:W-:Y:S01]  /*5700*/  ISETP.GE.OR P3, PT, R6, UR8, P3 ;  /* 0x0000000806007c0c */ /* 0x000fe20009f66670 */
[----:B------:R-:W-:Y:S01]  /*5710*/  IMAD.WIDE.U32 R8, R18, UR44, R8 ;  /* 0x0000002c12087c25 */ /* 0x000fe2000f8e0008 */
[C---:B------:R-:W-:Y:S02]  /*5720*/  ISETP.GE.OR P4, PT, R6.reuse, UR8, P4 ;  /* 0x0000000806007c0c */ /* 0x040fe4000a786670 */
[C---:B------:R-:W-:Y:S01]  /*5730*/  ISETP.GE.OR P5, PT, R6.reuse, UR8, P5 ;  /* 0x0000000806007c0c */ /* 0x040fe2000afa6670 */
[----:B-1234-:R-:W-:Y:S01]  /*5740*/  IMAD R15, R19, UR44, R0 ;  /* 0x0000002c130f7c24 */ /* 0x01efe2000f8e0200 */
[----:B------:R-:W-:-:S02]  /*5750*/  ISETP.GE.OR P0, PT, R6, UR8, P0 ;  /* 0x0000000806007c0c */ /* 0x000fc40008706670 */
[C---:B------:R-:W-:Y:S02]  /*5760*/  ISETP.GE.OR P1, PT, R6.reuse, UR8, P1 ;  /* 0x0000000806007c0c */ /* 0x040fe40008f26670 */
[----:B------:R-:W-:Y:S01]  /*5770*/  ISETP.GE.OR P2, PT, R6, UR8, P2 ;  /* 0x0000000806007c0c */ /* 0x000fe20009746670 */
[----:B------:R-:W-:-:S12]  /*5780*/  @P6 BRA `(.L_x_2559) ;  /* 0x0000000000346947 */ /* 0x000fd80003800000 */
        /* <DEDUP_REMOVED lines=13> */
.L_x_2559:
[----:B------:R-:W-:Y:S05]  /*5860*/  BSYNC B0 ;  /* 0x0000000000007941 */ /* 0x000fea0003800000 */
.L_x_2558:
[----:B------:R-:W-:Y:S01]  /*5870*/  BSSY B0, `(.L_x_2560) ;  /* 0x000000d000007945 */ /* 0x000fe20003800000 */
[----:B-1----:R-:W-:-:S03]  /*5880*/  IMAD.IADD R7, R9, 0x1, R15 ;  /* 0x0000000109077824 */ /* 0x002fc600078e020f */
        /* <DEDUP_REMOVED lines=11> */
.L_x_2561:
[----:B------:R-:W-:Y:S05]  /*5940*/  BSYNC B0 ;  /* 0x0000000000007941 */ /* 0x000fea0003800000 */
.L_x_2560:
        /* <DEDUP_REMOVED lines=15> */
.L_x_2563:
[----:B------:R-:W-:Y:S05]  /*5a40*/  BSYNC B0 ;  /* 0x0000000000007941 */ /* 0x000fea0003800000 */
.L_x_2562:
[----:B------:R-:W-:Y:S04]  /*5a50*/  BSSY B0, `(.L_x_2564) ;  /* 0x000000f000007945 */ /* 0x000fe80003800000 */
[----:B------:R-:W-:Y:S05]  /*5a60*/  @P5 BRA `(.L_x_2565) ;  /* 0x0000000000345947 */ /* 0x000fea0003800000 */
        /* <DEDUP_REMOVED lines=13> */
.L_x_2565:
[----:B------:R-:W-:Y:S05]  /*5b40*/  BSYNC B0 ;  /* 0x0000000000007941 */ /* 0x000fea0003800000 */
.L_x_2564:
[----:B------:R-:W-:Y:S04]  /*5b50*/  BSSY B0, `(.L_x_2566) ;  /* 0x000000f000007945 */ /* 0x000fe80003800000 */
[----:B------:R-:W-:Y:S05]  /*5b60*/  @P0 BRA `(.L_x_2567) ;  /* 0x0000000000340947 */ /* 0x000fea0003800000 */
        /* <DEDUP_REMOVED lines=13> */
.L_x_2567:
[----:B------:R-:W-:Y:S05]  /*5c40*/  BSYNC B0 ;  /* 0x0000000000007941 */ /* 0x000fea0003800000 */
.L_x_2566:
[----:B------:R-:W-:Y:S04]  /*5c50*/  BSSY B0, `(.L_x_2568) ;  /* 0x000000f000007945 */ /* 0x000fe80003800000 */
[----:B------:R-:W-:Y:S05]  /*5c60*/  @P1 BRA `(.L_x_2569) ;  /* 0x0000000000341947 */ /* 0x000fea0003800000 */
[----:B-1234-:R-:W-:Y:S01]  /*5c70*/  IADD3 R11, P0, R2, 0x40, RZ ;  /* 0x00000040020b7810 */ /* 0x01efe20007f1e0ff */
        /* <DEDUP_REMOVED lines=12> */
.L_x_2569:
[----:B------:R-:W-:Y:S05]  /*5d40*/  BSYNC B0 ;  /* 0x0000000000007941 */ /* 0x000fea0003800000 */
.L_x_2568:
        /* <DEDUP_REMOVED lines=15> */
.L_x_2571:
[----:B------:R-:W-:Y:S05]  /*5e40*/  BSYNC B0 ;  /* 0x0000000000007941 */ /* 0x000fea0003800000 */
.L_x_2570:
[----:B------:R-:W-:Y:S05]  /*5e50*/  EXIT ;  /* 0x000000000000794d */ /* 0x000fea0003800000 */
.L_x_2518:
[----:B------:R-:W-:-:S08]  /*5e60*/  NOP ;  /* 0x0000000000007918 */ /* 0x000fd00000000000 */
[----:B---3--:R-:W1:-:S00]  /*5e70*/  USETMAXREG.DEALLOC.CTAPOOL 0x20 ;  /* 0x00000020000079c8 */ /* 0x008e4000080e0500 */
[----:B-1----:R-:W-:Y:S01]  /*5e80*/  LOP3.LUT R0, R0, 0x3, RZ, 0xc0, !PT ;  /* 0x0000000300007812 */ /* 0x002fe200078ec0ff */
[----:B------:R-:W-:Y:S05]  /*5e90*/  BSSY B0, `(.L_x_2572) ;  /* 0x000039a000007945 */ /* 0x000fea0003800000 */
[----:B------:R-:W1:Y:S02]  /*5ea0*/  SHFL.IDX PT, R0, R0, RZ, 0x1f ;  /* 0x00001fff00007589 */ /* 0x000e6400000e0000 */
[----:B-1----:R-:W-:-:S13]  /*5eb0*/  ISETP.NE.AND P0, PT, R0, RZ, PT ;  /* 0x000000ff0000720c */ /* 0x002fda0003f05270 */
[----:B------:R-:W-:Y:S05]  /*5ec0*/  @!P0 BRA `(.L_x_2573) ;  /* 0x0000001000908947 */ /* 0x000fea0003800000 */
[----:B------:R-:W-:-:S13]  /*5ed0*/  ISETP.NE.AND P0, PT, R0, 0x1, PT ;  /* 0x000000010000780c */ /* 0x000fda0003f05270 */
[----:B------:R-:W-:Y:S05]  /*5ee0*/  @P0 BRA `(.L_x_2574) ;  /* 0x0000003800500947 */ /* 0x000fea0003800000 */
[----:B------:R-:W1:Y:S01]  /*5ef0*/  S2UR UR7, SR_CTAID.X ;  /* 0x00000000000779c3 */ /* 0x000e620000002500 */
[----:B------:R-:W-:Y:S02]  /*5f00*/  ULDC UR8, c[0x0][0xb50] ;  /* 0x0002d40000087ab9 */ /* 0x000fe40000000800 */
[----:B------:R-:W-:-:S05]  /*5f10*/  UISETP.NE.AND UP0, UPT, UR8, 0x1, UPT ;  /* 0x000000010800788c */ /* 0x000fca000bf05270 */
[----:B------:R-:W2:Y:S06]  /*5f20*/  LDC R0, c[0x0][0xb68] ;  /* 0x0002da00ff007b82 */ /* 0x000eac0000000800 */
[----:B------:R-:W-:Y:S01]  /*5f30*/  @UP0 ULDC UR4, c[0x0][0xb54] ;  /* 0x0002d50000040ab9 */ /* 0x000fe20000000800 */
[----:B------:R-:W-:Y:S01]  /*5f40*/  @UP0 ULDC UR9, c[0x0][0xb58] ;  /* 0x0002d60000090ab9 */ /* 0x000fe20000000800 */
[----:B-1----:R-:W-:Y:S02]  /*5f50*/  UIMAD.WIDE.U32 UR4, UR7, UR4, URZ ;  /* 0x00000004070472a5 */ /* 0x002fe4000f8e003f */
[----:B------:R-:W-:-:S02]  /*5f60*/  UMOV UR6, UR7 ;  /* 0x0000000700067c82 */ /* 0x000fc40008000000 */
[----:B------:R-:W-:-:S04]  /*5f70*/  @UP0 USHF.R.U32.HI UR6, URZ, UR9, UR5 ;  /* 0x000000093f060299 */ /* 0x000fc80008011605 */
[----:B------:R-:W-:Y:S02]  /*5f80*/  UIADD3 UR4, -UR6, URZ, URZ ;  /* 0x0000003f06047290 */ /* 0x000fe4000fffe13f */
[----:B--2---:R-:W-:Y:S02]  /*5f90*/  ISETP.LE.AND P0, PT, R0, UR6, PT ;  /* 0x0000000600007c0c */ /* 0x004fe4000bf03270 */
[----:B------:R-:W-:-:S11]  /*5fa0*/  UIMAD UR8, UR8, UR4, UR7 ;  /* 0x00000004080872a4 */ /* 0x000fd6000f8e0207 */
[----:B------:R-:W-:Y:S05]  /*5fb0*/  @!P0 BRA `(.L_x_2575) ;  /* 0x0000000000208947 */ /* 0x000fea0003800000 */
        /* <DEDUP_REMOVED lines=8> */
.L_x_2575:
[----:B------:R-:W-:Y:S01]  /*6040*/  ULDC UR9, c[0x0][0xb44] ;  /* 0x0002d10000097ab9 */ /* 0x000fe20000000800 */
[----:B------:R-:W-:Y:S01]  /*6050*/  UMOV UR7, UR8 ;  /* 0x0000000800077c82 */ /* 0x000fe20008000000 */
[----:B------:R-:W-:-:S11]  /*6060*/  UISETP.NE.AND UP0, UPT, UR9, 0x1, UPT ;  /* 0x000000010900788c */ /* 0x000fd6000bf05270 */
[----:B------:R-:W-:Y:S02]  /*6070*/  @UP0 ULDC.64 UR10, c[0x0][0xb48] ;  /* 0x0002d200000a0ab9 */ /* 0x000fe40000000a00 */
[----:B------:R-:W-:-:S04]  /*6080*/  UIMAD.WIDE.U32 UR4, UR8, UR10, URZ ;  /* 0x0000000a080472a5 */ /* 0x000fc8000f8e003f */
[----:B------:R-:W-:-:S04]  /*6090*/  @UP0 USHF.R.U32.HI UR7, URZ, UR11, UR5 ;  /* 0x0000000b3f070299 */ /* 0x000fc80008011605 */
[----:B------:R-:W-:-:S12]  /*60a0*/  UIMAD UR4, UR7, UR9, URZ ;  /* 0x00000009070472a4 */ /* 0x000fd8000f8e023f */
.L_x_2576:
        /* <DEDUP_REMOVED lines=13> */
[----:B------:R-:W-:Y:S05]  /*6180*/  @!P0 BRA `(.L_x_2574) ;  /* 0x0000003400a88947 */ /* 0x000fea0003800000 */
[----:B------:R-:W-:Y:S01]  /*6190*/  ULDC UR5, c[0x0][0x280] ;  /* 0x0000a00000057ab9 */ /* 0x000fe20000000800 */
[----:B------:R-:W-:Y:S01]  /*61a0*/  ULDC UR4, c[0x0][0x290] ;  /* 0x0000a40000047ab9 */ /* 0x000fe20000000800 */
[----:B------:R-:W-:Y:S01]  /*61b0*/  UIMAD UR7, UR7, 0x60, UR5 ;  /* 0x00000060070778a4 */ /* 0x000fe2000f8e0205 */
[----:B------:R-:W-:Y:S01]  /*61c0*/  ULDC UR6, c[0x0][0x74c] ;  /* 0x0001d30000067ab9 */ /* 0x000fe20000000800 */
[----:B------:R-:W-:Y:S02]  /*61d0*/  UIADD3 UR5, UR5, 0x3f, URZ ;  /* 0x0000003f05057890 */ /* 0x000fe4000fffe03f */
[----:B------:R-:W-:Y:S02]  /*61e0*/  UIADD3 UR7, -UR6, UR7, -UR4 ;  /* 0x0000000706077290 */ /* 0x000fe4000fffe904 */
[----:B------:R-:W-:Y:S02]  /*61f0*/  USHF.R.S32.HI UR6, URZ, 0x1f, UR5 ;  /* 0x0000001f3f067899 */ /* 0x000fe40008011405 */
[----:B------:R-:W-:-:S02]  /*6200*/  USHF.R.S32.HI UR4, URZ, 0x1f, UR7 ;  /* 0x0000001f3f047899 */ /* 0x000fc40008011407 */
[----:B------:R-:W-:Y:S02]  /*6210*/  ULEA.HI UR5, UR6, UR5, URZ, 0x6 ;  /* 0x0000000506057291 */ /* 0x000fe4000f8f303f */
[----:B------:R-:W-:Y:S02]  /*6220*/  ULEA.HI UR4, UR4, UR7, URZ, 0x6 ;  /* 0x0000000704047291 */ /* 0x000fe4000f8f303f */
[----:B------:R-:W-:Y:S02]  /*6230*/  USHF.R.S32.HI UR5, URZ, 0x6, UR5 ;  /* 0x000000063f057899 */ /* 0x000fe40008011405 */
[----:B------:R-:W-:-:S04]  /*6240*/  USHF.R.S32.HI UR4, URZ, 0x6, UR4 ;  /* 0x000000063f047899 */ /* 0x000fc80008011404 */
[----:B------:R-:W-:-:S04]  /*6250*/  UISETP.LT.AND UP0, UPT, URZ, UR4, UPT ;  /* 0x000000043f00728c */ /* 0x000fc8000bf01270 */
[----:B------:R-:W-:-:S04]  /*6260*/  USEL UR8, URZ, UR4, !UP0 ;  /* 0x000000043f087287 */ /* 0x000fc8000c000000 */
[----:B------:R-:W-:-:S06]  /*6270*/  UISETP.GT.AND UP0, UPT, UR5, UR8, UPT ;  /* 0x000000080500728c */ /* 0x000fcc000bf04270 */
[----:B------:R-:W-:-:S13]  /*6280*/  PLOP3.LUT P0, PT, PT, PT, UP0, 0x80, 0x0 ;  /* 0x000000000000781c */ /* 0x000fda0003f0f008 */
[----:B------:R-:W-:Y:S05]  /*6290*/  @!P0 BRA `(.L_x_2574) ;  /* 0x0000003400648947 */ /* 0x000fea0003800000 */
[----:B------:R-:W-:Y:S01]  /*62a0*/  USHF.R.S32.HI UR4, URZ, 0x1f, UR11 ;  /* 0x0000001f3f047899 */ /* 0x000fe2000801140b */
[----:B------:R-:W-:Y:S01]  /*62b0*/  ULDC.64 UR12, c[0x0][0x2d8] ;  /* 0x0000b600000c7ab9 */ /* 0x000fe20000000a00 */
[----:B------:R-:W-:Y:S02]  /*62c0*/  ELECT P0, URZ, PT ;  /* 0x00000000003f782f */ /* 0x000fe40003800000 */
[----:B------:R-:W-:Y:S02]  /*62d0*/  UIMAD UR9, UR4, UR12, URZ ;  /* 0x0000000c040972a4 */ /* 0x000fe4000f8e023f */
[----:B------:R-:W-:Y:S02]  /*62e0*/  UIADD3 UR4, UR5, -UR8, URZ ;  /* 0x8000000805047290 */ /* 0x000fe4000fffe03f */
[----:B------:R-:W-:Y:S02]  /*62f0*/  UIMAD.WIDE.U32 UR6, UR11, UR12, URZ ;  /* 0x0000000c0b0672a5 */ /* 0x000fe4000f8e003f */
[----:B------:R-:W-:-:S02]  /*6300*/  ULOP3.LUT UR4, UR4, 0x1, URZ, 0xc0, !UPT ;  /* 0x0000000104047892 */ /* 0x000fc4000f8ec03f */
[----:B------:R-:W-:Y:S02]  /*6310*/  UIMAD UR9, UR11, UR13, UR9 ;  /* 0x0000000d0b0972a4 */ /* 0x000fe4000f8e0209 */
[----:B------:R-:W-:Y:S02]  /*6320*/  UISETP.NE.U32.AND UP0, UPT, UR4, 0x1, UPT ;  /* 0x000000010400788c */ /* 0x000fe4000bf05070 */
[----:B------:R-:W-:Y:S01]  /*6330*/  USHF.R.S32.HI UR11, URZ, 0x1f, UR10 ;  /* 0x0000001f3f0b7899 */ /* 0x000fe2000801140a */
[----:B------:R-:W-:Y:S01]  /*6340*/  ULDC.64 UR12, c[0x0][0x2e0] ;  /* 0x0000b800000c7ab9 */ /* 0x000fe20000000a00 */
[----:B------:R-:W-:Y:S02]  /*6350*/  UIADD3 UR7, UR7, UR9, URZ ;  /* 0x0000000907077290 */ /* 0x000fe4000fffe03f */
[----:B------:R-:W-:Y:S01]  /*6360*/  PLOP3.LUT P1, PT, PT, PT, UP0, 0x80, 0x0 ;  /* 0x000000000000781c */ /* 0x000fe20003f2f008 */
[----:B------:R-:W-:Y:S02]  /*6370*/  UIMAD UR9, UR11, UR12, URZ ;  /* 0x0000000c0b0972a4 */ /* 0x000fe4000f8e023f */
[----:B------:R-:W-:-:S02]  /*6380*/  UIMAD.WIDE.U32 UR6, UR10, UR12, UR6 ;  /* 0x0000000c0a0672a5 */ /* 0x000fc4000f8e0006 */
[----:B------:R-:W-:-:S04]  /*6390*/  UIMAD UR9, UR10, UR13, UR9 ;  /* 0x0000000d0a0972a4 */ /* 0x000fc8000f8e0209 */
[----:B------:R-:W-:-:S04]  /*63a0*/  UIADD3 UR25, UR7, UR9, URZ ;  /* 0x0000000907197290 */ /* 0x000fc8000fffe03f */
[----:B------:R-:W-:Y:S08]  /*63b0*/  @P1 BRA `(.L_x_2577) ;  /* 0x00000004001c1947 */ /* 0x000ff00003800000 */
        /* <DEDUP_REMOVED lines=18> */
.L_x_2579:
[----:B------:R-:W-:Y:S05]  /*64e0*/  BSYNC B1 ;  /* 0x0000000000017941 */ /* 0x000fea0003800000 */
.L_x_2578:
        /* <DEDUP_REMOVED lines=18> */
.L_x_2581:
[----:B------:R-:W-:Y:S05]  /*6610*/  BSYNC B1 ;  /* 0x0000000000017941 */ /* 0x000fea0003800000 */
.L_x_2580:
        /* <DEDUP_REMOVED lines=19> */
.L_x_2583:
[----:B------:R-:W-:Y:S05]  /*6750*/  BSYNC B1 ;  /* 0x0000000000017941 */ /* 0x000fea0003800000 */
.L_x_2582:
[----:B------:R-:W-:Y:S06]  /*6760*/  BAR.ARV 0xa, 0xa0 ;  /* 0x0282800000007b1d */ /* 0x000fec0000002000 */
[----:B------:R-:W-:Y:S04]  /*6770*/  BSSY B1, `(.L_x_2584) ;  /* 0x0000003000017945 */ /* 0x000fe80003800000 */
[----:B------:R-:W-:Y:S05]  /*6780*/  @!P0 BRA `(.L_x_2585) ;  /* 0x0000000000048947 */ /* 0x000fea0003800000 */
[----:B------:R-:W-:-:S04]  /*6790*/  DEPBAR.LE SB0, 0x1 ;  /* 0x000080400000791a */ /* 0x000fc80000000000 */
.L_x_2585:
[----:B------:R-:W-:Y:S05]  /*67a0*/  BSYNC B1 ;  /* 0x0000000000017941 */ /* 0x000fea0003800000 */
.L_x_2584:
[----:B------:R-:W-:Y:S06]  /*67b0*/  BAR.ARV 0xb, 0xa0 ;  /* 0x02c2800000007b1d */ /* 0x000fec0000002000 */
[----:B------:R-:W-:Y:S04]  /*67c0*/  BSSY B1, `(.L_x_2586) ;  /* 0x0000003000017945 */ /* 0x000fe80003800000 */
[----:B------:R-:W-:Y:S05]  /*67d0*/  @!P0 BRA `(.L_x_2587) ;  /* 0x0000000000048947 */ /* 0x000fea0003800000 */
[----:B------:R-:W-:-:S04]  /*67e0*/  DEPBAR.LE SB0, 0x0 ;  /* 0x000080000000791a */ /* 0x000fc80000000000 */
.L_x_2587:
[----:B------:R-:W-:Y:S05]  /*67f0*/  BSYNC B1 ;  /* 0x0000000000017941 */ /* 0x000fea0003800000 */
.L_x_2586:
[----:B------:R-:W-:Y:S06]  /*6800*/  BAR.ARV 0xc, 0xa0 ;  /* 0x0302800000007b1d */ /* 0x000fec0000002000 */
[----:B------:R-:W-:Y:S01]  /*6810*/  UIADD3 UR12, UR8, 0x1, URZ ;  /* 0x00000001080c7890 */ /* 0x000fe2000fffe03f */
[----:B------:R-:W-:Y:S11]  /*6820*/  BRA `(.L_x_2588) ;  /* 0x0000000000047947 */ /* 0x000ff60003800000 */
.L_x_2577:
[----:B------:R-:W-:-:S05]  /*6830*/  UMOV UR12, UR8 ;  /* 0x00000008000c7c82 */ /* 0x000fca0008000000 */
.L_x_2588:
[----:B------:R-:W-:-:S04]  /*6840*/  UIADD3 UR4, UR8, 0x1, URZ ;  /* 0x0000000108047890 */ /* 0x000fc8000fffe03f */
[----:B------:R-:W-:-:S06]  /*6850*/  UISETP.NE.AND UP0, UPT, UR5, UR4, UPT ;  /* 0x000000040500728c */ /* 0x000fcc000bf05270 */
[----:B------:R-:W-:-:S13]  /*6860*/  PLOP3.LUT P1, PT, PT, PT, UP0, 0x80, 0x0 ;  /* 0x000000000000781c */ /* 0x000fda0003f2f008 */
[----:B------:R-:W-:Y:S05]  /*6870*/  @!P1 BRA `(.L_x_2574) ;  /* 0x0000002c00ec9947 */ /* 0x000fea0003800000 */
[----:B------:R-:W-:Y:S01]  /*6880*/  ULDC.64 UR10, c[0x0][0x2c0] ;  /* 0x0000b000000a7ab9 */ /* 0x000fe20000000a00 */
[----:B------:R-:W-:Y:S02]  /*6890*/  UIADD3 UR23, UR9, UR7, URZ ;  /* 0x0000000709177290 */ /* 0x000fe4000fffe03f */
[----:B------:R-:W-:Y:S02]  /*68a0*/  ULEA UR22, UP0, UR6, UR10, 0x2 ;  /* 0x0000000a06167291 */ /* 0x000fe4000f80103f */
[----:B------:R-:W-:Y:S02]  /*68b0*/  UIMAD UR13, UR12, 0x3000, URZ ;  /* 0x000030000c0d78a4 */ /* 0x000fe4000f8e023f */
        /* <DEDUP_REMOVED lines=11> */
[----:B------:R-:W-:Y:S01]  /*6970*/  UMOV UR4, URZ ;  /* 0x0000003f00047c82 */ /* 0x000fe20008000000 */
[----:B------:R-:W-:Y:S01]  /*6980*/  ULDC.64 UR28, c[0x0][0x2c0] ;  /* 0x0000b000001c7ab9 */ /* 0x000fe20000000a00 */
[----:B------:R-:W-:-:S09]  /*6990*/  UMOV UR24, UR13 ;  /* 0x0000000d00187c82 */ /* 0x000fd20008000000 */
.L_x_2609:
        /* <DEDUP_REMOVED lines=13> */
[----:B------:R-:W-:Y:S02]  /*6a70*/  ULEA.HI.X.SX32 UR40, UR24, UR25, 0x1, UP0 ;  /* 0x0000001918287291 */ /* 0x000fe400080f0e3f */
[----:B------:R-:W-:-:S04]  /*6a80*/  ULEA UR38, UP0, UR39, UR28, 0x2 ;  /* 0x0000001c27267291 */ /* 0x000fc8000f80103f */
[----:B------:R-:W-:-:S03]  /*6a90*/  ULEA.HI.X UR39, UR39, UR29, UR40, 0x2, UP0 ;  /* 0x0000001d27277291 */ /* 0x000fc600080f1428 */
[----:B------:R-:W-:Y:S01]  /*6aa0*/  UMOV UR40, 0x0 ;  /* 0x0000000000287882 */ /* 0x000fe20000000000 */
[----:B-1----:R-:W-:-:S03]  /*6ab0*/  ULEA UR26, UR27, UR26, 0x18 ;  /* 0x0000001a1b1a7291 */ /* 0x002fc6000f8ec03f */
[----:B------:R-:W-:Y:S01]  /*6ac0*/  UMOV UR27, 0x400 ;  /* 0x00000400001b7882 */ /* 0x000fe20000000000 */
[----:B------:R-:W-:-:S09]  /*6ad0*/  UIADD3 UR26, UR26, 0x12000, URZ ;  /* 0x000120001a1a7890 */ /* 0x000fd2000fffe03f */
[----:B------:R1:W-:Y:S02]  /*6ae0*/  UBLKRED.G.S.ADD.F32.RN [UR38], [UR26], UR27, desc[UR40] ;  /* 0x000028261a0073bb */ /* 0x0003e400080a141b */
[----:B-1----:R0:W-:Y:S02]  /*6af0*/  UTMACMDFLUSH ;  /* 0x00000000000079b7 */ /* 0x0021e40000000000 */
.L_x_2590:
[----:B------:R-:W-:Y:S05]  /*6b00*/  BSYNC B1 ;  /* 0x0000000000017941 */ /* 0x000fea0003800000 */
.L_x_2589:
        /* <DEDUP_REMOVED lines=12> */
.L_x_2592:
[----:B------:R-:W-:Y:S05]  /*6bd0*/  BSYNC B1 ;  /* 0x0000000000017941 */ /* 0x000fea0003800000 */
.L_x_2591:
        /* <DEDUP_REMOVED lines=13> */
.L_x_2594:
[----:B------:R-:W-:Y:S05]  /*6cb0*/  BSYNC B1 ;  /* 0x0000000000017941 */ /* 0x000fea0003800000 */
.L_x_2593:
[----:B------:R-:W-:Y:S06]  /*6cc0*/  BAR.ARV 0xa, 0xa0 ;  /* 0x0282800000007b1d */ /* 0x000fec0000002000 */
[----:B------:R-:W-:Y:S04]  /*6cd0*/  BSSY B1, `(.L_x_2595) ;  /* 0x0000003000017945 */ /* 0x000fe80003800000 */
[----:B------:R-:W-:Y:S05]  /*6ce0*/  @!P0 BRA `(.L_x_2596) ;  /* 0x0000000000048947 */ /* 0x000fea0003800000 */
[----:B------:R-:W-:-:S04]  /*6cf0*/  DEPBAR.LE SB0, 0x1 ;  /* 0x000080400000791a */ /* 0x000fc80000000000 */
.L_x_2596:
[----:B------:R-:W-:Y:S05]  /*6d00*/  BSYNC B1 ;  /* 0x0000000000017941 */ /* 0x000fea0003800000 */
.L_x_2595:
[----:B------:R-:W-:Y:S06]  /*6d10*/  BAR.ARV 0xb, 0xa0 ;  /* 0x02c2800000007b1d */ /* 0x000fec0000002000 */
[----:B------:R-:W-:Y:S04]  /*6d20*/  BSSY B1, `(.L_x_2597) ;  /* 0x0000003000017945 */ /* 0x000fe80003800000 */
[----:B------:R-:W-:Y:S05]  /*6d30*/  @!P0 BRA `(.L_x_2598) ;  /* 0x0000000000048947 */ /* 0x000fea0003800000 */
[----:B------:R-:W-:-:S04]  /*6d40*/  DEPBAR.LE SB0, 0x0 ;  /* 0x000080000000791a */ /* 0x000fc80000000000 */
.L_x_2598:
[----:B------:R-:W-:Y:S05]  /*6d50*/  BSYNC B1 ;  /* 0x0000000000017941 */ /* 0x000fea0003800000 */
.L_x_2597:
        /* <DEDUP_REMOVED lines=13> */
.L_x_2600:
[----:B------:R-:W-:Y:S05]  /*6e30*/  BSYNC B1 ;  /* 0x0000000000017941 */ /* 0x000fea0003800000 */
.L_x_2599:
        /* <DEDUP_REMOVED lines=12> */
.L_x_2602:
[----:B------:R-:W-:Y:S05]  /*6f00*/  BSYNC B1 ;  /* 0x0000000000017941 */ /* 0x000fea0003800000 */
.L_x_2601:
        /* <DEDUP_REMOVED lines=13> */
.L_x_2604:
[----:B------:R-:W-:Y:S05]  /*6fe0*/  BSYNC B1 ;  /* 0x0000000000017941 */ /* 0x000fea0003800000 */
.L_x_2603:
[----:B------:R-:W-:Y:S06]  /*6ff0*/  BAR.ARV 0xa, 0xa0 ;  /* 0x0282800000007b1d */ /* 0x000fec0000002000 */
[----:B------:R-:W-:Y:S04]  /*7000*/  BSSY B1, `(.L_x_2605) ;  /* 0x0000003000017945 */ /* 0x000fe80003800000 */
[----:B------:R-:W-:Y:S05]  /*7010*/  @!P0 BRA `(.L_x_2606) ;  /* 0x0000000000048947 */ /* 0x000fea0003800000 */
[----:B------:R-:W-:-:S04]  /*7020*/  DEPBAR.LE SB0, 0x1 ;  /* 0x000080400000791a */ /* 0x000fc80000000000 */
.L_x_2606:
[----:B------:R-:W-:Y:S05]  /*7030*/  BSYNC B1 ;  /* 0x0000000000017941 */ /* 0x000fea0003800000 */
.L_x_2605:
[----:B------:R-:W-:Y:S01]  /*7040*/  UIADD3 UR12, UR12, 0x2, URZ ;  /* 0x000000020c0c7890 */ /* 0x000fe2000fffe03f */
[----:B------:R-:W-:Y:S06]  /*7050*/  BAR.ARV 0xb, 0xa0 ;  /* 0x02c2800000007b1d */ /* 0x000fec0000002000 */
[----:B------:R-:W-:Y:S01]  /*7060*/  UISETP.GE.AND UP0, UPT, UR12, UR5, UPT ;  /* 0x000000050c00728c */ /* 0x000fe2000bf06270 */
[----:B------:R-:W-:Y:S04]  /*7070*/  BSSY B1, `(.L_x_2607) ;  /* 0x0000003000017945 */ /* 0x000fe80003800000 */
[----:B------:R-:W-:Y:S06]  /*7080*/  @!P0 BRA `(.L_x_2608) ;  /* 0x0000000000048947 */ /* 0x000fec0003800000 */
[----:B------:R-:W-:-:S04]  /*7090*/  DEPBAR.LE SB0, 0x0 ;  /* 0x000080000000791a */ /* 0x000fc80000000000 */
.L_x_2608:
[----:B------:R-:W-:Y:S05]  /*70a0*/  BSYNC B1 ;  /* 0x0000000000017941 */ /* 0x000fea0003800000 */
.L_x_2607:
[----:B------:R-:W-:Y:S06]  /*70b0*/  BAR.ARV 0xc, 0xa0 ;  /* 0x0302800000007b1d */ /* 0x000fec0000002000 */
[----:B------:R-:W-:Y:S01]  /*70c0*/  PLOP3.LUT P1, PT, PT, PT, UP0, 0x80, 0x0 ;  /* 0x000000000000781c */ /* 0x000fe20003f2f008 */
[----:B------:R-:W-:Y:S02]  /*70d0*/  UIADD3 UR24, UR24, 0x6000, URZ ;  /* 0x0000600018187890 */ /* 0x000fe4000fffe03f */
[----:B------:R-:W-:-:S10]  /*70e0*/  UIADD3 UR4, UR4, 0x6000, URZ ;  /* 0x0000600004047890 */ /* 0x000fd4000fffe03f */
[----:B------:R-:W-:Y:S05]  /*70f0*/  @!P1 BRA `(.L_x_2609) ;  /* 0xfffffff800289947 */ /* 0x000fea000383ffff */
[----:B------:R-:W-:Y:S05]  /*7100*/  BRA `(.L_x_2574) ;  /* 0x0000002400c87947 */ /* 0x000fea0003800000 */
.L_x_2573:
        /* <DEDUP_REMOVED lines=21> */
.L_x_2610:
[----:B------:R-:W-:Y:S01]  /*7260*/  ULDC UR8, c[0x0][0xb44] ;  /* 0x0002d10000087ab9 */ /* 0x000fe20000000800 */
[----:B------:R-:W-:Y:S01]  /*7270*/  UMOV UR35, UR7 ;  /* 0x0000000700237c82 */ /* 0x000fe20008000000 */
[----:B------:R-:W-:-:S11]  /*7280*/  UISETP.NE.AND UP0, UPT, UR8, 0x1, UPT ;  /* 0x000000010800788c */ /* 0x000fd6000bf05270 */
[----:B------:R-:W-:Y:S02]  /*7290*/  @UP0 ULDC.64 UR10, c[0x0][0xb48] ;  /* 0x0002d200000a0ab9 */ /* 0x000fe40000000a00 */
[----:B------:R-:W-:-:S04]  /*72a0*/  UIMAD.WIDE.U32 UR4, UR7, UR10, URZ ;  /* 0x0000000a070472a5 */ /* 0x000fc8000f8e003f */
[----:B------:R-:W-:-:S04]  /*72b0*/  @UP0 USHF.R.U32.HI UR35, URZ, UR11, UR5 ;  /* 0x0000000b3f230299 */ /* 0x000fc80008011605 */
[----:B------:R-:W-:-:S12]  /*72c0*/  UIMAD UR4, UR35, UR8, URZ ;  /* 0x00000008230472a4 */ /* 0x000fd8000f8e023f */
.L_x_2611:
[----:B------:R-:W-:Y:S01]  /*72d0*/  ULDC UR8, c[0x0][0xb38] ;  /* 0x0002ce0000087ab9 */ /* 0x000fe20000000800 */
[----:B------:R-:W-:Y:S01]  /*72e0*/  UIADD3 UR4, UR7, -UR4, URZ ;  /* 0x8000000407047290 */ /* 0x000fe2000fffe03f */
[----:B------:R-:W-:Y:S01]  /*72f0*/  IMAD.MOV.U32 R16, RZ, RZ, 0x1 ;  /* 0x00000001ff107424 */ /* 0x000fe200078e00ff */
[----:B------:R-:W-:Y:S01]  /*7300*/  UISETP.NE.AND UP0, UPT, UR8, 0x1, UPT ;  /* 0x000000010800788c */ /* 0x000fe2000bf05270 */
[----:B------:R-:W-:Y:S01]  /*7310*/  IMAD.MOV.U32 R23, RZ, RZ, RZ ;  /* 0x000000ffff177224 */ /* 0x000fe200078e00ff */
[----:B------:R-:W-:Y:S01]  /*7320*/  ULDC UR5, c[0x0][0xb44] ;  /* 0x0002d10000057ab9 */ /* 0x000fe20000000800 */
[----:B------:R-:W-:Y:S01]  /*7330*/  IMAD.MOV.U32 R10, RZ, RZ, 0x1 ;  /* 0x00000001ff0a7424 */ /* 0x000fe200078e00ff */
[----:B------:R-:W-:-:S07]  /*7340*/  UIMAD UR6, UR6, UR5, UR4 ;  /* 0x00000005060672a4 */ /* 0x000fce000f8e0204 */
        /* <DEDUP_REMOVED lines=9> */
[----:B------:R-:W1:Y:S01]  /*73e0*/  LDC R2, c[0x0][0x280] ;  /* 0x0000a000ff027b82 */ /* 0x000e620000000800 */
[----:B------:R-:W-:Y:S01]  /*73f0*/  UIMAD UR35, UR35, 0x60, URZ ;  /* 0x00000060232378a4 */ /* 0x000fe2000f8e023f */
[----:B------:R-:W-:-:S06]  /*7400*/  ULDC UR4, c[0x0][0x74c] ;  /* 0x0001d30000047ab9 */ /* 0x000fcc0000000800 */
[----:B------:R-:W1:Y:S02]  /*7410*/  LDC R3, c[0x0][0x290] ;  /* 0x0000a400ff037b82 */ /* 0x000e640000000800 */
[----:B-1----:R-:W-:Y:S01]  /*7420*/  IADD3 R0, -R3, UR35, R2 ;  /* 0x0000002303007c10 */ /* 0x002fe2000fffe102 */
[----:B------:R-:W-:-:S04]  /*7430*/  VIADD R2, R2, 0x3f ;  /* 0x0000003f02027836 */ /* 0x000fc80000000000 */
[----:B------:R-:W-:Y:S01]  /*7440*/  VIADD R0, R0, -UR4 ;  /* 0x8000000400007c36 */ /* 0x000fe20008000000 */
[----:B------:R-:W-:-:S04]  /*7450*/  SHF.R.S32.HI R5, RZ, 0x1f, R2 ;  /* 0x0000001fff057819 */ /* 0x000fc80000011402 */
[----:B------:R-:W-:Y:S02]  /*7460*/  SHF.R.S32.HI R3, RZ, 0x1f, R0 ;  /* 0x0000001fff037819 */ /* 0x000fe40000011400 */
[----:B------:R-:W-:Y:S02]  /*7470*/  LEA.HI R4, R5, R2, RZ, 0x6 ;  /* 0x0000000205047211 */ /* 0x000fe400078f30ff */
[----:B------:R-:W-:Y:S02]  /*7480*/  LEA.HI R3, R3, R0, RZ, 0x6 ;  /* 0x0000000003037211 */ /* 0x000fe400078f30ff */
[----:B------:R-:W-:Y:S02]  /*7490*/  SHF.R.S32.HI R4, RZ, 0x6, R4 ;  /* 0x00000006ff047819 */ /* 0x000fe40000011404 */
[----:B------:R-:W-:-:S04]  /*74a0*/  SHF.R.S32.HI R3, RZ, 0x6, R3 ;  /* 0x00000006ff037819 */ /* 0x000fc80000011403 */
[----:B------:R-:W-:-:S04]  /*74b0*/  VIMNMX R5, RZ, R3, !PT ;  /* 0x00000003ff057248 */ /* 0x000fc80007fe0100 */
[----:B------:R-:W-:-:S13]  /*74c0*/  ISETP.GT.AND P0, PT, R4, R5, PT ;  /* 0x000000050400720c */ /* 0x000fda0003f04270 */
[----:B------:R-:W-:Y:S05]  /*74d0*/  @!P0 BRA `(.L_x_2612) ;  /* 0x0000002000508947 */ /* 0x000fea0003800000 */
[----:B------:R-:W1:Y:S01]  /*74e0*/  LDC.64 R8, c[0x0][0x718] ;  /* 0x0001c600ff087b82 */ /* 0x000e620000000a00 */
[----:B------:R-:W-:Y:S01]  /*74f0*/  IMAD.U32 R3, RZ, RZ, UR28 ;  /* 0x0000001cff037e24 */ /* 0x000fe2000f8e00ff */
[----:B------:R-:W-:Y:S01]  /*7500*/  ULDC UR4, c[0x0][0x2e8] ;  /* 0x0000ba0000047ab9 */ /* 0x000fe20000000800 */
[----:B------:R-:W-:Y:S01]  /*7510*/  ELECT P0, URZ, PT ;  /* 0x00000000003f782f */ /* 0x000fe20003800000 */
[----:B------:R-:W-:Y:S01]  /*7520*/  BSSY B1, `(.L_x_2612) ;  /* 0x000020f000017945 */ /* 0x000fe20003800000 */
[----:B------:R-:W-:Y:S01]  /*7530*/  UISETP.NE.AND UP0, UPT, UR4, 0x1, UPT ;  /* 0x000000010400788c */ /* 0x000fe2000bf05270 */
[----:B------:R-:W-:Y:S01]  /*7540*/  SHF.R.S32.HI R3, RZ, 0x1f, R3 ;  /* 0x0000001fff037819 */ /* 0x000fe20000011403 */
[----:B------:R-:W-:Y:S01]  /*7550*/  UMOV UR36, UR28 ;  /* 0x0000001c00247c82 */ /* 0x000fe20008000000 */
[----:B------:R-:W2:Y:S01]  /*7560*/  LDC.64 R6, c[0x0][0x730] ;  /* 0x0001cc00ff067b82 */ /* 0x000ea20000000a00 */
[----:B------:R-:W-:-:S07]  /*7570*/  IMAD.MOV.U32 R23, RZ, RZ, RZ ;  /* 0x000000ffff177224 */ /* 0x000fce00078e00ff */
[----:B------:R-:W3:Y:S01]  /*7580*/  LDC.64 R10, c[0x0][0x720] ;  /* 0x0001c800ff0a7b82 */ /* 0x000ee20000000a00 */
[----:B------:R-:W-:Y:S01]  /*7590*/  @UP0 ULDC UR4, c[0x0][0x2ec] ;  /* 0x0000bb0000040ab9 */ /* 0x000fe20000000800 */
[----:B------:R-:W-:Y:S01]  /*75a0*/  @UP0 ULDC UR6, c[0x0][0x2f0] ;  /* 0x0000bc0000060ab9 */ /* 0x000fe20000000800 */
[----:B------:R-:W-:-:S04]  /*75b0*/  UIMAD.WIDE.U32 UR4, UR28, UR4, URZ ;  /* 0x000000041c0472a5 */ /* 0x000fc8000f8e003f */
[----:B------:R-:W-:Y:S01]  /*75c0*/  @UP0 USHF.R.U32.HI UR36, URZ, UR6, UR5 ;  /* 0x000000063f240299 */ /* 0x000fe20008011605 */
[----:B-1----:R-:W-:-:S04]  /*75d0*/  IMAD R0, R3, R8, RZ ;  /* 0x0000000803007224 */ /* 0x002fc800078e02ff */
[----:B------:R-:W-:Y:S02]  /*75e0*/  IMAD R13, R9, UR28, R0 ;  /* 0x0000001c090d7c24 */ /* 0x000fe4000f8e0200 */
[----:B------:R-:W-:-:S04]  /*75f0*/  IMAD.WIDE.U32 R8, R8, UR28, RZ ;  /* 0x0000001c08087c25 */ /* 0x000fc8000f8e00ff */
[----:B--2---:R-:W-:Y:S02]  /*7600*/  IMAD R12, R3, R6, RZ ;  /* 0x00000006030c7224 */ /* 0x004fe400078e02ff */
[----:B------:R-:W1:Y:S01]  /*7610*/  LDC.64 R2, c[0x0][0x738] ;  /* 0x0001ce00ff027b82 */ /* 0x000e620000000a00 */
[----:B------:R-:W-:Y:S02]  /*7620*/  IMAD.U32 R0, RZ, RZ, UR29 ;  /* 0x0000001dff007e24 */ /* 0x000fe4000f8e00ff */
[----:B------:R-:W-:Y:S02]  /*7630*/  IMAD.IADD R9, R9, 0x1, R13 ;  /* 0x0000000109097824 */ /* 0x000fe400078e020d */
[----:B------:R-:W-:Y:S01]  /*7640*/  IMAD R15, R7, UR28, R12 ;  /* 0x0000001c070f7c24 */ /* 0x000fe2000f8e020c */
[----:B------:R-:W-:Y:S01]  /*7650*/  SHF.R.S32.HI R13, RZ, 0x1f, R0 ;  /* 0x0000001fff0d7819 */ /* 0x000fe20000011400 */
[----:B------:R-:W-:-:S04]  /*7660*/  IMAD.WIDE.U32 R6, R6, UR28, RZ ;  /* 0x0000001c06067c25 */ /* 0x000fc8000f8e00ff */
[----:B---3--:R-:W-:Y:S02]  /*7670*/  IMAD R0, R13, R10, RZ ;  /* 0x0000000a0d007224 */ /* 0x008fe400078e02ff */
[----:B------:R-:W-:Y:S02]  /*7680*/  IMAD.IADD R7, R7, 0x1, R15 ;  /* 0x0000000107077824 */ /* 0x000fe400078e020f */
[----:B------:R-:W-:Y:S02]  /*7690*/  IMAD R11, R11, UR29, R0 ;  /* 0x0000001d0b0b7c24 */ /* 0x000fe4000f8e0200 */
[----:B------:R-:W-:-:S04]  /*76a0*/  IMAD.WIDE.U32 R8, R10, UR29, R8 ;  /* 0x0000001d0a087c25 */ /* 0x000fc8000f8e0008 */
[----:B------:R-:W-:Y:S02]  /*76b0*/  IMAD.MOV.U32 R10, RZ, RZ, 0x1 ;  /* 0x00000001ff0a7424 */ /* 0x000fe400078e00ff */
[----:B-1----:R-:W-:Y:S02]  /*76c0*/  IMAD R0, R13, R2, RZ ;  /* 0x000000020d007224 */ /* 0x002fe400078e02ff */
[----:B------:R-:W-:-:S04]  /*76d0*/  IMAD.WIDE.U32 R6, R2, UR29, R6 ;  /* 0x0000001d02067c25 */ /* 0x000fc8000f8e0006 */
[----:B------:R-:W-:Y:S01]  /*76e0*/  IMAD R3, R3, UR29, R0 ;  /* 0x0000001d03037c24 */ /* 0x000fe2000f8e0200 */
[----:B------:R-:W-:Y:S06]  /*76f0*/  @!P0 BRA `(.L_x_2613) ;  /* 0x0000001c00c48947 */ /* 0x000fec0003800000 */
[----:B------:R-:W1:Y:S01]  /*7700*/  S2R R13, SR_CgaCtaId ;  /* 0x00000000000d7919 */ /* 0x000e620000008800 */
[----:B------:R-:W-:Y:S01]  /*7710*/  MOV R12, 0x400 ;  /* 0x00000400000c7802 */ /* 0x000fe20000000f00 */
[----:B------:R-:W-:Y:S01]  /*7720*/  IMAD.MOV.U32 R0, RZ, RZ, 0x1 ;  /* 0x00000001ff007424 */ /* 0x000fe200078e00ff */
[----:B------:R-:W2:Y:S02]  /*7730*/  S2R R14, SR_TID.X ;  /* 0x00000000000e7919 */ /* 0x000ea40000002100 */
[----:B-1----:R-:W-:Y:S02]  /*7740*/  LEA R12, R13, R12, 0x18 ;  /* 0x0000000c0d0c7211 */ /* 0x002fe400078ec0ff */
[----:B------:R-:W-:Y:S02]  /*7750*/  SHF.L.U32 R13, R0, 0x1f, RZ ;  /* 0x0000001f000d7819 */ /* 0x000fe400000006ff */
[----:B--2---:R-:W-:Y:S01]  /*7760*/  LOP3.LUT P0, RZ, R14, 0x7f, RZ, 0xc0, !PT ;  /* 0x0000007f0eff7812 */ /* 0x004fe2000780c0ff */
[----:B------:R-:W-:Y:S01]  /*7770*/  IMAD.IADD R14, R9, 0x1, R11 ;  /* 0x00000001090e7824 */ /* 0x000fe200078e020b */
[----:B------:R-:W1:Y:S02]  /*7780*/  SYNCS.PHASECHK.TRANS64.TRYWAIT P1, [R12+URZ+0x36420], R13 ;  /* 0x0364200d0c0075a7 */ /* 0x000e64000802017f */
[----:B-1----:R-:W-:Y:S09]  /*7790*/  @!P1 BRA `(.L_x_2614) ;  /* 0x00000020008c9947 */ /* 0x002ff20003800000 */
.L_x_2641:
        /* <DEDUP_REMOVED lines=9> */
.L_x_2615:
[----:B------:R-:W-:Y:S01]  /*7830*/  R2UR UR27, R5 ;  /* 0x00000000051b72ca */ /* 0x000fe200000e0000 */
[----:B------:R-:W2:Y:S01]  /*7840*/  LDC.64 R18, c[0x0][0x198] ;  /* 0x00006600ff127b82 */ /* 0x000ea20000000a00 */
[----:B------:R-:W-:Y:S01]  /*7850*/  ULDC.64 UR4, c[0x0][0x700] ;  /* 0x0001c00000047ab9 */ /* 0x000fe20000000a00 */
[----:B------:R-:W-:Y:S01]  /*7860*/  R2UR UR32, R12 ;  /* 0x000000000c2072ca */ /* 0x000fe200000e0000 */
[----:B------:R-:W-:Y:S01]  /*7870*/  IMAD.U32 R11, RZ, RZ, UR4 ;  /* 0x00000004ff0b7e24 */ /* 0x000fe2000f8e00ff */
[----:B------:R-:W-:Y:S01]  /*7880*/  UMOV UR30, 0x0 ;  /* 0x00000000001e7882 */ /* 0x000fe20000000000 */
[----:B------:R-:W-:Y:S01]  /*7890*/  IMAD.U32 R0, RZ, RZ, UR5 ;  /* 0x00000005ff007e24 */ /* 0x000fe2000f8e00ff */
[----:B------:R-:W-:Y:S01]  /*78a0*/  UMOV UR31, 0x14f00000 ;  /* 0x14f00000001f7882 */ /* 0x000fe20000000000 */
[----:B------:R-:W-:Y:S01]  /*78b0*/  UMOV UR26, URZ ;  /* 0x0000003f001a7c82 */ /* 0x000fe20008000000 */
[----:B------:R-:W-:Y:S01]  /*78c0*/  UMOV UR18, 0x40 ;  /* 0x0000004000127882 */ /* 0x000fe20000000000 */
[----:B------:R-:W-:Y:S01]  /*78d0*/  UMOV UR20, UR28 ;  /* 0x0000001c00147c82 */ /* 0x000fe20008000000 */
[----:B------:R-:W-:Y:S01]  /*78e0*/  UMOV UR21, UR29 ;  /* 0x0000001d00157c82 */ /* 0x000fe20008000000 */
[----:B------:R-:W-:Y:S01]  /*78f0*/  UMOV UR10, 0x80 ;  /* 0x00000080000a7882 */ /* 0x000fe20000000000 */
[----:B------:R-:W-:Y:S01]  /*7900*/  USHF.L.U32 UR27, UR27, 0x6, URZ ;  /* 0x000000061b1b7899 */ /* 0x000fe2000800063f */
[----:B------:R-:W-:Y:S01]  /*7910*/  IMAD.MOV.U32 R17, RZ, RZ, 0x12000 ;  /* 0x00012000ff117424 */ /* 0x000fe200078e00ff */
[----:B------:R-:W-:Y:S01]  /*7920*/  UMOV UR12, UR28 ;  /* 0x0000001c000c7c82 */ /* 0x000fe20008000000 */
[----:B------:R-:W-:Y:S01]  /*7930*/  UIADD3 UR25, UR32, 0x36410, URZ ;  /* 0x0003641020197890 */ /* 0x000fe2000fffe03f */
[----:B------:R-:W-:Y:S01]  /*7940*/  IMAD.MOV.U32 R23, RZ, RZ, 0x1 ;  /* 0x00000001ff177424 */ /* 0x000fe200078e00ff */
[----:B------:R-:W-:Y:S01]  /*7950*/  UIADD3 UR24, UR32, 0x1e000, URZ ;  /* 0x0001e00020187890 */ /* 0x000fe2000fffe03f */
[----:B------:R-:W-:Y:S01]  /*7960*/  IMAD.U32 R3, RZ, RZ, UR27 ;  /* 0x0000001bff037e24 */ /* 0x000fe2000f8e00ff */
[----:B------:R-:W-:Y:S01]  /*7970*/  IADD3 R2, P1, R8, UR27, RZ ;  /* 0x0000001b08027c10 */ /* 0x000fe2000ff3e0ff */
[----:B------:R-:W-:-:S02]  /*7980*/  UIADD3 UR16, UR32, 0x20000, URZ ;  /* 0x0002000020107890 */ /* 0x000fc4000fffe03f */
[----:B------:R-:W-:Y:S01]  /*7990*/  UIADD3 UR8, UR32, 0x22000, URZ ;  /* 0x0002200020087890 */ /* 0x000fe2000fffe03f */
[----:B------:R-:W-:Y:S01]  /*79a0*/  LEA.HI.X.SX32 R3, R3, R14, 0x1, P1 ;  /* 0x0000000e03037211 */ /* 0x000fe200008f0eff */
[----:B--2---:R-:W-:Y:S01]  /*79b0*/  IMAD.MOV.U32 R20, RZ, RZ, R18 ;  /* 0x000000ffff147224 */ /* 0x004fe200078e0012 */
[C---:B------:R-:W-:Y:S01]  /*79c0*/  LEA R10, P1, R2.reuse, R11, 0x2 ;  /* 0x0000000b020a7211 */ /* 0x040fe200078210ff */
[----:B------:R-:W-:Y:S01]  /*79d0*/  IMAD.MOV.U32 R21, RZ, RZ, R19 ;  /* 0x000000ffff157224 */ /* 0x000fe200078e0013 */
[----:B------:R-:W-:Y:S02]  /*79e0*/  UIADD3 UR40, UR32, 0x30000, URZ ;  /* 0x0003000020287890 */ /* 0x000fe4000fffe03f */
[----:B------:R-:W-:Y:S01]  /*79f0*/  LEA.HI.X R2, R2, R0, R3, 0x2, P1 ;  /* 0x0000000002027211 */ /* 0x000fe200008f1403 */
[----:B------:R-:W-:Y:S01]  /*7a00*/  UMOV UR17, UR25 ;  /* 0x0000001900117c82 */ /* 0x000fe20008000000 */
[----:B------:R-:W-:Y:S01]  /*7a10*/  R2UR UR14, R10 ;  /* 0x000000000a0e72ca */ /* 0x000fe200000e0000 */
[----:B------:R-:W-:Y:S01]  /*7a20*/  UMOV UR19, UR27 ;  /* 0x0000001b00137c82 */ /* 0x000fe20008000000 */
[----:B------:R-:W-:Y:S01]  /*7a30*/  R2UR UR15, R2 ;  /* 0x00000000020f72ca */ /* 0x000fe200000e0000 */
[----:B------:R-:W-:Y:S01]  /*7a40*/  UMOV UR13, UR29 ;  /* 0x0000001d000d7c82 */ /* 0x000fe20008000000 */
[----:B------:R-:W-:Y:S01]  /*7a50*/  IADD3 R2, P1, R20, 0x2f0, RZ ;  /* 0x000002f014027810 */ /* 0x000fe20007f3e0ff */
[----:B------:R-:W-:Y:S01]  /*7a60*/  UMOV UR9, UR25 ;  /* 0x0000001900097c82 */ /* 0x000fe20008000000 */
[----:B------:R-:W-:Y:S01]  /*7a70*/  UMOV UR11, UR27 ;  /* 0x0000001b000b7c82 */ /* 0x000fe20008000000 */
[----:B------:R-:W-:Y:S01]  /*7a80*/  UMOV UR33, 0x10 ;  /* 0x0000001000217882 */ /* 0x000fe20000000000 */
[----:B------:R-:W-:Y:S01]  /*7a90*/  R2UR UR6, R2 ;  /* 0x00000000020672ca */ /* 0x000fe200000e0000 */
[----:B------:R-:W-:Y:S01]  /*7aa0*/  UMOV UR41, UR25 ;  /* 0x0000001900297c82 */ /* 0x000fe20008000000 */
[----:B------:R-:W-:Y:S01]  /*7ab0*/  IADD3 R2, P2, R20, 0x3f0, RZ ;  /* 0x000003f014027810 */ /* 0x000fe20007f5e0ff */
[----:B------:R-:W-:Y:S01]  /*7ac0*/  VIADD R10, R4, 0xffffffff ;  /* 0xffffffff040a7836 */ /* 0x000fe20000000000 */
[----:B------:R-:W-:-:S02]  /*7ad0*/  UIADD3 UR48, UR32, 0x3000, URZ ;  /* 0x0000300020307890 */ /* 0x000fc4000fffe03f */
[----:B------:R-:W-:Y:S01]  /*7ae0*/  R2UR UR4, R2 ;  /* 0x00000000020472ca */ /* 0x000fe200000e0000 */
[--C-:B------:R-:W-:Y:S01]  /*7af0*/  IMAD.X R2, RZ, RZ, R21.reuse, P1 ;  /* 0x000000ffff027224 */ /* 0x100fe200008e0615 */
[----:B------:R-:W-:Y:S01]  /*7b00*/  UMOV UR38, 0x0 ;  /* 0x0000000000267882 */ /* 0x000fe20000000000 */
[----:B------:R-:W-:Y:S01]  /*7b10*/  UMOV UR39, 0x10000000 ;  /* 0x1000000000277882 */ /* 0x000fe20000000000 */
[----:B------:R-:W-:Y:S01]  /*7b20*/  UMOV UR37, UR29 ;  /* 0x0000001d00257c82 */ /* 0x000fe20008000000 */
[----:B------:R-:W-:Y:S01]  /*7b30*/  UMOV UR34, UR26 ;  /* 0x0000001a00227c82 */ /* 0x000fe20008000000 */
[----:B------:R-:W-:Y:S01]  /*7b40*/  R2UR UR7, R2 ;  /* 0x00000000020772ca */ /* 0x000fe200000e0000 */
[--C-:B------:R-:W-:Y:S01]  /*7b50*/  IMAD.X R2, RZ, RZ, R21.reuse, P2 ;  /* 0x000000ffff027224 */ /* 0x100fe200010e0615 */
[----:B------:R-:W-:Y:S01]  /*7b60*/  UMOV UR50, 0x40 ;  /* 0x0000004000327882 */ /* 0x000fe20000000000 */
[----:B------:R-:W-:Y:S01]  /*7b70*/  UMOV UR51, UR35 ;  /* 0x0000002300337c82 */ /* 0x000fe20008000000 */
[----:B------:R-:W-:Y:S01]  /*7b80*/  UMOV UR52, UR36 ;  /* 0x0000002400347c82 */ /* 0x000fe20008000000 */
[----:B------:R-:W-:Y:S01]  /*7b90*/  UMOV UR53, UR29 ;  /* 0x0000001d00357c82 */ /* 0x000fe20008000000 */
[----:B------:R-:W-:Y:S01]  /*7ba0*/  R2UR UR5, R2 ;  /* 0x00000000020572ca */ /* 0x000fe200000e0000 */
[----:B------:R-:W-:Y:S01]  /*7bb0*/  UMOV UR42, 0x80 ;  /* 0x00000080002a7882 */ /* 0x000fe20000000000 */
[----:B------:R-:W-:Y:S01]  /*7bc0*/  IADD3 R2, P1, R20, 0xf0, RZ ;  /* 0x000000f014027810 */ /* 0x000fe20007f3e0ff */
[----:B------:R-:W-:Y:S01]  /*7bd0*/  UMOV UR43, UR35 ;  /* 0x00000023002b7c82 */ /* 0x000fe20008000000 */
[----:B------:R-:W-:Y:S01]  /*7be0*/  UMOV UR44, UR36 ;  /* 0x00000024002c7c82 */ /* 0x000fe20008000000 */
[----:B------:R-:W-:Y:S01]  /*7bf0*/  UMOV UR45, UR29 ;  /* 0x0000001d002d7c82 */ /* 0x000fe20008000000 */
[----:B------:R-:W-:Y:S01]  /*7c00*/  R2UR UR22, R2 ;  /* 0x00000000021672ca */ /* 0x000fe200000e0000 */
[----:B------:R-:W-:Y:S01]  /*7c10*/  IMAD.X R3, RZ, RZ, R21, P1 ;  /* 0x000000ffff037224 */ /* 0x000fe200008e0615 */
[----:B------:R-:W-:Y:S01]  /*7c20*/  ISETP.GE.AND P1, PT, R5, R10, PT ;  /* 0x0000000a0500720c */ /* 0x000fe20003f26270 */
[----:B------:R2:W-:Y:S03]  /*7c30*/  STL [R1+0x8], R10 ;  /* 0x0000080a01007387 */ /* 0x0005e60000100800 */
[----:B------:R-:W-:Y:S01]  /*7c40*/  R2UR UR23, R3 ;  /* 0x00000000031772ca */ /* 0x000fe200000e0000 */
[----:B--2---:R-:W-:-:S12]  /*7c50*/  IMAD.MOV.U32 R10, RZ, RZ, 0x1 ;  /* 0x00000001ff0a7424 */ /* 0x004fd800078e00ff */
[----:B------:R-:W-:Y:S01]  /*7c60*/  UTMALDG.4D [UR24], [UR22], desc[UR30] ;  /* 0x00001e18160075b4 */ /* 0x000fe20008019000 */
[----:B------:R2:W-:Y:S01]  /*7c70*/  UTMALDG.4D [UR16], [UR22], desc[UR30] ;  /* 0x00001e10160075b4 */ /* 0x0005e20008019000 */
[----:B------:R-:W-:Y:S01]  /*7c80*/  UTMALDG.4D [UR8], [UR22], desc[UR30] ;  /* 0x00001e08160075b4 */ /* 0x000fe20008019000 */
[----:B------:R3:W-:Y:S01]  /*7c90*/  UBLKCP.S.G [UR40], [UR14], UR33 ;  /* 0x000000280e0073ba */ /* 0x0007e20008000221 */
[----:B------:R4:W-:Y:S01]  /*7ca0*/  SYNCS.ARRIVE.TRANS64 RZ, [R12+URZ+0x36400], R17 ;  /* 0x036400110cff79a7 */ /* 0x0009e2000800003f */
[----:B--2---:R-:W-:Y:S01]  /*7cb0*/  UIADD3 UR16, UR32, 0x9000, URZ ;  /* 0x0000900020107890 */ /* 0x004fe2000fffe03f */
[----:B------:R-:W-:Y:S01]  /*7cc0*/  UMOV UR19, UR35 ;  /* 0x0000002300137c82 */ /* 0x000fe20008000000 */
[----:B------:R-:W-:Y:S01]  /*7cd0*/  UMOV UR20, UR36 ;  /* 0x0000002400147c82 */ /* 0x000fe20008000000 */
[----:B------:R-:W-:Y:S01]  /*7ce0*/  UMOV UR18, UR26 ;  /* 0x0000001a00127c82 */ /* 0x000fe20008000000 */
[----:B---3--:R-:W-:Y:S02]  /*7cf0*/  UIADD3 UR33, UR32, 0x36400, URZ ;  /* 0x0003640020217890 */ /* 0x008fe4000fffe03f */
[----:B------:R-:W-:-:S02]  /*7d00*/  UIADD3 UR40, UR32, 0x6000, URZ ;  /* 0x0000600020287890 */ /* 0x000fc4000fffe03f */
[----:B------:R-:W-:Y:S01]  /*7d10*/  UIADD3 UR8, UR32, 0xc000, URZ ;  /* 0x0000c00020087890 */ /* 0x000fe2000fffe03f */
[----:B------:R-:W-:Y:S02]  /*7d20*/  UMOV UR10, 0x40 ;  /* 0x00000040000a7882 */ /* 0x000fe40000000000 */
[----:B------:R-:W-:Y:S01]  /*7d30*/  UMOV UR49, UR33 ;  /* 0x0000002100317c82 */ /* 0x000fe20008000000 */
[----:B------:R-:W-:Y:S01]  /*7d40*/  UMOV UR41, UR33 ;  /* 0x0000002100297c82 */ /* 0x000fe20008000000 */
[----:B------:R2:W-:Y:S01]  /*7d50*/  UTMALDG.4D [UR32], [UR6], desc[UR38] ;  /* 0x00002620060075b4 */ /* 0x0005e20008019000 */
[----:B------:R-:W-:Y:S01]  /*7d60*/  UMOV UR17, UR33 ;  /* 0x0000002100117c82 */ /* 0x000fe20008000000 */
[----:B------:R-:W-:Y:S01]  /*7d70*/  UMOV UR11, UR35 ;  /* 0x00000023000b7c82 */ /* 0x000fe20008000000 */
[----:B------:R-:W-:Y:S01]  /*7d80*/  UMOV UR12, UR36 ;  /* 0x00000024000c7c82 */ /* 0x000fe20008000000 */
[----:B------:R-:W-:Y:S01]  /*7d90*/  UMOV UR9, UR33 ;  /* 0x0000002100097c82 */ /* 0x000fe20008000000 */
[----:B------:R4:W-:Y:S01]  /*7da0*/  UTMALDG.4D [UR48], [UR6], desc[UR38] ;  /* 0x00002630060075b4 */ /* 0x0009e20008019000 */
[----:B------:R4:W-:Y:S01]  /*7db0*/  UTMALDG.4D [UR40], [UR6], desc[UR38] ;  /* 0x00002628060075b4 */ /* 0x0009e20008019000 */
[----:B------:R4:W-:Y:S01]  /*7dc0*/  UTMALDG.4D [UR16], [UR4], desc[UR38] ;  /* 0x00002610040075b4 */ /* 0x0009e20008019000 */
[----:B--2---:R-:W-:Y:S01]  /*7dd0*/  UIADD3 UR32, UR32, 0xf000, URZ ;  /* 0x0000f00020207890 */ /* 0x004fe2000fffe03f */
[----:B------:R-:W-:Y:S01]  /*7de0*/  UMOV UR34, 0x80 ;  /* 0x0000008000227882 */ /* 0x000fe20000000000 */
[----:B------:R4:W-:Y:S07]  /*7df0*/  UTMALDG.4D [UR8], [UR4], desc[UR38] ;  /* 0x00002608040075b4 */ /* 0x0009ee0008019000 */
[----:B------:R4:W-:Y:S02]  /*7e00*/  UTMALDG.4D [UR32], [UR4], desc[UR38] ;  /* 0x00002620040075b4 */ /* 0x0009e40008019000 */
[----:B----4-:R-:W-:Y:S05]  /*7e10*/  @P1 BRA `(.L_x_2616) ;  /* 0x0000001400201947 */ /* 0x010fea0003800000 */
[-C--:B------:R-:W-:Y:S01]  /*7e20*/  LOP3.LUT R17, RZ, R5.reuse, RZ, 0x33, !PT ;  /* 0x00000005ff117212 */ /* 0x080fe200078e33ff */
[C---:B------:R-:W-:Y:S02]  /*7e30*/  VIADD R10, R4.reuse, 0xfffffffe ;  /* 0xfffffffe040a7836 */ /* 0x040fe40000000000 */
[----:B------:R-:W-:Y:S02]  /*7e40*/  IMAD.MOV.U32 R23, RZ, RZ, 0x1 ;  /* 0x00000001ff177424 */ /* 0x000fe400078e00ff */
[----:B------:R-:W-:Y:S01]  /*7e50*/  IMAD.IADD R17, R4, 0x1, R17 ;  /* 0x0000000104117824 */ /* 0x000fe200078e0211 */
[----:B------:R-:W-:Y:S01]  /*7e60*/  ISETP.NE.AND P1, PT, R10, R5, PT ;  /* 0x000000050a00720c */ /* 0x000fe20003f25270 */
[----:B------:R-:W-:Y:S02]  /*7e70*/  IMAD.MOV.U32 R24, RZ, RZ, R5 ;  /* 0x000000ffff187224 */ /* 0x000fe400078e0005 */
[----:B------:R-:W-:Y:S01]  /*7e80*/  IMAD.MOV.U32 R16, RZ, RZ, 0x1 ;  /* 0x00000001ff107424 */ /* 0x000fe200078e00ff */
[----:B------:R-:W-:-:S05]  /*7e90*/  LOP3.LUT R4, R17, 0x1, RZ, 0xc0, !PT ;  /* 0x0000000111047812 */ /* 0x000fca00078ec0ff */
[----:B------:R2:W-:Y:S04]  /*7ea0*/  STL [R1+0x4], R4 ;  /* 0x0000040401007387 */ /* 0x0005e80000100800 */
[----:B------:R-:W-:Y:S05]  /*7eb0*/  @!P1 BRA `(.L_x_2617) ;  /* 0x0000000c005c9947 */ /* 0x000fea0003800000 */
[----:B------:R-:W-:Y:S02]  /*7ec0*/  IMAD.IADD R25, R17, 0x1, -R4 ;  /* 0x0000000111197824 */ /* 0x000fe400078e0a04 */
[----:B------:R-:W-:Y:S02]  /*7ed0*/  IMAD.MOV.U32 R24, RZ, RZ, R5 ;  /* 0x000000ffff187224 */ /* 0x000fe400078e0005 */
[----:B------:R-:W-:-:S07]  /*7ee0*/  IMAD.MOV.U32 R16, RZ, RZ, 0x1 ;  /* 0x00000001ff107424 */ /* 0x000fce00078e00ff */
.L_x_2626:
[----:B-1----:R-:W-:-:S05]  /*7ef0*/  IMAD.MOV.U32 R13, RZ, RZ, 0x1 ;  /* 0x00000001ff0d7424 */ /* 0x002fca00078e00ff */
[----:B------:R-:W-:-:S04]  /*7f00*/  SHF.L.U32 R13, R13, 0x1f, RZ ;  /* 0x0000001f0d0d7819 */ /* 0x000fc800000006ff */
[----:B------:R-:W1:Y:S02]  /*7f10*/  SYNCS.PHASECHK.TRANS64.TRYWAIT P1, [R12+URZ+0x36438], R13 ;  /* 0x0364380d0c0075a7 */ /* 0x000e64000802017f */
[----:B-1----:R-:W-:Y:S05]  /*7f20*/  @!P1 BRA `(.L_x_2618) ;  /* 0x0000001800bc9947 */ /* 0x002fea0003800000 */
.L_x_2642:
[----:B------:R-:W-:Y:S05]  /*7f30*/  @P0 BRA `(.L_x_2619) ;  /* 0x00000000001c0947 */ /* 0x000fea0003800000 */
[----:B------:R-:W3:Y:S01]  /*7f40*/  S2R R0, SR_TID.X ;  /* 0x0000000000007919 */ /* 0x000ee20000002100 */
[----:B------:R-:W-:-:S04]  /*7f50*/  IMAD.MOV.U32 R3, RZ, RZ, 0x6100 ;  /* 0x00006100ff037424 */ /* 0x000fc800078e00ff */
[----:B------:R4:W-:Y:S01]  /*7f60*/  SYNCS.ARRIVE.TRANS64 RZ, [R12+URZ+0x36430], R3 ;  /* 0x036430030cff79a7 */ /* 0x0009e2000800003f */
[----:B---3--:R-:W-:-:S04]  /*7f70*/  LOP3.LUT R0, R0, 0x1f, RZ, 0xc0, !PT ;  /* 0x0000001f00007812 */ /* 0x008fc800078ec0ff */
[----:B------:R-:W-:-:S13]  /*7f80*/  ISETP.NE.AND P1, PT, R0, RZ, PT ;  /* 0x000000ff0000720c */ /* 0x000fda0003f25270 */
[----:B----4-:R-:W-:Y:S05]  /*7f90*/  @!P1 BRA `(.L_x_2619) ;  /* 0x0000000000049947 */ /* 0x010fea0003800000 */
[----:B------:R-:W-:Y:S01]  /*7fa0*/  BPT.TRAP 0x1 ;  /* 0x000000040000795c */ /* 0x000fe20000300000 */
.L_x_2619:
[----:B------:R-:W3:Y:S01]  /*7fb0*/  LDC.64 R18, c[0x0][0x728] ;  /* 0x0001ca00ff127b82 */ /* 0x000ee20000000a00 */
[----:B------:R-:W-:Y:S01]  /*7fc0*/  IMAD.SHL.U32 R22, R24, 0x40, RZ ;  /* 0x0000004018167824 */ /* 0x000fe200078e00ff */
[----:B------:R-:W-:Y:S01]  /*7fd0*/  UMOV UR6, 0x0 ;  /* 0x0000000000067882 */ /* 0x000fe20000000000 */
[C---:B------:R-:W-:Y:S01]  /*7fe0*/  VIADD R26, R12.reuse, 0x36430 ;  /* 0x000364300c1a7836 */ /* 0x040fe20000000000 */
[----:B------:R-:W-:Y:S01]  /*7ff0*/  UMOV UR7, 0x14f00000 ;  /* 0x14f0000000077882 */ /* 0x000fe20000000000 */
[----:B------:R-:W-:Y:S01]  /*8000*/  VIADD R27, R12, 0x2a000 ;  /* 0x0002a0000c1b7836 */ /* 0x000fe20000000000 */
[----:B------:R-:W-:Y:S01]  /*8010*/  IADD3 R0, P1, R22, R6, RZ ;  /* 0x0000000616007210 */ /* 0x000fe20007f3e0ff */
[C---:B------:R-:W-:Y:S01]  /*8020*/  VIADD R28, R12.reuse, 0x2c000 ;  /* 0x0002c0000c1c7836 */ /* 0x040fe20000000000 */
[----:B--2---:R-:W2:Y:S01]  /*8030*/  LDC.64 R4, c[0x0][0x198] ;  /* 0x00006600ff047b82 */ /* 0x004ea20000000a00 */
        /* <DEDUP_REMOVED lines=39> */
.L_x_2643:
[----:B------:R-:W-:Y:S05]  /*82b0*/  @P0 BRA `(.L_x_2621) ;  /* 0x00000000001c0947 */ /* 0x000fea0003800000 */
[----:B------:R-:W3:Y:S01]  /*82c0*/  S2R R2, SR_TID.X ;  /* 0x0000000000027919 */ /* 0x000ee20000002100 */
[----:B--2---:R-:W-:-:S04]  /*82d0*/  IMAD.MOV.U32 R0, RZ, RZ, 0x6100 ;  /* 0x00006100ff007424 */ /* 0x004fc800078e00ff */
[----:B------:R4:W-:Y:S01]  /*82e0*/  SYNCS.ARRIVE.TRANS64 RZ, [R12+URZ+0x36418], R0 ;  /* 0x036418000cff79a7 */ /* 0x0009e2000800003f */
[----:B---3--:R-:W-:-:S04]  /*82f0*/  LOP3.LUT R2, R2, 0x1f, RZ, 0xc0, !PT ;  /* 0x0000001f02027812 */ /* 0x008fc800078ec0ff */
[----:B------:R-:W-:-:S13]  /*8300*/  ISETP.NE.AND P1, PT, R2, RZ, PT ;  /* 0x000000ff0200720c */ /* 0x000fda0003f25270 */
[----:B----4-:R-:W-:Y:S05]  /*8310*/  @!P1 BRA `(.L_x_2621) ;  /* 0x0000000000049947 */ /* 0x010fea0003800000 */
[----:B------:R-:W-:Y:S01]  /*8320*/  BPT.TRAP 0x1 ;  /* 0x000000040000795c */ /* 0x000fe20000300000 */
.L_x_2621:
[----:B------:R-:W-:Y:S01]  /*8330*/  VIADD R22, R22, 0x40 ;  /* 0x0000004016167836 */ /* 0x000fe20000000000 */
[----:B------:R-:W-:Y:S01]  /*8340*/  ULDC.64 UR4, c[0x0][0x700] ;  /* 0x0001c00000047ab9 */ /* 0x000fe20000000a00 */
[----:B------:R-:W-:Y:S01]  /*8350*/  R2UR UR14, R12 ;  /* 0x000000000c0e72ca */ /* 0x000fe200000e0000 */
[----:B------:R-:W-:Y:S01]  /*8360*/  IMAD.U32 R11, RZ, RZ, UR4 ;  /* 0x00000004ff0b7e24 */ /* 0x000fe2000f8e00ff */
[----:B------:R3:W-:Y:S01]  /*8370*/  STL [R1+0x10], R4 ;  /* 0x0000100401007387 */ /* 0x0007e20000100800 */
[----:B------:R-:W-:Y:S01]  /*8380*/  IADD3 R2, P1, R22, R8, RZ ;  /* 0x0000000816027210 */ /* 0x000fe20007f3e0ff */
[----:B------:R-:W-:Y:S01]  /*8390*/  UMOV UR6, 0x0 ;  /* 0x0000000000067882 */ /* 0x000fe20000000000 */
[----:B------:R-:W-:Y:S01]  /*83a0*/  SHF.R.S32.HI R10, RZ, 0x1f, R22 ;  /* 0x0000001fff0a7819 */ /* 0x000fe20000011416 */
[----:B------:R-:W-:Y:S01]  /*83b0*/  UMOV UR7, 0x14f00000 ;  /* 0x14f0000000077882 */ /* 0x000fe20000000000 */
[----:B--2---:R-:W-:Y:S01]  /*83c0*/  LEA R0, P2, R2, R11, 0x2 ;  /* 0x0000000b02007211 */ /* 0x004fe200078410ff */
[----:B------:R-:W-:Y:S01]  /*83d0*/  UMOV UR18, URZ ;  /* 0x0000003f00127c82 */ /* 0x000fe20008000000 */
[----:B------:R-:W-:Y:S01]  /*83e0*/  R2UR UR19, R22 ;  /* 0x00000000161372ca */ /* 0x000fe200000e0000 */
[----:B------:R-:W-:Y:S01]  /*83f0*/  IMAD.X R3, R10, 0x1, R14, P1 ;  /* 0x000000010a037824 */ /* 0x000fe200008e060e */
[----:B------:R-:W-:Y:S01]  /*8400*/  R2UR UR30, R0 ;  /* 0x00000000001e72ca */ /* 0x000fe200000e0000 */
[----:B------:R-:W-:Y:S01]  /*8410*/  IMAD.U32 R0, RZ, RZ, UR5 ;  /* 0x00000005ff007e24 */ /* 0x000fe2000f8e00ff */
[----:B------:R-:W-:Y:S01]  /*8420*/  UIADD3 UR17, UR14, 0x36418, URZ ;  /* 0x000364180e117890 */ /* 0x000fe2000fffe03f */
[----:B---3--:R-:W-:Y:S01]  /*8430*/  SHF.L.U32 R4, RZ, 0x1f, RZ ;  /* 0x0000001fff047819 */ /* 0x008fe200000006ff */
        /* <DEDUP_REMOVED lines=10> */
[----:B------:R-:W-:Y:S01]  /*84e0*/  UMOV UR21, UR29 ;  /* 0x0000001d00157c82 */ /* 0x000fe20008000000 */
[----:B------:R-:W-:Y:S01]  /*84f0*/  UMOV UR10, 0x40 ;  /* 0x00000040000a7882 */ /* 0x000fe20000000000 */
[----:B------:R-:W-:Y:S01]  /*8500*/  UMOV UR12, UR28 ;  /* 0x0000001c000c7c82 */ /* 0x000fe20008000000 */
[----:B------:R-:W-:Y:S01]  /*8510*/  R2UR UR5, R3 ;  /* 0x00000000030572ca */ /* 0x000fe200000e0000 */
[----:B------:R-:W-:Y:S01]  /*8520*/  UMOV UR13, UR29 ;  /* 0x0000001d000d7c82 */ /* 0x000fe20008000000 */
[----:B------:R-:W-:Y:S01]  /*8530*/  UMOV UR9, UR17 ;  /* 0x0000001100097c82 */ /* 0x000fe20008000000 */
[----:B------:R-:W-:Y:S01]  /*8540*/  UMOV UR11, UR19 ;  /* 0x00000013000b7c82 */ /* 0x000fe20008000000 */
[----:B------:R-:W-:Y:S01]  /*8550*/  UMOV UR26, 0x80 ;  /* 0x00000080001a7882 */ /* 0x000fe20000000000 */
[----:B------:R-:W-:Y:S01]  /*8560*/  UMOV UR25, UR17 ;  /* 0x0000001100197c82 */ /* 0x000fe20008000000 */
[----:B------:R-:W-:Y:S01]  /*8570*/  UMOV UR27, UR19 ;  /* 0x00000013001b7c82 */ /* 0x000fe20008000000 */
[----:B------:R-:W-:Y:S01]  /*8580*/  UMOV UR15, UR17 ;  /* 0x00000011000f7c82 */ /* 0x000fe20008000000 */
[----:B------:R-:W-:-:S05]  /*8590*/  UMOV UR22, 0x10 ;  /* 0x0000001000167882 */ /* 0x000fca0000000000 */
[----:B------:R2:W-:Y:S01]  /*85a0*/  UTMALDG.4D [UR16], [UR4], desc[UR6] ;  /* 0x00000610040075b4 */ /* 0x0005e20008019000 */
[----:B------:R2:W-:Y:S01]  /*85b0*/  UTMALDG.4D [UR8], [UR4], desc[UR6] ;  /* 0x00000608040075b4 */ /* 0x0005e20008019000 */
[----:B------:R2:W-:Y:S01]  /*85c0*/  UTMALDG.4D [UR24], [UR4], desc[UR6] ;  /* 0x00000618040075b4 */ /* 0x0005e20008019000 */
[----:B------:R2:W-:Y:S01]  /*85d0*/  UBLKCP.S.G [UR14], [UR30], UR22 ;  /* 0x0000000e1e0073ba */ /* 0x0005e20008000216 */
[----:B------:R3:W4:Y:S02]  /*85e0*/  SYNCS.PHASECHK.TRANS64.TRYWAIT P1, [R12+URZ+0x36438], R4 ;  /* 0x036438040c0075a7 */ /* 0x000724000802017f */
[----:B---3--:R2:W5:Y:S02]  /*85f0*/  LDL.LU R4, [R1+0x10] ;  /* 0x0000100001047983 */ /* 0x0085640000300800 */
[----:B--2-4-:R-:W-:Y:S05]  /*8600*/  @!P1 BRA `(.L_x_2622) ;  /* 0x00000014002c9947 */ /* 0x014fea0003800000 */
.L_x_2644:
[----:B------:R-:W-:Y:S05]  /*8610*/  @P0 BRA `(.L_x_2623) ;  /* 0x00000000002c0947 */ /* 0x000fea0003800000 */
[----:B------:R2:W-:Y:S04]  /*8620*/  STL [R1+0x14], R2 ;  /* 0x0000140201007387 */ /* 0x0005e80000100800 */
[----:B-----5:R3:W-:Y:S01]  /*8630*/  STL [R1+0x10], R0 ;  /* 0x0000100001007387 */ /* 0x0207e20000100800 */
[----:B--2---:R-:W3:Y:S02]  /*8640*/  S2R R2, SR_TID.X ;  /* 0x0000000000027919 */ /* 0x004ee40000002100 */
[----:B---3--:R-:W-:Y:S01]  /*8650*/  LOP3.LUT R0, R2, 0x1f, RZ, 0xc0, !PT ;  /* 0x0000001f02007812 */ /* 0x008fe200078ec0ff */
[----:B------:R-:W-:-:S03]  /*8660*/  IMAD.MOV.U32 R2, RZ, RZ, 0x6100 ;  /* 0x00006100ff027424 */ /* 0x000fc600078e00ff */
[----:B------:R-:W-:Y:S01]  /*8670*/  ISETP.NE.AND P1, PT, R0, RZ, PT ;  /* 0x000000ff0000720c */ /* 0x000fe20003f25270 */
[----:B------:R2:W-:Y:S02]  /*8680*/  SYNCS.ARRIVE.TRANS64 RZ, [R12+URZ+0x36430], R2 ;  /* 0x036430020cff79a7 */ /* 0x0005e4000800003f */
[----:B--2---:R2:W5:Y:S04]  /*8690*/  LDL.LU R2, [R1+0x14] ;  /* 0x0000140001027983 */ /* 0x0045680000300800 */
[----:B------:R2:W5:Y:S06]  /*86a0*/  LDL.LU R0, [R1+0x10] ;  /* 0x0000100001007983 */ /* 0x00056c0000300800 */
[----:B------:R-:W-:Y:S05]  /*86b0*/  @!P1 BRA `(.L_x_2623) ;  /* 0x0000000000049947 */ /* 0x000fea0003800000 */
[----:B------:R-:W-:Y:S01]  /*86c0*/  BPT.TRAP 0x1 ;  /* 0x000000040000795c */ /* 0x000fe20000300000 */
.L_x_2623:
        /* <DEDUP_REMOVED lines=10> */
[----:B-----5:R-:W-:Y:S01]  /*8770*/  R2UR UR4, R4 ;  /* 0x00000000040472ca */ /* 0x020fe200000e0000 */
        /* <DEDUP_REMOVED lines=26> */
.L_x_2646:
[----:B------:R-:W-:Y:S05]  /*8920*/  @P0 BRA `(.L_x_2625) ;  /* 0x00000000001c0947 */ /* 0x000fea0003800000 */
[----:B------:R-:W4:Y:S01]  /*8930*/  S2R R4, SR_TID.X ;  /* 0x0000000000047919 */ /* 0x000f220000002100 */
[----:B---3--:R-:W-:-:S04]  /*8940*/  IMAD.MOV.U32 R5, RZ, RZ, 0x6100 ;  /* 0x00006100ff057424 */ /* 0x008fc800078e00ff */
[----:B------:R3:W-:Y:S01]  /*8950*/  SYNCS.ARRIVE.TRANS64 RZ, [R12+URZ+0x36410], R5 ;  /* 0x036410050cff79a7 */ /* 0x0007e2000800003f */
[----:B----4-:R-:W-:-:S04]  /*8960*/  LOP3.LUT R4, R4, 0x1f, RZ, 0xc0, !PT ;  /* 0x0000001f04047812 */ /* 0x010fc800078ec0ff */
[----:B------:R-:W-:-:S13]  /*8970*/  ISETP.NE.AND P1, PT, R4, RZ, PT ;  /* 0x000000ff0400720c */ /* 0x000fda0003f25270 */
[----:B---3--:R-:W-:Y:S05]  /*8980*/  @!P1 BRA `(.L_x_2625) ;  /* 0x0000000000049947 */ /* 0x008fea0003800000 */
[----:B------:R-:W-:Y:S01]  /*8990*/  BPT.TRAP 0x1 ;  /* 0x000000040000795c */ /* 0x000fe20000300000 */
.L_x_2625:
        /* <DEDUP_REMOVED lines=18> */
[----:B------:R-:W-:Y:S02]  /*8ac0*/  UIADD3 UR8, UR22, 0x20000, URZ ;  /* 0x0002000016087890 */ /* 0x000fe4000fffe03f */
[----:B------:R-:W-:Y:S01]  /*8ad0*/  IADD3 R4, P1, R8, UR19, RZ ;  /* 0x0000001308047c10 */ /* 0x000fe2000ff3e0ff */
[----:B------:R-:W-:Y:S02]  /*8ae0*/  UIADD3 UR24, UR22, 0x22000, URZ ;  /* 0x0002200016187890 */ /* 0x000fe4000fffe03f */
[----:B------:R-:W-:Y:S01]  /*8af0*/  UIADD3 UR22, UR22, 0x30000, URZ ;  /* 0x0003000016167890 */ /* 0x000fe2000fffe03f */
[----:B---3--:R-:W-:Y:S01]  /*8b00*/  LEA R5, P2, R4, R11, 0x2 ;  /* 0x0000000b04057211 */ /* 0x008fe200078410ff */
[----:B------:R-:W-:Y:S01]  /*8b10*/  UMOV UR9, UR17 ;  /* 0x0000001100097c82 */ /* 0x000fe20008000000 */
[----:B------:R-:W-:Y:S01]  /*8b20*/  UMOV UR11, UR19 ;  /* 0x00000013000b7c82 */ /* 0x000fe20008000000 */
[----:B------:R-:W-:Y:S01]  /*8b30*/  UMOV UR26, 0x80 ;  /* 0x00000080001a7882 */ /* 0x000fe20000000000 */
[----:B------:R-:W-:Y:S01]  /*8b40*/  R2UR UR30, R5 ;  /* 0x00000000051e72ca */ /* 0x000fe200000e0000 */
[----:B------:R-:W-:Y:S01]  /*8b50*/  IMAD.U32 R5, RZ, RZ, UR19 ;  /* 0x00000013ff057e24 */ /* 0x000fe2000f8e00ff */
[----:B------:R-:W-:Y:S01]  /*8b60*/  UMOV UR25, UR17 ;  /* 0x0000001100197c82 */ /* 0x000fe20008000000 */
[----:B------:R3:W-:Y:S01]  /*8b70*/  UTMALDG.4D [UR16], [UR4], desc[UR6] ;  /* 0x00000610040075b4 */ /* 0x0007e20008019000 */
[----:B------:R-:W-:Y:S01]  /*8b80*/  UMOV UR27, UR19 ;  /* 0x00000013001b7c82 */ /* 0x000fe20008000000 */
[----:B------:R-:W-:Y:S01]  /*8b90*/  UMOV UR23, UR17 ;  /* 0x0000001100177c82 */ /* 0x000fe20008000000 */
[----:B------:R-:W-:Y:S01]  /*8ba0*/  LEA.HI.X.SX32 R5, R5, R14, 0x1, P1 ;  /* 0x0000000e05057211 */ /* 0x000fe200008f0eff */
[----:B------:R-:W-:Y:S01]  /*8bb0*/  UMOV UR15, 0x10 ;  /* 0x00000010000f7882 */ /* 0x000fe20000000000 */
[----:B------:R-:W-:-:S02]  /*8bc0*/  ISETP.NE.AND P1, PT, R25, RZ, PT ;  /* 0x000000ff1900720c */ /* 0x000fc40003f25270 */
[----:B------:R-:W-:Y:S01]  /*8bd0*/  LEA.HI.X R4, R4, R0, R5, 0x2, P2 ;  /* 0x0000000004047211 */ /* 0x000fe200010f1405 */
[----:B------:R3:W-:Y:S03]  /*8be0*/  UTMALDG.4D [UR8], [UR4], desc[UR6] ;  /* 0x00000608040075b4 */ /* 0x0007e60008019000 */
[----:B------:R-:W-:Y:S01]  /*8bf0*/  R2UR UR31, R4 ;  /* 0x00000000041f72ca */ /* 0x000fe200000e0000 */
[----:B------:R3:W-:-:S12]  /*8c00*/  UTMALDG.4D [UR24], [UR4], desc[UR6] ;  /* 0x00000618040075b4 */ /* 0x0007d80008019000 */
[----:B------:R3:W-:Y:S02]  /*8c10*/  UBLKCP.S.G [UR22], [UR30], UR15 ;  /* 0x000000161e0073ba */ /* 0x0007e4000800020f */
[----:B---3--:R-:W-:Y:S05]  /*8c20*/  @P1 BRA `(.L_x_2626) ;  /* 0xfffffff000b01947 */ /* 0x008fea000383ffff */
.L_x_2617:
[----:B--2---:R-:W2:Y:S01]  /*8c30*/  LDL.LU R4, [R1+0x4] ;  /* 0x0000040001047983 */ /* 0x004ea20000300800 */
[----:B------:R-:W-:-:S03]  /*8c40*/  IMAD.MOV.U32 R10, RZ, RZ, 0x1 ;  /* 0x00000001ff0a7424 */ /* 0x000fc600078e00ff */
[----:B------:R3:W5:Y:S01]  /*8c50*/  LDL R5, [R1+0x8] ;  /* 0x0000080001057983 */ /* 0x0007620000100800 */
[----:B--2---:R-:W-:-:S13]  /*8c60*/  ISETP.NE.AND P1, PT, R4, RZ, PT ;  /* 0x000000ff0400720c */ /* 0x004fda0003f25270 */
[----:B---3--:R-:W-:Y:S05]  /*8c70*/  @!P1 BRA `(.L_x_2616) ;  /* 0x0000000400889947 */ /* 0x008fea0003800000 */
[----:B------:R-:W2:Y:S02]  /*8c80*/  SYNCS.PHASECHK.TRANS64.TRYWAIT P1, [R12+URZ+0x36438], R13 ;  /* 0x0364380d0c0075a7 */ /* 0x000ea4000802017f */
[----:B--2---:R-:W-:Y:S05]  /*8c90*/  @!P1 BRA `(.L_x_2627) ;  /* 0x0000000c00c09947 */ /* 0x004fea0003800000 */
.L_x_2647:
[----:B------:R-:W-:Y:S05]  /*8ca0*/  @P0 BRA `(.L_x_2628) ;  /* 0x00000000001c0947 */ /* 0x000fea0003800000 */
[----:B------:R-:W3:Y:S01]  /*8cb0*/  S2R R4, SR_TID.X ;  /* 0x0000000000047919 */ /* 0x000ee20000002100 */
[----:B-----5:R-:W-:-:S04]  /*8cc0*/  IMAD.MOV.U32 R5, RZ, RZ, 0x6100 ;  /* 0x00006100ff057424 */ /* 0x020fc800078e00ff */
[----:B------:R4:W-:Y:S01]  /*8cd0*/  SYNCS.ARRIVE.TRANS64 RZ, [R12+URZ+0x36430], R5 ;  /* 0x036430050cff79a7 */ /* 0x0009e2000800003f */
[----:B---3--:R-:W-:-:S04]  /*8ce0*/  LOP3.LUT R4, R4, 0x1f, RZ, 0xc0, !PT ;  /* 0x0000001f04047812 */ /* 0x008fc800078ec0ff */
[----:B------:R-:W-:-:S13]  /*8cf0*/  ISETP.NE.AND P1, PT, R4, RZ, PT ;  /* 0x000000ff0400720c */ /* 0x000fda0003f25270 */
[----:B----4-:R-:W-:Y:S05]  /*8d00*/  @!P1 BRA `(.L_x_2628) ;  /* 0x0000000000049947 */ /* 0x010fea0003800000 */
[----:B------:R-:W-:Y:S01]  /*8d10*/  BPT.TRAP 0x1 ;  /* 0x000000040000795c */ /* 0x000fe20000300000 */
.L_x_2628:
[----:B-----5:R-:W3:Y:S01]  /*8d20*/  LDC.64 R4, c[0x0][0x728] ;  /* 0x0001ca00ff047b82 */ /* 0x020ee20000000a00 */
        /* <DEDUP_REMOVED lines=9> */
[----:B-12---:R-:W-:Y:S01]  /*8dc0*/  LEA.HI.X.SX32 R13, R24, R15, 0x1, P1 ;  /* 0x0000000f180d7211 */ /* 0x006fe200008f0eff */
        /* <DEDUP_REMOVED lines=9> */
[----:B---3--:R-:W-:Y:S01]  /*8e60*/  LEA R4, P2, R10, R4, 0x2 ;  /* 0x000000040a047211 */ /* 0x008fe200078410ff */
[----:B------:R-:W-:Y:S01]  /*8e70*/  UMOV UR9, UR17 ;  /* 0x0000001100097c82 */ /* 0x000fe20008000000 */
[----:B------:R-:W-:Y:S01]  /*8e80*/  UMOV UR11, UR19 ;  /* 0x00000013000b7c82 */ /* 0x000fe20008000000 */
[----:B------:R-:W-:Y:S01]  /*8e90*/  UMOV UR25, UR17 ;  /* 0x0000001100197c82 */ /* 0x000fe20008000000 */
[----:B------:R-:W-:Y:S01]  /*8ea0*/  R2UR UR22, R4 ;  /* 0x00000000041672ca */ /* 0x000fe200000e0000 */
[----:B------:R-:W-:Y:S01]  /*8eb0*/  UMOV UR27, UR19 ;  /* 0x00000013001b7c82 */ /* 0x000fe20008000000 */
[----:B------:R-:W-:Y:S01]  /*8ec0*/  IADD3 R4, P1, R20, 0x1f0, RZ ;  /* 0x000001f014047810 */ /* 0x000fe20007f3e0ff */
[----:B------:R-:W-:Y:S01]  /*8ed0*/  UMOV UR31, UR17 ;  /* 0x00000011001f7c82 */ /* 0x000fe20008000000 */
[----:B------:R-:W-:Y:S01]  /*8ee0*/  LEA.HI.X R5, R10, R5, R13, 0x2, P2 ;  /* 0x000000050a057211 */ /* 0x000fe200010f140d */
        /* <DEDUP_REMOVED lines=10> */
[----:B------:R-:W2:Y:S02]  /*8f90*/  SYNCS.PHASECHK.TRANS64.TRYWAIT P1, [R12+URZ+0x36428], R5 ;  /* 0x036428050c0075a7 */ /* 0x000ea4000802017f */
[----:B-12---:R-:W-:Y:S05]  /*8fa0*/  @!P1 BRA `(.L_x_2629) ;  /* 0x0000000c00109947 */ /* 0x006fea0003800000 */
.L_x_2648:
[----:B------:R-:W-:Y:S01]  /*8fb0*/  IMAD.MOV.U32 R10, RZ, RZ, RZ ;  /* 0x000000ffff0a7224 */ /* 0x000fe200078e00ff */
[----:B------:R-:W-:Y:S06]  /*8fc0*/  @P0 BRA `(.L_x_2630) ;  /* 0x00000000001c0947 */ /* 0x000fec0003800000 */
[----:B------:R-:W2:Y:S01]  /*8fd0*/  S2R R4, SR_TID.X ;  /* 0x0000000000047919 */ /* 0x000ea20000002100 */
[----:B-1----:R-:W-:-:S04]  /*8fe0*/  IMAD.MOV.U32 R5, RZ, RZ, 0x6100 ;  /* 0x00006100ff057424 */ /* 0x002fc800078e00ff */
[----:B------:R3:W-:Y:S01]  /*8ff0*/  SYNCS.ARRIVE.TRANS64 RZ, [R12+URZ+0x36418], R5 ;  /* 0x036418050cff79a7 */ /* 0x0007e2000800003f */
[----:B--2---:R-:W-:-:S04]  /*9000*/  LOP3.LUT R4, R4, 0x1f, RZ, 0xc0, !PT ;  /* 0x0000001f04047812 */ /* 0x004fc800078ec0ff */
[----:B------:R-:W-:-:S13]  /*9010*/  ISETP.NE.AND P1, PT, R4, RZ, PT ;  /* 0x000000ff0400720c */ /* 0x000fda0003f25270 */
[----:B---3--:R-:W-:Y:S05]  /*9020*/  @!P1 BRA `(.L_x_2630) ;  /* 0x0000000000049947 */ /* 0x008fea0003800000 */
[----:B------:R-:W-:Y:S01]  /*9030*/  BPT.TRAP 0x1 ;  /* 0x000000040000795c */ /* 0x000fe20000300000 */
.L_x_2630:
[----:B-1----:R2:W5:Y:S01]  /*9040*/  LDL.LU R5, [R1+0x8] ;  /* 0x0000080001057983 */ /* 0x0025620000300800 */
        /* <DEDUP_REMOVED lines=14> */
[----:B------:R-:W-:-:S03]  /*9130*/  UMOV UR22, 0x10 ;  /* 0x0000001000167882 */ /* 0x000fc60000000000 */
[----:B------:R-:W-:Y:S02]  /*9140*/  UIADD3 UR16, UR14, 0x24000, URZ ;  /* 0x000240000e107890 */ /* 0x000fe4000fffe03f */
[----:B------:R-:W-:Y:S01]  /*9150*/  IMAD.U32 R3, RZ, RZ, UR19 ;  /* 0x00000013ff037e24 */ /* 0x000fe2000f8e00ff */
[----:B------:R-:W-:Y:S01]  /*9160*/  IADD3 R8, P1, R8, UR19, RZ ;  /* 0x0000001308087c10 */ /* 0x000fe2000ff3e0ff */
[----:B------:R-:W-:Y:S02]  /*9170*/  UIADD3 UR17, UR14, 0x36418, URZ ;  /* 0x000364180e117890 */ /* 0x000fe4000fffe03f */
[----:B------:R-:W-:Y:S01]  /*9180*/  UIADD3 UR8, UR14, 0x26000, URZ ;  /* 0x000260000e087890 */ /* 0x000fe2000fffe03f */
[----:B------:R-:W-:Y:S01]  /*9190*/  LEA.HI.X.SX32 R3, R3, R14, 0x1, P1 ;  /* 0x0000000e03037211 */ /* 0x000fe200008f0eff */
[----:B------:R-:W-:Y:S01]  /*91a0*/  UIADD3 UR24, UR14, 0x28000, URZ ;  /* 0x000280000e187890 */ /* 0x000fe2000fffe03f */
[----:B------:R-:W-:Y:S01]  /*91b0*/  LEA R11, P1, R8, R11, 0x2 ;  /* 0x0000000b080b7211 */ /* 0x000fe200078210ff */
[----:B------:R-:W-:Y:S01]  /*91c0*/  UIADD3 UR14, UR14, 0x30100, URZ ;  /* 0x000301000e0e7890 */ /* 0x000fe2000fffe03f */
[----:B------:R-:W-:-:S02]  /*91d0*/  UMOV UR9, UR17 ;  /* 0x0000001100097c82 */ /* 0x000fc40008000000 */
[----:B------:R-:W-:Y:S01]  /*91e0*/  LEA.HI.X R0, R8, R0, R3, 0x2, P1 ;  /* 0x0000000008007211 */ /* 0x000fe200008f1403 */
[----:B------:R-:W-:Y:S01]  /*91f0*/  UMOV UR11, UR19 ;  /* 0x00000013000b7c82 */ /* 0x000fe20008000000 */
[----:B------:R-:W-:Y:S01]  /*9200*/  R2UR UR30, R11 ;  /* 0x000000000b1e72ca */ /* 0x000fe200000e0000 */
[----:B------:R2:W-:Y:S01]  /*9210*/  UTMALDG.4D [UR16], [UR4], desc[UR6] ;  /* 0x00000610040075b4 */ /* 0x0005e20008019000 */
[----:B------:R-:W-:Y:S01]  /*9220*/  R2UR UR31, R0 ;  /* 0x00000000001f72ca */ /* 0x000fe200000e0000 */
[----:B------:R-:W-:Y:S01]  /*9230*/  UMOV UR25, UR17 ;  /* 0x0000001100197c82 */ /* 0x000fe20008000000 */
[----:B------:R-:W-:Y:S01]  /*9240*/  UMOV UR27, UR19 ;  /* 0x00000013001b7c82 */ /* 0x000fe20008000000 */
[----:B------:R-:W-:Y:S01]  /*9250*/  UMOV UR15, UR17 ;  /* 0x00000011000f7c82 */ /* 0x000fe20008000000 */
[----:B------:R2:W-:Y:S01]  /*9260*/  UTMALDG.4D [UR8], [UR4], desc[UR6] ;  /* 0x00000608040075b4 */ /* 0x0005e20008019000 */
[----:B------:R2:W-:Y:S08]  /*9270*/  UTMALDG.4D [UR24], [UR4], desc[UR6] ;  /* 0x00000618040075b4 */ /* 0x0005f00008019000 */
[----:B------:R2:W-:Y:S02]  /*9280*/  UBLKCP.S.G [UR14], [UR30], UR22 ;  /* 0x0000000e1e0073ba */ /* 0x0005e40008000216 */
[----:B--2---:R-:W-:-:S07]  /*9290*/  IMAD.MOV.U32 R23, RZ, RZ, 0x2 ;  /* 0x00000002ff177424 */ /* 0x004fce00078e00ff */
.L_x_2616:
[----:B------:R-:W-:-:S04]  /*92a0*/  SHF.L.U32 R3, R10, 0x1f, RZ ;  /* 0x0000001f0a037819 */ /* 0x000fc800000006ff */
[----:B------:R-:W2:Y:S02]  /*92b0*/  SYNCS.PHASECHK.TRANS64.TRYWAIT P1, [R12+URZ+0x36438], R3 ;  /* 0x036438030c0075a7 */ /* 0x000ea4000802017f */
[----:B--2---:R-:W-:Y:S05]  /*92c0*/  @!P1 BRA `(.L_x_2631) ;  /* 0x00000008005c9947 */ /* 0x004fea0003800000 */
.L_x_2649:
[----:B------:R-:W-:Y:S05]  /*92d0*/  @P0 BRA `(.L_x_2632) ;  /* 0x0000000000180947 */ /* 0x000fea0003800000 */
[----:B------:R-:W3:Y:S01]  /*92e0*/  S2R R0, SR_TID.X ;  /* 0x0000000000007919 */ /* 0x000ee20000002100 */
[----:B--2---:R-:W-:-:S04]  /*92f0*/  IMAD.MOV.U32 R3, RZ, RZ, 0x6100 ;  /* 0x00006100ff037424 */ /* 0x004fc800078e00ff */
[----:B------:R4:W-:Y:S01]  /*9300*/  SYNCS.ARRIVE.TRANS64 RZ, [R12+URZ+0x36430], R3 ;  /* 0x036430030cff79a7 */ /* 0x0009e2000800003f */
[----:B---3--:R-:W-:-:S13]  /*9310*/  LOP3.LUT P0, RZ, R0, 0x1f, RZ, 0xc0, !PT ;  /* 0x0000001f00ff7812 */ /* 0x008fda000780c0ff */
[----:B----4-:R-:W-:Y:S05]  /*9320*/  @!P0 BRA `(.L_x_2632) ;  /* 0x0000000000048947 */ /* 0x010fea0003800000 */
[----:B------:R-:W-:Y:S01]  /*9330*/  BPT.TRAP 0x1 ;  /* 0x000000040000795c */ /* 0x000fe20000300000 */
.L_x_2632:
[----:B-----5:R-:W-:Y:S01]  /*9340*/  R2UR UR19, R5 ;  /* 0x00000000051372ca */ /* 0x020fe200000e0000 */
[----:B--2---:R-:W2:Y:S01]  /*9350*/  LDC.64 R2, c[0x0][0x728] ;  /* 0x0001ca00ff027b82 */ /* 0x004ea20000000a00 */
[----:B------:R-:W-:Y:S01]  /*9360*/  IADD3 R20, P1, R20, 0x1f0, RZ ;  /* 0x000001f014147810 */ /* 0x000fe20007f3e0ff */
[----:B------:R-:W-:Y:S01]  /*9370*/  UMOV UR6, 0x0 ;  /* 0x0000000000067882 */ /* 0x000fe20000000000 */
[----:B------:R-:W-:Y:S01]  /*9380*/  R2UR UR24, R12 ;  /* 0x000000000c1872ca */ /* 0x000fe200000e0000 */
[----:B------:R-:W-:Y:S01]  /*9390*/  UMOV UR7, 0x14f00000 ;  /* 0x14f0000000077882 */ /* 0x000fe20000000000 */
[----:B------:R-:W-:Y:S01]  /*93a0*/  R2UR UR4, R20 ;  /* 0x00000000140472ca */ /* 0x000fe200000e0000 */
[----:B------:R-:W-:Y:S01]  /*93b0*/  IMAD.X R21, RZ, RZ, R21, P1 ;  /* 0x000000ffff157224 */ /* 0x000fe200008e0615 */
[----:B------:R-:W-:Y:S01]  /*93c0*/  UMOV UR18, URZ ;  /* 0x0000003f00127c82 */ /* 0x000fe20008000000 */
[----:B------:R-:W-:Y:S01]  /*93d0*/  UMOV UR20, UR28 ;  /* 0x0000001c00147c82 */ /* 0x000fe20008000000 */
[----:B------:R-:W-:Y:S01]  /*93e0*/  UMOV UR21, UR29 ;  /* 0x0000001d00157c82 */ /* 0x000fe20008000000 */
[----:B------:R-:W-:Y:S01]  /*93f0*/  UMOV UR10, 0x40 ;  /* 0x00000040000a7882 */ /* 0x000fe20000000000 */
[----:B------:R-:W-:Y:S01]  /*9400*/  R2UR UR5, R21 ;  /* 0x00000000150572ca */ /* 0x000fe200000e0000 */
[----:B------:R-:W-:Y:S01]  /*9410*/  USHF.L.U32 UR19, UR19, 0x6, URZ ;  /* 0x0000000613137899 */ /* 0x000fe2000800063f */
[----:B------:R-:W-:Y:S01]  /*9420*/  LOP3.LUT R10, R10, 0x1, RZ, 0x3c, !PT ;  /* 0x000000010a0a7812 */ /* 0x000fe200078e3cff */
[----:B------:R-:W-:Y:S01]  /*9430*/  UMOV UR12, UR28 ;  /* 0x0000001c000c7c82 */ /* 0x000fe20008000000 */
[----:B------:R-:W-:Y:S01]  /*9440*/  UMOV UR13, UR29 ;  /* 0x0000001d000d7c82 */ /* 0x000fe20008000000 */
[----:B------:R-:W-:-:S02]  /*9450*/  UIADD3 UR17, UR24, 0x36430, URZ ;  /* 0x0003643018117890 */ /* 0x000fc4000fffe03f */
[----:B------:R-:W-:Y:S01]  /*9460*/  IMAD.U32 R0, RZ, RZ, UR19 ;  /* 0x00000013ff007e24 */ /* 0x000fe2000f8e00ff */
[----:B------:R-:W-:Y:S01]  /*9470*/  IADD3 R6, P0, R6, UR19, RZ ;  /* 0x0000001306067c10 */ /* 0x000fe2000ff1e0ff */
[----:B------:R-:W-:Y:S02]  /*9480*/  UIADD3 UR16, UR24, 0x2a000, URZ ;  /* 0x0002a00018107890 */ /* 0x000fe4000fffe03f */
[----:B------:R-:W-:Y:S01]  /*9490*/  UIADD3 UR30, UR24, 0x30200, URZ ;  /* 0x00030200181e7890 */ /* 0x000fe2000fffe03f */
[----:B------:R-:W-:Y:S01]  /*94a0*/  LEA.HI.X.SX32 R15, R0, R15, 0x1, P0 ;  /* 0x0000000f000f7211 */ /* 0x000fe200000f0eff */
[----:B------:R-:W-:Y:S01]  /*94b0*/  UIADD3 UR8, UR24, 0x2c000, URZ ;  /* 0x0002c00018087890 */ /* 0x000fe2000fffe03f */
[C---:B--2---:R-:W-:Y:S01]  /*94c0*/  LEA R2, P0, R6.reuse, R2, 0x2 ;  /* 0x0000000206027211 */ /* 0x044fe200078010ff */
[----:B------:R-:W-:Y:S01]  /*94d0*/  UIADD3 UR24, UR24, 0x2e000, URZ ;  /* 0x0002e00018187890 */ /* 0x000fe2000fffe03f */
[----:B------:R-:W-:Y:S02]  /*94e0*/  UMOV UR9, UR17 ;  /* 0x0000001100097c82 */ /* 0x000fe40008000000 */
[----:B------:R-:W-:Y:S01]  /*94f0*/  LEA.HI.X R3, R6, R3, R15, 0x2, P0 ;  /* 0x0000000306037211 */ /* 0x000fe200000f140f */
[----:B------:R-:W-:Y:S01]  /*9500*/  UMOV UR11, UR19 ;  /* 0x00000013000b7c82 */ /* 0x000fe20008000000 */
[----:B------:R-:W-:Y:S01]  /*9510*/  R2UR UR22, R2 ;  /* 0x00000000021672ca */ /* 0x000fe200000e0000 */
[----:B------:R-:W-:Y:S01]  /*9520*/  UMOV UR26, 0x80 ;  /* 0x00000080001a7882 */ /* 0x000fe20000000000 */
        /* <DEDUP_REMOVED lines=13> */
[----:B--2---:R-:W-:-:S03]  /*9600*/  NOP ;  /* 0x0000000000007918 */ /* 0x004fc60000000000 */
.L_x_2613:
[----:B------:R-:W-:Y:S05]  /*9610*/  BSYNC B1 ;  /* 0x0000000000017941 */ /* 0x000fea0003800000 */
.L_x_2612:
[----:B------:R-:W-:-:S03]  /*9620*/  UMOV UR4, 0xffffffff ;  /* 0xffffffff00047882 */ /* 0x000fc60000000000 */
[----:B------:R-:W-:Y:S05]  /*9630*/  BRA.DIV UR4, `(.L_x_2633) ;  /* 0x0000000604947947 */ /* 0x000fea000b800000 */
[----:B------:R-:W-:-:S13]  /*9640*/  ELECT P6, URZ, PT ;  /* 0x00000000003f782f */ /* 0x000fda00038c0000 */
.L_x_2652:
[----:B------:R-:W-:Y:S05]  /*9650*/  @!P6 BRA `(.L_x_2574) ;  /* 0x000000000074e947 */ /* 0x000fea0003800000 */
[----:B------:R-:W2:Y:S02]  /*9660*/  LDL.LU R0, [R1+0xc] ;  /* 0x00000c0001007983 */ /* 0x000ea40000300800 */
[----:B--2---:R-:W-:-:S04]  /*9670*/  LOP3.LUT R0, R0, 0x2, RZ, 0xfc, !PT ;  /* 0x0000000200007812 */ /* 0x004fc800078efcff */
[----:B------:R-:W-:-:S13]  /*9680*/  ISETP.NE.AND P2, PT, R0, 0x3, PT ;  /* 0x000000030000780c */ /* 0x000fda0003f45270 */
[----:B------:R-:W-:Y:S05]  /*9690*/  @!P2 BRA `(.L_x_2634) ;  /* 0x000000000004a947 */ /* 0x000fea0003800000 */
[----:B------:R-:W-:Y:S01]  /*96a0*/  BPT.TRAP 0x1 ;  /* 0x000000040000795c */ /* 0x000fe20000300000 */
.L_x_2634:
[----:B------:R-:W2:Y:S01]  /*96b0*/  S2R R3, SR_CgaCtaId ;  /* 0x0000000000037919 */ /* 0x000ea20000008800 */
[----:B------:R-:W-:Y:S02]  /*96c0*/  MOV R0, 0x400 ;  /* 0x0000040000007802 */ /* 0x000fe40000000f00 */
[----:B------:R-:W-:Y:S02]  /*96d0*/  SHF.L.U32 R2, R16, 0x1f, RZ ;  /* 0x0000001f10027819 */ /* 0x000fe400000006ff */
[----:B--2---:R-:W-:-:S05]  /*96e0*/  LEA R7, R3, R0, 0x18 ;  /* 0x0000000003077211 */ /* 0x004fca00078ec0ff */
[----:B------:R-:W-:-:S04]  /*96f0*/  VIADD R0, R7, 0x36420 ;  /* 0x0003642007007836 */ /* 0x000fc80000000000 */
[C---:B------:R-:W-:Y:S02]  /*9700*/  IMAD R5, R23.reuse, 0x8, R0 ;  /* 0x0000000817057824 */ /* 0x040fe400078e0200 */
[----:B------:R-:W-:Y:S02]  /*9710*/  VIADD R23, R23, 0x1 ;  /* 0x0000000117177836 */ /* 0x000fe40000000000 */
[----:B------:R-:W2:Y:S03]  /*9720*/  SYNCS.PHASECHK.TRANS64.TRYWAIT P0, [R5+URZ], R2 ;  /* 0x00000002050075a7 */ /* 0x000ea6000800017f */
[----:B------:R-:W-:-:S04]  /*9730*/  ISETP.NE.AND P1, PT, R23, 0x2, PT ;  /* 0x000000021700780c */ /* 0x000fc80003f25270 */
[----:B------:R-:W-:Y:S02]  /*9740*/  SEL R3, RZ, 0x1, P1 ;  /* 0x00000001ff037807 */ /* 0x000fe40000800000 */
[----:B------:R-:W-:Y:S02]  /*9750*/  SEL R23, R23, RZ, P1 ;  /* 0x000000ff17177207 */ /* 0x000fe40000800000 */
[----:B------:R-:W-:-:S03]  /*9760*/  LOP3.LUT R3, R16, R3, RZ, 0x3c, !PT ;  /* 0x0000000310037212 */ /* 0x000fc600078e3cff */
[----:B------:R-:W-:Y:S01]  /*9770*/  IMAD R23, R23, 0x8, R0 ;  /* 0x0000000817177824 */ /* 0x000fe200078e0200 */
[----:B------:R-:W-:Y:S01]  /*9780*/  SHF.L.U32 R0, R3, 0x1f, RZ ;  /* 0x0000001f03007819 */ /* 0x000fe200000006ff */
[----:B--2---:R-:W-:Y:S06]  /*9790*/  @!P0 BRA `(.L_x_2635) ;  /* 0x00000004005c8947 */ /* 0x004fec0003800000 */
.L_x_2653:
[----:B------:R-:W3:Y:S02]  /*97a0*/  SYNCS.PHASECHK.TRANS64.TRYWAIT P0, [R23+URZ], R0 ;  /* 0x00000000170075a7 */ /* 0x000ee4000800017f */
[----:B---3--:R-:W-:Y:S05]  /*97b0*/  @!P0 BRA `(.L_x_2636) ;  /* 0x0000000400688947 */ /* 0x008fea0003800000 */
.L_x_2654:
[----:B------:R-:W-:Y:S05]  /*97c0*/  @!P2 BRA `(.L_x_2637) ;  /* 0x000000000004a947 */ /* 0x000fea0003800000 */
[----:B------:R-:W-:Y:S01]  /*97d0*/  BPT.TRAP 0x1 ;  /* 0x000000040000795c */ /* 0x000fe20000300000 */
.L_x_2637:
[----:B------:R-:W-:-:S07]  /*97e0*/  SHF.L.U32 R10, R10, 0x1f, RZ ;  /* 0x0000001f0a0a7819 */ /* 0x000fce00000006ff */
.L_x_2638:
[----:B----4-:R4:W1:Y:S02]  /*97f0*/  SYNCS.PHASECHK.TRANS64.TRYWAIT P0, [R7+URZ+0x36438], R10 ;  /* 0x0364380a070075a7 */ /* 0x010864000800017f */
[----:B-1----:R-:W-:Y:S05]  /*9800*/  @!P0 NANOSLEEP.SYNCS 0x989680 ;  /* 0x009896800000895d */ /* 0x002fea0003900000 */
[----:B------:R-:W1:Y:S02]  /*9810*/  @!P0 SYNCS.PHASECHK.TRANS64 P0, [R7+URZ+0x36438], R10 ;  /* 0x0364380a070085a7 */ /* 0x000e64000800007f */
[----:B-1----:R-:W-:Y:S05]  /*9820*/  @!P0 BRA `(.L_x_2638) ;  /* 0xfffffffc00f08947 */ /* 0x002fea000383ffff */
.L_x_2574:
[----:B------:R-:W-:Y:S05]  /*9830*/  BSYNC B0 ;  /* 0x0000000000007941 */ /* 0x000fea0003800000 */
.L_x_2572:
[----:B------:R-:W-:Y:S05]  /*9840*/  EXIT ;  /* 0x000000000000794d */ /* 0x000fea0003800000 */
.L_x_2527:
[----:B------:R-:W-:Y:S02]  /*9850*/  IMAD.MOV.U32 R12, RZ, RZ, RZ ;  /* 0x000000ffff0c7224 */ /* 0x000fe400078e00ff */
[----:B------:R-:W-:Y:S02]  /*9860*/  IMAD.MOV.U32 R11, RZ, RZ, 0x1f ;  /* 0x0000001fff0b7424 */ /* 0x000fe400078e00ff */
[----:B------:R-:W-:-:S07]  /*9870*/  IMAD.MOV.U32 R15, RZ, RZ, -0x1 ;  /* 0xffffffffff0f7424 */ /* 0x000fce00078e00ff */
[----:B------:R-:W-:Y:S05]  /*9880*/  WARPSYNC.COLLECTIVE R15, `(.L_x_2639) ;  /* 0x000000000f087348 */ /* 0x000fea0003c00000 */
[----:B------:R1:W2:Y:S02]  /*9890*/  SHFL.IDX P6, R14, R13, R12, R11 ;  /* 0x0000000c0d0e7389 */ /* 0x0002a400000c000b */
[----:B-12---:R-:W-:Y:S01]  /*98a0*/  ENDCOLLECTIVE ;  /* 0x000000000000791b */ /* 0x006fe20003800000 */
.L_x_2639:
[----:B------:R-:W-:Y:S05]  /*98b0*/  BRA `(.L_x_2640) ;  /* 0xffffff78005c7947 */ /* 0x000fea000383ffff */
.L_x_2529:
[----:B--2---:R-:W-:-:S04]  /*98c0*/  IMAD.U32 R3, RZ, RZ, UR37 ;  /* 0x00000025ff037e24 */ /* 0x004fc8000f8e00ff */
[----:B------:R2:W3:Y:S03]  /*98d0*/  SYNCS.PHASECHK.TRANS64.TRYWAIT P0, [R3+URZ+0x36400], R10 ;  /* 0x0364000a030075a7 */ /* 0x0004e6000800017f */
[----:B---3--:R-:W-:Y:S05]  /*98e0*/  @!P0 NANOSLEEP.SYNCS 0x989680 ;  /* 0x009896800000895d */ /* 0x008fea0003900000 */
[----:B------:R-:W3:Y:S02]  /*98f0*/  @!P0 SYNCS.PHASECHK.TRANS64 P0, [R3+URZ+0x36400], R10 ;  /* 0x0364000a030085a7 */ /* 0x000ee4000800007f */
[----:B---3--:R-:W-:Y:S05]  /*9900*/  @!P0 BRA `(.L_x_2529) ;  /* 0xfffffffc00ec8947 */ /* 0x008fea000383ffff */
[----:B------:R-:W-:Y:S05]  /*9910*/  BRA `(.L_x_2528) ;  /* 0xffffff7800907947 */ /* 0x000fea000383ffff */
.L_x_2533:
[----:B--2---:R2:W3:Y:S02]  /*9920*/  SYNCS.PHASECHK.TRANS64.TRYWAIT P1, [R3+URZ+0x36410], R10 ;  /* 0x0364100a030075a7 */ /* 0x0044e4000802017f */
[----:B---3--:R-:W-:Y:S05]  /*9930*/  @!P1 NANOSLEEP.SYNCS 0x989680 ;  /* 0x009896800000995d */ /* 0x008fea0003900000 */
[----:B------:R-:W3:Y:S02]  /*9940*/  @!P1 SYNCS.PHASECHK.TRANS64 P1, [R3+URZ+0x36410], R10 ;  /* 0x0364100a030095a7 */ /* 0x000ee4000802007f */
[----:B---3--:R-:W-:Y:S05]  /*9950*/  @!P1 BRA `(.L_x_2533) ;  /* 0xfffffffc00f09947 */ /* 0x008fea000383ffff */
[----:B------:R-:W-:Y:S05]  /*9960*/  BRA `(.L_x_2532) ;  /* 0xffffff8000607947 */ /* 0x000fea000383ffff */
.L_x_2537:
[----:B-1----:R-:W-:-:S04]  /*9970*/  IMAD.U32 R121, RZ, RZ, UR37 ;  /* 0x00000025ff797e24 */ /* 0x002fc8000f8e00ff */
[----:B------:R1:W2:Y:S03]  /*9980*/  SYNCS.PHASECHK.TRANS64.TRYWAIT P1, [R121+URZ+0x36430], R14 ;  /* 0x0364300e790075a7 */ /* 0x0002a6000802017f */
[----:B--2---:R-:W-:Y:S05]  /*9990*/  @!P1 NANOSLEEP.SYNCS 0x989680 ;  /* 0x009896800000995d */ /* 0x004fea0003900000 */
[----:B------:R-:W2:Y:S02]  /*99a0*/  @!P1 SYNCS.PHASECHK.TRANS64 P1, [R121+URZ+0x36430], R14 ;  /* 0x0364300e790095a7 */ /* 0x000ea4000802007f */
[----:B--2---:R-:W-:Y:S05]  /*99b0*/  @!P1 BRA `(.L_x_2537) ;  /* 0xfffffffc00ec9947 */ /* 0x004fea000383ffff */
[----:B------:R-:W-:Y:S05]  /*99c0*/  BRA `(.L_x_2536) ;  /* 0xffffff8800847947 */ /* 0x000fea000383ffff */
.L_x_2614:
[----:B-1----:R1:W2:Y:S02]  /*99d0*/  SYNCS.PHASECHK.TRANS64.TRYWAIT P1, [R12+URZ+0x36420], R13 ;  /* 0x0364200d0c0075a7 */ /* 0x0022a4000802017f */
[----:B--2---:R-:W-:Y:S05]  /*99e0*/  @!P1 NANOSLEEP.SYNCS 0x989680 ;  /* 0x009896800000995d */ /* 0x004fea0003900000 */
[----:B------:R-:W2:Y:S02]  /*99f0*/  @!P1 SYNCS.PHASECHK.TRANS64 P1, [R12+URZ+0x36420], R13 ;  /* 0x0364200d0c0095a7 */ /* 0x000ea4000802007f */
[----:B--2---:R-:W-:Y:S05]  /*9a00*/  @!P1 BRA `(.L_x_2614) ;  /* 0xfffffffc00f09947 */ /* 0x004fea000383ffff */
[----:B------:R-:W-:Y:S05]  /*9a10*/  BRA `(.L_x_2641) ;  /* 0xffffffdc00607947 */ /* 0x000fea000383ffff */
.L_x_2618:
[----:B-1----:R1:W3:Y:S02]  /*9a20*/  SYNCS.PHASECHK.TRANS64.TRYWAIT P1, [R12+URZ+0x36438], R13 ;  /* 0x0364380d0c0075a7 */ /* 0x0022e4000802017f */
[----:B---3--:R-:W-:Y:S05]  /*9a30*/  @!P1 NANOSLEEP.SYNCS 0x989680 ;  /* 0x009896800000995d */ /* 0x008fea0003900000 */
[----:B------:R-:W3:Y:S02]  /*9a40*/  @!P1 SYNCS.PHASECHK.TRANS64 P1, [R12+URZ+0x36438], R13 ;  /* 0x0364380d0c0095a7 */ /* 0x000ee4000802007f */
[----:B---3--:R-:W-:Y:S05]  /*9a50*/  @!P1 BRA `(.L_x_2618) ;  /* 0xfffffffc00f09947 */ /* 0x008fea000383ffff */
[----:B------:R-:W-:Y:S05]  /*9a60*/  BRA `(.L_x_2642) ;  /* 0xffffffe400307947 */ /* 0x000fea000383ffff */
.L_x_2620:
[----:B--2---:R2:W3:Y:S02]  /*9a70*/  SYNCS.PHASECHK.TRANS64.TRYWAIT P1, [R12+URZ+0x36428], R0 ;  /* 0x036428000c0075a7 */ /* 0x0044e4000802017f */
[----:B---3--:R-:W-:Y:S05]  /*9a80*/  @!P1 NANOSLEEP.SYNCS 0x989680 ;  /* 0x009896800000995d */ /* 0x008fea0003900000 */
[----:B------:R-:W3:Y:S02]  /*9a90*/  @!P1 SYNCS.PHASECHK.TRANS64 P1, [R12+URZ+0x36428], R0 ;  /* 0x036428000c0095a7 */ /* 0x000ee4000802007f */
[----:B---3--:R-:W-:Y:S05]  /*9aa0*/  @!P1 BRA `(.L_x_2620) ;  /* 0xfffffffc00f09947 */ /* 0x008fea000383ffff */
[----:B------:R-:W-:Y:S05]  /*9ab0*/  BRA `(.L_x_2643) ;  /* 0xffffffe400fc7947 */ /* 0x000fea000383ffff */
.L_x_2622:
[----:B-----5:R2:W-:Y:S02]  /*9ac0*/  STL [R1+0x10], R0 ;  /* 0x0000100001007387 */ /* 0x0205e40000100800 */
[----:B--2---:R-:W-:-:S04]  /*9ad0*/  SHF.L.U32 R0, RZ, 0x1f, RZ ;  /* 0x0000001fff007819 */ /* 0x004fc800000006ff */
[----:B------:R2:W3:Y:S03]  /*9ae0*/  SYNCS.PHASECHK.TRANS64.TRYWAIT P1, [R12+URZ+0x36438], R0 ;  /* 0x036438000c0075a7 */ /* 0x0004e6000802017f */
[----:B---3--:R-:W-:Y:S05]  /*9af0*/  @!P1 NANOSLEEP.SYNCS 0x989680 ;  /* 0x009896800000995d */ /* 0x008fea0003900000 */
[----:B------:R2:W3:Y:S02]  /*9b00*/  @!P1 SYNCS.PHASECHK.TRANS64 P1, [R12+URZ+0x36438], R0 ;  /* 0x036438000c0095a7 */ /* 0x0004e4000802007f */
[----:B--2---:R2:W5:Y:S02]  /*9b10*/  LDL.LU R0, [R1+0x10] ;  /* 0x0000100001007983 */ /* 0x0045640000300800 */
[----:B--23--:R-:W-:Y:S05]  /*9b20*/  @!P1 BRA `(.L_x_2622) ;  /* 0xfffffffc00e49947 */ /* 0x00cfea000383ffff */
[----:B------:R-:W-:Y:S05]  /*9b30*/  BRA `(.L_x_2644) ;  /* 0xffffffe800b47947 */ /* 0x000fea000383ffff */
.L_x_2624:
[----:B------:R-:W-:-:S07]  /*9b40*/  SHF.L.U32 R5, R16, 0x1f, RZ ;  /* 0x0000001f10057819 */ /* 0x000fce00000006ff */
.L_x_2645:
[----:B---3--:R3:W4:Y:S02]  /*9b50*/  SYNCS.PHASECHK.TRANS64.TRYWAIT P1, [R12+URZ+0x36420], R5 ;  /* 0x036420050c0075a7 */ /* 0x008724000802017f */
[----:B----4-:R-:W-:Y:S05]  /*9b60*/  @!P1 NANOSLEEP.SYNCS 0x989680 ;  /* 0x009896800000995d */ /* 0x010fea0003900000 */
[----:B------:R-:W4:Y:S02]  /*9b70*/  @!P1 SYNCS.PHASECHK.TRANS64 P1, [R12+URZ+0x36420], R5 ;  /* 0x036420050c0095a7 */ /* 0x000f24000802007f */
[----:B----4-:R-:W-:Y:S05]  /*9b80*/  @!P1 BRA `(.L_x_2645) ;  /* 0xfffffffc00f09947 */ /* 0x010fea000383ffff */
[----:B------:R-:W-:Y:S05]  /*9b90*/  BRA `(.L_x_2646) ;  /* 0xffffffec00607947 */ /* 0x000fea000383ffff */
.L_x_2627:
[----:B--2---:R2:W3:Y:S02]  /*9ba0*/  SYNCS.PHASECHK.TRANS64.TRYWAIT P1, [R12+URZ+0x36438], R13 ;  /* 0x0364380d0c0075a7 */ /* 0x0044e4000802017f */
[----:B---3--:R-:W-:Y:S05]  /*9bb0*/  @!P1 NANOSLEEP.SYNCS 0x989680 ;  /* 0x009896800000995d */ /* 0x008fea0003900000 */
[----:B------:R-:W3:Y:S02]  /*9bc0*/  @!P1 SYNCS.PHASECHK.TRANS64 P1, [R12+URZ+0x36438], R13 ;  /* 0x0364380d0c0095a7 */ /* 0x000ee4000802007f */
[----:B---3--:R-:W-:Y:S05]  /*9bd0*/  @!P1 BRA `(.L_x_2627) ;  /* 0xfffffffc00f09947 */ /* 0x008fea000383ffff */
[----:B------:R-:W-:Y:S05]  /*9be0*/  BRA `(.L_x_2647) ;  /* 0xfffffff0002c7947 */ /* 0x000fea000383ffff */
.L_x_2629:
[----:B-1----:R1:W2:Y:S02]  /*9bf0*/  SYNCS.PHASECHK.TRANS64.TRYWAIT P1, [R12+URZ+0x36428], R5 ;  /* 0x036428050c0075a7 */ /* 0x0022a4000802017f */
[----:B--2---:R-:W-:Y:S05]  /*9c00*/  @!P1 NANOSLEEP.SYNCS 0x989680 ;  /* 0x009896800000995d */ /* 0x004fea0003900000 */
[----:B------:R-:W2:Y:S02]  /*9c10*/  @!P1 SYNCS.PHASECHK.TRANS64 P1, [R12+URZ+0x36428], R5 ;  /* 0x036428050c0095a7 */ /* 0x000ea4000802007f */
[----:B--2---:R-:W-:Y:S05]  /*9c20*/  @!P1 BRA `(.L_x_2629) ;  /* 0xfffffffc00f09947 */ /* 0x004fea000383ffff */
[----:B------:R-:W-:Y:S05]  /*9c30*/  BRA `(.L_x_2648) ;  /* 0xfffffff000dc7947 */ /* 0x000fea000383ffff */
.L_x_2631:
[----:B--2---:R2:W3:Y:S02]  /*9c40*/  SYNCS.PHASECHK.TRANS64.TRYWAIT P1, [R12+URZ+0x36438], R3 ;  /* 0x036438030c0075a7 */ /* 0x0044e4000802017f */
[----:B---3--:R-:W-:Y:S05]  /*9c50*/  @!P1 NANOSLEEP.SYNCS 0x989680 ;  /* 0x009896800000995d */ /* 0x008fea0003900000 */
[----:B------:R-:W3:Y:S02]  /*9c60*/  @!P1 SYNCS.PHASECHK.TRANS64 P1, [R12+URZ+0x36438], R3 ;  /* 0x036438030c0095a7 */ /* 0x000ee4000802007f */
[----:B---3--:R-:W-:Y:S05]  /*9c70*/  @!P1 BRA `(.L_x_2631) ;  /* 0xfffffffc00f09947 */ /* 0x008fea000383ffff */
[----:B------:R-:W-:Y:S05]  /*9c80*/  BRA `(.L_x_2649) ;  /* 0xfffffff400907947 */ /* 0x000fea000383ffff */
.L_x_2633:
[----:B------:R-:W-:Y:S01]  /*9c90*/  BSSY B1, `(.L_x_2650) ;  /* 0x0000006000017945 */ /* 0x000fe20003800000 */
[----:B------:R-:W-:-:S07]  /*9ca0*/  IMAD.MOV.U32 R15, RZ, RZ, -0x1 ;  /* 0xffffffffff0f7424 */ /* 0x000fce00078e00ff */
[----:B-1----:R-:W-:Y:S05]  /*9cb0*/  WARPSYNC.COLLECTIVE R15, `(.L_x_2651) ;  /* 0x000000000f0c7348 */ /* 0x002fea0003c00000 */
[----:B------:R-:W-:Y:S02]  /*9cc0*/  ELECT P6, UR62, PT ;  /* 0x00000000003e782f */ /* 0x000fe400038c0000 */
[----:B------:R-:W-:Y:S01]  /*9cd0*/  MOV R14, UR62 ;  /* 0x0000003e000e7c02 */ /* 0x000fe20008000f00 */
[----:B-1----:R-:W-:Y:S10]  /*9ce0*/  ENDCOLLECTIVE ;  /* 0x000000000000791b */ /* 0x002ff40003800000 */
.L_x_2651:
[----:B------:R-:W-:Y:S05]  /*9cf0*/  BSYNC B1 ;  /* 0x0000000000017941 */ /* 0x000fea0003800000 */
.L_x_2650:
[----:B------:R-:W-:Y:S05]  /*9d00*/  BRA `(.L_x_2652) ;  /* 0xfffffff800507947 */ /* 0x000fea000383ffff */
.L_x_2635:
[----:B--2---:R2:W3:Y:S02]  /*9d10*/  SYNCS.PHASECHK.TRANS64.TRYWAIT P0, [R5+URZ], R2 ;  /* 0x00000002050075a7 */ /* 0x0044e4000800017f */
[----:B---3--:R-:W-:Y:S05]  /*9d20*/  @!P0 NANOSLEEP.SYNCS 0x989680 ;  /* 0x009896800000895d */ /* 0x008fea0003900000 */
[----:B------:R-:W3:Y:S02]  /*9d30*/  @!P0 SYNCS.PHASECHK.TRANS64 P0, [R5+URZ], R2 ;  /* 0x00000002050085a7 */ /* 0x000ee4000800007f */
[----:B---3--:R-:W-:Y:S05]  /*9d40*/  @!P0 BRA `(.L_x_2635) ;  /* 0xfffffffc00f08947 */ /* 0x008fea000383ffff */
[----:B------:R-:W-:Y:S05]  /*9d50*/  BRA `(.L_x_2653) ;  /* 0xfffffff800907947 */ /* 0x000fea000383ffff */
.L_x_2636:
[----:B---3--:R3:W4:Y:S02]  /*9d60*/  SYNCS.PHASECHK.TRANS64.TRYWAIT P0, [R23+URZ], R0 ;  /* 0x00000000170075a7 */ /* 0x008724000800017f */
[----:B----4-:R-:W-:Y:S05]  /*9d70*/  @!P0 NANOSLEEP.SYNCS 0x989680 ;  /* 0x009896800000895d */ /* 0x010fea0003900000 */
[----:B------:R-:W4:Y:S02]  /*9d80*/  @!P0 SYNCS.PHASECHK.TRANS64 P0, [R23+URZ], R0 ;  /* 0x00000000170085a7 */ /* 0x000f24000800007f */
[----:B----4-:R-:W-:Y:S05]  /*9d90*/  @!P0 BRA `(.L_x_2636) ;  /* 0xfffffffc00f08947 */ /* 0x010fea000383ffff */
[----:B------:R-:W-:Y:S05]  /*9da0*/  BRA `(.L_x_2654) ;  /* 0xfffffff800847947 */ /* 0x000fea000383ffff */
.L_x_2655:
        /* <DEDUP_REMOVED lines=13> */
.L_x_7665:


//--------------------- .text._ZN7cutlass13device_kernelIN5flash11enable_sm90INS1_16FlashAttnBwdSm90INS1_25CollectiveMainloopBwdSm90ILi2ELi1ELi1EN4cute5tupleIJNS5_1CILi1EEES8_S8_EEENS6_IJNS7_ILi64EEENS7_ILi96EEENS7_ILi192EEEEEENS_6half_tEfNS_4arch4Sm90ELb1ELb0ELb1ELb0ELb1ELb0ELb1ELb0ELi3ELi1ELi1ELi1ELb0EEENS1_21CollectiveEpilogueBwdISD_SE_SG_Li384ELb0ELb1ELi3EEENS1_25SingleTileBwdLPTSchedulerILb0ELi96ELb1EEEEEEEEEvNT_6ParamsE --------------------------
	.section	.text._ZN7cutlass13device_kernelIN5flash11enable_sm90INS1_16FlashAttnBwdSm90INS1_25CollectiveMainloopBwdSm90ILi2ELi1ELi1EN4cute5tupleIJNS5_1CILi1EEES8_S8_EEENS6_IJNS7_ILi64EEENS7_ILi96EEENS7_ILi192EEEEEENS_6half_tEfNS_4arch4Sm90ELb1ELb0ELb1ELb0ELb1ELb0ELb1ELb0ELi3ELi1ELi1ELi1ELb0EEENS1_21CollectiveEpilogueBwdISD_SE_SG_Li384ELb0ELb1ELi3EEENS1_25SingleTileBwdLPTSchedulerILb0ELi96ELb1EEEEEEEEEvNT_6ParamsE,"ax",@progbits
	.align	128
.text._ZN7cutlass13device_kernelIN5flash11enable_sm90INS1_16FlashAttnBwdSm90INS1_25CollectiveMainloopBwdSm90ILi2ELi1ELi1EN4cute5tupleIJNS5_1CILi1EEES8_S8_EEENS6_IJNS7_ILi64EEENS7_ILi96EEENS7_ILi192EEEEEENS_6half_tEfNS_4arch4Sm90ELb1ELb0ELb1ELb0ELb1ELb0ELb1ELb0ELi3ELi1ELi1ELi1ELb0EEENS1_21CollectiveEpilogueBwdISD_SE_SG_Li384ELb0ELb1ELi3EEENS1_25SingleTileBwdLPTSchedulerILb0ELi96ELb1EEEEEEEEEvNT_6ParamsE:
        .type           _ZN7cutlass13device_kernelIN5flash11enable_sm90INS1_16FlashAttnBwdSm90INS1_25CollectiveMainloopBwdSm90ILi2ELi1ELi1EN4cute5tupleIJNS5_1CILi1EEES8_S8_EEENS6_IJNS7_ILi64EEENS7_ILi96EEENS7_ILi192EEEEEENS_6half_tEfNS_4arch4Sm90ELb1ELb0ELb1ELb0ELb1ELb0ELb1ELb0ELi3ELi1ELi1ELi1ELb0EEENS1_21CollectiveEpilogueBwdISD_SE_SG_Li384ELb0ELb1ELi3EEENS1_25SingleTileBwdLPTSchedulerILb0ELi96ELb1EEEEEEEEEvNT_6ParamsE,@function
        .size           _ZN7cutlass13device_kernelIN5flash11enable_sm90INS1_16FlashAttnBwdSm90INS1_25CollectiveMainloopBwdSm90ILi2ELi1ELi1EN4cute5tupleIJNS5_1CILi1EEES8_S8_EEENS6_IJNS7_ILi64EEENS7_ILi96EEENS7_ILi192EEEEEENS_6half_tEfNS_4arch4Sm90ELb1ELb0ELb1ELb0ELb1ELb0ELb1ELb0ELi3ELi1ELi1ELi1ELb0EEENS1_21CollectiveEpilogueBwdISD_SE_SG_Li384ELb0ELb1ELi3EEENS1_25SingleTileBwdLPTSchedulerILb0ELi96ELb1EEEEEEEEEvNT_6ParamsE,(.L_x_7666 - _ZN7cutlass13device_kernelIN5flash11enable_sm90INS1_16FlashAttnBwdSm90INS1_25CollectiveMainloopBwdSm90ILi2ELi1ELi1EN4cute5tupleIJNS5_1CILi1EEES8_S8_EEENS6_IJNS7_ILi64EEENS7_ILi96EEENS7_ILi192EEEEEENS_6half_tEfNS_4arch4Sm90ELb1ELb0ELb1ELb0ELb1ELb0ELb1ELb0ELi3ELi1ELi1ELi1ELb0EEENS1_21CollectiveEpilogueBwdISD_SE_SG_Li384ELb0ELb1ELi3EEENS1_25SingleTileBwdLPTSchedulerILb0ELi96ELb1EEEEEEEEEvNT_6ParamsE)
        .other          _ZN7cutlass13device_kernelIN5flash11enable_sm90INS1_16FlashAttnBwdSm90INS1_25CollectiveMainloopBwdSm90ILi2ELi1ELi1EN4cute5tupleIJNS5_1CILi1EEES8_S8_EEENS6_IJNS7_ILi64EEENS7_ILi96EEENS7_ILi192EEEEEENS_6half_tEfNS_4arch4Sm90ELb1ELb0ELb1ELb0ELb1ELb0ELb1ELb0ELi3ELi1ELi1ELi1ELb0EEENS1_21CollectiveEpilogueBwdISD_SE_SG_Li384ELb0ELb1ELi3EEENS1_25SingleTileBwdLPTSchedulerILb0ELi96ELb1EEEEEEEEEvNT_6ParamsE,@"STO_CUDA_ENTRY STV_DEFAULT"
_ZN7cutlass13device_kernelIN5flash11enable_sm90INS1_16FlashAttnBwdSm90INS1_25CollectiveMainloopBwdSm90ILi2ELi1ELi1EN4cute5tupleIJNS5_1CILi1EEES8_S8_EEENS6_IJNS7_ILi64EEENS7_ILi96EEENS7_ILi192EEEEEENS_6half_tEfNS_4arch4Sm90ELb1ELb0ELb1ELb0ELb1ELb0ELb1ELb0ELi3ELi1ELi1ELi1ELb0EEENS1_21CollectiveEpilogueBwdISD_SE_SG_Li384ELb0ELb1ELi3EEENS1_25SingleTileBwdLPTSchedulerILb0ELi96ELb1EEEEEEEEEvNT_6ParamsE:
        /* <DEDUP_REMOVED lines=29> */
.L_x_2657:
[----:B------:R-:W-:Y:S05]  /*01d0*/  BSYNC B0 ;  /* 0x0000000000007941 */ /* 0x000fea0003800000 */
.L_x_2656:
        /* <DEDUP_REMOVED lines=34> */
.L_x_2658:
        /* <DEDUP_REMOVED lines=20> */
.L_x_2659:
[----:B---3--:R-:W-:Y:S01]  /*0540*/  ISETP.NE.AND P0, PT, R2, RZ, PT ;  /* 0x000000ff0200720c */ /* 0x008fe20003f05270 */
[----:B------:R-:W-:Y:S01]  /*0550*/  IMAD.MOV.U32 R2, RZ, RZ, 0x1 ;  /* 0x00000001ff027424 */ /* 0x000fe200078e00ff */
[----:B------:R-:W-:Y:S01]  /*0560*/  NOP ;  /* 0x0000000000007918 */ /* 0x000fe20000000000 */
[----:B------:R-:W-:-:S03]  /*0570*/  ULDC.64 UR38, c[0x0][0x208] ;  /* 0x0000820000267ab9 */ /* 0x000fc60000000a00 */
[----:B------:R-:W-:-:S05]  /*0580*/  SEL R2, R2, 0x2, !P0 ;  /* 0x0000000202027807 */ /* 0x000fca0004000000 */
[----:B------:R3:W-:Y:S01]  /*0590*/  STL [R1+0xc], R2 ;  /* 0x00000c0201007387 */ /* 0x0007e20000100800 */
[----:B-12-4-:R-:W-:Y:S06]  /*05a0*/  BAR.SYNC.DEFER_BLOCKING 0x0 ;  /* 0x0000000000007b1d */ /* 0x016fec0000010000 */
[----:B------:R-:W-:Y:S05]  /*05b0*/  @!P0 BRA `(.L_x_2660) ;  /* 0x0000005800488947 */ /* 0x000fea0003800000 */
.L_x_2661:
        /* <DEDUP_REMOVED lines=32> */
.L_x_2662:
[----:B------:R-:W-:Y:S01]  /*07c0*/  ULDC UR7, c[0x0][0xb44] ;  /* 0x0002d10000077ab9 */ /* 0x000fe20000000800 */
[----:B------:R-:W-:Y:S01]  /*07d0*/  UMOV UR45, UR10 ;  /* 0x0000000a002d7c82 */ /* 0x000fe20008000000 */
[----:B------:R-:W-:-:S11]  /*07e0*/  UISETP.NE.AND UP0, UPT, UR7, 0x1, UPT ;  /* 0x000000010700788c */ /* 0x000fd6000bf05270 */
[----:B------:R-:W-:Y:S02]  /*07f0*/  @UP0 ULDC.64 UR8, c[0x0][0xb48] ;  /* 0x0002d20000080ab9 */ /* 0x000fe40000000a00 */
[----:B------:R-:W-:-:S04]  /*0800*/  UIMAD.WIDE.U32 UR4, UR10, UR8, URZ ;  /* 0x000000080a0472a5 */ /* 0x000fc8000f8e003f */
[----:B------:R-:W-:-:S04]  /*0810*/  @UP0 USHF.R.U32.HI UR45, URZ, UR9, UR5 ;  /* 0x000000093f2d0299 */ /* 0x000fc80008011605 */
[----:B------:R-:W-:-:S12]  /*0820*/  UIMAD UR4, UR45, UR7, URZ ;  /* 0x000000072d0472a4 */ /* 0x000fd8000f8e023f */
.L_x_2663:
[----:B------:R-:W-:Y:S01]  /*0830*/  ULDC UR43, c[0x0][0xb38] ;  /* 0x0002ce00002b7ab9 */ /* 0x000fe20000000800 */
[----:B------:R-:W-:Y:S02]  /*0840*/  UIADD3 UR4, UR10, -UR4, URZ ;  /* 0x800000040a047290 */ /* 0x000fe4000fffe03f */
[----:B------:R-:W-:Y:S01]  /*0850*/  UISETP.NE.AND UP0, UPT, UR43, 0x1, UPT ;  /* 0x000000012b00788c */ /* 0x000fe2000bf05270 */
[----:B------:R-:W-:Y:S01]  /*0860*/  ULDC UR5, c[0x0][0xb44] ;  /* 0x0002d10000057ab9 */ /* 0x000fe20000000800 */
[----:B------:R-:W-:Y:S02]  /*0870*/  ULOP3.LUT UR36, URZ, UR45, URZ, 0x33, !UPT ;  /* 0x0000002d3f247292 */ /* 0x000fe4000f8e333f */
[----:B------:R-:W-:-:S07]  /*0880*/  UIMAD UR6, UR6, UR5, UR4 ;  /* 0x00000005060672a4 */ /* 0x000fce000f8e0204 */
[----:B------:R-:W-:Y:S01]  /*0890*/  @UP0 ULDC UR4, c[0x0][0xb3c] ;  /* 0x0002cf0000040ab9 */ /* 0x000fe20000000800 */
[----:B------:R-:W-:Y:S01]  /*08a0*/  @UP0 ULDC UR7, c[0x0][0xb40] ;  /* 0x0002d00000070ab9 */ /* 0x000fe20000000800 */
[----:B------:R-:W-:Y:S02]  /*08b0*/  UIMAD.WIDE.U32 UR4, UR6, UR4, URZ ;  /* 0x00000004060472a5 */ /* 0x000fe4000f8e003f */
[----:B------:R-:W-:Y:S02]  /*08c0*/  UMOV UR44, UR6 ;  /* 0x00000006002c7c82 */ /* 0x000fe40008000000 */
[----:B------:R-:W-:-:S03]  /*08d0*/  @UP0 USHF.R.U32.HI UR44, URZ, UR7, UR5 ;  /* 0x000000073f2c0299 */ /* 0x000fc60008011605 */
[----:B------:R-:W-:Y:S01]  /*08e0*/  ULDC UR5, c[0x0][0xb2c] ;  /* 0x0002cb0000057ab9 */ /* 0x000fe20000000800 */
[----:B------:R-:W-:Y:S02]  /*08f0*/  UIADD3 UR4, -UR44, URZ, URZ ;  /* 0x0000003f2c047290 */ /* 0x000fe4000fffe13f */
[----:B------:R-:W-:Y:S01]  /*0900*/  ISETP.LE.AND P0, PT, RZ, UR44, PT ;  /* 0x0000002cff007c0c */ /* 0x000fe2000bf03270 */
[----:B------:R-:W-:Y:S02]  /*0910*/  UIADD3 UR36, UR36, UR5, URZ ;  /* 0x0000000524247290 */ /* 0x000fe4000fffe03f */
[----:B------:R-:W-:-:S10]  /*0920*/  UIMAD UR43, UR43, UR4, UR6 ;  /* 0x000000042b2b72a4 */ /* 0x000fd4000f8e0206 */
        /* <DEDUP_REMOVED lines=90> */
.L_x_2666:
        /* <DEDUP_REMOVED lines=15> */
.L_x_2665:
        /* <DEDUP_REMOVED lines=20> */
.L_x_2668:
        /* <DEDUP_REMOVED lines=15> */
.L_x_2667:
        /* <DEDUP_REMOVED lines=8> */
.L_x_2800:
        /* <DEDUP_REMOVED lines=19> */
.L_x_2670:
        /* <DEDUP_REMOVED lines=109> */
.L_x_2682:
[----:B------:R-:W-:Y:S01]  /*1a70*/  ISETP.NE.AND P0, PT, R8, 0x3, PT ;  /* 0x000000030800780c */ /* 0x000fe20003f05270 */
[----:B------:R-:W-:-:S12]  /*1a80*/  YIELD ;  /* 0x0000000000007946 */ /* 0x000fd80003800000 */
[----:B-1----:R-:W-:Y:S05]  /*1a90*/  @!P0 BRA `(.L_x_2672) ;  /* 0x0000000000048947 */ /* 0x002fea0003800000 */
[----:B------:R-:W-:Y:S01]  /*1aa0*/  BPT.TRAP 0x1 ;  /* 0x000000040000795c */ /* 0x000fe20000300000 */
.L_x_2672:
[----:B------:R-:W-:Y:S02]  /*1ab0*/  LEA R3, R2, UR40, 0x3 ;  /* 0x0000002802037c11 */ /* 0x000fe4000f8e18ff */
[----:B------:R-:W-:-:S04]  /*1ac0*/  SHF.L.U32 R10, R7, 0x1f, RZ ;  /* 0x0000001f070a7819 */ /* 0x000fc800000006ff */
[----:B------:R1:W2:Y:S01]  /*1ad0*/  SYNCS.PHASECHK.TRANS64.TRYWAIT P1, [R3+URZ+0x36410], R10 ;  /* 0x0364100a030075a7 */ /* 0x0002a2000802017f */
[----:B------:R-:W-:Y:S05]  /*1ae0*/  @!P0 BRA `(.L_x_2673) ;  /* 0x0000000000048947 */ /* 0x000fea0003800000 */
[----:B------:R-:W-:Y:S01]  /*1af0*/  BPT.TRAP 0x1 ;  /* 0x000000040000795c */ /* 0x000fe20000300000 */
.L_x_2673:
[----:B--2---:R-:W-:Y:S05]  /*1b00*/  @P1 BRA `(.L_x_2674) ;  /* 0x0000000000081947 */ /* 0x004fea0003800000 */
[----:B------:R-:W2:Y:S02]  /*1b10*/  SYNCS.PHASECHK.TRANS64.TRYWAIT P1, [R3+URZ+0x36410], R10 ;  /* 0x0364100a030075a7 */ /* 0x000ea4000802017f */
[----:B--2---:R-:W-:Y:S05]  /*1b20*/  @!P1 BRA `(.L_x_2675) ;  /* 0x00000088001c9947 */ /* 0x004fea0003800000 */
.L_x_2674:
        /* <DEDUP_REMOVED lines=103> */
.L_x_2676:
[----:B------:R-:W-:-:S04]  /*21a0*/  SHF.L.U32 R14, R5, 0x1f, RZ ;  /* 0x0000001f050e7819 */ /* 0x000fc800000006ff */
[----:B------:R1:W1:Y:S01]  /*21b0*/  SYNCS.PHASECHK.TRANS64.TRYWAIT P1, [UR40+0x36430], R14 ;  /* 0x0364300eff0075a7 */ /* 0x0002620008020168 */
[----:B------:R-:W-:Y:S05]  /*21c0*/  @!P0 BRA `(.L_x_2677) ;  /* 0x0000000000048947 */ /* 0x000fea0003800000 */
[----:B------:R-:W-:Y:S01]  /*21d0*/  BPT.TRAP 0x1 ;  /* 0x000000040000795c */ /* 0x000fe20000300000 */
.L_x_2677:
        /* <DEDUP_REMOVED lines=36> */
.L_x_2678:
        /* <DEDUP_REMOVED lines=351> */
.L_x_2680:
        /* <DEDUP_REMOVED lines=60> */
.L_x_2681:
        /* <DEDUP_REMOVED lines=62> */
.L_x_2664:
        /* <DEDUP_REMOVED lines=23> */
.L_x_2684:
        /* <DEDUP_REMOVED lines=20> */
.L_x_2685:
        /* <DEDUP_REMOVED lines=18> */
.L_x_2686:
        /* <DEDUP_REMOVED lines=18> */
.L_x_2687:
        /* <DEDUP_REMOVED lines=98> */
[----:B------:R-:W-:Y:S01]  /*4cc0*/  ULOP3.LUT UR4, URZ, UR45, URZ, 0x33, !UPT ;  /* 0x0000002d3f047292 */ /* 0x000fe2000f8e333f */
[----:B------:R-:W-:Y:S01]  /*4cd0*/  ULDC UR5, c[0x0][0xb2c] ;  /* 0x0002cb0000057ab9 */ /* 0x000fe20000000800 */
[----:B------:R-:W-:Y:S02]  /*4ce0*/  ULDC.64 UR6, c[0x0][0x198] ;  /* 0x0000660000067ab9 */ /* 0x000fe40000000a00 */
[----:B------:R-:W-:Y:S02]  /*4cf0*/  UIADD3 UR42, UR4, UR5, URZ ;  /* 0x00000005042a7290 */ /* 0x000fe4000fffe03f */
[----:B------:R-:W-:Y:S02]  /*4d00*/  UIADD3 UR4, UP0, UR6, 0x770, URZ ;  /* 0x0000077006047890 */ /* 0x000fe4000ff1e03f */
[----:B------:R-:W-:Y:S02]  /*4d10*/  UIADD3 UR40, UR37, 0x9000, URZ ;  /* 0x0000900025287890 */ /* 0x000fe4000fffe03f */
[----:B------:R-:W-:-:S02]  /*4d20*/  UIADD3.X UR5, URZ, UR7, URZ, UP0, !UPT ;  /* 0x000000073f057290 */ /* 0x000fc400087fe43f */
[----:B------:R-:W-:Y:S02]  /*4d30*/  UIADD3 UR6, UP0, UR6, 0x670, URZ ;  /* 0x0000067006067890 */ /* 0x000fe4000ff1e03f */
[----:B------:R-:W-:Y:S02]  /*4d40*/  UIMAD UR42, UR42, 0x60, URZ ;  /* 0x000000602a2a78a4 */ /* 0x000fe4000f8e023f */
[----:B------:R-:W-:Y:S02]  /*4d50*/  UIADD3 UR32, UR37, 0xc000, URZ ;  /* 0x0000c00025207890 */ /* 0x000fe4000fffe03f */
[----:B------:R-:W-:Y:S02]  /*4d60*/  UIADD3 UR24, UR37, 0xf000, URZ ;  /* 0x0000f00025187890 */ /* 0x000fe4000fffe03f */
[----:B------:R-:W-:Y:S02]  /*4d70*/  UIADD3.X UR7, URZ, UR7, URZ, UP0, !UPT ;  /* 0x000000073f077290 */ /* 0x000fe400087fe43f */
[----:B------:R-:W-:-:S02]  /*4d80*/  UIADD3 UR16, UR37, 0x3000, URZ ;  /* 0x0000300025107890 */ /* 0x000fc4000fffe03f */
        /* <DEDUP_REMOVED lines=9> */
[----:B------:R-:W-:Y:S01]  /*4e20*/  UMOV UR26, UR42 ;  /* 0x0000002a001a7c82 */ /* 0x000fe20008000000 */
[----:B------:R1:W-:Y:S01]  /*4e30*/  UTMASTG.4D [UR40], [UR4] ;  /* 0x00000028040073b5 */ /* 0x0003e20008018000 */
        /* <DEDUP_REMOVED lines=9> */
[----:B------:R3:W-:Y:S01]  /*4ed0*/  UTMASTG.4D [UR24], [UR4] ;  /* 0x00000018040073b5 */ /* 0x0007e20008018000 */
[----:B-1----:R-:W-:-:S02]  /*4ee0*/  UMOV UR40, UR37 ;  /* 0x0000002500287c82 */ /* 0x002fc40008000000 */
[----:B------:R3:W-:Y:S01]  /*4ef0*/  UTMASTG.4D [UR40], [UR6] ;  /* 0x00000028060073b5 */ /* 0x0007e20008018000 */
[----:B------:R3:W-:Y:S01]  /*4f00*/  UTMASTG.4D [UR16], [UR6] ;  /* 0x00000010060073b5 */ /* 0x0007e20008018000 */
[----:B------:R3:W-:Y:S02]  /*4f10*/  UTMASTG.4D [UR8], [UR6] ;  /* 0x00000008060073b5 */ /* 0x0007e40008018000 */
[----:B---3--:R0:W-:Y:S02]  /*4f20*/  UTMACMDFLUSH ;  /* 0x00000000000079b7 */ /* 0x0081e40000000000 */
.L_x_2689:
[----:B------:R-:W-:Y:S05]  /*4f30*/  BSYNC B0 ;  /* 0x0000000000007941 */ /* 0x000fea0003800000 */
.L_x_2688:
[----:B------:R-:W-:-:S04]  /*4f40*/  DEPBAR.LE SB0, 0x0 ;  /* 0x000080000000791a */ /* 0x000fc80000000000 */
[----:B------:R-:W-:Y:S05]  /*4f50*/  EXIT ;  /* 0x000000000000794d */ /* 0x000fea0003800000 */
.L_x_2683:
[----:B------:R-:W2:Y:S01]  /*4f60*/  S2R R0, SR_TID.X ;  /* 0x0000000000007919 */ /* 0x000ea20000002100 */
[----:B------:R-:W3:Y:S01]  /*4f70*/  LDC R8, c[0x0][0xb2c] ;  /* 0x0002cb00ff087b82 */ /* 0x000ee20000000800 */
[----:B------:R-:W-:Y:S01]  /*4f80*/  ULOP3.LUT UR45, URZ, UR45, URZ, 0x33, !UPT ;  /* 0x0000002d3f2d7292 */ /* 0x000fe2000f8e333f */
[----:B------:R-:W-:Y:S01]  /*4f90*/  BSSY B0, `(.L_x_2690) ;  /* 0x0000031000007945 */ /* 0x000fe20003800000 */
[----:B------:R-:W-:Y:S02]  /*4fa0*/  USHF.R.S32.HI UR6, URZ, 0x1f, UR43 ;  /* 0x0000001f3f067899 */ /* 0x000fe4000801142b */
[----:B------:R-:W-:-:S03]  /*4fb0*/  USHF.R.S32.HI UR7, URZ, 0x1f, UR44 ;  /* 0x0000001f3f077899 */ /* 0x000fc6000801142c */
[----:B-1----:R-:W1:Y:S08]  /*4fc0*/  LDC.64 R2, c[0x0][0x820] ;  /* 0x00020800ff027b82 */ /* 0x002e700000000a00 */
[----:B------:R-:W4:Y:S08]  /*4fd0*/  LDC.64 R16, c[0x0][0x808] ;  /* 0x00020200ff107b82 */ /* 0x000f300000000a00 */
[----:B------:R-:W5:Y:S01]  /*4fe0*/  LDC.64 R10, c[0x0][0x828] ;  /* 0x00020a00ff0a7b82 */ /* 0x000f620000000a00 */
[----:B---3--:R-:W-:-:S02]  /*4ff0*/  VIADD R9, R8, UR45 ;  /* 0x0000002d08097c36 */ /* 0x008fc40008000000 */
[----:B--2---:R-:W-:-:S05]  /*5000*/  VIADD R7, R0, 0xffffff80 ;  /* 0xffffff8000077836 */ /* 0x004fca0000000000 */
[----:B------:R-:W2:Y:S01]  /*5010*/  LDC.64 R18, c[0x0][0x850] ;  /* 0x00021400ff127b82 */ /* 0x000ea20000000a00 */
[----:B-1----:R-:W-:Y:S02]  /*5020*/  IMAD R0, R2, UR6, RZ ;  /* 0x0000000602007c24 */ /* 0x002fe4000f8e02ff */
[----:B------:R-:W-:-:S05]  /*5030*/  IMAD.HI R4, R7, 0x2aaaaaab, RZ ;  /* 0x2aaaaaab07047827 */ /* 0x000fca00078e02ff */
[----:B------:R-:W-:Y:S01]  /*5040*/  SHF.R.U32.HI R5, RZ, 0x1f, R4 ;  /* 0x0000001fff057819 */ /* 0x000fe20000011604 */
[----:B----4-:R-:W-:Y:S01]  /*5050*/  IMAD R23, R9, -0x60, R16 ;  /* 0xffffffa009177824 */ /* 0x010fe200078e0210 */
[----:B------:R-:W1:Y:S02]  /*5060*/  LDC.64 R20, c[0x0][0x858] ;  /* 0x00021600ff147b82 */ /* 0x000e640000000a00 */
[----:B------:R-:W-:Y:S01]  /*5070*/  LEA.HI.SX32 R4, R4, R5, 0x1e ;  /* 0x0000000504047211 */ /* 0x000fe200078ff2ff */
[----:B------:R-:W-:-:S03]  /*5080*/  IMAD R5, R3, UR43, R0 ;  /* 0x0000002b03057c24 */ /* 0x000fc6000f8e0200 */
[CC--:B------:R-:W-:Y:S01]  /*5090*/  ISETP.GE.AND P3, PT, R4.reuse, R23.reuse, PT ;  /* 0x000000170400720c */ /* 0x0c0fe20003f66270 */
[C---:B------:R-:W-:Y:S02]  /*50a0*/  IMAD R6, R4.reuse, -0x18, R7 ;  /* 0xffffffe804067824 */ /* 0x040fe400078e0207 */
[----:B------:R-:W-:Y:S02]  /*50b0*/  VIADD R0, R4, 0x10 ;  /* 0x0000001004007836 */ /* 0x000fe40000000000 */
[----:B------:R-:W-:Y:S02]  /*50c0*/  IMAD.SHL.U32 R6, R6, 0x8, RZ ;  /* 0x0000000806067824 */ /* 0x000fe400078e00ff */
[----:B------:R-:W-:Y:S01]  /*50d0*/  VIADD R8, R4, 0x40 ;  /* 0x0000004004087836 */ /* 0x000fe20000000000 */
[----:B------:R-:W-:Y:S01]  /*50e0*/  ISETP.GE.AND P4, PT, R0, R23, PT ;  /* 0x000000170000720c */ /* 0x000fe20003f86270 */
[----:B------:R-:W-:Y:S01]  /*50f0*/  VIADD R0, R4, 0x20 ;  /* 0x0000002004007836 */ /* 0x000fe20000000000 */
[----:B------:R-:W-:-:S02]  /*5100*/  SHF.R.S32.HI R7, RZ, 0x1f, R6 ;  /* 0x0000001fff077819 */ /* 0x000fc40000011406 */
[----:B------:R-:W-:Y:S02]  /*5110*/  ISETP.GE.OR P6, PT, R6, R17, P3 ;  /* 0x000000110600720c */ /* 0x000fe40001fc6670 */
[-C--:B------:R-:W-:Y:S01]  /*5120*/  ISETP.GE.AND P5, PT, R0, R23.reuse, PT ;  /* 0x000000170000720c */ /* 0x080fe20003fa6270 */
[----:B------:R-:W-:Y:S01]  /*5130*/  IMAD.WIDE.U32 R2, R2, UR43, R6 ;  /* 0x0000002b02027c25 */ /* 0x000fe2000f8e0006 */
[----:B------:R-:W-:Y:S02]  /*5140*/  ISETP.GE.AND P1, PT, R8, R23, PT ;  /* 0x000000170800720c */ /* 0x000fe40003f26270 */
[----:B------:R-:W-:Y:S01]  /*5150*/  ISETP.GE.OR P2, PT, R6, R17, P4 ;  /* 0x000000110600720c */ /* 0x000fe20002746670 */
[----:B------:R-:W-:Y:S02]  /*5160*/  IMAD.IADD R3, R3, 0x1, R5 ;  /* 0x0000000103037824 */ /* 0x000fe400078e0205 */
[----:B------:R-:W-:Y:S02]  /*5170*/  VIADD R5, R4, 0x30 ;  /* 0x0000003004057836 */ /* 0x000fe40000000000 */
[----:B-----5:R-:W-:-:S02]  /*5180*/  IMAD R0, R10, UR7, RZ ;  /* 0x000000070a007c24 */ /* 0x020fc4000f8e02ff */
[----:B------:R-:W-:Y:S01]  /*5190*/  IMAD.WIDE.U32 R12, R10, UR44, R2 ;  /* 0x0000002c0a0c7c25 */ /* 0x000fe2000f8e0002 */
[----:B------:R-:W-:Y:S02]  /*51a0*/  ISETP.GE.AND P0, PT, R5, R23, PT ;  /* 0x000000170500720c */ /* 0x000fe40003f06270 */
[----:B------:R-:W-:Y:S01]  /*51b0*/  SHF.R.S32.HI R5, RZ, 0x1f, R4 ;  /* 0x0000001fff057819 */ /* 0x000fe20000011404 */
[----:B------:R-:W-:Y:S02]  /*51c0*/  IMAD R11, R11, UR44, R0 ;  /* 0x0000002c0b0b7c24 */ /* 0x000fe4000f8e0200 */
[----:B------:R-:W-:-:S04]  /*51d0*/  IMAD.WIDE R2, R9, 0x60, R4 ;  /* 0x0000006009027825 */ /* 0x000fc800078e0204 */
[----:B------:R-:W-:Y:S01]  /*51e0*/  IMAD.IADD R11, R13, 0x1, R11 ;  /* 0x000000010d0b7824 */ /* 0x000fe200078e020b */
[----:B--2---:R-:W-:Y:S06]  /*51f0*/  @P6 BRA `(.L_x_2691) ;  /* 0x0000000000286947 */ /* 0x004fec0003800000 */
        /* <DEDUP_REMOVED lines=10> */
.L_x_2691:
[----:B------:R-:W-:Y:S05]  /*52a0*/  BSYNC B0 ;  /* 0x0000000000007941 */ /* 0x000fea0003800000 */
.L_x_2690:
[----:B------:R-:W-:Y:S01]  /*52b0*/  BSSY B0, `(.L_x_2692) ;  /* 0x0000010000007945 */ /* 0x000fe20003800000 */
[----:B------:R-:W-:-:S03]  /*52c0*/  ISETP.GE.OR P6, PT, R6, R17, P5 ;  /* 0x000000110600720c */ /* 0x000fc60002fc6670 */
[----:B------:R-:W-:Y:S10]  /*52d0*/  @P2 BRA `(.L_x_2693) ;  /* 0x0000000000342947 */ /* 0x000ff40003800000 */
        /* <DEDUP_REMOVED lines=13> */
.L_x_2693:
[----:B------:R-:W-:Y:S05]  /*53b0*/  BSYNC B0 ;  /* 0x0000000000007941 */ /* 0x000fea0003800000 */
.L_x_2692:
[----:B------:R-:W-:Y:S01]  /*53c0*/  BSSY B0, `(.L_x_2694) ;  /* 0x0000010000007945 */ /* 0x000fe20003800000 */
[----:B------:R-:W-:-:S03]  /*53d0*/  ISETP.GE.OR P2, PT, R6, R17, P0 ;  /* 0x000000110600720c */ /* 0x000fc60000746670 */
[----:B------:R-:W-:Y:S10]  /*53e0*/  @P6 BRA `(.L_x_2695) ;  /* 0x0000000000346947 */ /* 0x000ff40003800000 */
        /* <DEDUP_REMOVED lines=13> */
.L_x_2695:
[----:B------:R-:W-:Y:S05]  /*54c0*/  BSYNC B0 ;  /* 0x0000000000007941 */ /* 0x000fea0003800000 */
.L_x_2694:
        /* <DEDUP_REMOVED lines=17> */
.L_x_2697:
[----:B------:R-:W-:Y:S05]  /*55e0*/  BSYNC B0 ;  /* 0x0000000000007941 */ /* 0x000fea0003800000 */
.L_x_2696:
[----:B------:R-:W-:Y:S01]  /*55f0*/  BSSY B0, `(.L_x_2698) ;  /* 0x0000011000007945 */ /* 0x000fe20003800000 */
[----:B------:R-:W-:Y:S01]  /*5600*/  ISETP.GE.AND P2, PT, R0, R23, PT ;  /* 0x000000170000720c */ /* 0x000fe20003f46270 */
[----:B-1----:R-:W-:Y:S02]  /*5610*/  IMAD R8, R18, UR6, RZ ;  /* 0x0000000612087c24 */ /* 0x002fe4000f8e02ff */
        /* <DEDUP_REMOVED lines=14> */
.L_x_2699:
[----:B------:R-:W-:Y:S05]  /*5700*/  BSYNC B0 ;  /* 0x0000000000007941 */ /* 0x000fea0003800000 */
.L_x_2698:
        /* <DEDUP_REMOVED lines=8> */
[----:B------:R-:W-:Y:S01]  /*5790*/  IMAD R0, R20, UR7, RZ ;  /* 0x0000000714007c24 */ /* 0x000fe2000f8e02ff */
[----:B------:R-:W-:Y:S01]  /*57a0*/  ISETP.GE.OR P5, PT, R6, UR4, P5 ;  /* 0x0000000406007c0c */ /* 0x000fe2000afa6670 */
[----:B------:R-:W-:Y:S01]  /*57b0*/  IMAD.WIDE.U32 R8, R20, UR44, R4 ;  /* 0x0000002c14087c25 */ /* 0x000fe2000f8e0004 */
[----:B------:R-:W-:-:S02]  /*57c0*/  ISETP.GE.OR P0, PT, R6, UR4, P0 ;  /* 0x0000000406007c0c */ /* 0x000fc40008706670 */
[C---:B------:R-:W-:Y:S01]  /*57d0*/  ISETP.GE.OR P1, PT, R6.reuse, UR4, P1 ;  /* 0x0000000406007c0c */ /* 0x040fe20008f26670 */
[----:B-1234-:R-:W-:Y:S01]  /*57e0*/  IMAD R15, R21, UR44, R0 ;  /* 0x0000002c150f7c24 */ /* 0x01efe2000f8e0200 */
        /* <DEDUP_REMOVED lines=15> */
.L_x_2701:
[----:B------:R-:W-:Y:S05]  /*58e0*/  BSYNC B0 ;  /* 0x0000000000007941 */ /* 0x000fea0003800000 */
.L_x_2700:
        /* <DEDUP_REMOVED lines=13> */
.L_x_2703:
[----:B------:R-:W-:Y:S05]  /*59c0*/  BSYNC B0 ;  /* 0x0000000000007941 */ /* 0x000fea0003800000 */
.L_x_2702:
        /* <DEDUP_REMOVED lines=15> */
.L_x_2705:
[----:B------:R-:W-:Y:S05]  /*5ac0*/  BSYNC B0 ;  /* 0x0000000000007941 */ /* 0x000fea0003800000 */
.L_x_2704:
        /* <DEDUP_REMOVED lines=15> */
.L_x_2707:
[----:B------:R-:W-:Y:S05]  /*5bc0*/  BSYNC B0 ;  /* 0x0000000000007941 */ /* 0x000fea0003800000 */
.L_x_2706:
        /* <DEDUP_REMOVED lines=15> */
.L_x_2709:
[----:B------:R-:W-:Y:S05]  /*5cc0*/  BSYNC B0 ;  /* 0x0000000000007941 */ /* 0x000fea0003800000 */
.L_x_2708:
        /* <DEDUP_REMOVED lines=15> */
.L_x_2711:
[----:B------:R-:W-:Y:S05]  /*5dc0*/  BSYNC B0 ;  /* 0x0000000000007941 */ /* 0x000fea0003800000 */
.L_x_2710:
        /* <DEDUP_REMOVED lines=15> */
.L_x_2713:
[----:B------:R-:W-:Y:S05]  /*5ec0*/  BSYNC B0 ;  /* 0x0000000000007941 */ /* 0x000fea0003800000 */
.L_x_2712:
[----:B------:R-:W-:Y:S05]  /*5ed0*/  EXIT ;  /* 0x000000000000794d */ /* 0x000fea0003800000 */
.L_x_2660:
        /* <DEDUP_REMOVED lines=30> */
.L_x_2717:
[----:B------:R-:W-:Y:S01]  /*60c0*/  ULDC UR9, c[0x0][0xb44] ;  /* 0x0002d10000097ab9 */ /* 0x000fe20000000800 */
[----:B------:R-:W-:Y:S01]  /*60d0*/  UMOV UR7, UR8 ;  /* 0x0000000800077c82 */ /* 0x000fe20008000000 */
[----:B------:R-:W-:-:S11]  /*60e0*/  UISETP.NE.AND UP0, UPT, UR9, 0x1, UPT ;  /* 0x000000010900788c */ /* 0x000fd6000bf05270 */
[----:B------:R-:W-:Y:S02]  /*60f0*/  @UP0 ULDC.64 UR10, c[0x0][0xb48] ;  /* 0x0002d200000a0ab9 */ /* 0x000fe40000000a00 */
[----:B------:R-:W-:-:S04]  /*6100*/  UIMAD.WIDE.U32 UR4, UR8, UR10, URZ ;  /* 0x0000000a080472a5 */ /* 0x000fc8000f8e003f */
[----:B------:R-:W-:-:S04]  /*6110*/  @UP0 USHF.R.U32.HI UR7, URZ, UR11, UR5 ;  /* 0x0000000b3f070299 */ /* 0x000fc80008011605 */
[----:B------:R-:W-:-:S12]  /*6120*/  UIMAD UR4, UR7, UR9, URZ ;  /* 0x00000009070472a4 */ /* 0x000fd8000f8e023f */
.L_x_2718:
[----:B------:R-:W-:Y:S01]  /*6130*/  ULDC UR16, c[0x0][0xb38] ;  /* 0x0002ce0000107ab9 */ /* 0x000fe20000000800 */
[----:B------:R-:W-:Y:S02]  /*6140*/  UIADD3 UR4, UR8, -UR4, URZ ;  /* 0x8000000408047290 */ /* 0x000fe4000fffe03f */
[----:B------:R-:W-:Y:S01]  /*6150*/  UISETP.NE.AND UP0, UPT, UR16, 0x1, UPT ;  /* 0x000000011000788c */ /* 0x000fe2000bf05270 */
[----:B------:R-:W-:Y:S01]  /*6160*/  ULDC UR5, c[0x0][0xb44] ;  /* 0x0002d10000057ab9 */ /* 0x000fe20000000800 */
[----:B------:R-:W-:Y:S02]  /*6170*/  ULOP3.LUT UR7, URZ, UR7, URZ, 0x33, !UPT ;  /* 0x000000073f077292 */ /* 0x000fe4000f8e333f */
[----:B------:R-:W-:Y:S01]  /*6180*/  UIMAD UR6, UR6, UR5, UR4 ;  /* 0x00000005060672a4 */ /* 0x000fe2000f8e0204 */
[----:B------:R-:W-:Y:S02]  /*6190*/  ULDC UR18, c[0x0][0xb2c] ;  /* 0x0002cb0000127ab9 */ /* 0x000fe40000000800 */
[----:B------:R-:W-:-:S04]  /*61a0*/  UIADD3 UR18, UR7, UR18, URZ ;  /* 0x0000001207127290 */ /* 0x000fc8000fffe03f */
        /* <DEDUP_REMOVED lines=14> */
[----:B------:R-:W-:-:S04]  /*6290*/  UIADD3 UR4, -UR5, UR4, -UR20 ;  /* 0x0000000405047290 */ /* 0x000fc8000fffe914 */
        /* <DEDUP_REMOVED lines=8> */
[----:B------:R-:W-:-:S06]  /*6320*/  UISETP.GT.AND UP0, UPT, UR5, UR8, UPT ;  /* 0x000000080500728c */ /* 0x000fcc000bf04270 */
[----:B------:R-:W-:-:S13]  /*6330*/  PLOP3.LUT P0, PT, PT, PT, UP0, 0x80, 0x0 ;  /* 0x000000000000781c */ /* 0x000fda0003f0f008 */
[----:B------:R-:W-:Y:S05]  /*6340*/  @!P0 BRA `(.L_x_2716) ;  /* 0x0000003c00d88947 */ /* 0x000fea0003800000 */
[----:B------:R-:W-:Y:S01]  /*6350*/  USHF.R.S32.HI UR19, URZ, 0x1f, UR16 ;  /* 0x0000001f3f137899 */ /* 0x000fe20008011410 */
[----:B------:R-:W1:Y:S01]  /*6360*/  S2R R0, SR_TID.X ;  /* 0x0000000000007919 */ /* 0x000e620000002100 */
[----:B------:R-:W-:Y:S01]  /*6370*/  ULDC.64 UR12, c[0x0][0x2d8] ;  /* 0x0000b600000c7ab9 */ /* 0x000fe20000000a00 */
[----:B------:R-:W-:Y:S01]  /*6380*/  UIADD3 UR11, UR5, -UR8, URZ ;  /* 0x80000008050b7290 */ /* 0x000fe2000fffe03f */
[----:B------:R-:W-:Y:S01]  /*6390*/  LOP3.LUT R10, RZ, UR18, RZ, 0x33, !PT ;  /* 0x00000012ff0a7c12 */ /* 0x000fe2000f8e33ff */
[----:B------:R-:W-:Y:S02]  /*63a0*/  UIMAD UR4, UR19, UR12, URZ ;  /* 0x0000000c130472a4 */ /* 0x000fe4000f8e023f */
[----:B------:R-:W-:Y:S02]  /*63b0*/  UIMAD.WIDE.U32 UR6, UR16, UR12, URZ ;  /* 0x0000000c100672a5 */ /* 0x000fe4000f8e003f */
[----:B------:R-:W-:Y:S02]  /*63c0*/  UIMAD UR4, UR16, UR13, UR4 ;  /* 0x0000000d100472a4 */ /* 0x000fe4000f8e0204 */
[----:B------:R-:W-:-:S02]  /*63d0*/  USHF.R.S32.HI UR9, URZ, 0x1f, UR10 ;  /* 0x0000001f3f097899 */ /* 0x000fc4000801140a */
[----:B------:R-:W-:Y:S02]  /*63e0*/  UIADD3 UR7, UR7, UR4, URZ ;  /* 0x0000000407077290 */ /* 0x000fe4000fffe03f */
[----:B------:R-:W-:Y:S01]  /*63f0*/  ULOP3.LUT UR14, UR11, 0x1, URZ, 0xc0, !UPT ;  /* 0x000000010b0e7892 */ /* 0x000fe2000f8ec03f */
[----:B------:R-:W-:Y:S01]  /*6400*/  ULDC.64 UR12, c[0x0][0x2e0] ;  /* 0x0000b800000c7ab9 */ /* 0x000fe20000000a00 */
[----:B------:R-:W-:Y:S01]  /*6410*/  ULDC UR15, c[0x0][0x288] ;  /* 0x0000a200000f7ab9 */ /* 0x000fe20000000800 */
[----:B------:R-:W-:Y:S02]  /*6420*/  UIMAD UR9, UR9, UR12, URZ ;  /* 0x0000000c090972a4 */ /* 0x000fe4000f8e023f */
[----:B------:R-:W-:Y:S02]  /*6430*/  UIMAD.WIDE.U32 UR6, UR10, UR12, UR6 ;  /* 0x0000000c0a0672a5 */ /* 0x000fe4000f8e0006 */
[----:B------:R-:W-:Y:S02]  /*6440*/  UISETP.NE.U32.AND UP0, UPT, UR14, 0x1, UPT ;  /* 0x000000010e00788c */ /* 0x000fe4000bf05070 */
[----:B------:R-:W-:-:S02]  /*6450*/  UIADD3 UR12, UR20, 0x5f, URZ ;  /* 0x0000005f140c7890 */ /* 0x000fc4000fffe03f */
[----:B------:R-:W-:Y:S02]  /*6460*/  UIMAD UR9, UR10, UR13, UR9 ;  /* 0x0000000d0a0972a4 */ /* 0x000fe4000f8e0209 */
[----:B------:R-:W-:Y:S01]  /*6470*/  UIMAD.WIDE UR12, UR12, 0x2aaaaaab, URZ ;  /* 0x2aaaaaab0c0c78a5 */ /* 0x000fe2000f8e023f */
[----:B------:R-:W-:Y:S01]  /*6480*/  PLOP3.LUT P1, PT, PT, PT, UP0, 0x80, 0x0 ;  /* 0x000000000000781c */ /* 0x000fe20003f2f008 */
[----:B------:R-:W-:Y:S02]  /*6490*/  UIMAD UR4, UR10, UR15, URZ ;  /* 0x0000000f0a0472a4 */ /* 0x000fe4000f8e023f */
[----:B------:R-:W-:Y:S01]  /*64a0*/  UIADD3 UR10, UR20, 0x9f, -UR17 ;  /* 0x0000009f140a7890 */ /* 0x000fe2000fffe811 */
[----:B-1----:R-:W-:Y:S01]  /*64b0*/  LOP3.LUT R0, R0, 0x1f, RZ, 0xc0, !PT ;  /* 0x0000001f00007812 */ /* 0x002fe200078ec0ff */
[----:B------:R-:W-:Y:S01]  /*64c0*/  UIADD3 UR11, UP1, UR16, UR4, URZ ;  /* 0x00000004100b7290 */ /* 0x000fe2000ff3e03f */
[----:B------:R-:W-:Y:S02]  /*64d0*/  ULDC UR17, c[0x0][0x760] ;  /* 0x0001d80000117ab9 */ /* 0x000fe40000000800 */
[----:B------:R-:W-:Y:S01]  /*64e0*/  UMOV UR16, UR13 ;  /* 0x0000000d00107c82 */ /* 0x000fe20008000000 */
[----:B------:R-:W-:Y:S01]  /*64f0*/  ELECT P0, URZ, PT ;  /* 0x00000000003f782f */ /* 0x000fe20003800000 */
[----:B------:R-:W-:-:S02]  /*6500*/  USHF.R.U32.HI UR14, URZ, 0x1f, UR16 ;  /* 0x0000001f3f0e7899 */ /* 0x000fc40008011610 */
[----:B------:R-:W-:Y:S02]  /*6510*/  UIMAD UR12, UR15, UR17, URZ ;  /* 0x000000110f0c72a4 */ /* 0x000fe4000f8e023f */
[----:B------:R-:W-:Y:S02]  /*6520*/  ULEA.HI.X.SX32 UR13, UR4, UR19, 0x1, UP1 ;  /* 0x00000013040d7291 */ /* 0x000fe400088f0e3f */
[----:B------:R-:W-:Y:S02]  /*6530*/  ULEA.HI.SX32 UR16, UR16, UR14, 0x1c ;  /* 0x0000000e10107291 */ /* 0x000fe4000f8fe23f */
[----:B------:R-:W-:Y:S01]  /*6540*/  UIADD3 UR25, UR7, UR9, URZ ;  /* 0x0000000907197290 */ /* 0x000fe2000fffe03f */
[----:B------:R-:W-:Y:S11]  /*6550*/  @P1 BRA `(.L_x_2719) ;  /* 0x0000000400ec1947 */ /* 0x000ff60003800000 */
        /* <DEDUP_REMOVED lines=11> */
[----:B------:R-:W-:-:S04]  /*6610*/  ULEA UR14, UR8, UR10, 0x6 ;  /* 0x0000000a080e7291 */ /* 0x000fc8000f8e303f */
[----:B------:R-:W-:-:S04]  /*6620*/  UIMAD.WIDE UR14, UR14, 0x2aaaaaab, URZ ;  /* 0x2aaaaaab0e0e78a5 */ /* 0x000fc8000f8e023f */
[----:B------:R-:W-:-:S04]  /*6630*/  USHF.R.U32.HI UR4, URZ, 0x1f, UR15 ;  /* 0x0000001f3f047899 */ /* 0x000fc8000801160f */
[----:B------:R-:W-:-:S04]  /*6640*/  ULEA.HI.SX32 UR4, UR15, UR4, 0x1c ;  /* 0x000000040f047291 */ /* 0x000fc8000f8fe23f */
[----:B------:R-:W-:-:S04]  /*6650*/  UISETP.LT.AND UP0, UPT, UR16, UR4, UPT ;  /* 0x000000041000728c */ /* 0x000fc8000bf01270 */
[----:B------:R-:W-:-:S06]  /*6660*/  USEL UR4, UR16, UR4, UP0 ;  /* 0x0000000410047287 */ /* 0x000fcc0008000000 */
[----:B------:R-:W-:-:S07]  /*6670*/  VIADD R5, R10, UR4 ;  /* 0x000000040a057c36 */ /* 0x000fce0008000000 */
.L_x_2722:
[----:B------:R-:W2:Y:S04]  /*6680*/  LDG.E.STRONG.GPU R4, desc[UR38][R2.64] ;  /* 0x0000002602047981 */ /* 0x000ea8000c1ef900 */
[----:B--2---:R-:W-:Y:S01]  /*6690*/  CCTL.IVALL ;  /* 0x00000000ff00798f */ /* 0x004fe20002000000 */
[----:B------:R-:W-:Y:S05]  /*66a0*/  YIELD ;  /* 0x0000000000007946 */ /* 0x000fea0003800000 */
[----:B------:R-:W-:-:S13]  /*66b0*/  ISETP.NE.AND P1, PT, R4, R5, PT ;  /* 0x000000050400720c */ /* 0x000fda0003f25270 */
[----:B------:R-:W-:Y:S05]  /*66c0*/  @P1 BRA `(.L_x_2722) ;  /* 0xfffffffc00ec1947 */ /* 0x000fea000383ffff */
.L_x_2721:
[----:B------:R-:W-:Y:S05]  /*66d0*/  BSYNC B1 ;  /* 0x0000000000017941 */ /* 0x000fea0003800000 */
.L_x_2720:
[----:B------:R-:W-:-:S03]  /*66e0*/  UMOV UR4, 0xffffffff ;  /* 0xffffffff00047882 */ /* 0x000fc60000000000 */
[----:B------:R-:W-:Y:S05]  /*66f0*/  BRA.DIV UR4, `(.L_x_2723) ;  /* 0x0000003e04547947 */ /* 0x000fea000b800000 */
[----:B------:R-:W-:Y:S01]  /*6700*/  NOP ;  /* 0x0000000000007918 */ /* 0x000fe20000000000 */
.L_x_2803:
        /* <DEDUP_REMOVED lines=22> */
.L_x_2725:
[----:B------:R-:W-:Y:S05]  /*6870*/  BSYNC B1 ;  /* 0x0000000000017941 */ /* 0x000fea0003800000 */
.L_x_2724:
[----:B------:R-:W-:Y:S06]  /*6880*/  BAR.SYNC.DEFER_BLOCKING 0xe, 0xa0 ;  /* 0x0382800000007b1d */ /* 0x000fec0000010000 */
[----:B------:R-:W-:Y:S04]  /*6890*/  BSSY B1, `(.L_x_2726) ;  /* 0x0000012000017945 */ /* 0x000fe80003800000 */
[----:B------:R-:W-:Y:S05]  /*68a0*/  @!P0 BRA `(.L_x_2727) ;  /* 0x0000000000408947 */ /* 0x000fea0003800000 */
[----:B------:R-:W1:Y:S01]  /*68b0*/  S2UR UR18, SR_CgaCtaId ;  /* 0x00000000001279c3 */ /* 0x000e620000008800 */
[----:B------:R-:W-:Y:S01]  /*68c0*/  R2UR UR4, R7 ;  /* 0x00000000070472ca */ /* 0x000fe200000e0000 */
[----:B------:R-:W-:Y:S01]  /*68d0*/  UMOV UR17, 0x400 ;  /* 0x0000040000117882 */ /* 0x000fe20000000000 */
[----:B------:R-:W-:-:S11]  /*68e0*/  ULDC.64 UR14, c[0x0][0x2c0] ;  /* 0x0000b000000e7ab9 */ /* 0x000fd60000000a00 */
[----:B------:R-:W-:-:S04]  /*68f0*/  UIADD3 UR4, UR4, 0x1000, URZ ;  /* 0x0000100004047890 */ /* 0x000fc8000fffe03f */
[----:B------:R-:W-:-:S04]  /*6900*/  UIADD3 UR19, UP0, UR4, UR6, URZ ;  /* 0x0000000604137290 */ /* 0x000fc8000ff1e03f */
[----:B------:R-:W-:Y:S02]  /*6910*/  ULEA.HI.X.SX32 UR4, UR4, UR25, 0x1, UP0 ;  /* 0x0000001904047291 */ /* 0x000fe400080f0e3f */
[----:B-1----:R-:W-:Y:S02]  /*6920*/  ULEA UR17, UR18, UR17, 0x18 ;  /* 0x0000001112117291 */ /* 0x002fe4000f8ec03f */
[----:B------:R-:W-:Y:S02]  /*6930*/  ULEA UR14, UP0, UR19, UR14, 0x2 ;  /* 0x0000000e130e7291 */ /* 0x000fe4000f80103f */
[----:B------:R-:W-:Y:S02]  /*6940*/  UIADD3 UR17, UR17, 0x16000, URZ ;  /* 0x0001600011117890 */ /* 0x000fe4000fffe03f */
[----:B------:R-:W-:Y:S01]  /*6950*/  ULEA.HI.X UR15, UR19, UR15, UR4, 0x2, UP0 ;  /* 0x0000000f130f7291 */ /* 0x000fe200080f1404 */
[----:B------:R-:W-:Y:S02]  /*6960*/  UMOV UR18, 0x0 ;  /* 0x0000000000127882 */ /* 0x000fe40000000000 */
[----:B------:R-:W-:Y:S01]  /*6970*/  UMOV UR4, 0x400 ;  /* 0x0000040000047882 */ /* 0x000fe20000000000 */
[----:B------:R-:W-:-:S05]  /*6980*/  UMOV UR19, 0x14f00000 ;  /* 0x14f0000000137882 */ /* 0x000fca0000000000 */
[----:B------:R1:W-:Y:S02]  /*6990*/  UBLKRED.G.S.ADD.F32.RN [UR14], [UR17], UR4, desc[UR18] ;  /* 0x0000120e110073bb */ /* 0x0003e400080a1404 */
[----:B-1----:R0:W-:Y:S02]  /*69a0*/  UTMACMDFLUSH ;  /* 0x00000000000079b7 */ /* 0x0021e40000000000 */
.L_x_2727:
[----:B------:R-:W-:Y:S05]  /*69b0*/  BSYNC B1 ;  /* 0x0000000000017941 */ /* 0x000fea0003800000 */
.L_x_2726:
        /* <DEDUP_REMOVED lines=17> */
[----:B------:R1:W-:Y:S01]  /*6ad0*/  UBLKRED.G.S.ADD.F32.RN [UR14], [UR17], UR4, desc[UR18] ;  /* 0x0000120e110073bb */ /* 0x0003e200080a1404 */
[----:B------:R0:W-:Y:S01]  /*6ae0*/  UTMACMDFLUSH ;  /* 0x00000000000079b7 */ /* 0x0001e20000000000 */
[----:B-1----:R-:W-:-:S04]  /*6af0*/  DEPBAR.LE SB0, 0x2 ;  /* 0x000080800000791a */ /* 0x002fc80000000000 */
.L_x_2729:
[----:B------:R-:W-:Y:S05]  /*6b00*/  BSYNC B1 ;  /* 0x0000000000017941 */ /* 0x000fea0003800000 */
.L_x_2728:
[----:B------:R-:W-:Y:S06]  /*6b10*/  BAR.ARV 0xa, 0xa0 ;  /* 0x0282800000007b1d */ /* 0x000fec0000002000 */
[----:B------:R-:W-:Y:S04]  /*6b20*/  BSSY B1, `(.L_x_2730) ;  /* 0x0000003000017945 */ /* 0x000fe80003800000 */
[----:B------:R-:W-:Y:S05]  /*6b30*/  @!P0 BRA `(.L_x_2731) ;  /* 0x0000000000048947 */ /* 0x000fea0003800000 */
[----:B------:R-:W-:-:S04]  /*6b40*/  DEPBAR.LE SB0, 0x1 ;  /* 0x000080400000791a */ /* 0x000fc80000000000 */
.L_x_2731:
[----:B------:R-:W-:Y:S05]  /*6b50*/  BSYNC B1 ;  /* 0x0000000000017941 */ /* 0x000fea0003800000 */
.L_x_2730:
[----:B------:R-:W-:Y:S06]  /*6b60*/  BAR.ARV 0xb, 0xa0 ;  /* 0x02c2800000007b1d */ /* 0x000fec0000002000 */
[----:B------:R-:W-:Y:S04]  /*6b70*/  BSSY B1, `(.L_x_2732) ;  /* 0x0000003000017945 */ /* 0x000fe80003800000 */
[----:B------:R-:W-:Y:S05]  /*6b80*/  @!P0 BRA `(.L_x_2733) ;  /* 0x0000000000048947 */ /* 0x000fea0003800000 */
[----:B------:R-:W-:-:S04]  /*6b90*/  DEPBAR.LE SB0, 0x0 ;  /* 0x000080000000791a */ /* 0x000fc80000000000 */
.L_x_2733:
[----:B------:R-:W-:Y:S05]  /*6ba0*/  BSYNC B1 ;  /* 0x0000000000017941 */ /* 0x000fea0003800000 */
.L_x_2732:
        /* <DEDUP_REMOVED lines=19> */
.L_x_2735:
[----:B------:R-:W-:Y:S05]  /*6ce0*/  BSYNC B1 ;  /* 0x0000000000017941 */ /* 0x000fea0003800000 */
.L_x_2734:
[----:B------:R-:W-:Y:S01]  /*6cf0*/  UIADD3 UR17, UR8, 0x1, URZ ;  /* 0x0000000108117890 */ /* 0x000fe2000fffe03f */
[----:B------:R-:W-:Y:S11]  /*6d00*/  BRA `(.L_x_2736) ;  /* 0x0000000000047947 */ /* 0x000ff60003800000 */
.L_x_2719:
[----:B------:R-:W-:-:S05]  /*6d10*/  UMOV UR17, UR8 ;  /* 0x0000000800117c82 */ /* 0x000fca0008000000 */
.L_x_2736:
[----:B------:R-:W-:-:S04]  /*6d20*/  UIADD3 UR4, UR8, 0x1, URZ ;  /* 0x0000000108047890 */ /* 0x000fc8000fffe03f */
[----:B------:R-:W-:-:S06]  /*6d30*/  UISETP.NE.AND UP0, UPT, UR5, UR4, UPT ;  /* 0x000000040500728c */ /* 0x000fcc000bf05270 */
[----:B------:R-:W-:-:S13]  /*6d40*/  PLOP3.LUT P1, PT, PT, PT, UP0, 0x80, 0x0 ;  /* 0x000000000000781c */ /* 0x000fda0003f2f008 */
[----:B------:R-:W-:Y:S05]  /*6d50*/  @!P1 BRA `(.L_x_2716) ;  /* 0x0000003400549947 */ /* 0x000fea0003800000 */
[----:B------:R-:W-:Y:S01]  /*6d60*/  ULDC.64 UR14, c[0x0][0x2c0] ;  /* 0x0000b000000e7ab9 */ /* 0x000fe20000000a00 */
[----:B------:R-:W-:Y:S02]  /*6d70*/  UIADD3 UR21, UR9, UR7, URZ ;  /* 0x0000000709157290 */ /* 0x000fe4000fffe03f */
[----:B------:R-:W-:Y:S01]  /*6d80*/  ULEA UR20, UP0, UR6, UR14, 0x2 ;  /* 0x0000000e06147291 */ /* 0x000fe2000f80103f */
[----:B------:R-:W-:Y:S01]  /*6d90*/  UMOV UR22, UR17 ;  /* 0x0000001100167c82 */ /* 0x000fe20008000000 */
[----:B------:R-:W-:Y:S02]  /*6da0*/  UMOV UR4, URZ ;  /* 0x0000003f00047c82 */ /* 0x000fe40008000000 */
[----:B------:R-:W-:Y:S02]  /*6db0*/  ULEA.HI.X UR21, UR6, UR15, UR21, 0x2, UP0 ;  /* 0x0000000f06157291 */ /* 0x000fe400080f1415 */
[----:B------:R-:W-:-:S04]  /*6dc0*/  UIADD3 UR20, UP0, UR20, 0x4000, URZ ;  /* 0x0000400014147890 */ /* 0x000fc8000ff1e03f */
[----:B------:R-:W-:-:S12]  /*6dd0*/  UIADD3.X UR21, URZ, UR21, URZ, UP0, !UPT ;  /* 0x000000153f157290 */ /* 0x000fd800087fe43f */
.L_x_2769:
[----:B------:R-:W-:Y:S01]  /*6de0*/  UIMAD UR23, UR12, UR17, URZ ;  /* 0x000000110c1772a4 */ /* 0x000fe2000f8e023f */
[----:B------:R-:W-:Y:S01]  /*6df0*/  ISETP.NE.AND P2, PT, R0, RZ, PT ;  /* 0x000000ff0000720c */ /* 0x000fe20003f45270 */
[----:B------:R-:W-:Y:S01]  /*6e00*/  ULDC.64 UR14, c[0x0][0x768] ;  /* 0x0001da00000e7ab9 */ /* 0x000fe20000000a00 */
[----:B------:R-:W-:Y:S01]  /*6e10*/  ULEA UR28, UR17, UR10, 0x6 ;  /* 0x0000000a111c7291 */ /* 0x000fe2000f8e303f */
        /* <DEDUP_REMOVED lines=8> */
[----:B------:R-:W-:-:S04]  /*6ea0*/  UIMAD.WIDE UR18, UR28, 0x2aaaaaab, URZ ;  /* 0x2aaaaaab1c1278a5 */ /* 0x000fc8000f8e023f */
[----:B------:R-:W-:-:S04]  /*6eb0*/  USHF.R.U32.HI UR18, URZ, 0x1f, UR19 ;  /* 0x0000001f3f127899 */ /* 0x000fc80008011613 */
[----:B------:R-:W-:-:S04]  /*6ec0*/  ULEA.HI.SX32 UR18, UR19, UR18, 0x1c ;  /* 0x0000001213127291 */ /* 0x000fc8000f8fe23f */
[----:B------:R-:W-:-:S04]  /*6ed0*/  UISETP.LT.AND UP0, UPT, UR16, UR18, UPT ;  /* 0x000000121000728c */ /* 0x000fc8000bf01270 */
[----:B------:R-:W-:-:S06]  /*6ee0*/  USEL UR18, UR16, UR18, UP0 ;  /* 0x0000001210127287 */ /* 0x000fcc0008000000 */
[----:B------:R-:W-:-:S07]  /*6ef0*/  VIADD R5, R10, UR18 ;  /* 0x000000120a057c36 */ /* 0x000fce0008000000 */
.L_x_2739:
[----:B------:R-:W2:Y:S04]  /*6f00*/  LDG.E.STRONG.GPU R4, desc[UR38][R2.64] ;  /* 0x0000002602047981 */ /* 0x000ea8000c1ef900 */
[----:B--2---:R-:W-:Y:S01]  /*6f10*/  CCTL.IVALL ;  /* 0x00000000ff00798f */ /* 0x004fe20002000000 */
[----:B------:R-:W-:Y:S05]  /*6f20*/  YIELD ;  /* 0x0000000000007946 */ /* 0x000fea0003800000 */
[----:B------:R-:W-:-:S13]  /*6f30*/  ISETP.NE.AND P1, PT, R4, R5, PT ;  /* 0x000000050400720c */ /* 0x000fda0003f25270 */
[----:B------:R-:W-:Y:S05]  /*6f40*/  @P1 BRA `(.L_x_2739) ;  /* 0xfffffffc00ec1947 */ /* 0x000fea000383ffff */
.L_x_2738:
[----:B------:R-:W-:Y:S05]  /*6f50*/  BSYNC B1 ;  /* 0x0000000000017941 */ /* 0x000fea0003800000 */
.L_x_2737:
[----:B------:R-:W-:-:S03]  /*6f60*/  UMOV UR18, 0xffffffff ;  /* 0xffffffff00127882 */ /* 0x000fc60000000000 */
[----:B------:R-:W-:Y:S05]  /*6f70*/  BRA.DIV UR18, `(.L_x_2740) ;  /* 0x0000003612507947 */ /* 0x000fea000b800000 */
[----:B------:R-:W-:Y:S01]  /*6f80*/  NOP ;  /* 0x0000000000007918 */ /* 0x000fe20000000000 */
.L_x_2806:
        /* <DEDUP_REMOVED lines=19> */
.L_x_2742:
[----:B------:R-:W-:Y:S05]  /*70c0*/  BSYNC B1 ;  /* 0x0000000000017941 */ /* 0x000fea0003800000 */
.L_x_2741:
        /* <DEDUP_REMOVED lines=14> */
.L_x_2744:
[----:B------:R-:W-:Y:S05]  /*71b0*/  BSYNC B1 ;  /* 0x0000000000017941 */ /* 0x000fea0003800000 */
.L_x_2743:
        /* <DEDUP_REMOVED lines=15> */
.L_x_2746:
[----:B------:R-:W-:Y:S05]  /*72b0*/  BSYNC B1 ;  /* 0x0000000000017941 */ /* 0x000fea0003800000 */
.L_x_2745:
[----:B------:R-:W-:Y:S06]  /*72c0*/  BAR.ARV 0xa, 0xa0 ;  /* 0x0282800000007b1d */ /* 0x000fec0000002000 */
[----:B------:R-:W-:Y:S04]  /*72d0*/  BSSY B1, `(.L_x_2747) ;  /* 0x0000003000017945 */ /* 0x000fe80003800000 */
[----:B------:R-:W-:Y:S05]  /*72e0*/  @!P0 BRA `(.L_x_2748) ;  /* 0x0000000000048947 */ /* 0x000fea0003800000 */
[----:B------:R-:W-:-:S04]  /*72f0*/  DEPBAR.LE SB0, 0x1 ;  /* 0x000080400000791a */ /* 0x000fc80000000000 */
.L_x_2748:
[----:B------:R-:W-:Y:S05]  /*7300*/  BSYNC B1 ;  /* 0x0000000000017941 */ /* 0x000fea0003800000 */
.L_x_2747:
[----:B------:R-:W-:Y:S06]  /*7310*/  BAR.ARV 0xb, 0xa0 ;  /* 0x02c2800000007b1d */ /* 0x000fec0000002000 */
[----:B------:R-:W-:Y:S04]  /*7320*/  BSSY B1, `(.L_x_2749) ;  /* 0x0000003000017945 */ /* 0x000fe80003800000 */
[----:B------:R-:W-:Y:S05]  /*7330*/  @!P0 BRA `(.L_x_2750) ;  /* 0x0000000000048947 */ /* 0x000fea0003800000 */
[----:B------:R-:W-:-:S04]  /*7340*/  DEPBAR.LE SB0, 0x0 ;  /* 0x000080000000791a */ /* 0x000fc80000000000 */
.L_x_2750:
[----:B------:R-:W-:Y:S05]  /*7350*/  BSYNC B1 ;  /* 0x0000000000017941 */ /* 0x000fea0003800000 */
.L_x_2749:
        /* <DEDUP_REMOVED lines=19> */
.L_x_2752:
[----:B------:R-:W-:Y:S05]  /*7490*/  BSYNC B1 ;  /* 0x0000000000017941 */ /* 0x000fea0003800000 */
.L_x_2751:
        /* <DEDUP_REMOVED lines=9> */
[----:B------:R-:W-:-:S04]  /*7530*/  UIADD3 UR14, UR28, 0x40, URZ ;  /* 0x000000401c0e7890 */ /* 0x000fc8000fffe03f */
[----:B------:R-:W-:-:S04]  /*7540*/  UIMAD.WIDE UR14, UR14, 0x2aaaaaab, URZ ;  /* 0x2aaaaaab0e0e78a5 */ /* 0x000fc8000f8e023f */
[----:B------:R-:W-:-:S04]  /*7550*/  USHF.R.U32.HI UR14, URZ, 0x1f, UR15 ;  /* 0x0000001f3f0e7899 */ /* 0x000fc8000801160f */
[----:B------:R-:W-:-:S04]  /*7560*/  ULEA.HI.SX32 UR14, UR15, UR14, 0x1c ;  /* 0x0000000e0f0e7291 */ /* 0x000fc8000f8fe23f */
[----:B------:R-:W-:-:S04]  /*7570*/  UISETP.LT.AND UP0, UPT, UR16, UR14, UPT ;  /* 0x0000000e1000728c */ /* 0x000fc8000bf01270 */
[----:B------:R-:W-:-:S06]  /*7580*/  USEL UR14, UR16, UR14, UP0 ;  /* 0x0000000e100e7287 */ /* 0x000fcc0008000000 */
[----:B------:R-:W-:-:S07]  /*7590*/  VIADD R5, R10, UR14 ;  /* 0x0000000e0a057c36 */ /* 0x000fce0008000000 */
.L_x_2755:
[----:B------:R-:W2:Y:S04]  /*75a0*/  LDG.E.STRONG.GPU R4, desc[UR38][R2.64] ;  /* 0x0000002602047981 */ /* 0x000ea8000c1ef900 */
[----:B--2---:R-:W-:Y:S01]  /*75b0*/  CCTL.IVALL ;  /* 0x00000000ff00798f */ /* 0x004fe20002000000 */
[----:B------:R-:W-:Y:S05]  /*75c0*/  YIELD ;  /* 0x0000000000007946 */ /* 0x000fea0003800000 */
[----:B------:R-:W-:-:S13]  /*75d0*/  ISETP.NE.AND P1, PT, R4, R5, PT ;  /* 0x000000050400720c */ /* 0x000fda0003f25270 */
[----:B------:R-:W-:Y:S05]  /*75e0*/  @P1 BRA `(.L_x_2755) ;  /* 0xfffffffc00ec1947 */ /* 0x000fea000383ffff */
.L_x_2754:
[----:B------:R-:W-:Y:S05]  /*75f0*/  BSYNC B1 ;  /* 0x0000000000017941 */ /* 0x000fea0003800000 */
.L_x_2753:
[----:B------:R-:W-:-:S03]  /*7600*/  UMOV UR14, 0xffffffff ;  /* 0xffffffff000e7882 */ /* 0x000fc60000000000 */
[----:B------:R-:W-:Y:S05]  /*7610*/  BRA.DIV UR14, `(.L_x_2756) ;  /* 0x0000002e0ec47947 */ /* 0x000fea000b800000 */
[----:B------:R-:W-:Y:S01]  /*7620*/  NOP ;  /* 0x0000000000007918 */ /* 0x000fe20000000000 */
.L_x_2809:
        /* <DEDUP_REMOVED lines=15> */
.L_x_2758:
[----:B------:R-:W-:Y:S05]  /*7720*/  BSYNC B1 ;  /* 0x0000000000017941 */ /* 0x000fea0003800000 */
.L_x_2757:
        /* <DEDUP_REMOVED lines=14> */
.L_x_2760:
[----:B------:R-:W-:Y:S05]  /*7810*/  BSYNC B1 ;  /* 0x0000000000017941 */ /* 0x000fea0003800000 */
.L_x_2759:
        /* <DEDUP_REMOVED lines=15> */
.L_x_2762:
[----:B------:R-:W-:Y:S05]  /*7910*/  BSYNC B1 ;  /* 0x0000000000017941 */ /* 0x000fea0003800000 */
.L_x_2761:
[----:B------:R-:W-:Y:S06]  /*7920*/  BAR.ARV 0xa, 0xa0 ;  /* 0x0282800000007b1d */ /* 0x000fec0000002000 */
[----:B------:R-:W-:Y:S04]  /*7930*/  BSSY B1, `(.L_x_2763) ;  /* 0x0000003000017945 */ /* 0x000fe80003800000 */
[----:B------:R-:W-:Y:S05]  /*7940*/  @!P0 BRA `(.L_x_2764) ;  /* 0x0000000000048947 */ /* 0x000fea0003800000 */
[----:B------:R-:W-:-:S04]  /*7950*/  DEPBAR.LE SB0, 0x1 ;  /* 0x000080400000791a */ /* 0x000fc80000000000 */
.L_x_2764:
[----:B------:R-:W-:Y:S05]  /*7960*/  BSYNC B1 ;  /* 0x0000000000017941 */ /* 0x000fea0003800000 */
.L_x_2763:
[----:B------:R-:W-:Y:S06]  /*7970*/  BAR.ARV 0xb, 0xa0 ;  /* 0x02c2800000007b1d */ /* 0x000fec0000002000 */
[----:B------:R-:W-:Y:S04]  /*7980*/  BSSY B1, `(.L_x_2765) ;  /* 0x0000003000017945 */ /* 0x000fe80003800000 */
[----:B------:R-:W-:Y:S05]  /*7990*/  @!P0 BRA `(.L_x_2766) ;  /* 0x0000000000048947 */ /* 0x000fea0003800000 */
[----:B------:R-:W-:-:S04]  /*79a0*/  DEPBAR.LE SB0, 0x0 ;  /* 0x000080000000791a */ /* 0x000fc80000000000 */
.L_x_2766:
[----:B------:R-:W-:Y:S05]  /*79b0*/  BSYNC B1 ;  /* 0x0000000000017941 */ /* 0x000fea0003800000 */
.L_x_2765:
        /* <DEDUP_REMOVED lines=19> */
.L_x_2768:
[----:B------:R-:W-:Y:S05]  /*7af0*/  BSYNC B1 ;  /* 0x0000000000017941 */ /* 0x000fea0003800000 */
.L_x_2767:
[----:B------:R-:W-:Y:S02]  /*7b00*/  UIADD3 UR17, UR17, 0x2, URZ ;  /* 0x0000000211117890 */ /* 0x000fe4000fffe03f */
[----:B------:R-:W-:Y:S02]  /*7b10*/  UIADD3 UR4, UR4, 0x6000, URZ ;  /* 0x0000600004047890 */ /* 0x000fe4000fffe03f */
[----:B------:R-:W-:-:S06]  /*7b20*/  UISETP.GE.AND UP0, UPT, UR17, UR5, UPT ;  /* 0x000000051100728c */ /* 0x000fcc000bf06270 */
[----:B------:R-:W-:-:S13]  /*7b30*/  PLOP3.LUT P1, PT, PT, PT, UP0, 0x80, 0x0 ;  /* 0x000000000000781c */ /* 0x000fda0003f2f008 */
[----:B------:R-:W-:Y:S05]  /*7b40*/  @!P1 BRA `(.L_x_2769) ;  /* 0xfffffff000a49947 */ /* 0x000fea000383ffff */
[----:B------:R-:W-:Y:S05]  /*7b50*/  BRA `(.L_x_2716) ;  /* 0x0000002400d47947 */ /* 0x000fea0003800000 */
.L_x_2715:
        /* <DEDUP_REMOVED lines=21> */
.L_x_2770:
[----:B------:R-:W-:Y:S01]  /*7cb0*/  ULDC UR9, c[0x0][0xb44] ;  /* 0x0002d10000097ab9 */ /* 0x000fe20000000800 */
[----:B------:R-:W-:Y:S01]  /*7cc0*/  UMOV UR7, UR8 ;  /* 0x0000000800077c82 */ /* 0x000fe20008000000 */
[----:B------:R-:W-:-:S11]  /*7cd0*/  UISETP.NE.AND UP0, UPT, UR9, 0x1, UPT ;  /* 0x000000010900788c */ /* 0x000fd6000bf05270 */
[----:B------:R-:W-:Y:S02]  /*7ce0*/  @UP0 ULDC.64 UR10, c[0x0][0xb48] ;  /* 0x0002d200000a0ab9 */ /* 0x000fe40000000a00 */
[----:B------:R-:W-:-:S04]  /*7cf0*/  UIMAD.WIDE.U32 UR4, UR8, UR10, URZ ;  /* 0x0000000a080472a5 */ /* 0x000fc8000f8e003f */
[----:B------:R-:W-:-:S04]  /*7d00*/  @UP0 USHF.R.U32.HI UR7, URZ, UR11, UR5 ;  /* 0x0000000b3f070299 */ /* 0x000fc80008011605 */
[----:B------:R-:W-:-:S12]  /*7d10*/  UIMAD UR4, UR7, UR9, URZ ;  /* 0x00000009070472a4 */ /* 0x000fd8000f8e023f */
.L_x_2771:
        /* <DEDUP_REMOVED lines=18> */
[----:B------:R-:W-:Y:S01]  /*7e40*/  ULOP3.LUT UR7, URZ, UR7, URZ, 0x33, !UPT ;  /* 0x000000073f077292 */ /* 0x000fe2000f8e333f */
[----:B------:R-:W-:-:S03]  /*7e50*/  ULDC UR4, c[0x0][0xb2c] ;  /* 0x0002cb0000047ab9 */ /* 0x000fc60000000800 */
[----:B------:R-:W-:-:S03]  /*7e60*/  UIADD3 UR7, UR7, UR4, URZ ;  /* 0x0000000407077290 */ /* 0x000fc6000fffe03f */
[----:B------:R-:W1:Y:S01]  /*7e70*/  LDC R3, c[0x0][0x290] ;  /* 0x0000a400ff037b82 */ /* 0x000e620000000800 */
[----:B------:R-:W-:Y:S01]  /*7e80*/  UIMAD UR35, UR7, 0x60, URZ ;  /* 0x00000060072378a4 */ /* 0x000fe2000f8e023f */
[----:B------:R-:W-:-:S05]  /*7e90*/  ULDC UR4, c[0x0][0x74c] ;  /* 0x0001d30000047ab9 */ /* 0x000fca0000000800 */
        /* <DEDUP_REMOVED lines=56> */
.L_x_2810:
        /* <DEDUP_REMOVED lines=9> */
.L_x_2775:
        /* <DEDUP_REMOVED lines=108> */
.L_x_2786:
[----:B-1----:R-:W-:-:S05]  /*8970*/  IMAD.MOV.U32 R13, RZ, RZ, 0x1 ;  /* 0x00000001ff0d7424 */ /* 0x002fca00078e00ff */
[----:B------:R-:W-:-:S04]  /*8980*/  SHF.L.U32 R13, R13, 0x1f, RZ ;  /* 0x0000001f0d0d7819 */ /* 0x000fc800000006ff */
[----:B------:R-:W1:Y:S02]  /*8990*/  SYNCS.PHASECHK.TRANS64.TRYWAIT P1, [R12+URZ+0x36438], R13 ;  /* 0x0364380d0c0075a7 */ /* 0x000e64000802017f */
[----:B-1----:R-:W-:Y:S05]  /*89a0*/  @!P1 BRA `(.L_x_2778) ;  /* 0x0000001c00109947 */ /* 0x002fea0003800000 */
.L_x_2811:
        /* <DEDUP_REMOVED lines=8> */
.L_x_2779:
        /* <DEDUP_REMOVED lines=48> */
.L_x_2812:
        /* <DEDUP_REMOVED lines=8> */
.L_x_2781:
        /* <DEDUP_REMOVED lines=46> */
.L_x_2813:
        /* <DEDUP_REMOVED lines=12> */
.L_x_2783:
        /* <DEDUP_REMOVED lines=37> */
.L_x_2815:
        /* <DEDUP_REMOVED lines=8> */
.L_x_2785:
        /* <DEDUP_REMOVED lines=41> */
.L_x_2777:
[----:B--2---:R-:W2:Y:S01]  /*96b0*/  LDL.LU R4, [R1+0x4] ;  /* 0x0000040001047983 */ /* 0x004ea20000300800 */
[----:B------:R-:W-:-:S03]  /*96c0*/  IMAD.MOV.U32 R10, RZ, RZ, 0x1 ;  /* 0x00000001ff0a7424 */ /* 0x000fc600078e00ff */
[----:B------:R3:W5:Y:S01]  /*96d0*/  LDL R5, [R1+0x8] ;  /* 0x0000080001057983 */ /* 0x0007620000100800 */
[----:B--2---:R-:W-:-:S13]  /*96e0*/  ISETP.NE.AND P1, PT, R4, RZ, PT ;  /* 0x000000ff0400720c */ /* 0x004fda0003f25270 */
[----:B---3--:R-:W-:Y:S05]  /*96f0*/  @!P1 BRA `(.L_x_2776) ;  /* 0x0000000400889947 */ /* 0x008fea0003800000 */
[----:B------:R-:W2:Y:S02]  /*9700*/  SYNCS.PHASECHK.TRANS64.TRYWAIT P1, [R12+URZ+0x36438], R13 ;  /* 0x0364380d0c0075a7 */ /* 0x000ea4000802017f */
[----:B--2---:R-:W-:Y:S05]  /*9710*/  @!P1 BRA `(.L_x_2787) ;  /* 0x0000001000149947 */ /* 0x004fea0003800000 */
.L_x_2816:
        /* <DEDUP_REMOVED lines=8> */
.L_x_2788:
        /* <DEDUP_REMOVED lines=41> */
.L_x_2817:
        /* <DEDUP_REMOVED lines=9> */
.L_x_2790:
        /* <DEDUP_REMOVED lines=38> */
.L_x_2776:
[----:B------:R-:W-:-:S04]  /*9d20*/  SHF.L.U32 R3, R10, 0x1f, RZ ;  /* 0x0000001f0a037819 */ /* 0x000fc800000006ff */
[----:B------:R-:W2:Y:S02]  /*9d30*/  SYNCS.PHASECHK.TRANS64.TRYWAIT P1, [R12+URZ+0x36438], R3 ;  /* 0x036438030c0075a7 */ /* 0x000ea4000802017f */
[----:B--2---:R-:W-:Y:S05]  /*9d40*/  @!P1 BRA `(.L_x_2791) ;  /* 0x0000000800b09947 */ /* 0x004fea0003800000 */
.L_x_2818:
[----:B------:R-:W-:Y:S05]  /*9d50*/  @P0 BRA `(.L_x_2792) ;  /* 0x0000000000180947 */ /* 0x000fea0003800000 */
[----:B------:R-:W3:Y:S01]  /*9d60*/  S2R R0, SR_TID.X ;  /* 0x0000000000007919 */ /* 0x000ee20000002100 */
[----:B--2---:R-:W-:-:S04]  /*9d70*/  IMAD.MOV.U32 R3, RZ, RZ, 0x6100 ;  /* 0x00006100ff037424 */ /* 0x004fc800078e00ff */
[----:B------:R4:W-:Y:S01]  /*9d80*/  SYNCS.ARRIVE.TRANS64 RZ, [R12+URZ+0x36430], R3 ;  /* 0x036430030cff79a7 */ /* 0x0009e2000800003f */
[----:B---3--:R-:W-:-:S13]  /*9d90*/  LOP3.LUT P0, RZ, R0, 0x1f, RZ, 0xc0, !PT ;  /* 0x0000001f00ff7812 */ /* 0x008fda000780c0ff */
[----:B----4-:R-:W-:Y:S05]  /*9da0*/  @!P0 BRA `(.L_x_2792) ;  /* 0x0000000000048947 */ /* 0x010fea0003800000 */
[----:B------:R-:W-:Y:S01]  /*9db0*/  BPT.TRAP 0x1 ;  /* 0x000000040000795c */ /* 0x000fe20000300000 */
.L_x_2792:
        /* <DEDUP_REMOVED lines=45> */
.L_x_2773:
[----:B------:R-:W-:Y:S05]  /*a090*/  BSYNC B1 ;  /* 0x0000000000017941 */ /* 0x000fea0003800000 */
.L_x_2772:
[----:B------:R-:W-:-:S03]  /*a0a0*/  UMOV UR4, 0xffffffff ;  /* 0xffffffff00047882 */ /* 0x000fc60000000000 */
[----:B------:R-:W-:Y:S05]  /*a0b0*/  BRA.DIV UR4, `(.L_x_2793) ;  /* 0x0000000604e87947 */ /* 0x000fea000b800000 */
[----:B------:R-:W-:-:S13]  /*a0c0*/  ELECT P6, URZ, PT ;  /* 0x00000000003f782f */ /* 0x000fda00038c0000 */
.L_x_2821:
[----:B------:R-:W-:Y:S05]  /*a0d0*/  @!P6 BRA `(.L_x_2716) ;  /* 0x000000000074e947 */ /* 0x000fea0003800000 */
[----:B------:R-:W2:Y:S02]  /*a0e0*/  LDL.LU R0, [R1+0xc] ;  /* 0x00000c0001007983 */ /* 0x000ea40000300800 */
[----:B--2---:R-:W-:-:S04]  /*a0f0*/  LOP3.LUT R0, R0, 0x2, RZ, 0xfc, !PT ;  /* 0x0000000200007812 */ /* 0x004fc800078efcff */
[----:B------:R-:W-:-:S13]  /*a100*/  ISETP.NE.AND P2, PT, R0, 0x3, PT ;  /* 0x000000030000780c */ /* 0x000fda0003f45270 */
[----:B------:R-:W-:Y:S05]  /*a110*/  @!P2 BRA `(.L_x_2794) ;  /* 0x000000000004a947 */ /* 0x000fea0003800000 */
[----:B------:R-:W-:Y:S01]  /*a120*/  BPT.TRAP 0x1 ;  /* 0x000000040000795c */ /* 0x000fe20000300000 */
.L_x_2794:
        /* <DEDUP_REMOVED lines=15> */
.L_x_2822:
[----:B------:R-:W3:Y:S02]  /*a220*/  SYNCS.PHASECHK.TRANS64.TRYWAIT P0, [R23+URZ], R0 ;  /* 0x00000000170075a7 */ /* 0x000ee4000800017f */
[----:B---3--:R-:W-:Y:S05]  /*a230*/  @!P0 BRA `(.L_x_2796) ;  /* 0x0000000400bc8947 */ /* 0x008fea0003800000 */
.L_x_2823:
[----:B------:R-:W-:Y:S05]  /*a240*/  @!P2 BRA `(.L_x_2797) ;  /* 0x000000000004a947 */ /* 0x000fea0003800000 */
[----:B------:R-:W-:Y:S01]  /*a250*/  BPT.TRAP 0x1 ;  /* 0x000000040000795c */ /* 0x000fe20000300000 */
.L_x_2797:
[----:B------:R-:W-:-:S07]  /*a260*/  SHF.L.U32 R10, R10, 0x1f, RZ ;  /* 0x0000001f0a0a7819 */ /* 0x000fce00000006ff */
.L_x_2798:
[----:B----4-:R4:W1:Y:S02]  /*a270*/  SYNCS.PHASECHK.TRANS64.TRYWAIT P0, [R7+URZ+0x36438], R10 ;  /* 0x0364380a070075a7 */ /* 0x010864000800017f */
[----:B-1----:R-:W-:Y:S05]  /*a280*/  @!P0 NANOSLEEP.SYNCS 0x989680 ;  /* 0x009896800000895d */ /* 0x002fea0003900000 */
[----:B------:R-:W1:Y:S02]  /*a290*/  @!P0 SYNCS.PHASECHK.TRANS64 P0, [R7+URZ+0x36438], R10 ;  /* 0x0364380a070085a7 */ /* 0x000e64000800007f */
[----:B-1----:R-:W-:Y:S05]  /*a2a0*/  @!P0 BRA `(.L_x_2798) ;  /* 0xfffffffc00f08947 */ /* 0x002fea000383ffff */
.L_x_2716:
[----:B------:R-:W-:Y:S05]  /*a2b0*/  BSYNC B0 ;  /* 0x0000000000007941 */ /* 0x000fea0003800000 */
.L_x_2714:
[----:B------:R-:W-:Y:S05]  /*a2c0*/  EXIT ;  /* 0x000000000000794d */ /* 0x000fea0003800000 */
.L_x_2669:
[----:B------:R-:W-:Y:S02]  /*a2d0*/  IMAD.MOV.U32 R12, RZ, RZ, RZ ;  /* 0x000000ffff0c7224 */ /* 0x000fe400078e00ff */
[----:B------:R-:W-:Y:S02]  /*a2e0*/  IMAD.MOV.U32 R11, RZ, RZ, 0x1f ;  /* 0x0000001fff0b7424 */ /* 0x000fe400078e00ff */
[----:B------:R-:W-:-:S07]  /*a2f0*/  IMAD.MOV.U32 R15, RZ, RZ, -0x1 ;  /* 0xffffffffff0f7424 */ /* 0x000fce00078e00ff */
[----:B------:R-:W-:Y:S05]  /*a300*/  WARPSYNC.COLLECTIVE R15, `(.L_x_2799) ;  /* 0x000000000f087348 */ /* 0x000fea0003c00000 */
[----:B------:R1:W2:Y:S02]  /*a310*/  SHFL.IDX P6, R14, R13, R12, R11 ;  /* 0x0000000c0d0e7389 */ /* 0x0002a400000c000b */
[----:B-12---:R-:W-:Y:S01]  /*a320*/  ENDCOLLECTIVE ;  /* 0x000000000000791b */ /* 0x006fe20003800000 */
.L_x_2799:
[----:B------:R-:W-:Y:S05]  /*a330*/  BRA `(.L_x_2800) ;  /* 0xffffff6c00cc7947 */ /* 0x000fea000383ffff */
.L_x_2671:
[----:B--2---:R-:W-:-:S04]  /*a340*/  IMAD.U32 R3, RZ, RZ, UR40 ;  /* 0x00000028ff037e24 */ /* 0x004fc8000f8e00ff */
[----:B------:R2:W3:Y:S03]  /*a350*/  SYNCS.PHASECHK.TRANS64.TRYWAIT P0, [R3+URZ+0x36400], R10 ;  /* 0x0364000a030075a7 */ /* 0x0004e6000800017f */
[----:B---3--:R-:W-:Y:S05]  /*a360*/  @!P0 NANOSLEEP.SYNCS 0x989680 ;  /* 0x009896800000895d */ /* 0x008fea0003900000 */
[----:B------:R-:W3:Y:S02]  /*a370*/  @!P0 SYNCS.PHASECHK.TRANS64 P0, [R3+URZ+0x36400], R10 ;  /* 0x0364000a030085a7 */ /* 0x000ee4000800007f */
[----:B---3--:R-:W-:Y:S05]  /*a380*/  @!P0 BRA `(.L_x_2671) ;  /* 0xfffffffc00ec8947 */ /* 0x008fea000383ffff */
[----:B------:R-:W-:Y:S05]  /*a390*/  BRA `(.L_x_2670) ;  /* 0xffffff7000007947 */ /* 0x000fea000383ffff */
.L_x_2675:
[----:B--2---:R2:W3:Y:S02]  /*a3a0*/  SYNCS.PHASECHK.TRANS64.TRYWAIT P1, [R3+URZ+0x36410], R10 ;  /* 0x0364100a030075a7 */ /* 0x0044e4000802017f */
[----:B---3--:R-:W-:Y:S05]  /*a3b0*/  @!P1 NANOSLEEP.SYNCS 0x989680 ;  /* 0x009896800000995d */ /* 0x008fea0003900000 */
[----:B------:R-:W3:Y:S02]  /*a3c0*/  @!P1 SYNCS.PHASECHK.TRANS64 P1, [R3+URZ+0x36410], R10 ;  /* 0x0364100a030095a7 */ /* 0x000ee4000802007f */
[----:B---3--:R-:W-:Y:S05]  /*a3d0*/  @!P1 BRA `(.L_x_2675) ;  /* 0xfffffffc00f09947 */ /* 0x008fea000383ffff */
[----:B------:R-:W-:Y:S05]  /*a3e0*/  BRA `(.L_x_2674) ;  /* 0xffffff7400d07947 */ /* 0x000fea000383ffff */
.L_x_2679:
[----:B-1----:R-:W-:-:S04]  /*a3f0*/  IMAD.U32 R121, RZ, RZ, UR40 ;  /* 0x00000028ff797e24 */ /* 0x002fc8000f8e00ff */
[----:B------:R1:W2:Y:S03]  /*a400*/  SYNCS.PHASECHK.TRANS64.TRYWAIT P1, [R121+URZ+0x36430], R14 ;  /* 0x0364300e790075a7 */ /* 0x0002a6000802017f */
[----:B--2---:R-:W-:Y:S05]  /*a410*/  @!P1 NANOSLEEP.SYNCS 0x989680 ;  /* 0x009896800000995d */ /* 0x004fea0003900000 */
[----:B------:R-:W2:Y:S02]  /*a420*/  @!P1 SYNCS.PHASECHK.TRANS64 P1, [R121+URZ+0x36430], R14 ;  /* 0x0364300e790095a7 */ /* 0x000ea4000802007f */
[----:B--2---:R-:W-:Y:S05]  /*a430*/  @!P1 BRA `(.L_x_2679) ;  /* 0xfffffffc00ec9947 */ /* 0x004fea000383ffff */
[----:B------:R-:W-:Y:S05]  /*a440*/  BRA `(.L_x_2678) ;  /* 0xffffff7c00f47947 */ /* 0x000fea000383ffff */
.L_x_2723:
[----:B------:R-:W-:Y:S01]  /*a450*/  BSSY B1, `(.L_x_2801) ;  /* 0x0000005000017945 */ /* 0x000fe20003800000 */
[----:B------:R-:W-:-:S07]  /*a460*/  IMAD.MOV.U32 R15, RZ, RZ, -0x1 ;  /* 0xffffffffff0f7424 */ /* 0x000fce00078e00ff */
[----:B------:R-:W-:Y:S05]  /*a470*/  WARPSYNC.COLLECTIVE R15, `(.L_x_2802) ;  /* 0x000000000f087348 */ /* 0x000fea0003c00000 */
[----:B------:R-:W-:Y:S01]  /*a480*/  NOP ;  /* 0x0000000000007918 */ /* 0x000fe20000000000 */
[----:B------:R-:W-:Y:S01]  /*a490*/  ENDCOLLECTIVE ;  /* 0x000000000000791b */ /* 0x000fe20003800000 */
.L_x_2802:
[----:B------:R-:W-:Y:S05]  /*a4a0*/  BSYNC B1 ;  /* 0x0000000000017941 */ /* 0x000fea0003800000 */
.L_x_2801:
[----:B------:R-:W-:Y:S05]  /*a4b0*/  BRA `(.L_x_2803) ;  /* 0xffffffc000947947 */ /* 0x000fea000383ffff */
.L_x_2740:
[----:B------:R-:W-:Y:S01]  /*a4c0*/  BSSY B1, `(.L_x_2804) ;  /* 0x0000005000017945 */ /* 0x000fe20003800000 */
[----:B------:R-:W-:-:S07]  /*a4d0*/  IMAD.MOV.U32 R15, RZ, RZ, -0x1 ;  /* 0xffffffffff0f7424 */ /* 0x000fce00078e00ff */
[----:B------:R-:W-:Y:S05]  /*a4e0*/  WARPSYNC.COLLECTIVE R15, `(.L_x_2805) ;  /* 0x000000000f087348 */ /* 0x000fea0003c00000 */
[----:B------:R-:W-:Y:S01]  /*a4f0*/  NOP ;  /* 0x0000000000007918 */ /* 0x000fe20000000000 */
[----:B------:R-:W-:Y:S01]  /*a500*/  ENDCOLLECTIVE ;  /* 0x000000000000791b */ /* 0x000fe20003800000 */
.L_x_2805:
[----:B------:R-:W-:Y:S05]  /*a510*/  BSYNC B1 ;  /* 0x0000000000017941 */ /* 0x000fea0003800000 */
.L_x_2804:
[----:B------:R-:W-:Y:S05]  /*a520*/  BRA `(.L_x_2806) ;  /* 0xffffffc800987947 */ /* 0x000fea000383ffff */
.L_x_2756:
[----:B------:R-:W-:Y:S01]  /*a530*/  BSSY B1, `(.L_x_2807) ;  /* 0x0000005000017945 */ /* 0x000fe20003800000 */
[----:B------:R-:W-:-:S07]  /*a540*/  IMAD.MOV.U32 R15, RZ, RZ, -0x1 ;  /* 0xffffffffff0f7424 */ /* 0x000fce00078e00ff */
[----:B------:R-:W-:Y:S05]  /*a550*/  WARPSYNC.COLLECTIVE R15, `(.L_x_2808) ;  /* 0x000000000f087348 */ /* 0x000fea0003c00000 */
[----:B------:R-:W-:Y:S01]  /*a560*/  NOP ;  /* 0x0000000000007918 */ /* 0x000fe20000000000 */
[----:B------:R-:W-:Y:S01]  /*a570*/  ENDCOLLECTIVE ;  /* 0x000000000000791b */ /* 0x000fe20003800000 */
.L_x_2808:
[----:B------:R-:W-:Y:S05]  /*a580*/  BSYNC B1 ;  /* 0x0000000000017941 */ /* 0x000fea0003800000 */
.L_x_2807:
[----:B------:R-:W-:Y:S05]  /*a590*/  BRA `(.L_x_2809) ;  /* 0xffffffd000247947 */ /* 0x000fea000383ffff */
.L_x_2774:
[----:B-1----:R1:W2:Y:S02]  /*a5a0*/  SYNCS.PHASECHK.TRANS64.TRYWAIT P1, [R12+URZ+0x36420], R13 ;  /* 0x0364200d0c0075a7 */ /* 0x0022a4000802017f */
[----:B--2---:R-:W-:Y:S05]  /*a5b0*/  @!P1 NANOSLEEP.SYNCS 0x989680 ;  /* 0x009896800000995d */ /* 0x004fea0003900000 */
[----:B------:R-:W2:Y:S02]  /*a5c0*/  @!P1 SYNCS.PHASECHK.TRANS64 P1, [R12+URZ+0x36420], R13 ;  /* 0x0364200d0c0095a7 */ /* 0x000ea4000802007f */
[----:B--2---:R-:W-:Y:S05]  /*a5d0*/  @!P1 BRA `(.L_x_2774) ;  /* 0xfffffffc00f09947 */ /* 0x004fea000383ffff */
[----:B------:R-:W-:Y:S05]  /*a5e0*/  BRA `(.L_x_2810) ;  /* 0xffffffdc000c7947 */ /* 0x000fea000383ffff */
.L_x_2778:
[----:B-1----:R1:W3:Y:S02]  /*a5f0*/  SYNCS.PHASECHK.TRANS64.TRYWAIT P1, [R12+URZ+0x36438], R13 ;  /* 0x0364380d0c0075a7 */ /* 0x0022e4000802017f */
[----:B---3--:R-:W-:Y:S05]  /*a600*/  @!P1 NANOSLEEP.SYNCS 0x989680 ;  /* 0x009896800000995d */ /* 0x008fea0003900000 */
[----:B------:R-:W3:Y:S02]  /*a610*/  @!P1 SYNCS.PHASECHK.TRANS64 P1, [R12+URZ+0x36438], R13 ;  /* 0x0364380d0c0095a7 */ /* 0x000ee4000802007f */
[----:B---3--:R-:W-:Y:S05]  /*a620*/  @!P1 BRA `(.L_x_2778) ;  /* 0xfffffffc00f09947 */ /* 0x008fea000383ffff */
[----:B------:R-:W-:Y:S05]  /*a630*/  BRA `(.L_x_2811) ;  /* 0xffffffe000dc7947 */ /* 0x000fea000383ffff */
.L_x_2780:
[----:B--2---:R2:W3:Y:S02]  /*a640*/  SYNCS.PHASECHK.TRANS64.TRYWAIT P1, [R12+URZ+0x36428], R0 ;  /* 0x036428000c0075a7 */ /* 0x0044e4000802017f */
[----:B---3--:R-:W-:Y:S05]  /*a650*/  @!P1 NANOSLEEP.SYNCS 0x989680 ;  /* 0x009896800000995d */ /* 0x008fea0003900000 */
[----:B------:R-:W3:Y:S02]  /*a660*/  @!P1 SYNCS.PHASECHK.TRANS64 P1, [R12+URZ+0x36428], R0 ;  /* 0x036428000c0095a7 */ /* 0x000ee4000802007f */
[----:B---3--:R-:W-:Y:S05]  /*a670*/  @!P1 BRA `(.L_x_2780) ;  /* 0xfffffffc00f09947 */ /* 0x008fea000383ffff */
[----:B------:R-:W-:Y:S05]  /*a680*/  BRA `(.L_x_2812) ;  /* 0xffffffe400a87947 */ /* 0x000fea000383ffff */
.L_x_2782:
        /* <DEDUP_REMOVED lines=8> */
.L_x_2784:
[----:B------:R-:W-:-:S07]  /*a710*/  SHF.L.U32 R5, R16, 0x1f, RZ ;  /* 0x0000001f10057819 */ /* 0x000fce00000006ff */
.L_x_2814:
[----:B---3--:R3:W4:Y:S02]  /*a720*/  SYNCS.PHASECHK.TRANS64.TRYWAIT P1, [R12+URZ+0x36420], R5 ;  /* 0x036420050c0075a7 */ /* 0x008724000802017f */
[----:B----4-:R-:W-:Y:S05]  /*a730*/  @!P1 NANOSLEEP.SYNCS 0x989680 ;  /* 0x009896800000995d */ /* 0x010fea0003900000 */
[----:B------:R-:W4:Y:S02]  /*a740*/  @!P1 SYNCS.PHASECHK.TRANS64 P1, [R12+URZ+0x36420], R5 ;  /* 0x036420050c0095a7 */ /* 0x000f24000802007f */
[----:B----4-:R-:W-:Y:S05]  /*a750*/  @!P1 BRA `(.L_x_2814) ;  /* 0xfffffffc00f09947 */ /* 0x010fea000383ffff */
[----:B------:R-:W-:Y:S05]  /*a760*/  BRA `(.L_x_2815) ;  /* 0xffffffec000c7947 */ /* 0x000fea000383ffff */
.L_x_2787:
[----:B--2---:R2:W3:Y:S02]  /*a770*/  SYNCS.PHASECHK.TRANS64.TRYWAIT P1, [R12+URZ+0x36438], R13 ;  /* 0x0364380d0c0075a7 */ /* 0x0044e4000802017f */
[----:B---3--:R-:W-:Y:S05]  /*a780*/  @!P1 NANOSLEEP.SYNCS 0x989680 ;  /* 0x009896800000995d */ /* 0x008fea0003900000 */
[----:B------:R-:W3:Y:S02]  /*a790*/  @!P1 SYNCS.PHASECHK.TRANS64 P1, [R12+URZ+0x36438], R13 ;  /* 0x0364380d0c0095a7 */ /* 0x000ee4000802007f */
[----:B---3--:R-:W-:Y:S05]  /*a7a0*/  @!P1 BRA `(.L_x_2787) ;  /* 0xfffffffc00f09947 */ /* 0x008fea000383ffff */
[----:B------:R-:W-:Y:S05]  /*a7b0*/  BRA `(.L_x_2816) ;  /* 0xffffffec00d87947 */ /* 0x000fea000383ffff */
.L_x_2789:
[----:B-1----:R1:W2:Y:S02]  /*a7c0*/  SYNCS.PHASECHK.TRANS64.TRYWAIT P1, [R12+URZ+0x36428], R5 ;  /* 0x036428050c0075a7 */ /* 0x0022a4000802017f */
[----:B--2---:R-:W-:Y:S05]  /*a7d0*/  @!P1 NANOSLEEP.SYNCS 0x989680 ;  /* 0x009896800000995d */ /* 0x004fea0003900000 */
[----:B------:R-:W2:Y:S02]  /*a7e0*/  @!P1 SYNCS.PHASECHK.TRANS64 P1, [R12+URZ+0x36428], R5 ;  /* 0x036428050c0095a7 */ /* 0x000ea4000802007f */
[----:B--2---:R-:W-:Y:S05]  /*a7f0*/  @!P1 BRA `(.L_x_2789) ;  /* 0xfffffffc00f09947 */ /* 0x004fea000383ffff */
[----:B------:R-:W-:Y:S05]  /*a800*/  BRA `(.L_x_2817) ;  /* 0xfffffff000887947 */ /* 0x000fea000383ffff */
.L_x_2791:
[----:B--2---:R2:W3:Y:S02]  /*a810*/  SYNCS.PHASECHK.TRANS64.TRYWAIT P1, [R12+URZ+0x36438], R3 ;  /* 0x036438030c0075a7 */ /* 0x0044e4000802017f */
[----:B---3--:R-:W-:Y:S05]  /*a820*/  @!P1 NANOSLEEP.SYNCS 0x989680 ;  /* 0x009896800000995d */ /* 0x008fea0003900000 */
[----:B------:R-:W3:Y:S02]  /*a830*/  @!P1 SYNCS.PHASECHK.TRANS64 P1, [R12+URZ+0x36438], R3 ;  /* 0x036438030c0095a7 */ /* 0x000ee4000802007f */
[----:B---3--:R-:W-:Y:S05]  /*a840*/  @!P1 BRA `(.L_x_2791) ;  /* 0xfffffffc00f09947 */ /* 0x008fea000383ffff */
[----:B------:R-:W-:Y:S05]  /*a850*/  BRA `(.L_x_2818) ;  /* 0xfffffff4003c7947 */ /* 0x000fea000383ffff */
.L_x_2793:
[----:B------:R-:W-:Y:S01]  /*a860*/  BSSY B1, `(.L_x_2819) ;  /* 0x0000006000017945 */ /* 0x000fe20003800000 */
[----:B------:R-:W-:-:S07]  /*a870*/  IMAD.MOV.U32 R15, RZ, RZ, -0x1 ;  /* 0xffffffffff0f7424 */ /* 0x000fce00078e00ff */
[----:B-1----:R-:W-:Y:S05]  /*a880*/  WARPSYNC.COLLECTIVE R15, `(.L_x_2820) ;  /* 0x000000000f0c7348 */ /* 0x002fea0003c00000 */
[----:B------:R-:W-:Y:S02]  /*a890*/  ELECT P6, UR62, PT ;  /* 0x00000000003e782f */ /* 0x000fe400038c0000 */
[----:B------:R-:W-:Y:S01]  /*a8a0*/  MOV R14, UR62 ;  /* 0x0000003e000e7c02 */ /* 0x000fe20008000f00 */
[----:B-1----:R-:W-:Y:S10]  /*a8b0*/  ENDCOLLECTIVE ;  /* 0x000000000000791b */ /* 0x002ff40003800000 */
.L_x_2820:
[----:B------:R-:W-:Y:S05]  /*a8c0*/  BSYNC B1 ;  /* 0x0000000000017941 */ /* 0x000fea0003800000 */
.L_x_2819:
[----:B------:R-:W-:Y:S05]  /*a8d0*/  BRA `(.L_x_2821) ;  /* 0xfffffff400fc7947 */ /* 0x000fea000383ffff */
.L_x_2795:
[----:B--2---:R2:W3:Y:S02]  /*a8e0*/  SYNCS.PHASECHK.TRANS64.TRYWAIT P0, [R5+URZ], R2 ;  /* 0x00000002050075a7 */ /* 0x0044e4000800017f */
[----:B---3--:R-:W-:Y:S05]  /*a8f0*/  @!P0 NANOSLEEP.SYNCS 0x989680 ;  /* 0x009896800000895d */ /* 0x008fea0003900000 */
[----:B------:R-:W3:Y:S02]  /*a900*/  @!P0 SYNCS.PHASECHK.TRANS64 P0, [R5+URZ], R2 ;  /* 0x00000002050085a7 */ /* 0x000ee4000800007f */
[----:B---3--:R-:W-:Y:S05]  /*a910*/  @!P0 BRA `(.L_x_2795) ;  /* 0xfffffffc00f08947 */ /* 0x008fea000383ffff */
[----:B------:R-:W-:Y:S05]  /*a920*/  BRA `(.L_x_2822) ;  /* 0xfffffff8003c7947 */ /* 0x000fea000383ffff */
.L_x_2796:
[----:B---3--:R3:W4:Y:S02]  /*a930*/  SYNCS.PHASECHK.TRANS64.TRYWAIT P0, [R23+URZ], R0 ;  /* 0x00000000170075a7 */ /* 0x008724000800017f */
[----:B----4-:R-:W-:Y:S05]  /*a940*/  @!P0 NANOSLEEP.SYNCS 0x989680 ;  /* 0x009896800000895d */ /* 0x010fea0003900000 */
[----:B------:R-:W4:Y:S02]  /*a950*/  @!P0 SYNCS.PHASECHK.TRANS64 P0, [R23+URZ], R0 ;  /* 0x00000000170085a7 */ /* 0x000f24000800007f */
[----:B----4-:R-:W-:Y:S05]  /*a960*/  @!P0 BRA `(.L_x_2796) ;  /* 0xfffffffc00f08947 */ /* 0x010fea000383ffff */
[----:B------:R-:W-:Y:S05]  /*a970*/  BRA `(.L_x_2823) ;  /* 0xfffffff800307947 */ /* 0x000fea000383ffff */
.L_x_2824:
        /* <DEDUP_REMOVED lines=16> */
.L_x_7666:


//--------------------- .text._ZN7cutlass13device_kernelIN5flash11enable_sm90INS1_16FlashAttnBwdSm90INS1_25CollectiveMainloopBwdSm90ILi2ELi1ELi1EN4cute5tupleIJNS5_1CILi1EEES8_S8_EEENS6_IJNS7_ILi64EEENS7_ILi96EEENS7_ILi192EEEEEENS_6half_tEfNS_4arch4Sm90ELb1ELb0ELb1ELb0ELb0ELb0ELb1ELb0ELi3ELi1ELi1ELi1ELb0EEENS1_24CollectiveEpilogueBwdGQAISD_fSG_Li384ELb0ELb0EEENS1_25SingleTileBwdLPTSchedulerILb0ELi96ELb0EEEEEEEEEvNT_6ParamsE --------------------------
	.section	.text._ZN7cutlass13device_kernelIN5flash11enable_sm90INS1_16FlashAttnBwdSm90INS1_25CollectiveMainloopBwdSm90ILi2ELi1ELi1EN4cute5tupleIJNS5_1CILi1EEES8_S8_EEENS6_IJNS7_ILi64EEENS7_ILi96EEENS7_ILi192EEEEEENS_6half_tEfNS_4arch4Sm90ELb1ELb0ELb1ELb0ELb0ELb0ELb1ELb0ELi3ELi1ELi1ELi1ELb0EEENS1_24CollectiveEpilogueBwdGQAISD_fSG_Li384ELb0ELb0EEENS1_25SingleTileBwdLPTSchedulerILb0ELi96ELb0EEEEEEEEEvNT_6ParamsE,"ax",@progbits
	.align	128
.text._ZN7cutlass13device_kernelIN5flash11enable_sm90INS1_16FlashAttnBwdSm90INS1_25CollectiveMainloopBwdSm90ILi2ELi1ELi1EN4cute5tupleIJNS5_1CILi1EEES8_S8_EEENS6_IJNS7_ILi64EEENS7_ILi96EEENS7_ILi192EEEEEENS_6half_tEfNS_4arch4Sm90ELb1ELb0ELb1ELb0ELb0ELb0ELb1ELb0ELi3ELi1ELi1ELi1ELb0EEENS1_24CollectiveEpilogueBwdGQAISD_fSG_Li384ELb0ELb0EEENS1_25SingleTileBwdLPTSchedulerILb0ELi96ELb0EEEEEEEEEvNT_6ParamsE:
        .type           _ZN7cutlass13device_kernelIN5flash11enable_sm90INS1_16FlashAttnBwdSm90INS1_25CollectiveMainloopBwdSm90ILi2ELi1ELi1EN4cute5tupleIJNS5_1CILi1EEES8_S8_EEENS6_IJNS7_ILi64EEENS7_ILi96EEENS7_ILi192EEEEEENS_6half_tEfNS_4arch4Sm90ELb1ELb0ELb1ELb0ELb0ELb0ELb1ELb0ELi3ELi1ELi1ELi1ELb0EEENS1_24CollectiveEpilogueBwdGQAISD_fSG_Li384ELb0ELb0EEENS1_25SingleTileBwdLPTSchedulerILb0ELi96ELb0EEEEEEEEEvNT_6ParamsE,@function
        .size           _ZN7cutlass13device_kernelIN5flash11enable_sm90INS1_16FlashAttnBwdSm90INS1_25CollectiveMainloopBwdSm90ILi2ELi1ELi1EN4cute5tupleIJNS5_1CILi1EEES8_S8_EEENS6_IJNS7_ILi64EEENS7_ILi96EEENS7_ILi192EEEEEENS_6half_tEfNS_4arch4Sm90ELb1ELb0ELb1ELb0ELb0ELb0ELb1ELb0ELi3ELi1ELi1ELi1ELb0EEENS1_24CollectiveEpilogueBwdGQAISD_fSG_Li384ELb0ELb0EEENS1_25SingleTileBwdLPTSchedulerILb0ELi96ELb0EEEEEEEEEvNT_6ParamsE,(.L_x_7667 - _ZN7cutlass13device_kernelIN5flash11enable_sm90INS1_16FlashAttnBwdSm90INS1_25CollectiveMainloopBwdSm90ILi2ELi1ELi1EN4cute5tupleIJNS5_1CILi1EEES8_S8_EEENS6_IJNS7_ILi64EEENS7_ILi96EEENS7_ILi192EEEEEENS_6half_tEfNS_4arch4Sm90ELb1ELb0ELb1ELb0ELb0ELb0ELb1ELb0ELi3ELi1ELi1ELi1ELb0EEENS1_24CollectiveEpilogueBwdGQAISD_fSG_Li384ELb0ELb0EEENS1_25SingleTileBwdLPTSchedulerILb0ELi96ELb0EEEEEEEEEvNT_6ParamsE)
        .other          _ZN7cutlass13device_kernelIN5flash11enable_sm90INS1_16FlashAttnBwdSm90INS1_25CollectiveMainloopBwdSm90ILi2ELi1ELi1EN4cute5tupleIJNS5_1CILi1EEES8_S8_EEENS6_IJNS7_ILi64EEENS7_ILi96EEENS7_ILi192EEEEEENS_6half_tEfNS_4arch4Sm90ELb1ELb0ELb1ELb0ELb0ELb0ELb1ELb0ELi3ELi1ELi1ELi1ELb0EEENS1_24CollectiveEpilogueBwdGQAISD_fSG_Li384ELb0ELb0EEENS1_25SingleTileBwdLPTSchedulerILb0ELi96ELb0EEEEEEEEEvNT_6ParamsE,@"STO_CUDA_ENTRY STV_DEFAULT"
_ZN7cutlass13device_kernelIN5flash11enable_sm90INS1_16FlashAttnBwdSm90INS1_25CollectiveMainloopBwdSm90ILi2ELi1ELi1EN4cute5tupleIJNS5_1CILi1EEES8_S8_EEENS6_IJNS7_ILi64EEENS7_ILi96EEENS7_ILi192EEEEEENS_6half_tEfNS_4arch4Sm90ELb1ELb0ELb1ELb0ELb0ELb0ELb1ELb0ELi3ELi1ELi1ELi1ELb0EEENS1_24CollectiveEpilogueBwdGQAISD_fSG_Li384ELb0ELb0EEENS1_25SingleTileBwdLPTSchedulerILb0ELi96ELb0EEEEEEEEEvNT_6ParamsE:
        /* <DEDUP_REMOVED lines=23> */
.L_x_2826:
[----:B------:R-:W-:Y:S05]  /*0170*/  BSYNC B0 ;  /* 0x0000000000007941 */ /* 0x000fea0003800000 */
.L_x_2825:
        /* <DEDUP_REMOVED lines=34> */
.L_x_2827:
        /* <DEDUP_REMOVED lines=20> */
.L_x_2828:
[----:B---3--:R-:W-:Y:S01]  /*04e0*/  ISETP.NE.AND P0, PT, R2, RZ, PT ;  /* 0x000000ff0200720c */ /* 0x008fe20003f05270 */
[----:B------:R-:W-:Y:S01]  /*04f0*/  IMAD.MOV.U32 R2, RZ, RZ, 0x1 ;  /* 0x00000001ff027424 */ /* 0x000fe200078e00ff */
[----:B------:R-:W-:Y:S01]  /*0500*/  NOP ;  /* 0x0000000000007918 */ /* 0x000fe20000000000 */
[----:B------:R-:W-:Y:S03]  /*0510*/  BSSY B6, `(.L_x_2829) ;  /* 0x00007d7000067945 */ /* 0x000fe60003800000 */
[----:B------:R-:W-:-:S05]  /*0520*/  SEL R2, R2, 0x2, !P0 ;  /* 0x0000000202027807 */ /* 0x000fca0004000000 */
[----:B------:R3:W-:Y:S01]  /*0530*/  STL [R1+0xc], R2 ;  /* 0x00000c0201007387 */ /* 0x0007e20000100800 */
[----:B-12-4-:R-:W-:Y:S06]  /*0540*/  BAR.SYNC.DEFER_BLOCKING 0x0 ;  /* 0x0000000000007b1d */ /* 0x016fec0000010000 */
[----:B------:R-:W-:Y:S05]  /*0550*/  @!P0 BRA `(.L_x_2830) ;  /* 0x0000004000d88947 */ /* 0x000fea0003800000 */
.L_x_2831:
        /* <DEDUP_REMOVED lines=32> */
.L_x_2832:
[----:B------:R-:W-:Y:S01]  /*0760*/  ULDC UR7, c[0x0][0x8cc] ;  /* 0x0002330000077ab9 */ /* 0x000fe20000000800 */
[----:B------:R-:W-:Y:S01]  /*0770*/  UMOV UR38, UR10 ;  /* 0x0000000a00267c82 */ /* 0x000fe20008000000 */
[----:B------:R-:W-:-:S11]  /*0780*/  UISETP.NE.AND UP0, UPT, UR7, 0x1, UPT ;  /* 0x000000010700788c */ /* 0x000fd6000bf05270 */
[----:B------:R-:W-:Y:S02]  /*0790*/  @UP0 ULDC.64 UR8, c[0x0][0x8d0] ;  /* 0x0002340000080ab9 */ /* 0x000fe40000000a00 */
[----:B------:R-:W-:-:S04]  /*07a0*/  UIMAD.WIDE.U32 UR4, UR10, UR8, URZ ;  /* 0x000000080a0472a5 */ /* 0x000fc8000f8e003f */
[----:B------:R-:W-:-:S04]  /*07b0*/  @UP0 USHF.R.U32.HI UR38, URZ, UR9, UR5 ;  /* 0x000000093f260299 */ /* 0x000fc80008011605 */
[----:B------:R-:W-:-:S12]  /*07c0*/  UIMAD UR4, UR38, UR7, URZ ;  /* 0x00000007260472a4 */ /* 0x000fd8000f8e023f */
.L_x_2833:
        /* <DEDUP_REMOVED lines=103> */
.L_x_2837:
        /* <DEDUP_REMOVED lines=15> */
.L_x_2836:
        /* <DEDUP_REMOVED lines=20> */
.L_x_2839:
        /* <DEDUP_REMOVED lines=15> */
.L_x_2838:
        /* <DEDUP_REMOVED lines=8> */
.L_x_2924:
        /* <DEDUP_REMOVED lines=19> */
.L_x_2841:
        /* <DEDUP_REMOVED lines=109> */
.L_x_2853:
[----:B------:R-:W-:-:S13]  /*19e0*/  ISETP.NE.AND P0, PT, R8, 0x3, PT ;  /* 0x000000030800780c */ /* 0x000fda0003f05270 */
[----:B-1----:R-:W-:Y:S05]  /*19f0*/  @!P0 BRA `(.L_x_2843) ;  /* 0x0000000000048947 */ /* 0x002fea0003800000 */
[----:B------:R-:W-:Y:S01]  /*1a00*/  BPT.TRAP 0x1 ;  /* 0x000000040000795c */ /* 0x000fe20000300000 */
.L_x_2843:
[----:B------:R-:W-:Y:S02]  /*1a10*/  LEA R3, R2, UR40, 0x3 ;  /* 0x0000002802037c11 */ /* 0x000fe4000f8e18ff */
[----:B------:R-:W-:-:S04]  /*1a20*/  SHF.L.U32 R10, R7, 0x1f, RZ ;  /* 0x0000001f070a7819 */ /* 0x000fc800000006ff */
[----:B------:R1:W2:Y:S01]  /*1a30*/  SYNCS.PHASECHK.TRANS64.TRYWAIT P1, [R3+URZ+0x36410], R10 ;  /* 0x0364100a030075a7 */ /* 0x0002a2000802017f */
[----:B------:R-:W-:Y:S05]  /*1a40*/  @!P0 BRA `(.L_x_2844) ;  /* 0x0000000000048947 */ /* 0x000fea0003800000 */
[----:B------:R-:W-:Y:S01]  /*1a50*/  BPT.TRAP 0x1 ;  /* 0x000000040000795c */ /* 0x000fe20000300000 */
.L_x_2844:
[----:B--2---:R-:W-:Y:S05]  /*1a60*/  @P1 BRA `(.L_x_2845) ;  /* 0x0000000000081947 */ /* 0x004fea0003800000 */
[----:B------:R-:W2:Y:S02]  /*1a70*/  SYNCS.PHASECHK.TRANS64.TRYWAIT P1, [R3+URZ+0x36410], R10 ;  /* 0x0364100a030075a7 */ /* 0x000ea4000802017f */
[----:B--2---:R-:W-:Y:S05]  /*1a80*/  @!P1 BRA `(.L_x_2846) ;  /* 0x0000006800389947 */ /* 0x004fea0003800000 */
.L_x_2845:
        /* <DEDUP_REMOVED lines=103> */
.L_x_2847:
[----:B------:R-:W-:-:S04]  /*2100*/  SHF.L.U32 R14, R5, 0x1f, RZ ;  /* 0x0000001f050e7819 */ /* 0x000fc800000006ff */
[----:B------:R1:W1:Y:S01]  /*2110*/  SYNCS.PHASECHK.TRANS64.TRYWAIT P1, [UR40+0x36430], R14 ;  /* 0x0364300eff0075a7 */ /* 0x0002620008020168 */
[----:B------:R-:W-:Y:S05]  /*2120*/  @!P0 BRA `(.L_x_2848) ;  /* 0x0000000000048947 */ /* 0x000fea0003800000 */
[----:B------:R-:W-:Y:S01]  /*2130*/  BPT.TRAP 0x1 ;  /* 0x000000040000795c */ /* 0x000fe20000300000 */
.L_x_2848:
        /* <DEDUP_REMOVED lines=36> */
.L_x_2849:
        /* <DEDUP_REMOVED lines=351> */
.L_x_2851:
        /* <DEDUP_REMOVED lines=60> */
.L_x_2852:
        /* <DEDUP_REMOVED lines=62> */
.L_x_2835:
[----:B------:R-:W-:Y:S05]  /*4110*/  @P0 BRA `(.L_x_2834) ;  /* 0x0000004000580947 */ /* 0x000fea0003800000 */
[----:B------:R-:W1:Y:S01]  /*4120*/  S2R R4, SR_TID.X ;  /* 0x0000000000047919 */ /* 0x000e620000002100 */
[----:B------:R-:W2:Y:S01]  /*4130*/  S2UR UR5, SR_CgaCtaId ;  /* 0x00000000000579c3 */ /* 0x000ea20000008800 */
[----:B------:R-:W-:Y:S01]  /*4140*/  ULDC UR4, c[0x0][0x850] ;  /* 0x0002140000047ab9 */ /* 0x000fe20000000800 */
[----:B------:R-:W-:Y:S01]  /*4150*/  UIMAD UR38, UR38, 0x4800, URZ ;  /* 0x00004800262678a4 */ /* 0x000fe2000f8e023f */
[----:B------:R-:W-:Y:S01]  /*4160*/  BSSY B0, `(.L_x_2854) ;  /* 0x0000051000007945 */ /* 0x000fe20003800000 */
[----:B------:R-:W-:Y:S01]  /*4170*/  UISETP.NE.AND UP0, UPT, UR4, 0x1, UPT ;  /* 0x000000010400788c */ /* 0x000fe2000bf05270 */
[----:B------:R-:W-:Y:S02]  /*4180*/  ULDC.64 UR10, c[0x0][0x818] ;  /* 0x00020600000a7ab9 */ /* 0x000fe40000000a00 */
[----:B------:R-:W-:Y:S01]  /*4190*/  UMOV UR4, 0x400 ;  /* 0x0000040000047882 */ /* 0x000fe20000000000 */
[----:B------:R-:W-:Y:S01]  /*41a0*/  USHF.R.S32.HI UR39, URZ, 0x1f, UR38 ;  /* 0x0000001f3f277899 */ /* 0x000fe20008011426 */
[----:B------:R-:W-:Y:S01]  /*41b0*/  ULDC.64 UR12, c[0x0][0x820] ;  /* 0x00020800000c7ab9 */ /* 0x000fe20000000a00 */
[----:B------:R-:W-:-:S05]  /*41c0*/  ULDC.64 UR14, c[0x0][0x848] ;  /* 0x00021200000e7ab9 */ /* 0x000fca0000000a00 */
[----:B------:R-:W-:Y:S02]  /*41d0*/  @UP0 ULDC UR6, c[0x0][0x854] ;  /* 0x0002150000060ab9 */ /* 0x000fe40000000800 */
[----:B------:R-:W-:Y:S02]  /*41e0*/  UIMAD.WIDE.U32 UR6, UR36, UR6, URZ ;  /* 0x00000006240672a5 */ /* 0x000fe4000f8e003f */
[----:B--2---:R-:W-:-:S03]  /*41f0*/  ULEA UR4, UR5, UR4, 0x18 ;  /* 0x0000000405047291 */ /* 0x004fc6000f8ec03f */
[----:B------:R-:W-:Y:S02]  /*4200*/  @UP0 ULDC UR5, c[0x0][0x858] ;  /* 0x0002160000050ab9 */ /* 0x000fe40000000800 */
[----:B------:R-:W-:Y:S01]  /*4210*/  @UP0 USHF.R.U32.HI UR36, URZ, UR5, UR7 ;  /* 0x000000053f240299 */ /* 0x000fe20008011607 */
[----:B-1----:R-:W-:-:S03]  /*4220*/  VIADD R3, R4, 0xffffff80 ;  /* 0xffffff8004037836 */ /* 0x002fc60000000000 */
[----:B------:R-:W-:Y:S02]  /*4230*/  USHF.R.S32.HI UR5, URZ, 0x1f, UR36 ;  /* 0x0000001f3f057899 */ /* 0x000fe40008011424 */
[----:B------:R-:W-:Y:S01]  /*4240*/  UIMAD.WIDE.U32 UR6, UR36, UR10, UR38 ;  /* 0x0000000a240672a5 */ /* 0x000fe2000f8e0026 */
[----:B------:R-:W-:Y:S01]  /*4250*/  SHF.R.S32.HI R0, RZ, 0x1f, R3 ;  /* 0x0000001fff007819 */ /* 0x000fe20000011403 */
[----:B------:R-:W-:Y:S01]  /*4260*/  UIMAD UR8, UR5, UR10, URZ ;  /* 0x0000000a050872a4 */ /* 0x000fe2000f8e023f */
[----:B------:R-:W-:Y:S01]  /*4270*/  BAR.SYNC.DEFER_BLOCKING 0x1, 0x180 ;  /* 0x0046000000007b1d */ /* 0x000fe20000010000 */
[----:B------:R-:W-:Y:S02]  /*4280*/  ISETP.NE.AND P0, PT, R3, RZ, PT ;  /* 0x000000ff0300720c */ /* 0x000fe40003f05270 */
[----:B------:R-:W-:Y:S01]  /*4290*/  LEA.HI R2, R0, R3, RZ, 0x7 ;  /* 0x0000000300027211 */ /* 0x000fe200078f38ff */
[----:B------:R-:W-:-:S03]  /*42a0*/  UIMAD UR8, UR36, UR11, UR8 ;  /* 0x0000000b240872a4 */ /* 0x000fc6000f8e0208 */
[----:B------:R-:W-:Y:S01]  /*42b0*/  LOP3.LUT R0, R2, 0x3fffff80, RZ, 0xc0, !PT ;  /* 0x3fffff8002007812 */ /* 0x000fe200078ec0ff */
[----:B------:R-:W-:Y:S01]  /*42c0*/  ULDC.64 UR10, c[0x0][0x840] ;  /* 0x00021000000a7ab9 */ /* 0x000fe20000000a00 */
[----:B------:R-:W-:Y:S01]  /*42d0*/  SHF.R.S32.HI R5, RZ, 0x7, R2 ;  /* 0x00000007ff057819 */ /* 0x000fe20000011402 */
[----:B------:R-:W-:Y:S02]  /*42e0*/  UIMAD UR5, UR5, UR10, URZ ;  /* 0x0000000a050572a4 */ /* 0x000fe4000f8e023f */
[----:B------:R-:W-:Y:S01]  /*42f0*/  IMAD.IADD R0, R3, 0x1, -R0 ;  /* 0x0000000103007824 */ /* 0x000fe200078e0a00 */
[----:B------:R-:W-:Y:S02]  /*4300*/  UIMAD.WIDE.U32 UR38, UR36, UR10, UR38 ;  /* 0x0000000a242672a5 */ /* 0x000fe4000f8e0026 */
[----:B------:R-:W-:Y:S01]  /*4310*/  UIMAD UR9, UR36, UR11, UR5 ;  /* 0x0000000b240972a4 */ /* 0x000fe2000f8e0205 */
[----:B------:R-:W-:Y:S01]  /*4320*/  IMAD R0, R5, 0x600, R0 ;  /* 0x0000060005007824 */ /* 0x000fe200078e0200 */
[----:B------:R-:W-:-:S02]  /*4330*/  USHF.R.S32.HI UR5, URZ, 0x1f, UR37 ;  /* 0x0000001f3f057899 */ /* 0x000fc40008011425 */
[----:B------:R-:W-:Y:S01]  /*4340*/  UIADD3 UR7, UR7, UR8, URZ ;  /* 0x0000000807077290 */ /* 0x000fe2000fffe03f */
[----:B------:R-:W-:Y:S01]  /*4350*/  IMAD.SHL.U32 R0, R0, 0x4, RZ ;  /* 0x0000000400007824 */ /* 0x000fe200078e00ff */
[----:B------:R-:W-:Y:S02]  /*4360*/  UIMAD UR10, UR5, UR12, URZ ;  /* 0x0000000c050a72a4 */ /* 0x000fe4000f8e023f */
[----:B------:R-:W-:Y:S02]  /*4370*/  UIMAD UR5, UR5, UR14, URZ ;  /* 0x0000000e050572a4 */ /* 0x000fe4000f8e023f */
[----:B------:R-:W-:Y:S01]  /*4380*/  LEA R0, R0, UR4, 0x2 ;  /* 0x0000000400007c11 */ /* 0x000fe2000f8e10ff */
[----:B------:R-:W-:Y:S01]  /*4390*/  UIADD3 UR9, UR39, UR9, URZ ;  /* 0x0000000927097290 */ /* 0x000fe2000fffe03f */
[----:B------:R-:W-:Y:S01]  /*43a0*/  UMOV UR8, UR38 ;  /* 0x0000002600087c82 */ /* 0x000fe20008000000 */
[----:B------:R-:W-:Y:S02]  /*43b0*/  UIMAD UR10, UR37, UR13, UR10 ;  /* 0x0000000d250a72a4 */ /* 0x000fe4000f8e020a */
[----:B------:R1:W-:Y:S01]  /*43c0*/  STS.128 [R0], R24 ;  /* 0x0000001800007388 */ /* 0x0003e20000000c00 */
        /* <DEDUP_REMOVED lines=35> */
.L_x_2856:
[----:B------:R-:W-:Y:S01]  /*4600*/  @P0 ELECT P1, URZ, PT ;  /* 0x00000000003f082f */ /* 0x000fe20003820000 */
[----:B------:R2:W-:-:S12]  /*4610*/  UBLKRED.G.S.ADD.F32.RN [UR6], [UR4], UR5, desc[UR8] ;  /* 0x00000806040073bb */ /* 0x0005d800080a1405 */
[----:B------:R-:W-:Y:S02]  /*4620*/  @P1 PLOP3.LUT P0, PT, P1, PT, PT, 0x8, 0x0 ;  /* 0x000000000000181c */ /* 0x000fe40000f0e170 */
[----:B------:R-:W-:-:S11]  /*4630*/  PLOP3.LUT P1, PT, PT, PT, PT, 0x8, 0x0 ;  /* 0x000000000000781c */ /* 0x000fd60003f2e170 */
[----:B--2---:R-:W-:Y:S05]  /*4640*/  @P0 BRA.U.ANY `(.L_x_2856) ;  /* 0xfffffffd00ec0947 */ /* 0x004fea000393ffff */
[----:B------:R0:W-:Y:S01]  /*4650*/  UTMACMDFLUSH ;  /* 0x00000000000079b7 */ /* 0x0001e20000000000 */
[----:B------:R-:W-:-:S04]  /*4660*/  DEPBAR.LE SB0, 0x0 ;  /* 0x000080000000791a */ /* 0x000fc80000000000 */
.L_x_2855:
[----:B------:R-:W-:Y:S05]  /*4670*/  BSYNC B0 ;  /* 0x0000000000007941 */ /* 0x000fea0003800000 */
.L_x_2854:
        /* <DEDUP_REMOVED lines=28> */
.L_x_2857:
[----:B------:R-:W-:Y:S01]  /*4840*/  @P0 ELECT P1, URZ, PT ;  /* 0x00000000003f082f */ /* 0x000fe20003820000 */
[----:B------:R3:W-:-:S12]  /*4850*/  UBLKRED.G.S.ADD.F32.RN [UR6], [UR4], UR5, desc[UR8] ;  /* 0x00000806040073bb */ /* 0x0007d800080a1405 */
[----:B------:R-:W-:Y:S02]  /*4860*/  @P1 PLOP3.LUT P0, PT, P1, PT, PT, 0x8, 0x0 ;  /* 0x000000000000181c */ /* 0x000fe40000f0e170 */
[----:B------:R-:W-:-:S11]  /*4870*/  PLOP3.LUT P1, PT, PT, PT, PT, 0x8, 0x0 ;  /* 0x000000000000781c */ /* 0x000fd60003f2e170 */
[----:B---3--:R-:W-:Y:S05]  /*4880*/  @P0 BRA.U.ANY `(.L_x_2857) ;  /* 0xfffffffd00ec0947 */ /* 0x008fea000393ffff */
[----:B------:R0:W-:Y:S01]  /*4890*/  UTMACMDFLUSH ;  /* 0x00000000000079b7 */ /* 0x0001e20000000000 */
[----:B------:R-:W-:-:S04]  /*48a0*/  DEPBAR.LE SB0, 0x0 ;  /* 0x000080000000791a */ /* 0x000fc80000000000 */
[----:B------:R-:W-:Y:S05]  /*48b0*/  BRA `(.L_x_2834) ;  /* 0x0000003800707947 */ /* 0x000fea0003800000 */
.L_x_2830:
        /* <DEDUP_REMOVED lines=29> */
.L_x_2859:
[----:B------:R-:W-:Y:S01]  /*4a90*/  ULDC UR9, c[0x0][0x8cc] ;  /* 0x0002330000097ab9 */ /* 0x000fe20000000800 */
[----:B------:R-:W-:Y:S01]  /*4aa0*/  UMOV UR7, UR8 ;  /* 0x0000000800077c82 */ /* 0x000fe20008000000 */
[----:B------:R-:W-:-:S11]  /*4ab0*/  UISETP.NE.AND UP0, UPT, UR9, 0x1, UPT ;  /* 0x000000010900788c */ /* 0x000fd6000bf05270 */
[----:B------:R-:W-:Y:S02]  /*4ac0*/  @UP0 ULDC.64 UR10, c[0x0][0x8d0] ;  /* 0x00023400000a0ab9 */ /* 0x000fe40000000a00 */
[----:B------:R-:W-:-:S04]  /*4ad0*/  UIMAD.WIDE.U32 UR4, UR8, UR10, URZ ;  /* 0x0000000a080472a5 */ /* 0x000fc8000f8e003f */
[----:B------:R-:W-:-:S04]  /*4ae0*/  @UP0 USHF.R.U32.HI UR7, URZ, UR11, UR5 ;  /* 0x0000000b3f070299 */ /* 0x000fc80008011605 */
[----:B------:R-:W-:-:S12]  /*4af0*/  UIMAD UR4, UR7, UR9, URZ ;  /* 0x00000009070472a4 */ /* 0x000fd8000f8e023f */
.L_x_2860:
        /* <DEDUP_REMOVED lines=67> */
.L_x_2863:
[----:B------:R-:W-:Y:S05]  /*4f30*/  BSYNC B0 ;  /* 0x0000000000007941 */ /* 0x000fea0003800000 */
.L_x_2862:
        /* <DEDUP_REMOVED lines=18> */
.L_x_2865:
[----:B------:R-:W-:Y:S05]  /*5060*/  BSYNC B0 ;  /* 0x0000000000007941 */ /* 0x000fea0003800000 */
.L_x_2864:
        /* <DEDUP_REMOVED lines=19> */
.L_x_2867:
[----:B------:R-:W-:Y:S05]  /*51a0*/  BSYNC B0 ;  /* 0x0000000000007941 */ /* 0x000fea0003800000 */
.L_x_2866:
[----:B------:R-:W-:Y:S06]  /*51b0*/  BAR.ARV 0xa, 0xa0 ;  /* 0x0282800000007b1d */ /* 0x000fec0000002000 */
[----:B------:R-:W-:Y:S04]  /*51c0*/  BSSY B0, `(.L_x_2868) ;  /* 0x0000003000007945 */ /* 0x000fe80003800000 */
[----:B------:R-:W-:Y:S05]  /*51d0*/  @!P0 BRA `(.L_x_2869) ;  /* 0x0000000000048947 */ /* 0x000fea0003800000 */
[----:B------:R-:W-:-:S04]  /*51e0*/  DEPBAR.LE SB0, 0x1 ;  /* 0x000080400000791a */ /* 0x000fc80000000000 */
.L_x_2869:
[----:B------:R-:W-:Y:S05]  /*51f0*/  BSYNC B0 ;  /* 0x0000000000007941 */ /* 0x000fea0003800000 */
.L_x_2868:
[----:B------:R-:W-:Y:S06]  /*5200*/  BAR.ARV 0xb, 0xa0 ;  /* 0x02c2800000007b1d */ /* 0x000fec0000002000 */
[----:B------:R-:W-:Y:S04]  /*5210*/  BSSY B0, `(.L_x_2870) ;  /* 0x0000003000007945 */ /* 0x000fe80003800000 */
[----:B------:R-:W-:Y:S05]  /*5220*/  @!P0 BRA `(.L_x_2871) ;  /* 0x0000000000048947 */ /* 0x000fea0003800000 */
[----:B------:R-:W-:-:S04]  /*5230*/  DEPBAR.LE SB0, 0x0 ;  /* 0x000080000000791a */ /* 0x000fc80000000000 */
.L_x_2871:
[----:B------:R-:W-:Y:S05]  /*5240*/  BSYNC B0 ;  /* 0x0000000000007941 */ /* 0x000fea0003800000 */
.L_x_2870:
[----:B------:R-:W-:Y:S06]  /*5250*/  BAR.ARV 0xc, 0xa0 ;  /* 0x0302800000007b1d */ /* 0x000fec0000002000 */
[----:B------:R-:W-:Y:S01]  /*5260*/  UIADD3 UR12, UR8, 0x1, URZ ;  /* 0x00000001080c7890 */ /* 0x000fe2000fffe03f */
[----:B------:R-:W-:Y:S11]  /*5270*/  BRA `(.L_x_2872) ;  /* 0x0000000000047947 */ /* 0x000ff60003800000 */
.L_x_2861:
[----:B------:R-:W-:-:S05]  /*5280*/  UMOV UR12, UR8 ;  /* 0x00000008000c7c82 */ /* 0x000fca0008000000 */
.L_x_2872:
        /* <DEDUP_REMOVED lines=22> */
.L_x_2893:
        /* <DEDUP_REMOVED lines=22> */
.L_x_2874:
[----:B------:R-:W-:Y:S05]  /*5550*/  BSYNC B0 ;  /* 0x0000000000007941 */ /* 0x000fea0003800000 */
.L_x_2873:
        /* <DEDUP_REMOVED lines=12> */
.L_x_2876:
[----:B------:R-:W-:Y:S05]  /*5620*/  BSYNC B0 ;  /* 0x0000000000007941 */ /* 0x000fea0003800000 */
.L_x_2875:
        /* <DEDUP_REMOVED lines=13> */
.L_x_2878:
[----:B------:R-:W-:Y:S05]  /*5700*/  BSYNC B0 ;  /* 0x0000000000007941 */ /* 0x000fea0003800000 */
.L_x_2877:
[----:B------:R-:W-:Y:S06]  /*5710*/  BAR.ARV 0xa, 0xa0 ;  /* 0x0282800000007b1d */ /* 0x000fec0000002000 */
[----:B------:R-:W-:Y:S04]  /*5720*/  BSSY B0, `(.L_x_2879) ;  /* 0x0000003000007945 */ /* 0x000fe80003800000 */
[----:B------:R-:W-:Y:S05]  /*5730*/  @!P0 BRA `(.L_x_2880) ;  /* 0x0000000000048947 */ /* 0x000fea0003800000 */
[----:B------:R-:W-:-:S04]  /*5740*/  DEPBAR.LE SB0, 0x1 ;  /* 0x000080400000791a */ /* 0x000fc80000000000 */
.L_x_2880:
[----:B------:R-:W-:Y:S05]  /*5750*/  BSYNC B0 ;  /* 0x0000000000007941 */ /* 0x000fea0003800000 */
.L_x_2879:
[----:B------:R-:W-:Y:S06]  /*5760*/  BAR.ARV 0xb, 0xa0 ;  /* 0x02c2800000007b1d */ /* 0x000fec0000002000 */
[----:B------:R-:W-:Y:S04]  /*5770*/  BSSY B0, `(.L_x_2881) ;  /* 0x0000003000007945 */ /* 0x000fe80003800000 */
[----:B------:R-:W-:Y:S05]  /*5780*/  @!P0 BRA `(.L_x_2882) ;  /* 0x0000000000048947 */ /* 0x000fea0003800000 */
[----:B------:R-:W-:-:S04]  /*5790*/  DEPBAR.LE SB0, 0x0 ;  /* 0x000080000000791a */ /* 0x000fc80000000000 */
.L_x_2882:
[----:B------:R-:W-:Y:S05]  /*57a0*/  BSYNC B0 ;  /* 0x0000000000007941 */ /* 0x000fea0003800000 */
.L_x_2881:
        /* <DEDUP_REMOVED lines=13> */
.L_x_2884:
[----:B------:R-:W-:Y:S05]  /*5880*/  BSYNC B0 ;  /* 0x0000000000007941 */ /* 0x000fea0003800000 */
.L_x_2883:
        /* <DEDUP_REMOVED lines=12> */
.L_x_2886:
[----:B------:R-:W-:Y:S05]  /*5950*/  BSYNC B0 ;  /* 0x0000000000007941 */ /* 0x000fea0003800000 */
.L_x_2885:
        /* <DEDUP_REMOVED lines=13> */
.L_x_2888:
[----:B------:R-:W-:Y:S05]  /*5a30*/  BSYNC B0 ;  /* 0x0000000000007941 */ /* 0x000fea0003800000 */
.L_x_2887:
[----:B------:R-:W-:Y:S06]  /*5a40*/  BAR.ARV 0xa, 0xa0 ;  /* 0x0282800000007b1d */ /* 0x000fec0000002000 */
[----:B------:R-:W-:Y:S04]  /*5a50*/  BSSY B0, `(.L_x_2889) ;  /* 0x0000003000007945 */ /* 0x000fe80003800000 */
[----:B------:R-:W-:Y:S05]  /*5a60*/  @!P0 BRA `(.L_x_2890) ;  /* 0x0000000000048947 */ /* 0x000fea0003800000 */
[----:B------:R-:W-:-:S04]  /*5a70*/  DEPBAR.LE SB0, 0x1 ;  /* 0x000080400000791a */ /* 0x000fc80000000000 */
.L_x_2890:
[----:B------:R-:W-:Y:S05]  /*5a80*/  BSYNC B0 ;  /* 0x0000000000007941 */ /* 0x000fea0003800000 */
.L_x_2889:
[----:B------:R-:W-:Y:S01]  /*5a90*/  UIADD3 UR12, UR12, 0x2, URZ ;  /* 0x000000020c0c7890 */ /* 0x000fe2000fffe03f */
[----:B------:R-:W-:Y:S06]  /*5aa0*/  BAR.ARV 0xb, 0xa0 ;  /* 0x02c2800000007b1d */ /* 0x000fec0000002000 */
[----:B------:R-:W-:Y:S01]  /*5ab0*/  UISETP.GE.AND UP0, UPT, UR12, UR5, UPT ;  /* 0x000000050c00728c */ /* 0x000fe2000bf06270 */
[----:B------:R-:W-:Y:S04]  /*5ac0*/  BSSY B0, `(.L_x_2891) ;  /* 0x0000003000007945 */ /* 0x000fe80003800000 */
[----:B------:R-:W-:Y:S06]  /*5ad0*/  @!P0 BRA `(.L_x_2892) ;  /* 0x0000000000048947 */ /* 0x000fec0003800000 */
[----:B------:R-:W-:-:S04]  /*5ae0*/  DEPBAR.LE SB0, 0x0 ;  /* 0x000080000000791a */ /* 0x000fc80000000000 */
.L_x_2892:
[----:B------:R-:W-:Y:S05]  /*5af0*/  BSYNC B0 ;  /* 0x0000000000007941 */ /* 0x000fea0003800000 */
.L_x_2891:
[----:B------:R-:W-:Y:S06]  /*5b00*/  BAR.ARV 0xc, 0xa0 ;  /* 0x0302800000007b1d */ /* 0x000fec0000002000 */
[----:B------:R-:W-:Y:S01]  /*5b10*/  PLOP3.LUT P1, PT, PT, PT, UP0, 0x80, 0x0 ;  /* 0x000000000000781c */ /* 0x000fe20003f2f008 */
[----:B------:R-:W-:Y:S02]  /*5b20*/  UIADD3 UR24, UR24, 0x6000, URZ ;  /* 0x0000600018187890 */ /* 0x000fe4000fffe03f */
[----:B------:R-:W-:-:S10]  /*5b30*/  UIADD3 UR4, UR4, 0x6000, URZ ;  /* 0x0000600004047890 */ /* 0x000fd4000fffe03f */
[----:B------:R-:W-:Y:S05]  /*5b40*/  @!P1 BRA `(.L_x_2893) ;  /* 0xfffffff800289947 */ /* 0x000fea000383ffff */
[----:B------:R-:W-:Y:S05]  /*5b50*/  BRA `(.L_x_2834) ;  /* 0x0000002400c87947 */ /* 0x000fea0003800000 */
.L_x_2858:
        /* <DEDUP_REMOVED lines=21> */
.L_x_2894:
[----:B------:R-:W-:Y:S01]  /*5cb0*/  ULDC UR8, c[0x0][0x8cc] ;  /* 0x0002330000087ab9 */ /* 0x000fe20000000800 */
[----:B------:R-:W-:Y:S01]  /*5cc0*/  UMOV UR35, UR7 ;  /* 0x0000000700237c82 */ /* 0x000fe20008000000 */
[----:B------:R-:W-:-:S11]  /*5cd0*/  UISETP.NE.AND UP0, UPT, UR8, 0x1, UPT ;  /* 0x000000010800788c */ /* 0x000fd6000bf05270 */
[----:B------:R-:W-:Y:S02]  /*5ce0*/  @UP0 ULDC.64 UR10, c[0x0][0x8d0] ;  /* 0x00023400000a0ab9 */ /* 0x000fe40000000a00 */
[----:B------:R-:W-:-:S04]  /*5cf0*/  UIMAD.WIDE.U32 UR4, UR7, UR10, URZ ;  /* 0x0000000a070472a5 */ /* 0x000fc8000f8e003f */
[----:B------:R-:W-:-:S04]  /*5d00*/  @UP0 USHF.R.U32.HI UR35, URZ, UR11, UR5 ;  /* 0x0000000b3f230299 */ /* 0x000fc80008011605 */
[----:B------:R-:W-:-:S12]  /*5d10*/  UIMAD UR4, UR35, UR8, URZ ;  /* 0x00000008230472a4 */ /* 0x000fd8000f8e023f */
.L_x_2895:
        /* <DEDUP_REMOVED lines=77> */
.L_x_2925:
        /* <DEDUP_REMOVED lines=9> */
.L_x_2899:
        /* <DEDUP_REMOVED lines=108> */
.L_x_2910:
[----:B-1----:R-:W-:-:S05]  /*6940*/  IMAD.MOV.U32 R13, RZ, RZ, 0x1 ;  /* 0x00000001ff0d7424 */ /* 0x002fca00078e00ff */
[----:B------:R-:W-:-:S04]  /*6950*/  SHF.L.U32 R13, R13, 0x1f, RZ ;  /* 0x0000001f0d0d7819 */ /* 0x000fc800000006ff */
[----:B------:R-:W1:Y:S02]  /*6960*/  SYNCS.PHASECHK.TRANS64.TRYWAIT P1, [R12+URZ+0x36438], R13 ;  /* 0x0364380d0c0075a7 */ /* 0x000e64000802017f */
[----:B-1----:R-:W-:Y:S05]  /*6970*/  @!P1 BRA `(.L_x_2902) ;  /* 0x0000001800bc9947 */ /* 0x002fea0003800000 */
.L_x_2926:
        /* <DEDUP_REMOVED lines=8> */
.L_x_2903:
        /* <DEDUP_REMOVED lines=48> */
.L_x_2927:
        /* <DEDUP_REMOVED lines=8> */
.L_x_2905:
        /* <DEDUP_REMOVED lines=46> */
.L_x_2928:
        /* <DEDUP_REMOVED lines=12> */
.L_x_2907:
        /* <DEDUP_REMOVED lines=37> */
.L_x_2930:
        /* <DEDUP_REMOVED lines=8> */
.L_x_2909:
        /* <DEDUP_REMOVED lines=41> */
.L_x_2901:
[----:B--2---:R-:W2:Y:S01]  /*7680*/  LDL.LU R4, [R1+0x4] ;  /* 0x0000040001047983 */ /* 0x004ea20000300800 */
[----:B------:R-:W-:-:S03]  /*7690*/  IMAD.MOV.U32 R10, RZ, RZ, 0x1 ;  /* 0x00000001ff0a7424 */ /* 0x000fc600078e00ff */
[----:B------:R3:W5:Y:S01]  /*76a0*/  LDL R5, [R1+0x8] ;  /* 0x0000080001057983 */ /* 0x0007620000100800 */
[----:B--2---:R-:W-:-:S13]  /*76b0*/  ISETP.NE.AND P1, PT, R4, RZ, PT ;  /* 0x000000ff0400720c */ /* 0x004fda0003f25270 */
[----:B---3--:R-:W-:Y:S05]  /*76c0*/  @!P1 BRA `(.L_x_2900) ;  /* 0x0000000400889947 */ /* 0x008fea0003800000 */
[----:B------:R-:W2:Y:S02]  /*76d0*/  SYNCS.PHASECHK.TRANS64.TRYWAIT P1, [R12+URZ+0x36438], R13 ;  /* 0x0364380d0c0075a7 */ /* 0x000ea4000802017f */
[----:B--2---:R-:W-:Y:S05]  /*76e0*/  @!P1 BRA `(.L_x_2911) ;  /* 0x0000000c00c09947 */ /* 0x004fea0003800000 */
.L_x_2931:
        /* <DEDUP_REMOVED lines=8> */
.L_x_2912:
        /* <DEDUP_REMOVED lines=41> */
.L_x_2932:
        /* <DEDUP_REMOVED lines=9> */
.L_x_2914:
        /* <DEDUP_REMOVED lines=38> */
.L_x_2900:
[----:B------:R-:W-:-:S04]  /*7cf0*/  SHF.L.U32 R3, R10, 0x1f, RZ ;  /* 0x0000001f0a037819 */ /* 0x000fc800000006ff */
[----:B------:R-:W2:Y:S02]  /*7d00*/  SYNCS.PHASECHK.TRANS64.TRYWAIT P1, [R12+URZ+0x36438], R3 ;  /* 0x036438030c0075a7 */ /* 0x000ea4000802017f */
[----:B--2---:R-:W-:Y:S05]  /*7d10*/  @!P1 BRA `(.L_x_2915) ;  /* 0x00000008005c9947 */ /* 0x004fea0003800000 */
.L_x_2933:
[----:B------:R-:W-:Y:S05]  /*7d20*/  @P0 BRA `(.L_x_2916) ;  /* 0x0000000000180947 */ /* 0x000fea0003800000 */
[----:B------:R-:W3:Y:S01]  /*7d30*/  S2R R0, SR_TID.X ;  /* 0x0000000000007919 */ /* 0x000ee20000002100 */
[----:B--2---:R-:W-:-:S04]  /*7d40*/  IMAD.MOV.U32 R3, RZ, RZ, 0x6100 ;  /* 0x00006100ff037424 */ /* 0x004fc800078e00ff */
[----:B------:R4:W-:Y:S01]  /*7d50*/  SYNCS.ARRIVE.TRANS64 RZ, [R12+URZ+0x36430], R3 ;  /* 0x036430030cff79a7 */ /* 0x0009e2000800003f */
[----:B---3--:R-:W-:-:S13]  /*7d60*/  LOP3.LUT P0, RZ, R0, 0x1f, RZ, 0xc0, !PT ;  /* 0x0000001f00ff7812 */ /* 0x008fda000780c0ff */
[----:B----4-:R-:W-:Y:S05]  /*7d70*/  @!P0 BRA `(.L_x_2916) ;  /* 0x0000000000048947 */ /* 0x010fea0003800000 */
[----:B------:R-:W-:Y:S01]  /*7d80*/  BPT.TRAP 0x1 ;  /* 0x000000040000795c */ /* 0x000fe20000300000 */
.L_x_2916:
        /* <DEDUP_REMOVED lines=45> */
.L_x_2897:
[----:B------:R-:W-:Y:S05]  /*8060*/  BSYNC B0 ;  /* 0x0000000000007941 */ /* 0x000fea0003800000 */
.L_x_2896:
[----:B------:R-:W-:-:S03]  /*8070*/  UMOV UR4, 0xffffffff ;  /* 0xffffffff00047882 */ /* 0x000fc60000000000 */
[----:B------:R-:W-:Y:S05]  /*8080*/  BRA.DIV UR4, `(.L_x_2917) ;  /* 0x0000000604947947 */ /* 0x000fea000b800000 */
[----:B------:R-:W-:-:S13]  /*8090*/  ELECT P6, URZ, PT ;  /* 0x00000000003f782f */ /* 0x000fda00038c0000 */
.L_x_2936:
[----:B------:R-:W-:Y:S05]  /*80a0*/  @!P6 BRA `(.L_x_2834) ;  /* 0x000000000074e947 */ /* 0x000fea0003800000 */
[----:B------:R-:W2:Y:S02]  /*80b0*/  LDL.LU R0, [R1+0xc] ;  /* 0x00000c0001007983 */ /* 0x000ea40000300800 */
[----:B--2---:R-:W-:-:S04]  /*80c0*/  LOP3.LUT R0, R0, 0x2, RZ, 0xfc, !PT ;  /* 0x0000000200007812 */ /* 0x004fc800078efcff */
[----:B------:R-:W-:-:S13]  /*80d0*/  ISETP.NE.AND P2, PT, R0, 0x3, PT ;  /* 0x000000030000780c */ /* 0x000fda0003f45270 */
[----:B------:R-:W-:Y:S05]  /*80e0*/  @!P2 BRA `(.L_x_2918) ;  /* 0x000000000004a947 */ /* 0x000fea0003800000 */
[----:B------:R-:W-:Y:S01]  /*80f0*/  BPT.TRAP 0x1 ;  /* 0x000000040000795c */ /* 0x000fe20000300000 */
.L_x_2918:
        /* <DEDUP_REMOVED lines=15> */
.L_x_2937:
[----:B------:R-:W3:Y:S02]  /*81f0*/  SYNCS.PHASECHK.TRANS64.TRYWAIT P0, [R23+URZ], R0 ;  /* 0x00000000170075a7 */ /* 0x000ee4000800017f */
[----:B---3--:R-:W-:Y:S05]  /*8200*/  @!P0 BRA `(.L_x_2920) ;  /* 0x0000000400688947 */ /* 0x008fea0003800000 */
.L_x_2938:
[----:B------:R-:W-:Y:S05]  /*8210*/  @!P2 BRA `(.L_x_2921) ;  /* 0x000000000004a947 */ /* 0x000fea0003800000 */
[----:B------:R-:W-:Y:S01]  /*8220*/  BPT.TRAP 0x1 ;  /* 0x000000040000795c */ /* 0x000fe20000300000 */
.L_x_2921:
[----:B------:R-:W-:-:S07]  /*8230*/  SHF.L.U32 R10, R10, 0x1f, RZ ;  /* 0x0000001f0a0a7819 */ /* 0x000fce00000006ff */
.L_x_2922:
[----:B----4-:R4:W1:Y:S02]  /*8240*/  SYNCS.PHASECHK.TRANS64.TRYWAIT P0, [R7+URZ+0x36438], R10 ;  /* 0x0364380a070075a7 */ /* 0x010864000800017f */
[----:B-1----:R-:W-:Y:S05]  /*8250*/  @!P0 NANOSLEEP.SYNCS 0x989680 ;  /* 0x009896800000895d */ /* 0x002fea0003900000 */
[----:B------:R-:W1:Y:S02]  /*8260*/  @!P0 SYNCS.PHASECHK.TRANS64 P0, [R7+URZ+0x36438], R10 ;  /* 0x0364380a070085a7 */ /* 0x000e64000800007f */
[----:B-1----:R-:W-:Y:S05]  /*8270*/  @!P0 BRA `(.L_x_2922) ;  /* 0xfffffffc00f08947 */ /* 0x002fea000383ffff */
.L_x_2834:
[----:B------:R-:W-:Y:S05]  /*8280*/  BSYNC B6 ;  /* 0x0000000000067941 */ /* 0x000fea0003800000 */
.L_x_2829:
[----:B------:R-:W-:Y:S05]  /*8290*/  EXIT ;  /* 0x000000000000794d */ /* 0x000fea0003800000 */
.L_x_2840:
[----:B------:R-:W-:Y:S02]  /*82a0*/  IMAD.MOV.U32 R12, RZ, RZ, RZ ;  /* 0x000000ffff0c7224 */ /* 0x000fe400078e00ff */
[----:B------:R-:W-:Y:S02]  /*82b0*/  IMAD.MOV.U32 R11, RZ, RZ, 0x1f ;  /* 0x0000001fff0b7424 */ /* 0x000fe400078e00ff */
[----:B------:R-:W-:-:S07]  /*82c0*/  IMAD.MOV.U32 R15, RZ, RZ, -0x1 ;  /* 0xffffffffff0f7424 */ /* 0x000fce00078e00ff */
[----:B------:R-:W-:Y:S05]  /*82d0*/  WARPSYNC.COLLECTIVE R15, `(.L_x_2923) ;  /* 0x000000000f087348 */ /* 0x000fea0003c00000 */
[----:B------:R1:W2:Y:S02]  /*82e0*/  SHFL.IDX P6, R14, R13, R12, R11 ;  /* 0x0000000c0d0e7389 */ /* 0x0002a400000c000b */
[----:B-12---:R-:W-:Y:S01]  /*82f0*/  ENDCOLLECTIVE ;  /* 0x000000000000791b */ /* 0x006fe20003800000 */
.L_x_2923:
[----:B------:R-:W-:Y:S05]  /*8300*/  BRA `(.L_x_2924) ;  /* 0xffffff8c00b47947 */ /* 0x000fea000383ffff */
.L_x_2842:
[----:B--2---:R-:W-:-:S04]  /*8310*/  IMAD.U32 R3, RZ, RZ, UR40 ;  /* 0x00000028ff037e24 */ /* 0x004fc8000f8e00ff */
[----:B------:R2:W3:Y:S03]  /*8320*/  SYNCS.PHASECHK.TRANS64.TRYWAIT P0, [R3+URZ+0x36400], R10 ;  /* 0x0364000a030075a7 */ /* 0x0004e6000800017f */
[----:B---3--:R-:W-:Y:S05]  /*8330*/  @!P0 NANOSLEEP.SYNCS 0x989680 ;  /* 0x009896800000895d */ /* 0x008fea0003900000 */
[----:B------:R-:W3:Y:S02]  /*8340*/  @!P0 SYNCS.PHASECHK.TRANS64 P0, [R3+URZ+0x36400], R10 ;  /* 0x0364000a030085a7 */ /* 0x000ee4000800007f */
[----:B---3--:R-:W-:Y:S05]  /*8350*/  @!P0 BRA `(.L_x_2842) ;  /* 0xfffffffc00ec8947 */ /* 0x008fea000383ffff */
[----:B------:R-:W-:Y:S05]  /*8360*/  BRA `(.L_x_2841) ;  /* 0xffffff8c00e87947 */ /* 0x000fea000383ffff */
.L_x_2846:
[----:B--2---:R2:W3:Y:S02]  /*8370*/  SYNCS.PHASECHK.TRANS64.TRYWAIT P1, [R3+URZ+0x36410], R10 ;  /* 0x0364100a030075a7 */ /* 0x0044e4000802017f */
[----:B---3--:R-:W-:Y:S05]  /*8380*/  @!P1 NANOSLEEP.SYNCS 0x989680 ;  /* 0x009896800000995d */ /* 0x008fea0003900000 */
[----:B------:R-:W3:Y:S02]  /*8390*/  @!P1 SYNCS.PHASECHK.TRANS64 P1, [R3+URZ+0x36410], R10 ;  /* 0x0364100a030095a7 */ /* 0x000ee4000802007f */
[----:B---3--:R-:W-:Y:S05]  /*83a0*/  @!P1 BRA `(.L_x_2846) ;  /* 0xfffffffc00f09947 */ /* 0x008fea000383ffff */
[----:B------:R-:W-:Y:S05]  /*83b0*/  BRA `(.L_x_2845) ;  /* 0xffffff9400b47947 */ /* 0x000fea000383ffff */
.L_x_2850:
[----:B-1----:R-:W-:-:S04]  /*83c0*/  IMAD.U32 R121, RZ, RZ, UR40 ;  /* 0x00000028ff797e24 */ /* 0x002fc8000f8e00ff */
[----:B------:R1:W2:Y:S03]  /*83d0*/  SYNCS.PHASECHK.TRANS64.TRYWAIT P1, [R121+URZ+0x36430], R14 ;  /* 0x0364300e790075a7 */ /* 0x0002a6000802017f */
[----:B--2---:R-:W-:Y:S05]  /*83e0*/  @!P1 NANOSLEEP.SYNCS 0x989680 ;  /* 0x009896800000995d */ /* 0x004fea0003900000 */
[----:B------:R-:W2:Y:S02]  /*83f0*/  @!P1 SYNCS.PHASECHK.TRANS64 P1, [R121+URZ+0x36430], R14 ;  /* 0x0364300e790095a7 */ /* 0x000ea4000802007f */
[----:B--2---:R-:W-:Y:S05]  /*8400*/  @!P1 BRA `(.L_x_2850) ;  /* 0xfffffffc00ec9947 */ /* 0x004fea000383ffff */
[----:B------:R-:W-:Y:S05]  /*8410*/  BRA `(.L_x_2849) ;  /* 0xffffff9c00d87947 */ /* 0x000fea000383ffff */
.L_x_2898:
[----:B-1----:R1:W2:Y:S02]  /*8420*/  SYNCS.PHASECHK.TRANS64.TRYWAIT P1, [R12+URZ+0x36420], R13 ;  /* 0x0364200d0c0075a7 */ /* 0x0022a4000802017f */
[----:B--2---:R-:W-:Y:S05]  /*8430*/  @!P1 NANOSLEEP.SYNCS 0x989680 ;  /* 0x009896800000995d */ /* 0x004fea0003900000 */
[----:B------:R-:W2:Y:S02]  /*8440*/  @!P1 SYNCS.PHASECHK.TRANS64 P1, [R12+URZ+0x36420], R13 ;  /* 0x0364200d0c0095a7 */ /* 0x000ea4000802007f */
[----:B--2---:R-:W-:Y:S05]  /*8450*/  @!P1 BRA `(.L_x_2898) ;  /* 0xfffffffc00f09947 */ /* 0x004fea000383ffff */
[----:B------:R-:W-:Y:S05]  /*8460*/  BRA `(.L_x_2925) ;  /* 0xffffffdc00607947 */ /* 0x000fea000383ffff */
.L_x_2902:
[----:B-1----:R1:W3:Y:S02]  /*8470*/  SYNCS.PHASECHK.TRANS64.TRYWAIT P1, [R12+URZ+0x36438], R13 ;  /* 0x0364380d0c0075a7 */ /* 0x0022e4000802017f */
[----:B---3--:R-:W-:Y:S05]  /*8480*/  @!P1 NANOSLEEP.SYNCS 0x989680 ;  /* 0x009896800000995d */ /* 0x008fea0003900000 */
[----:B------:R-:W3:Y:S02]  /*8490*/  @!P1 SYNCS.PHASECHK.TRANS64 P1, [R12+URZ+0x36438], R13 ;  /* 0x0364380d0c0095a7 */ /* 0x000ee4000802007f */
[----:B---3--:R-:W-:Y:S05]  /*84a0*/  @!P1 BRA `(.L_x_2902) ;  /* 0xfffffffc00f09947 */ /* 0x008fea000383ffff */
[----:B------:R-:W-:Y:S05]  /*84b0*/  BRA `(.L_x_2926) ;  /* 0xffffffe400307947 */ /* 0x000fea000383ffff */
.L_x_2904:
[----:B--2---:R2:W3:Y:S02]  /*84c0*/  SYNCS.PHASECHK.TRANS64.TRYWAIT P1, [R12+URZ+0x36428], R0 ;  /* 0x036428000c0075a7 */ /* 0x0044e4000802017f */
[----:B---3--:R-:W-:Y:S05]  /*84d0*/  @!P1 NANOSLEEP.SYNCS 0x989680 ;  /* 0x009896800000995d */ /* 0x008fea0003900000 */
[----:B------:R-:W3:Y:S02]  /*84e0*/  @!P1 SYNCS.PHASECHK.TRANS64 P1, [R12+URZ+0x36428], R0 ;  /* 0x036428000c0095a7 */ /* 0x000ee4000802007f */
[----:B---3--:R-:W-:Y:S05]  /*84f0*/  @!P1 BRA `(.L_x_2904) ;  /* 0xfffffffc00f09947 */ /* 0x008fea000383ffff */
[----:B------:R-:W-:Y:S05]  /*8500*/  BRA `(.L_x_2927) ;  /* 0xffffffe400fc7947 */ /* 0x000fea000383ffff */
.L_x_2906:
        /* <DEDUP_REMOVED lines=8> */
.L_x_2908:
[----:B------:R-:W-:-:S07]  /*8590*/  SHF.L.U32 R5, R16, 0x1f, RZ ;  /* 0x0000001f10057819 */ /* 0x000fce00000006ff */
.L_x_2929:
[----:B---3--:R3:W4:Y:S02]  /*85a0*/  SYNCS.PHASECHK.TRANS64.TRYWAIT P1, [R12+URZ+0x36420], R5 ;  /* 0x036420050c0075a7 */ /* 0x008724000802017f */
[----:B----4-:R-:W-:Y:S05]  /*85b0*/  @!P1 NANOSLEEP.SYNCS 0x989680 ;  /* 0x009896800000995d */ /* 0x010fea0003900000 */
[----:B------:R-:W4:Y:S02]  /*85c0*/  @!P1 SYNCS.PHASECHK.TRANS64 P1, [R12+URZ+0x36420], R5 ;  /* 0x036420050c0095a7 */ /* 0x000f24000802007f */
[----:B----4-:R-:W-:Y:S05]  /*85d0*/  @!P1 BRA `(.L_x_2929) ;  /* 0xfffffffc00f09947 */ /* 0x010fea000383ffff */
[----:B------:R-:W-:Y:S05]  /*85e0*/  BRA `(.L_x_2930) ;  /* 0xffffffec00607947 */ /* 0x000fea000383ffff */
.L_x_2911:
[----:B--2---:R2:W3:Y:S02]  /*85f0*/  SYNCS.PHASECHK.TRANS64.TRYWAIT P1, [R12+URZ+0x36438], R13 ;  /* 0x0364380d0c0075a7 */ /* 0x0044e4000802017f */
[----:B---3--:R-:W-:Y:S05]  /*8600*/  @!P1 NANOSLEEP.SYNCS 0x989680 ;  /* 0x009896800000995d */ /* 0x008fea0003900000 */
[----:B------:R-:W3:Y:S02]  /*8610*/  @!P1 SYNCS.PHASECHK.TRANS64 P1, [R12+URZ+0x36438], R13 ;  /* 0x0364380d0c0095a7 */ /* 0x000ee4000802007f */
[----:B---3--:R-:W-:Y:S05]  /*8620*/  @!P1 BRA `(.L_x_2911) ;  /* 0xfffffffc00f09947 */ /* 0x008fea000383ffff */
[----:B------:R-:W-:Y:S05]  /*8630*/  BRA `(.L_x_2931) ;  /* 0xfffffff0002c7947 */ /* 0x000fea000383ffff */
.L_x_2913:
[----:B-1----:R1:W2:Y:S02]  /*8640*/  SYNCS.PHASECHK.TRANS64.TRYWAIT P1, [R12+URZ+0x36428], R5 ;  /* 0x036428050c0075a7 */ /* 0x0022a4000802017f */
[----:B--2---:R-:W-:Y:S05]  /*8650*/  @!P1 NANOSLEEP.SYNCS 0x989680 ;  /* 0x009896800000995d */ /* 0x004fea0003900000 */
[----:B------:R-:W2:Y:S02]  /*8660*/  @!P1 SYNCS.PHASECHK.TRANS64 P1, [R12+URZ+0x36428], R5 ;  /* 0x036428050c0095a7 */ /* 0x000ea4000802007f */
[----:B--2---:R-:W-:Y:S05]  /*8670*/  @!P1 BRA `(.L_x_2913) ;  /* 0xfffffffc00f09947 */ /* 0x004fea000383ffff */
[----:B------:R-:W-:Y:S05]  /*8680*/  BRA `(.L_x_2932) ;  /* 0xfffffff000dc7947 */ /* 0x000fea000383ffff */
.L_x_2915:
[----:B--2---:R2:W3:Y:S02]  /*8690*/  SYNCS.PHASECHK.TRANS64.TRYWAIT P1, [R12+URZ+0x36438], R3 ;  /* 0x036438030c0075a7 */ /* 0x0044e4000802017f */
[----:B---3--:R-:W-:Y:S05]  /*86a0*/  @!P1 NANOSLEEP.SYNCS 0x989680 ;  /* 0x009896800000995d */ /* 0x008fea0003900000 */
[----:B------:R-:W3:Y:S02]  /*86b0*/  @!P1 SYNCS.PHASECHK.TRANS64 P1, [R12+URZ+0x36438], R3 ;  /* 0x036438030c0095a7 */ /* 0x000ee4000802007f */
[----:B---3--:R-:W-:Y:S05]  /*86c0*/  @!P1 BRA `(.L_x_2915) ;  /* 0xfffffffc00f09947 */ /* 0x008fea000383ffff */
[----:B------:R-:W-:Y:S05]  /*86d0*/  BRA `(.L_x_2933) ;  /* 0xfffffff400907947 */ /* 0x000fea000383ffff */
.L_x_2917:
[----:B------:R-:W-:Y:S01]  /*86e0*/  BSSY B0, `(.L_x_2934) ;  /* 0x0000006000007945 */ /* 0x000fe20003800000 */
[----:B------:R-:W-:-:S07]  /*86f0*/  IMAD.MOV.U32 R15, RZ, RZ, -0x1 ;  /* 0xffffffffff0f7424 */ /* 0x000fce00078e00ff */
[----:B-1----:R-:W-:Y:S05]  /*8700*/  WARPSYNC.COLLECTIVE R15, `(.L_x_2935) ;  /* 0x000000000f0c7348 */ /* 0x002fea0003c00000 */
[----:B------:R-:W-:Y:S02]  /*8710*/  ELECT P6, UR62, PT ;  /* 0x00000000003e782f */ /* 0x000fe400038c0000 */
[----:B------:R-:W-:Y:S01]  /*8720*/  MOV R14, UR62 ;  /* 0x0000003e000e7c02 */ /* 0x000fe20008000f00 */
[----:B-1----:R-:W-:Y:S10]  /*8730*/  ENDCOLLECTIVE ;  /* 0x000000000000791b */ /* 0x002ff40003800000 */
.L_x_2935:
[----:B------:R-:W-:Y:S05]  /*8740*/  BSYNC B0 ;  /* 0x0000000000007941 */ /* 0x000fea0003800000 */
.L_x_2934:
[----:B------:R-:W-:Y:S05]  /*8750*/  BRA `(.L_x_2936) ;  /* 0xfffffff800507947 */ /* 0x000fea000383ffff */
.L_x_2919:
[----:B--2---:R2:W3:Y:S02]  /*8760*/  SYNCS.PHASECHK.TRANS64.TRYWAIT P0, [R5+URZ], R2 ;  /* 0x00000002050075a7 */ /* 0x0044e4000800017f */
[----:B---3--:R-:W-:Y:S05]  /*8770*/  @!P0 NANOSLEEP.SYNCS 0x989680 ;  /* 0x009896800000895d */ /* 0x008fea0003900000 */
[----:B------:R-:W3:Y:S02]  /*8780*/  @!P0 SYNCS.PHASECHK.TRANS64 P0, [R5+URZ], R2 ;  /* 0x00000002050085a7 */ /* 0x000ee4000800007f */
[----:B---3--:R-:W-:Y:S05]  /*8790*/  @!P0 BRA `(.L_x_2919) ;  /* 0xfffffffc00f08947 */ /* 0x008fea000383ffff */
[----:B------:R-:W-:Y:S05]  /*87a0*/  BRA `(.L_x_2937) ;  /* 0xfffffff800907947 */ /* 0x000fea000383ffff */
.L_x_2920:
[----:B---3--:R3:W4:Y:S02]  /*87b0*/  SYNCS.PHASECHK.TRANS64.TRYWAIT P0, [R23+URZ], R0 ;  /* 0x00000000170075a7 */ /* 0x008724000800017f */
[----:B----4-:R-:W-:Y:S05]  /*87c0*/  @!P0 NANOSLEEP.SYNCS 0x989680 ;  /* 0x009896800000895d */ /* 0x010fea0003900000 */
[----:B------:R-:W4:Y:S02]  /*87d0*/  @!P0 SYNCS.PHASECHK.TRANS64 P0, [R23+URZ], R0 ;  /* 0x00000000170085a7 */ /* 0x000f24000800007f */
[----:B----4-:R-:W-:Y:S05]  /*87e0*/  @!P0 BRA `(.L_x_2920) ;  /* 0xfffffffc00f08947 */ /* 0x010fea000383ffff */
[----:B------:R-:W-:Y:S05]  /*87f0*/  BRA `(.L_x_2938) ;  /* 0xfffffff800847947 */ /* 0x000fea000383ffff */
.L_x_2939:
        /* <DEDUP_REMOVED lines=16> */
.L_x_7667:


//--------------------- .text._ZN7cutlass13device_kernelIN5flash11enable_sm90INS1_16FlashAttnBwdSm90INS1_25CollectiveMainloopBwdSm90ILi2ELi1ELi1EN4cute5tupleIJNS5_1CILi1EEES8_S8_EEENS6_IJNS7_ILi64EEENS7_ILi96EEENS7_ILi192EEEEEENS_6half_tEfNS_4arch4Sm90ELb1ELb0ELb1ELb0ELb1ELb0ELb1ELb0ELi3ELi1ELi1ELi1ELb0EEENS1_24CollectiveEpilogueBwdGQAISD_fSG_Li384ELb0ELb1EEENS1_25SingleTileBwdLPTSchedulerILb0ELi96ELb1EEEEEEEEEvNT_6ParamsE --------------------------
	.section	.text._ZN7cutlass13device_kernelIN5flash11enable_sm90INS1_16FlashAttnBwdSm90INS1_25CollectiveMainloopBwdSm90ILi2ELi1ELi1EN4cute5tupleIJNS5_1CILi1EEES8_S8_EEENS6_IJNS7_ILi64EEENS7_ILi96EEENS7_ILi192EEEEEENS_6half_tEfNS_4arch4Sm90ELb1ELb0ELb1ELb0ELb1ELb0ELb1ELb0ELi3ELi1ELi1ELi1ELb0EEENS1_24CollectiveEpilogueBwdGQAISD_fSG_Li384ELb0ELb1EEENS1_25SingleTileBwdLPTSchedulerILb0ELi96ELb1EEEEEEEEEvNT_6ParamsE,"ax",@progbits
	.align	128
.text._ZN7cutlass13device_kernelIN5flash11enable_sm90INS1_16FlashAttnBwdSm90INS1_25CollectiveMainloopBwdSm90ILi2ELi1ELi1EN4cute5tupleIJNS5_1CILi1EEES8_S8_EEENS6_IJNS7_ILi64EEENS7_ILi96EEENS7_ILi192EEEEEENS_6half_tEfNS_4arch4Sm90ELb1ELb0ELb1ELb0ELb1ELb0ELb1ELb0ELi3ELi1ELi1ELi1ELb0EEENS1_24CollectiveEpilogueBwdGQAISD_fSG_Li384ELb0ELb1EEENS1_25SingleTileBwdLPTSchedulerILb0ELi96ELb1EEEEEEEEEvNT_6ParamsE:
        .type           _ZN7cutlass13device_kernelIN5flash11enable_sm90INS1_16FlashAttnBwdSm90INS1_25CollectiveMainloopBwdSm90ILi2ELi1ELi1EN4cute5tupleIJNS5_1CILi1EEES8_S8_EEENS6_IJNS7_ILi64EEENS7_ILi96EEENS7_ILi192EEEEEENS_6half_tEfNS_4arch4Sm90ELb1ELb0ELb1ELb0ELb1ELb0ELb1ELb0ELi3ELi1ELi1ELi1ELb0EEENS1_24CollectiveEpilogueBwdGQAISD_fSG_Li384ELb0ELb1EEENS1_25SingleTileBwdLPTSchedulerILb0ELi96ELb1EEEEEEEEEvNT_6ParamsE,@function
        .size           _ZN7cutlass13device_kernelIN5flash11enable_sm90INS1_16FlashAttnBwdSm90INS1_25CollectiveMainloopBwdSm90ILi2ELi1ELi1EN4cute5tupleIJNS5_1CILi1EEES8_S8_EEENS6_IJNS7_ILi64EEENS7_ILi96EEENS7_ILi192EEEEEENS_6half_tEfNS_4arch4Sm90ELb1ELb0ELb1ELb0ELb1ELb0ELb1ELb0ELi3ELi1ELi1ELi1ELb0EEENS1_24CollectiveEpilogueBwdGQAISD_fSG_Li384ELb0ELb1EEENS1_25SingleTileBwdLPTSchedulerILb0ELi96ELb1EEEEEEEEEvNT_6ParamsE,(.L_x_7668 - _ZN7cutlass13device_kernelIN5flash11enable_sm90INS1_16FlashAttnBwdSm90INS1_25CollectiveMainloopBwdSm90ILi2ELi1ELi1EN4cute5tupleIJNS5_1CILi1EEES8_S8_EEENS6_IJNS7_ILi64EEENS7_ILi96EEENS7_ILi192EEEEEENS_6half_tEfNS_4arch4Sm90ELb1ELb0ELb1ELb0ELb1ELb0ELb1ELb0ELi3ELi1ELi1ELi1ELb0EEENS1_24CollectiveEpilogueBwdGQAISD_fSG_Li384ELb0ELb1EEENS1_25SingleTileBwdLPTSchedulerILb0ELi96ELb1EEEEEEEEEvNT_6ParamsE)
        .other          _ZN7cutlass13device_kernelIN5flash11enable_sm90INS1_16FlashAttnBwdSm90INS1_25CollectiveMainloopBwdSm90ILi2ELi1ELi1EN4cute5tupleIJNS5_1CILi1EEES8_S8_EEENS6_IJNS7_ILi64EEENS7_ILi96EEENS7_ILi192EEEEEENS_6half_tEfNS_4arch4Sm90ELb1ELb0ELb1ELb0ELb1ELb0ELb1ELb0ELi3ELi1ELi1ELi1ELb0EEENS1_24CollectiveEpilogueBwdGQAISD_fSG_Li384ELb0ELb1EEENS1_25SingleTileBwdLPTSchedulerILb0ELi96ELb1EEEEEEEEEvNT_6ParamsE,@"STO_CUDA_ENTRY STV_DEFAULT"
_ZN7cutlass13device_kernelIN5flash11enable_sm90INS1_16FlashAttnBwdSm90INS1_25CollectiveMainloopBwdSm90ILi2ELi1ELi1EN4cute5tupleIJNS5_1CILi1EEES8_S8_EEENS6_IJNS7_ILi64EEENS7_ILi96EEENS7_ILi192EEEEEENS_6half_tEfNS_4arch4Sm90ELb1ELb0ELb1ELb0ELb1ELb0ELb1ELb0ELi3ELi1ELi1ELi1ELb0EEENS1_24CollectiveEpilogueBwdGQAISD_fSG_Li384ELb0ELb1EEENS1_25SingleTileBwdLPTSchedulerILb0ELi96ELb1EEEEEEEEEvNT_6ParamsE:
        /* <DEDUP_REMOVED lines=23> */
.L_x_2941:
[----:B------:R-:W-:Y:S05]  /*0170*/  BSYNC B0 ;  /* 0x0000000000007941 */ /* 0x000fea0003800000 */
.L_x_2940:
        /* <DEDUP_REMOVED lines=34> */
.L_x_2942:
        /* <DEDUP_REMOVED lines=20> */
.L_x_2943:
[----:B---3--:R-:W-:Y:S01]  /*04e0*/  ISETP.NE.AND P0, PT, R2, RZ, PT ;  /* 0x000000ff0200720c */ /* 0x008fe20003f05270 */
[----:B------:R-:W-:Y:S01]  /*04f0*/  IMAD.MOV.U32 R2, RZ, RZ, 0x1 ;  /* 0x00000001ff027424 */ /* 0x000fe200078e00ff */
[----:B------:R-:W-:Y:S01]  /*0500*/  NOP ;  /* 0x0000000000007918 */ /* 0x000fe20000000000 */
[----:B------:R-:W-:Y:S01]  /*0510*/  ULDC.64 UR38, c[0x0][0x208] ;  /* 0x0000820000267ab9 */ /* 0x000fe20000000a00 */
[----:B------:R-:W-:Y:S02]  /*0520*/  BSSY B6, `(.L_x_2944) ;  /* 0x00008ca000067945 */ /* 0x000fe40003800000 */
[----:B------:R-:W-:-:S05]  /*0530*/  SEL R2, R2, 0x2, !P0 ;  /* 0x0000000202027807 */ /* 0x000fca0004000000 */
[----:B------:R3:W-:Y:S01]  /*0540*/  STL [R1+0xc], R2 ;  /* 0x00000c0201007387 */ /* 0x0007e20000100800 */
[----:B-12-4-:R-:W-:Y:S06]  /*0550*/  BAR.SYNC.DEFER_BLOCKING 0x0 ;  /* 0x0000000000007b1d */ /* 0x016fec0000010000 */
[----:B------:R-:W-:Y:S05]  /*0560*/  @!P0 BRA `(.L_x_2945) ;  /* 0x0000004800248947 */ /* 0x000fea0003800000 */
.L_x_2946:
        /* <DEDUP_REMOVED lines=32> */
.L_x_2947:
[----:B------:R-:W-:Y:S01]  /*0770*/  ULDC UR7, c[0x0][0x8cc] ;  /* 0x0002330000077ab9 */ /* 0x000fe20000000800 */
[----:B------:R-:W-:Y:S01]  /*0780*/  UMOV UR36, UR10 ;  /* 0x0000000a00247c82 */ /* 0x000fe20008000000 */
[----:B------:R-:W-:-:S11]  /*0790*/  UISETP.NE.AND UP0, UPT, UR7, 0x1, UPT ;  /* 0x000000010700788c */ /* 0x000fd6000bf05270 */
[----:B------:R-:W-:Y:S02]  /*07a0*/  @UP0 ULDC.64 UR8, c[0x0][0x8d0] ;  /* 0x0002340000080ab9 */ /* 0x000fe40000000a00 */
[----:B------:R-:W-:-:S04]  /*07b0*/  UIMAD.WIDE.U32 UR4, UR10, UR8, URZ ;  /* 0x000000080a0472a5 */ /* 0x000fc8000f8e003f */
[----:B------:R-:W-:-:S04]  /*07c0*/  @UP0 USHF.R.U32.HI UR36, URZ, UR9, UR5 ;  /* 0x000000093f240299 */ /* 0x000fc80008011605 */
[----:B------:R-:W-:-:S12]  /*07d0*/  UIMAD UR4, UR36, UR7, URZ ;  /* 0x00000007240472a4 */ /* 0x000fd8000f8e023f */
.L_x_2948:
        /* <DEDUP_REMOVED lines=106> */
.L_x_2952:
        /* <DEDUP_REMOVED lines=15> */
.L_x_2951:
        /* <DEDUP_REMOVED lines=20> */
.L_x_2954:
        /* <DEDUP_REMOVED lines=15> */
.L_x_2953:
        /* <DEDUP_REMOVED lines=8> */
.L_x_3069:
        /* <DEDUP_REMOVED lines=19> */
.L_x_2956:
        /* <DEDUP_REMOVED lines=109> */
.L_x_2968:
[----:B------:R-:W-:-:S13]  /*1a20*/  ISETP.NE.AND P0, PT, R8, 0x3, PT ;  /* 0x000000030800780c */ /* 0x000fda0003f05270 */
[----:B-1----:R-:W-:Y:S05]  /*1a30*/  @!P0 BRA `(.L_x_2958) ;  /* 0x0000000000048947 */ /* 0x002fea0003800000 */
[----:B------:R-:W-:Y:S01]  /*1a40*/  BPT.TRAP 0x1 ;  /* 0x000000040000795c */ /* 0x000fe20000300000 */
.L_x_2958:
[----:B------:R-:W-:Y:S02]  /*1a50*/  LEA R3, R2, UR43, 0x3 ;  /* 0x0000002b02037c11 */ /* 0x000fe4000f8e18ff */
[----:B------:R-:W-:-:S04]  /*1a60*/  SHF.L.U32 R10, R7, 0x1f, RZ ;  /* 0x0000001f070a7819 */ /* 0x000fc800000006ff */
[----:B------:R1:W2:Y:S01]  /*1a70*/  SYNCS.PHASECHK.TRANS64.TRYWAIT P1, [R3+URZ+0x36410], R10 ;  /* 0x0364100a030075a7 */ /* 0x0002a2000802017f */
[----:B------:R-:W-:Y:S05]  /*1a80*/  @!P0 BRA `(.L_x_2959) ;  /* 0x0000000000048947 */ /* 0x000fea0003800000 */
[----:B------:R-:W-:Y:S01]  /*1a90*/  BPT.TRAP 0x1 ;  /* 0x000000040000795c */ /* 0x000fe20000300000 */
.L_x_2959:
[----:B--2---:R-:W-:Y:S05]  /*1aa0*/  @P1 BRA `(.L_x_2960) ;  /* 0x0000000000081947 */ /* 0x004fea0003800000 */
[----:B------:R-:W2:Y:S02]  /*1ab0*/  SYNCS.PHASECHK.TRANS64.TRYWAIT P1, [R3+URZ+0x36410], R10 ;  /* 0x0364100a030075a7 */ /* 0x000ea4000802017f */
[----:B--2---:R-:W-:Y:S05]  /*1ac0*/  @!P1 BRA `(.L_x_2961) ;  /* 0x0000007400f89947 */ /* 0x004fea0003800000 */
.L_x_2960:
        /* <DEDUP_REMOVED lines=103> */
.L_x_2962:
[----:B------:R-:W-:-:S04]  /*2140*/  SHF.L.U32 R14, R5, 0x1f, RZ ;  /* 0x0000001f050e7819 */ /* 0x000fc800000006ff */
[----:B------:R1:W1:Y:S01]  /*2150*/  SYNCS.PHASECHK.TRANS64.TRYWAIT P1, [UR43+0x36430], R14 ;  /* 0x0364300eff0075a7 */ /* 0x000262000802016b */
[----:B------:R-:W-:Y:S05]  /*2160*/  @!P0 BRA `(.L_x_2963) ;  /* 0x0000000000048947 */ /* 0x000fea0003800000 */
[----:B------:R-:W-:Y:S01]  /*2170*/  BPT.TRAP 0x1 ;  /* 0x000000040000795c */ /* 0x000fe20000300000 */
.L_x_2963:
        /* <DEDUP_REMOVED lines=36> */
.L_x_2964:
        /* <DEDUP_REMOVED lines=351> */
.L_x_2966:
        /* <DEDUP_REMOVED lines=60> */
.L_x_2967:
        /* <DEDUP_REMOVED lines=62> */
.L_x_2950:
[----:B------:R-:W-:Y:S05]  /*4150*/  @P0 BRA `(.L_x_2949) ;  /* 0x0000005000180947 */ /* 0x000fea0003800000 */
[----:B------:R-:W1:Y:S01]  /*4160*/  S2R R4, SR_TID.X ;  /* 0x0000000000047919 */ /* 0x000e620000002100 */
[----:B------:R-:W-:Y:S01]  /*4170*/  ULDC UR8, c[0x0][0x850] ;  /* 0x0002140000087ab9 */ /* 0x000fe20000000800 */
[----:B------:R-:W-:Y:S01]  /*4180*/  UMOV UR10, UR41 ;  /* 0x00000029000a7c82 */ /* 0x000fe20008000000 */
[----:B------:R-:W-:Y:S01]  /*4190*/  UISETP.NE.AND UP0, UPT, UR8, 0x1, UPT ;  /* 0x000000010800788c */ /* 0x000fe2000bf05270 */
[----:B------:R-:W2:Y:S01]  /*41a0*/  S2UR UR17, SR_CgaCtaId ;  /* 0x00000000001179c3 */ /* 0x000ea20000008800 */
[----:B------:R-:W-:Y:S01]  /*41b0*/  ULDC.64 UR12, c[0x0][0x818] ;  /* 0x00020600000c7ab9 */ /* 0x000fe20000000a00 */
[----:B------:R-:W-:Y:S01]  /*41c0*/  ULOP3.LUT UR36, URZ, UR36, URZ, 0x33, !UPT ;  /* 0x000000243f247292 */ /* 0x000fe2000f8e333f */
[----:B------:R-:W-:Y:S01]  /*41d0*/  BSSY B0, `(.L_x_2969) ;  /* 0x0000056000007945 */ /* 0x000fe20003800000 */
[----:B------:R-:W-:Y:S01]  /*41e0*/  ULDC UR6, c[0x0][0x8b4] ;  /* 0x00022d0000067ab9 */ /* 0x000fe20000000800 */
[----:B------:R-:W-:Y:S01]  /*41f0*/  ULDC UR14, c[0x0][0x80c] ;  /* 0x00020300000e7ab9 */ /* 0x000fe20000000800 */
[----:B------:R-:W-:-:S02]  /*4200*/  UIADD3 UR36, UR36, UR6, URZ ;  /* 0x0000000624247290 */ /* 0x000fc4000fffe03f */
[----:B------:R-:W-:Y:S02]  /*4210*/  UIMAD UR11, UR37, UR14, URZ ;  /* 0x0000000e250b72a4 */ /* 0x000fe4000f8e023f */
[----:B------:R-:W-:Y:S01]  /*4220*/  @UP0 ULDC UR4, c[0x0][0x854] ;  /* 0x0002150000040ab9 */ /* 0x000fe20000000800 */
[----:B------:R-:W-:Y:S01]  /*4230*/  @UP0 ULDC UR7, c[0x0][0x858] ;  /* 0x0002160000070ab9 */ /* 0x000fe20000000800 */
[----:B------:R-:W-:Y:S01]  /*4240*/  UIMAD.WIDE.U32 UR4, UR41, UR4, URZ ;  /* 0x00000004290472a5 */ /* 0x000fe2000f8e003f */
[----:B------:R-:W-:Y:S01]  /*4250*/  UMOV UR16, 0x400 ;  /* 0x0000040000107882 */ /* 0x000fe20000000000 */
[----:B------:R-:W-:Y:S02]  /*4260*/  UIMAD UR6, UR36, 0x4800, URZ ;  /* 0x00004800240678a4 */ /* 0x000fe4000f8e023f */
[----:B------:R-:W-:Y:S02]  /*4270*/  @UP0 USHF.R.U32.HI UR10, URZ, UR7, UR5 ;  /* 0x000000073f0a0299 */ /* 0x000fe40008011605 */
[----:B------:R-:W-:-:S02]  /*4280*/  USHF.R.S32.HI UR7, URZ, 0x1f, UR6 ;  /* 0x0000001f3f077899 */ /* 0x000fc40008011406 */
[----:B------:R-:W-:Y:S01]  /*4290*/  USHF.R.S32.HI UR15, URZ, 0x1f, UR10 ;  /* 0x0000001f3f0f7899 */ /* 0x000fe2000801140a */
[----:B------:R-:W-:Y:S01]  /*42a0*/  ULDC.64 UR20, c[0x0][0x840] ;  /* 0x0002100000147ab9 */ /* 0x000fe20000000a00 */
[----:B------:R-:W-:Y:S02]  /*42b0*/  UIMAD.WIDE.U32 UR4, UR10, UR12, UR6 ;  /* 0x0000000c0a0472a5 */ /* 0x000fe4000f8e0006 */
[----:B------:R-:W-:Y:S01]  /*42c0*/  UIMAD UR9, UR15, UR12, URZ ;  /* 0x0000000c0f0972a4 */ /* 0x000fe2000f8e023f */
[C---:B-1----:R-:W-:Y:S01]  /*42d0*/  VIADD R3, R4.reuse, 0xffffff80 ;  /* 0xffffff8004037836 */ /* 0x042fe20000000000 */
[----:B------:R-:W-:Y:S01]  /*42e0*/  UIMAD UR19, UR15, UR20, URZ ;  /* 0x000000140f1372a4 */ /* 0x000fe2000f8e023f */
[----:B------:R-:W-:Y:S01]  /*42f0*/  BAR.SYNC.DEFER_BLOCKING 0x1, 0x180 ;  /* 0x0046000000007b1d */ /* 0x000fe20000010000 */
[----:B------:R-:W-:Y:S01]  /*4300*/  UIMAD UR18, UR10, UR13, UR9 ;  /* 0x0000000d0a1272a4 */ /* 0x000fe2000f8e0209 */
[----:B------:R-:W-:Y:S01]  /*4310*/  ISETP.NE.AND P1, PT, R4, 0x80, PT ;  /* 0x000000800400780c */ /* 0x000fe20003f25270 */
[----:B------:R-:W-:Y:S01]  /*4320*/  UIMAD.WIDE.U32 UR6, UR10, UR20, UR6 ;  /* 0x000000140a0672a5 */ /* 0x000fe2000f8e0006 */
[----:B------:R-:W-:Y:S01]  /*4330*/  SHF.R.S32.HI R0, RZ, 0x1f, R3 ;  /* 0x0000001fff007819 */ /* 0x000fe20000011403 */
[----:B------:R-:W-:Y:S01]  /*4340*/  UIMAD UR19, UR10, UR21, UR19 ;  /* 0x000000150a1372a4 */ /* 0x000fe2000f8e0213 */
[----:B------:R-:W-:Y:S01]  /*4350*/  ISETP.NE.AND P0, PT, R3, RZ, PT ;  /* 0x000000ff0300720c */ /* 0x000fe20003f05270 */
[----:B------:R-:W-:Y:S01]  /*4360*/  ULDC UR9, c[0x0][0x870] ;  /* 0x00021c0000097ab9 */ /* 0x000fe20000000800 */
[----:B------:R-:W-:Y:S01]  /*4370*/  LEA.HI R2, R0, R3, RZ, 0x7 ;  /* 0x0000000300027211 */ /* 0x000fe200078f38ff */
[----:B------:R-:W-:Y:S01]  /*4380*/  UIMAD UR9, UR9, UR36, URZ ;  /* 0x00000024090972a4 */ /* 0x000fe2000f8e023f */
[----:B------:R-:W-:-:S02]  /*4390*/  ULDC.64 UR12, c[0x0][0x868] ;  /* 0x00021a00000c7ab9 */ /* 0x000fc40000000a00 */
[----:B------:R-:W-:Y:S01]  /*43a0*/  LOP3.LUT R0, R2, 0x3fffff80, RZ, 0xc0, !PT ;  /* 0x3fffff8002007812 */ /* 0x000fe200078ec0ff */
[----:B------:R-:W-:Y:S01]  /*43b0*/  UIMAD UR14, UR9, UR14, URZ ;  /* 0x0000000e090e72a4 */ /* 0x000fe2000f8e023f */
[----:B------:R-:W-:Y:S01]  /*43c0*/  SHF.R.S32.HI R5, RZ, 0x7, R2 ;  /* 0x00000007ff057819 */ /* 0x000fe20000011402 */
[----:B--2---:R-:W-:Y:S02]  /*43d0*/  ULEA UR9, UR17, UR16, 0x18 ;  /* 0x0000001011097291 */ /* 0x004fe4000f8ec03f */
[----:B------:R-:W-:Y:S01]  /*43e0*/  IMAD.IADD R0, R3, 0x1, -R0 ;  /* 0x0000000103007824 */ /* 0x000fe200078e0a00 */
[----:B------:R-:W-:Y:S02]  /*43f0*/  USHF.R.S32.HI UR16, URZ, 0x1f, UR11 ;  /* 0x0000001f3f107899 */ /* 0x000fe4000801140b */
[----:B------:R-:W-:Y:S01]  /*4400*/  USHF.R.S32.HI UR17, URZ, 0x1f, UR14 ;  /* 0x0000001f3f117899 */ /* 0x000fe2000801140e */
[----:B------:R-:W-:Y:S01]  /*4410*/  IMAD R0, R5, 0x600, R0 ;  /* 0x0000060005007824 */ /* 0x000fe200078e0200 */
[----:B------:R-:W-:Y:S01]  /*4420*/  UIADD3 UR11, UP0, UP1, UR14, UR11, UR10 ;  /* 0x0000000b0e0b7290 */ /* 0x000fe2000f91e00a */
[----:B------:R-:W-:-:S02]  /*4430*/  ULDC.64 UR20, c[0x0][0x820] ;  /* 0x0002080000147ab9 */ /* 0x000fc40000000a00 */
[----:B------:R-:W-:Y:S01]  /*4440*/  IMAD.SHL.U32 R0, R0, 0x4, RZ ;  /* 0x0000000400007824 */ /* 0x000fe200078e00ff */
[----:B------:R-:W-:Y:S02]  /*4450*/  UIADD3.X UR16, UR17, UR16, UR15, UP0, UP1 ;  /* 0x0000001011107290 */ /* 0x000fe400087e240f */
[----:B------:R-:W-:Y:S02]  /*4460*/  USHF.L.U32 UR14, UR11, 0x2, URZ ;  /* 0x000000020b0e7899 */ /* 0x000fe4000800063f */
[----:B------:R-:W-:Y:S01]  /*4470*/  LEA R0, R0, UR9, 0x2 ;  /* 0x0000000900007c11 */ /* 0x000fe2000f8e10ff */
[----:B------:R-:W-:Y:S02]  /*4480*/  USHF.L.U64.HI UR11, UR11, 0x2, UR16 ;  /* 0x000000020b0b7899 */ /* 0x000fe40008010210 */
[----:B------:R-:W-:Y:S02]  /*4490*/  UIADD3 UR15, UP0, UR14, UR12, URZ ;  /* 0x0000000c0e0f7290 */ /* 0x000fe4000ff1e03f */
[----:B------:R1:W-:Y:S01]  /*44a0*/  STS.128 [R0], R24 ;  /* 0x0000001800007388 */ /* 0x0003e20000000c00 */
[----:B------:R-:W-:-:S02]  /*44b0*/  USHF.R.S32.HI UR12, URZ, 0x1f, UR37 ;  /* 0x0000001f3f0c7899 */ /* 0x000fc40008011425 */
[----:B------:R-:W-:Y:S01]  /*44c0*/  UIADD3.X UR16, UR11, UR13, URZ, UP0, !UPT ;  /* 0x0000000d0b107290 */ /* 0x000fe200087fe43f */
[----:B------:R1:W-:Y:S01]  /*44d0*/  STS.128 [R0+0x800], R28 ;  /* 0x0008001c00007388 */ /* 0x0003e20000000c00 */
[----:B------:R-:W-:Y:S01]  /*44e0*/  ULDC.64 UR22, c[0x0][0x848] ;  /* 0x0002120000167ab9 */ /* 0x000fe20000000a00 */
[----:B------:R-:W-:Y:S01]  /*44f0*/  UIMAD UR13, UR12, UR20, URZ ;  /* 0x000000140c0d72a4 */ /* 0x000fe2000f8e023f */
[----:B------:R-:W-:Y:S01]  /*4500*/  IMAD.U32 R2, RZ, RZ, UR15 ;  /* 0x0000000fff027e24 */ /* 0x000fe2000f8e00ff */
[----:B------:R1:W-:Y:S01]  /*4510*/  STS.128 [R0+0x1000], R32 ;  /* 0x0010002000007388 */ /* 0x0003e20000000c00 */
[----:B------:R-:W-:Y:S01]  /*4520*/  UIADD3 UR5, UR5, UR18, URZ ;  /* 0x0000001205057290 */ /* 0x000fe2000fffe03f */
[----:B------:R-:W-:Y:S01]  /*4530*/  IMAD.U32 R3, RZ, RZ, UR16 ;  /* 0x00000010ff037e24 */ /* 0x000fe2000f8e00ff */
[----:B------:R-:W-:Y:S01]  /*4540*/  UIMAD UR12, UR12, UR22, URZ ;  /* 0x000000160c0c72a4 */ /* 0x000fe2000f8e023f */
[----:B------:R1:W-:Y:S01]  /*4550*/  STS.128 [R0+0x1800], R36 ;  /* 0x0018002400007388 */ /* 0x0003e20000000c00 */
[----:B------:R-:W-:-:S02]  /*4560*/  UIADD3 UR7, UR7, UR19, URZ ;  /* 0x0000001307077290 */ /* 0x000fc4000fffe03f */
[----:B------:R-:W-:Y:S01]  /*4570*/  UIMAD UR13, UR37, UR21, UR13 ;  /* 0x00000015250d72a4 */ /* 0x000fe2000f8e020d */
[----:B------:R1:W-:Y:S01]  /*4580*/  STS.128 [R0+0x2000], R40 ;  /* 0x0020002800007388 */ /* 0x0003e20000000c00 */
[----:B------:R-:W-:Y:S02]  /*4590*/  UIMAD.WIDE.U32 UR4, UR37, UR20, UR4 ;  /* 0x00000014250472a5 */ /* 0x000fe4000f8e0004 */
[----:B------:R-:W-:Y:S01]  /*45a0*/  UIMAD UR12, UR37, UR23, UR12 ;  /* 0x00000017250c72a4 */ /* 0x000fe2000f8e020c */
[----:B------:R1:W-:Y:S01]  /*45b0*/  STS.128 [R0+0x2800], R44 ;  /* 0x0028002c00007388 */ /* 0x0003e20000000c00 */
[----:B------:R-:W-:Y:S01]  /*45c0*/  UIMAD.WIDE.U32 UR6, UR37, UR22, UR6 ;  /* 0x00000016250672a5 */ /* 0x000fe2000f8e0006 */
[----:B------:R-:W-:Y:S02]  /*45d0*/  ULDC.64 UR18, c[0x0][0x800] ;  /* 0x0002000000127ab9 */ /* 0x000fe40000000a00 */
[----:B------:R1:W-:Y:S01]  /*45e0*/  STS.128 [R0+0x3000], R48 ;  /* 0x0030003000007388 */ /* 0x0003e20000000c00 */
[----:B------:R-:W-:Y:S01]  /*45f0*/  ULDC.64 UR20, c[0x0][0x828] ;  /* 0x00020a0000147ab9 */ /* 0x000fe20000000a00 */
[----:B------:R-:W-:-:S02]  /*4600*/  UIADD3 UR17, -UR10, URZ, URZ ;  /* 0x0000003f0a117290 */ /* 0x000fc4000fffe13f */
[----:B------:R1:W-:Y:S01]  /*4610*/  STS.128 [R0+0x3800], R52 ;  /* 0x0038003400007388 */ /* 0x0003e20000000c00 */
[----:B------:R-:W-:Y:S02]  /*4620*/  UIADD3 UR10, UR5, UR13, URZ ;  /* 0x0000000d050a7290 */ /* 0x000fe4000fffe03f */
[----:B------:R-:W-:Y:S01]  /*4630*/  ULEA UR18, UP0, UR4, UR18, 0x2 ;  /* 0x0000001204127291 */ /* 0x000fe2000f80103f */
[----:B------:R1:W-:Y:S01]  /*4640*/  STS.128 [R0+0x4000], R56 ;  /* 0x0040003800007388 */ /* 0x0003e20000000c00 */
[----:B------:R-:W-:Y:S02]  /*4650*/  UIADD3 UR5, UR7, UR12, URZ ;  /* 0x0000000c07057290 */ /* 0x000fe4000fffe03f */
[----:B------:R-:W-:Y:S01]  /*4660*/  ULEA UR20, UP1, UR6, UR20, 0x2 ;  /* 0x0000001406147291 */ /* 0x000fe2000f82103f */
[----:B------:R1:W-:Y:S01]  /*4670*/  STS.128 [R0+0x4800], R60 ;  /* 0x0048003c00007388 */ /* 0x0003e20000000c00 */
[----:B------:R-:W-:Y:S02]  /*4680*/  ULEA.HI.X UR19, UR4, UR19, UR10, 0x2, UP0 ;  /* 0x0000001304137291 */ /* 0x000fe400080f140a */
[----:B------:R-:W-:Y:S01]  /*4690*/  ULEA.HI.X UR5, UR6, UR21, UR5, 0x2, UP1 ;  /* 0x0000001506057291 */ /* 0x000fe200088f1405 */
[----:B------:R1:W-:Y:S01]  /*46a0*/  STS.128 [R0+0x5000], R64 ;  /* 0x0050004000007388 */ /* 0x0003e20000000c00 */
[----:B------:R-:W-:-:S03]  /*46b0*/  UIMAD UR17, UR8, UR17, UR41 ;  /* 0x00000011081172a4 */ /* 0x000fc6000f8e0229 */
[----:B------:R1:W-:Y:S01]  /*46c0*/  STS.128 [R0+0x5800], R68 ;  /* 0x0058004400007388 */ /* 0x0003e20000000c00 */
[----:B------:R-:W-:Y:S08]  /*46d0*/  @P0 BRA `(.L_x_2970) ;  /* 0x0000000000140947 */ /* 0x000ff00003800000 */
.L_x_2971:
[----:B------:R-:W2:Y:S04]  /*46e0*/  LDG.E.STRONG.GPU R4, desc[UR38][R2.64] ;  /* 0x0000002602047981 */ /* 0x000ea8000c1ef900 */
[----:B--2---:R-:W-:Y:S01]  /*46f0*/  CCTL.IVALL ;  /* 0x00000000ff00798f */ /* 0x004fe20002000000 */
[----:B------:R-:W-:Y:S05]  /*4700*/  YIELD ;  /* 0x0000000000007946 */ /* 0x000fea0003800000 */
[----:B------:R-:W-:-:S13]  /*4710*/  ISETP.NE.AND P0, PT, R4, UR17, PT ;  /* 0x0000001104007c0c */ /* 0x000fda000bf05270 */
[----:B------:R-:W-:Y:S05]  /*4720*/  @P0 BRA `(.L_x_2971) ;  /* 0xfffffffc00ec0947 */ /* 0x000fea000383ffff */
.L_x_2970:
[----:B------:R-:W-:Y:S05]  /*4730*/  BSYNC B0 ;  /* 0x0000000000007941 */ /* 0x000fea0003800000 */
.L_x_2969:
[----:B------:R-:W-:-:S03]  /*4740*/  UMOV UR4, 0xffffffff ;  /* 0xffffffff00047882 */ /* 0x000fc60000000000 */
[----:B------:R-:W-:Y:S05]  /*4750*/  BRA.DIV UR4, `(.L_x_2972) ;  /* 0x0000004e04007947 */ /* 0x000fea000b800000 */
[----:B------:R-:W-:Y:S01]  /*4760*/  NOP ;  /* 0x0000000000007918 */ /* 0x000fe20000000000 */
.L_x_3072:
        /* <DEDUP_REMOVED lines=15> */
.L_x_2975:
[----:B------:R-:W-:Y:S01]  /*4860*/  @P0 ELECT P2, URZ, PT ;  /* 0x00000000003f082f */ /* 0x000fe20003840000 */
[----:B------:R2:W-:-:S12]  /*4870*/  UBLKRED.G.S.ADD.F32.RN [UR4], [UR9], UR6, desc[UR12] ;  /* 0x00000c04090073bb */ /* 0x0005d800080a1406 */
[----:B------:R-:W-:Y:S02]  /*4880*/  @P2 PLOP3.LUT P0, PT, P2, PT, PT, 0x8, 0x0 ;  /* 0x000000000000281c */ /* 0x000fe4000170e170 */
[----:B------:R-:W-:-:S11]  /*4890*/  PLOP3.LUT P2, PT, PT, PT, PT, 0x8, 0x0 ;  /* 0x000000000000781c */ /* 0x000fd60003f4e170 */
[----:B--2---:R-:W-:Y:S05]  /*48a0*/  @P0 BRA.U.ANY `(.L_x_2975) ;  /* 0xfffffffd00ec0947 */ /* 0x004fea000393ffff */
[----:B------:R0:W-:Y:S01]  /*48b0*/  UTMACMDFLUSH ;  /* 0x00000000000079b7 */ /* 0x0001e20000000000 */
[----:B------:R-:W-:-:S04]  /*48c0*/  DEPBAR.LE SB0, 0x0 ;  /* 0x000080000000791a */ /* 0x000fc80000000000 */
.L_x_2974:
[----:B------:R-:W-:Y:S05]  /*48d0*/  BSYNC B0 ;  /* 0x0000000000007941 */ /* 0x000fea0003800000 */
.L_x_2973:
        /* <DEDUP_REMOVED lines=14> */
.L_x_2977:
[----:B------:R-:W-:Y:S05]  /*49c0*/  BSYNC B0 ;  /* 0x0000000000007941 */ /* 0x000fea0003800000 */
.L_x_2976:
        /* <DEDUP_REMOVED lines=20> */
.L_x_2980:
[----:B-12---:R-:W2:Y:S04]  /*4b10*/  LDG.E.STRONG.GPU R0, desc[UR38][R2.64] ;  /* 0x0000002602007981 */ /* 0x006ea8000c1ef900 */
[----:B--2---:R-:W-:Y:S01]  /*4b20*/  CCTL.IVALL ;  /* 0x00000000ff00798f */ /* 0x004fe20002000000 */
[----:B------:R-:W-:Y:S05]  /*4b30*/  YIELD ;  /* 0x0000000000007946 */ /* 0x000fea0003800000 */
[----:B------:R-:W-:-:S13]  /*4b40*/  ISETP.NE.AND P0, PT, R0, UR17, PT ;  /* 0x0000001100007c0c */ /* 0x000fda000bf05270 */
[----:B------:R-:W-:Y:S05]  /*4b50*/  @P0 BRA `(.L_x_2980) ;  /* 0xfffffffc00ec0947 */ /* 0x000fea000383ffff */
.L_x_2979:
[----:B------:R-:W-:Y:S05]  /*4b60*/  BSYNC B0 ;  /* 0x0000000000007941 */ /* 0x000fea0003800000 */
.L_x_2978:
[----:B------:R-:W-:-:S03]  /*4b70*/  UMOV UR4, 0xffffffff ;  /* 0xffffffff00047882 */ /* 0x000fc60000000000 */
[----:B------:R-:W-:Y:S05]  /*4b80*/  BRA.DIV UR4, `(.L_x_2981) ;  /* 0x0000004a04107947 */ /* 0x000fea000b800000 */
[----:B------:R-:W-:Y:S01]  /*4b90*/  NOP ;  /* 0x0000000000007918 */ /* 0x000fe20000000000 */
.L_x_3075:
        /* <DEDUP_REMOVED lines=16> */
.L_x_2984:
[----:B------:R-:W-:Y:S01]  /*4ca0*/  @P0 ELECT P2, URZ, PT ;  /* 0x00000000003f082f */ /* 0x000fe20003840000 */
[----:B------:R3:W-:-:S12]  /*4cb0*/  UBLKRED.G.S.ADD.F32.RN [UR4], [UR9], UR6, desc[UR10] ;  /* 0x00000a04090073bb */ /* 0x0007d800080a1406 */
[----:B------:R-:W-:Y:S02]  /*4cc0*/  @P2 PLOP3.LUT P0, PT, P2, PT, PT, 0x8, 0x0 ;  /* 0x000000000000281c */ /* 0x000fe4000170e170 */
[----:B------:R-:W-:-:S11]  /*4cd0*/  PLOP3.LUT P2, PT, PT, PT, PT, 0x8, 0x0 ;  /* 0x000000000000781c */ /* 0x000fd60003f4e170 */
[----:B---3--:R-:W-:Y:S05]  /*4ce0*/  @P0 BRA.U.ANY `(.L_x_2984) ;  /* 0xfffffffd00ec0947 */ /* 0x008fea000393ffff */
[----:B------:R0:W-:Y:S01]  /*4cf0*/  UTMACMDFLUSH ;  /* 0x00000000000079b7 */ /* 0x0001e20000000000 */
[----:B------:R-:W-:-:S04]  /*4d00*/  DEPBAR.LE SB0, 0x0 ;  /* 0x000080000000791a */ /* 0x000fc80000000000 */
.L_x_2983:
[----:B------:R-:W-:Y:S05]  /*4d10*/  BSYNC B0 ;  /* 0x0000000000007941 */ /* 0x000fea0003800000 */
.L_x_2982:
        /* <DEDUP_REMOVED lines=14> */
.L_x_2945:
        /* <DEDUP_REMOVED lines=29> */
.L_x_2986:
[----:B------:R-:W-:Y:S01]  /*4fd0*/  ULDC UR9, c[0x0][0x8cc] ;  /* 0x0002330000097ab9 */ /* 0x000fe20000000800 */
[----:B------:R-:W-:Y:S01]  /*4fe0*/  UMOV UR7, UR8 ;  /* 0x0000000800077c82 */ /* 0x000fe20008000000 */
[----:B------:R-:W-:-:S11]  /*4ff0*/  UISETP.NE.AND UP0, UPT, UR9, 0x1, UPT ;  /* 0x000000010900788c */ /* 0x000fd6000bf05270 */
[----:B------:R-:W-:Y:S02]  /*5000*/  @UP0 ULDC.64 UR10, c[0x0][0x8d0] ;  /* 0x00023400000a0ab9 */ /* 0x000fe40000000a00 */
[----:B------:R-:W-:-:S04]  /*5010*/  UIMAD.WIDE.U32 UR4, UR8, UR10, URZ ;  /* 0x0000000a080472a5 */ /* 0x000fc8000f8e003f */
[----:B------:R-:W-:-:S04]  /*5020*/  @UP0 USHF.R.U32.HI UR7, URZ, UR11, UR5 ;  /* 0x0000000b3f070299 */ /* 0x000fc80008011605 */
[----:B------:R-:W-:-:S12]  /*5030*/  UIMAD UR4, UR7, UR9, URZ ;  /* 0x00000009070472a4 */ /* 0x000fd8000f8e023f */
.L_x_2987:
        /* <DEDUP_REMOVED lines=85> */
.L_x_2991:
[----:B------:R-:W2:Y:S04]  /*5590*/  LDG.E.STRONG.GPU R4, desc[UR38][R2.64] ;  /* 0x0000002602047981 */ /* 0x000ea8000c1ef900 */
[----:B--2---:R-:W-:Y:S01]  /*55a0*/  CCTL.IVALL ;  /* 0x00000000ff00798f */ /* 0x004fe20002000000 */
[----:B------:R-:W-:Y:S05]  /*55b0*/  YIELD ;  /* 0x0000000000007946 */ /* 0x000fea0003800000 */
[----:B------:R-:W-:-:S13]  /*55c0*/  ISETP.NE.AND P1, PT, R4, R5, PT ;  /* 0x000000050400720c */ /* 0x000fda0003f25270 */
[----:B------:R-:W-:Y:S05]  /*55d0*/  @P1 BRA `(.L_x_2991) ;  /* 0xfffffffc00ec1947 */ /* 0x000fea000383ffff */
.L_x_2990:
[----:B------:R-:W-:Y:S05]  /*55e0*/  BSYNC B0 ;  /* 0x0000000000007941 */ /* 0x000fea0003800000 */
.L_x_2989:
[----:B------:R-:W-:-:S03]  /*55f0*/  UMOV UR4, 0xffffffff ;  /* 0xffffffff00047882 */ /* 0x000fc60000000000 */
[----:B------:R-:W-:Y:S05]  /*5600*/  BRA.DIV UR4, `(.L_x_2992) ;  /* 0x0000003e048c7947 */ /* 0x000fea000b800000 */
[----:B------:R-:W-:Y:S01]  /*5610*/  NOP ;  /* 0x0000000000007918 */ /* 0x000fe20000000000 */
.L_x_3078:
        /* <DEDUP_REMOVED lines=22> */
.L_x_2994:
[----:B------:R-:W-:Y:S05]  /*5780*/  BSYNC B0 ;  /* 0x0000000000007941 */ /* 0x000fea0003800000 */
.L_x_2993:
        /* <DEDUP_REMOVED lines=19> */
.L_x_2996:
[----:B------:R-:W-:Y:S05]  /*58c0*/  BSYNC B0 ;  /* 0x0000000000007941 */ /* 0x000fea0003800000 */
.L_x_2995:
        /* <DEDUP_REMOVED lines=20> */
.L_x_2998:
[----:B------:R-:W-:Y:S05]  /*5a10*/  BSYNC B0 ;  /* 0x0000000000007941 */ /* 0x000fea0003800000 */
.L_x_2997:
[----:B------:R-:W-:Y:S06]  /*5a20*/  BAR.ARV 0xa, 0xa0 ;  /* 0x0282800000007b1d */ /* 0x000fec0000002000 */
[----:B------:R-:W-:Y:S04]  /*5a30*/  BSSY B0, `(.L_x_2999) ;  /* 0x0000003000007945 */ /* 0x000fe80003800000 */
[----:B------:R-:W-:Y:S05]  /*5a40*/  @!P0 BRA `(.L_x_3000) ;  /* 0x0000000000048947 */ /* 0x000fea0003800000 */
[----:B------:R-:W-:-:S04]  /*5a50*/  DEPBAR.LE SB0, 0x1 ;  /* 0x000080400000791a */ /* 0x000fc80000000000 */
.L_x_3000:
[----:B------:R-:W-:Y:S05]  /*5a60*/  BSYNC B0 ;  /* 0x0000000000007941 */ /* 0x000fea0003800000 */
.L_x_2999:
[----:B------:R-:W-:Y:S06]  /*5a70*/  BAR.ARV 0xb, 0xa0 ;  /* 0x02c2800000007b1d */ /* 0x000fec0000002000 */
[----:B------:R-:W-:Y:S04]  /*5a80*/  BSSY B0, `(.L_x_3001) ;  /* 0x0000003000007945 */ /* 0x000fe80003800000 */
[----:B------:R-:W-:Y:S05]  /*5a90*/  @!P0 BRA `(.L_x_3002) ;  /* 0x0000000000048947 */ /* 0x000fea0003800000 */
[----:B------:R-:W-:-:S04]  /*5aa0*/  DEPBAR.LE SB0, 0x0 ;  /* 0x000080000000791a */ /* 0x000fc80000000000 */
.L_x_3002:
[----:B------:R-:W-:Y:S05]  /*5ab0*/  BSYNC B0 ;  /* 0x0000000000007941 */ /* 0x000fea0003800000 */
.L_x_3001:
        /* <DEDUP_REMOVED lines=19> */
.L_x_3004:
[----:B------:R-:W-:Y:S05]  /*5bf0*/  BSYNC B0 ;  /* 0x0000000000007941 */ /* 0x000fea0003800000 */
.L_x_3003:
[----:B------:R-:W-:Y:S01]  /*5c00*/  UIADD3 UR17, UR8, 0x1, URZ ;  /* 0x0000000108117890 */ /* 0x000fe2000fffe03f */
[----:B------:R-:W-:Y:S11]  /*5c10*/  BRA `(.L_x_3005) ;  /* 0x0000000000047947 */ /* 0x000ff60003800000 */
.L_x_2988:
[----:B------:R-:W-:-:S05]  /*5c20*/  UMOV UR17, UR8 ;  /* 0x0000000800117c82 */ /* 0x000fca0008000000 */
.L_x_3005:
        /* <DEDUP_REMOVED lines=12> */
.L_x_3038:
        /* <DEDUP_REMOVED lines=18> */
.L_x_3008:
[----:B------:R-:W2:Y:S04]  /*5e10*/  LDG.E.STRONG.GPU R4, desc[UR38][R2.64] ;  /* 0x0000002602047981 */ /* 0x000ea8000c1ef900 */
[----:B--2---:R-:W-:Y:S01]  /*5e20*/  CCTL.IVALL ;  /* 0x00000000ff00798f */ /* 0x004fe20002000000 */
[----:B------:R-:W-:Y:S05]  /*5e30*/  YIELD ;  /* 0x0000000000007946 */ /* 0x000fea0003800000 */
[----:B------:R-:W-:-:S13]  /*5e40*/  ISETP.NE.AND P1, PT, R4, R5, PT ;  /* 0x000000050400720c */ /* 0x000fda0003f25270 */
[----:B------:R-:W-:Y:S05]  /*5e50*/  @P1 BRA `(.L_x_3008) ;  /* 0xfffffffc00ec1947 */ /* 0x000fea000383ffff */
.L_x_3007:
[----:B------:R-:W-:Y:S05]  /*5e60*/  BSYNC B0 ;  /* 0x0000000000007941 */ /* 0x000fea0003800000 */
.L_x_3006:
[----:B------:R-:W-:-:S03]  /*5e70*/  UMOV UR18, 0xffffffff ;  /* 0xffffffff00127882 */ /* 0x000fc60000000000 */
[----:B------:R-:W-:Y:S05]  /*5e80*/  BRA.DIV UR18, `(.L_x_3009) ;  /* 0x0000003612887947 */ /* 0x000fea000b800000 */
[----:B------:R-:W-:Y:S01]  /*5e90*/  NOP ;  /* 0x0000000000007918 */ /* 0x000fe20000000000 */
.L_x_3081:
        /* <DEDUP_REMOVED lines=19> */
.L_x_3011:
[----:B------:R-:W-:Y:S05]  /*5fd0*/  BSYNC B0 ;  /* 0x0000000000007941 */ /* 0x000fea0003800000 */
.L_x_3010:
        /* <DEDUP_REMOVED lines=14> */
.L_x_3013:
[----:B------:R-:W-:Y:S05]  /*60c0*/  BSYNC B0 ;  /* 0x0000000000007941 */ /* 0x000fea0003800000 */
.L_x_3012:
        /* <DEDUP_REMOVED lines=15> */
.L_x_3015:
[----:B------:R-:W-:Y:S05]  /*61c0*/  BSYNC B0 ;  /* 0x0000000000007941 */ /* 0x000fea0003800000 */
.L_x_3014:
[----:B------:R-:W-:Y:S06]  /*61d0*/  BAR.ARV 0xa, 0xa0 ;  /* 0x0282800000007b1d */ /* 0x000fec0000002000 */
[----:B------:R-:W-:Y:S04]  /*61e0*/  BSSY B0, `(.L_x_3016) ;  /* 0x0000003000007945 */ /* 0x000fe80003800000 */
[----:B------:R-:W-:Y:S05]  /*61f0*/  @!P0 BRA `(.L_x_3017) ;  /* 0x0000000000048947 */ /* 0x000fea0003800000 */
[----:B------:R-:W-:-:S04]  /*6200*/  DEPBAR.LE SB0, 0x1 ;  /* 0x000080400000791a */ /* 0x000fc80000000000 */
.L_x_3017:
[----:B------:R-:W-:Y:S05]  /*6210*/  BSYNC B0 ;  /* 0x0000000000007941 */ /* 0x000fea0003800000 */
.L_x_3016:
[----:B------:R-:W-:Y:S06]  /*6220*/  BAR.ARV 0xb, 0xa0 ;  /* 0x02c2800000007b1d */ /* 0x000fec0000002000 */
[----:B------:R-:W-:Y:S04]  /*6230*/  BSSY B0, `(.L_x_3018) ;  /* 0x0000003000007945 */ /* 0x000fe80003800000 */
[----:B------:R-:W-:Y:S05]  /*6240*/  @!P0 BRA `(.L_x_3019) ;  /* 0x0000000000048947 */ /* 0x000fea0003800000 */
[----:B------:R-:W-:-:S04]  /*6250*/  DEPBAR.LE SB0, 0x0 ;  /* 0x000080000000791a */ /* 0x000fc80000000000 */
.L_x_3019:
[----:B------:R-:W-:Y:S05]  /*6260*/  BSYNC B0 ;  /* 0x0000000000007941 */ /* 0x000fea0003800000 */
.L_x_3018:
        /* <DEDUP_REMOVED lines=19> */
.L_x_3021:
[----:B------:R-:W-:Y:S05]  /*63a0*/  BSYNC B0 ;  /* 0x0000000000007941 */ /* 0x000fea0003800000 */
.L_x_3020:
        /* <DEDUP_REMOVED lines=16> */
.L_x_3024:
[----:B------:R-:W2:Y:S04]  /*64b0*/  LDG.E.STRONG.GPU R4, desc[UR38][R2.64] ;  /* 0x0000002602047981 */ /* 0x000ea8000c1ef900 */
[----:B--2---:R-:W-:Y:S01]  /*64c0*/  CCTL.IVALL ;  /* 0x00000000ff00798f */ /* 0x004fe20002000000 */
[----:B------:R-:W-:Y:S05]  /*64d0*/  YIELD ;  /* 0x0000000000007946 */ /* 0x000fea0003800000 */
[----:B------:R-:W-:-:S13]  /*64e0*/  ISETP.NE.AND P1, PT, R4, R5, PT ;  /* 0x000000050400720c */ /* 0x000fda0003f25270 */
[----:B------:R-:W-:Y:S05]  /*64f0*/  @P1 BRA `(.L_x_3024) ;  /* 0xfffffffc00ec1947 */ /* 0x000fea000383ffff */
.L_x_3023:
[----:B------:R-:W-:Y:S05]  /*6500*/  BSYNC B0 ;  /* 0x0000000000007941 */ /* 0x000fea0003800000 */
.L_x_3022:
[----:B------:R-:W-:-:S03]  /*6510*/  UMOV UR14, 0xffffffff ;  /* 0xffffffff000e7882 */ /* 0x000fc60000000000 */
[----:B------:R-:W-:Y:S05]  /*6520*/  BRA.DIV UR14, `(.L_x_3025) ;  /* 0x0000002e0efc7947 */ /* 0x000fea000b800000 */
[----:B------:R-:W-:Y:S01]  /*6530*/  NOP ;  /* 0x0000000000007918 */ /* 0x000fe20000000000 */
.L_x_3084:
        /* <DEDUP_REMOVED lines=15> */
.L_x_3027:
[----:B------:R-:W-:Y:S05]  /*6630*/  BSYNC B0 ;  /* 0x0000000000007941 */ /* 0x000fea0003800000 */
.L_x_3026:
        /* <DEDUP_REMOVED lines=14> */
.L_x_3029:
[----:B------:R-:W-:Y:S05]  /*6720*/  BSYNC B0 ;  /* 0x0000000000007941 */ /* 0x000fea0003800000 */
.L_x_3028:
        /* <DEDUP_REMOVED lines=15> */
.L_x_3031:
[----:B------:R-:W-:Y:S05]  /*6820*/  BSYNC B0 ;  /* 0x0000000000007941 */ /* 0x000fea0003800000 */
.L_x_3030:
[----:B------:R-:W-:Y:S06]  /*6830*/  BAR.ARV 0xa, 0xa0 ;  /* 0x0282800000007b1d */ /* 0x000fec0000002000 */
[----:B------:R-:W-:Y:S04]  /*6840*/  BSSY B0, `(.L_x_3032) ;  /* 0x0000003000007945 */ /* 0x000fe80003800000 */
[----:B------:R-:W-:Y:S05]  /*6850*/  @!P0 BRA `(.L_x_3033) ;  /* 0x0000000000048947 */ /* 0x000fea0003800000 */
[----:B------:R-:W-:-:S04]  /*6860*/  DEPBAR.LE SB0, 0x1 ;  /* 0x000080400000791a */ /* 0x000fc80000000000 */
.L_x_3033:
[----:B------:R-:W-:Y:S05]  /*6870*/  BSYNC B0 ;  /* 0x0000000000007941 */ /* 0x000fea0003800000 */
.L_x_3032:
[----:B------:R-:W-:Y:S06]  /*6880*/  BAR.ARV 0xb, 0xa0 ;  /* 0x02c2800000007b1d */ /* 0x000fec0000002000 */
[----:B------:R-:W-:Y:S04]  /*6890*/  BSSY B0, `(.L_x_3034) ;  /* 0x0000003000007945 */ /* 0x000fe80003800000 */
[----:B------:R-:W-:Y:S05]  /*68a0*/  @!P0 BRA `(.L_x_3035) ;  /* 0x0000000000048947 */ /* 0x000fea0003800000 */
[----:B------:R-:W-:-:S04]  /*68b0*/  DEPBAR.LE SB0, 0x0 ;  /* 0x000080000000791a */ /* 0x000fc80000000000 */
.L_x_3035:
[----:B------:R-:W-:Y:S05]  /*68c0*/  BSYNC B0 ;  /* 0x0000000000007941 */ /* 0x000fea0003800000 */
.L_x_3034:
        /* <DEDUP_REMOVED lines=19> */
.L_x_3037:
[----:B------:R-:W-:Y:S05]  /*6a00*/  BSYNC B0 ;  /* 0x0000000000007941 */ /* 0x000fea0003800000 */
.L_x_3036:
[----:B------:R-:W-:Y:S02]  /*6a10*/  UIADD3 UR17, UR17, 0x2, URZ ;  /* 0x0000000211117890 */ /* 0x000fe4000fffe03f */
[----:B------:R-:W-:Y:S02]  /*6a20*/  UIADD3 UR4, UR4, 0x6000, URZ ;  /* 0x0000600004047890 */ /* 0x000fe4000fffe03f */
[----:B------:R-:W-:-:S06]  /*6a30*/  UISETP.GE.AND UP0, UPT, UR17, UR5, UPT ;  /* 0x000000051100728c */ /* 0x000fcc000bf06270 */
[----:B------:R-:W-:-:S13]  /*6a40*/  PLOP3.LUT P1, PT, PT, PT, UP0, 0x80, 0x0 ;  /* 0x000000000000781c */ /* 0x000fda0003f2f008 */
[----:B------:R-:W-:Y:S05]  /*6a50*/  @!P1 BRA `(.L_x_3038) ;  /* 0xfffffff000a49947 */ /* 0x000fea000383ffff */
[----:B------:R-:W-:Y:S05]  /*6a60*/  BRA `(.L_x_2949) ;  /* 0x0000002400d47947 */ /* 0x000fea0003800000 */
.L_x_2985:
        /* <DEDUP_REMOVED lines=21> */
.L_x_3039:
[----:B------:R-:W-:Y:S01]  /*6bc0*/  ULDC UR9, c[0x0][0x8cc] ;  /* 0x0002330000097ab9 */ /* 0x000fe20000000800 */
[----:B------:R-:W-:Y:S01]  /*6bd0*/  UMOV UR7, UR8 ;  /* 0x0000000800077c82 */ /* 0x000fe20008000000 */
[----:B------:R-:W-:-:S11]  /*6be0*/  UISETP.NE.AND UP0, UPT, UR9, 0x1, UPT ;  /* 0x000000010900788c */ /* 0x000fd6000bf05270 */
[----:B------:R-:W-:Y:S02]  /*6bf0*/  @UP0 ULDC.64 UR10, c[0x0][0x8d0] ;  /* 0x00023400000a0ab9 */ /* 0x000fe40000000a00 */
[----:B------:R-:W-:-:S04]  /*6c00*/  UIMAD.WIDE.U32 UR4, UR8, UR10, URZ ;  /* 0x0000000a080472a5 */ /* 0x000fc8000f8e003f */
[----:B------:R-:W-:-:S04]  /*6c10*/  @UP0 USHF.R.U32.HI UR7, URZ, UR11, UR5 ;  /* 0x0000000b3f070299 */ /* 0x000fc80008011605 */
[----:B------:R-:W-:-:S12]  /*6c20*/  UIMAD UR4, UR7, UR9, URZ ;  /* 0x00000009070472a4 */ /* 0x000fd8000f8e023f */
.L_x_3040:
        /* <DEDUP_REMOVED lines=80> */
.L_x_3085:
        /* <DEDUP_REMOVED lines=9> */
.L_x_3044:
        /* <DEDUP_REMOVED lines=108> */
.L_x_3055:
[----:B-1----:R-:W-:-:S05]  /*7880*/  IMAD.MOV.U32 R13, RZ, RZ, 0x1 ;  /* 0x00000001ff0d7424 */ /* 0x002fca00078e00ff */
[----:B------:R-:W-:-:S04]  /*7890*/  SHF.L.U32 R13, R13, 0x1f, RZ ;  /* 0x0000001f0d0d7819 */ /* 0x000fc800000006ff */
[----:B------:R-:W1:Y:S02]  /*78a0*/  SYNCS.PHASECHK.TRANS64.TRYWAIT P1, [R12+URZ+0x36438], R13 ;  /* 0x0364380d0c0075a7 */ /* 0x000e64000802017f */
[----:B-1----:R-:W-:Y:S05]  /*78b0*/  @!P1 BRA `(.L_x_3047) ;  /* 0x0000001c00489947 */ /* 0x002fea0003800000 */
.L_x_3086:
        /* <DEDUP_REMOVED lines=8> */
.L_x_3048:
        /* <DEDUP_REMOVED lines=48> */
.L_x_3087:
        /* <DEDUP_REMOVED lines=8> */
.L_x_3050:
        /* <DEDUP_REMOVED lines=46> */
.L_x_3088:
        /* <DEDUP_REMOVED lines=12> */
.L_x_3052:
        /* <DEDUP_REMOVED lines=37> */
.L_x_3090:
        /* <DEDUP_REMOVED lines=8> */
.L_x_3054:
        /* <DEDUP_REMOVED lines=41> */
.L_x_3046:
[----:B--2---:R-:W2:Y:S01]  /*85c0*/  LDL.LU R4, [R1+0x4] ;  /* 0x0000040001047983 */ /* 0x004ea20000300800 */
[----:B------:R-:W-:-:S03]  /*85d0*/  IMAD.MOV.U32 R10, RZ, RZ, 0x1 ;  /* 0x00000001ff0a7424 */ /* 0x000fc600078e00ff */
[----:B------:R3:W5:Y:S01]  /*85e0*/  LDL R5, [R1+0x8] ;  /* 0x0000080001057983 */ /* 0x0007620000100800 */
[----:B--2---:R-:W-:-:S13]  /*85f0*/  ISETP.NE.AND P1, PT, R4, RZ, PT ;  /* 0x000000ff0400720c */ /* 0x004fda0003f25270 */
[----:B---3--:R-:W-:Y:S05]  /*8600*/  @!P1 BRA `(.L_x_3045) ;  /* 0x0000000400889947 */ /* 0x008fea0003800000 */
[----:B------:R-:W2:Y:S02]  /*8610*/  SYNCS.PHASECHK.TRANS64.TRYWAIT P1, [R12+URZ+0x36438], R13 ;  /* 0x0364380d0c0075a7 */ /* 0x000ea4000802017f */
[----:B--2---:R-:W-:Y:S05]  /*8620*/  @!P1 BRA `(.L_x_3056) ;  /* 0x00000010004c9947 */ /* 0x004fea0003800000 */
.L_x_3091:
        /* <DEDUP_REMOVED lines=8> */
.L_x_3057:
        /* <DEDUP_REMOVED lines=41> */
.L_x_3092:
        /* <DEDUP_REMOVED lines=9> */
.L_x_3059:
        /* <DEDUP_REMOVED lines=38> */
.L_x_3045:
[----:B------:R-:W-:-:S04]  /*8c30*/  SHF.L.U32 R3, R10, 0x1f, RZ ;  /* 0x0000001f0a037819 */ /* 0x000fc800000006ff */
[----:B------:R-:W2:Y:S02]  /*8c40*/  SYNCS.PHASECHK.TRANS64.TRYWAIT P1, [R12+URZ+0x36438], R3 ;  /* 0x036438030c0075a7 */ /* 0x000ea4000802017f */
[----:B--2---:R-:W-:Y:S05]  /*8c50*/  @!P1 BRA `(.L_x_3060) ;  /* 0x0000000800e89947 */ /* 0x004fea0003800000 */
.L_x_3093:
[----:B------:R-:W-:Y:S05]  /*8c60*/  @P0 BRA `(.L_x_3061) ;  /* 0x0000000000180947 */ /* 0x000fea0003800000 */
[----:B------:R-:W3:Y:S01]  /*8c70*/  S2R R0, SR_TID.X ;  /* 0x0000000000007919 */ /* 0x000ee20000002100 */
[----:B--2---:R-:W-:-:S04]  /*8c80*/  IMAD.MOV.U32 R3, RZ, RZ, 0x6100 ;  /* 0x00006100ff037424 */ /* 0x004fc800078e00ff */
[----:B------:R4:W-:Y:S01]  /*8c90*/  SYNCS.ARRIVE.TRANS64 RZ, [R12+URZ+0x36430], R3 ;  /* 0x036430030cff79a7 */ /* 0x0009e2000800003f */
[----:B---3--:R-:W-:-:S13]  /*8ca0*/  LOP3.LUT P0, RZ, R0, 0x1f, RZ, 0xc0, !PT ;  /* 0x0000001f00ff7812 */ /* 0x008fda000780c0ff */
[----:B----4-:R-:W-:Y:S05]  /*8cb0*/  @!P0 BRA `(.L_x_3061) ;  /* 0x0000000000048947 */ /* 0x010fea0003800000 */
[----:B------:R-:W-:Y:S01]  /*8cc0*/  BPT.TRAP 0x1 ;  /* 0x000000040000795c */ /* 0x000fe20000300000 */
.L_x_3061:
        /* <DEDUP_REMOVED lines=45> */
.L_x_3042:
[----:B------:R-:W-:Y:S05]  /*8fa0*/  BSYNC B0 ;  /* 0x0000000000007941 */ /* 0x000fea0003800000 */
.L_x_3041:
[----:B------:R-:W-:-:S03]  /*8fb0*/  UMOV UR4, 0xffffffff ;  /* 0xffffffff00047882 */ /* 0x000fc60000000000 */
[----:B------:R-:W-:Y:S05]  /*8fc0*/  BRA.DIV UR4, `(.L_x_3062) ;  /* 0x0000000a04207947 */ /* 0x000fea000b800000 */
[----:B------:R-:W-:-:S13]  /*8fd0*/  ELECT P6, URZ, PT ;  /* 0x00000000003f782f */ /* 0x000fda00038c0000 */
.L_x_3096:
[----:B------:R-:W-:Y:S05]  /*8fe0*/  @!P6 BRA `(.L_x_2949) ;  /* 0x000000000074e947 */ /* 0x000fea0003800000 */
[----:B------:R-:W2:Y:S02]  /*8ff0*/  LDL.LU R0, [R1+0xc] ;  /* 0x00000c0001007983 */ /* 0x000ea40000300800 */
[----:B--2---:R-:W-:-:S04]  /*9000*/  LOP3.LUT R0, R0, 0x2, RZ, 0xfc, !PT ;  /* 0x0000000200007812 */ /* 0x004fc800078efcff */
[----:B------:R-:W-:-:S13]  /*9010*/  ISETP.NE.AND P2, PT, R0, 0x3, PT ;  /* 0x000000030000780c */ /* 0x000fda0003f45270 */
[----:B------:R-:W-:Y:S05]  /*9020*/  @!P2 BRA `(.L_x_3063) ;  /* 0x000000000004a947 */ /* 0x000fea0003800000 */
[----:B------:R-:W-:Y:S01]  /*9030*/  BPT.TRAP 0x1 ;  /* 0x000000040000795c */ /* 0x000fe20000300000 */
.L_x_3063:
        /* <DEDUP_REMOVED lines=15> */
.L_x_3097:
[----:B------:R-:W3:Y:S02]  /*9130*/  SYNCS.PHASECHK.TRANS64.TRYWAIT P0, [R23+URZ], R0 ;  /* 0x00000000170075a7 */ /* 0x000ee4000800017f */
[----:B---3--:R-:W-:Y:S05]  /*9140*/  @!P0 BRA `(.L_x_3065) ;  /* 0x0000000400f48947 */ /* 0x008fea0003800000 */
.L_x_3098:
[----:B------:R-:W-:Y:S05]  /*9150*/  @!P2 BRA `(.L_x_3066) ;  /* 0x000000000004a947 */ /* 0x000fea0003800000 */
[----:B------:R-:W-:Y:S01]  /*9160*/  BPT.TRAP 0x1 ;  /* 0x000000040000795c */ /* 0x000fe20000300000 */
.L_x_3066:
[----:B------:R-:W-:-:S07]  /*9170*/  SHF.L.U32 R10, R10, 0x1f, RZ ;  /* 0x0000001f0a0a7819 */ /* 0x000fce00000006ff */
.L_x_3067:
[----:B----4-:R4:W1:Y:S02]  /*9180*/  SYNCS.PHASECHK.TRANS64.TRYWAIT P0, [R7+URZ+0x36438], R10 ;  /* 0x0364380a070075a7 */ /* 0x010864000800017f */
[----:B-1----:R-:W-:Y:S05]  /*9190*/  @!P0 NANOSLEEP.SYNCS 0x989680 ;  /* 0x009896800000895d */ /* 0x002fea0003900000 */
[----:B------:R-:W1:Y:S02]  /*91a0*/  @!P0 SYNCS.PHASECHK.TRANS64 P0, [R7+URZ+0x36438], R10 ;  /* 0x0364380a070085a7 */ /* 0x000e64000800007f */
[----:B-1----:R-:W-:Y:S05]  /*91b0*/  @!P0 BRA `(.L_x_3067) ;  /* 0xfffffffc00f08947 */ /* 0x002fea000383ffff */
.L_x_2949:
[----:B------:R-:W-:Y:S05]  /*91c0*/  BSYNC B6 ;  /* 0x0000000000067941 */ /* 0x000fea0003800000 */
.L_x_2944:
[----:B------:R-:W-:Y:S05]  /*91d0*/  EXIT ;  /* 0x000000000000794d */ /* 0x000fea0003800000 */
.L_x_2955:
[----:B------:R-:W-:Y:S02]  /*91e0*/  IMAD.MOV.U32 R12, RZ, RZ, RZ ;  /* 0x000000ffff0c7224 */ /* 0x000fe400078e00ff */
[----:B------:R-:W-:Y:S02]  /*91f0*/  IMAD.MOV.U32 R11, RZ, RZ, 0x1f ;  /* 0x0000001fff0b7424 */ /* 0x000fe400078e00ff */
[----:B------:R-:W-:-:S07]  /*9200*/  IMAD.MOV.U32 R15, RZ, RZ, -0x1 ;  /* 0xffffffffff0f7424 */ /* 0x000fce00078e00ff */
[----:B------:R-:W-:Y:S05]  /*9210*/  WARPSYNC.COLLECTIVE R15, `(.L_x_3068) ;  /* 0x000000000f087348 */ /* 0x000fea0003c00000 */
[----:B------:R1:W2:Y:S02]  /*9220*/  SHFL.IDX P6, R14, R13, R12, R11 ;  /* 0x0000000c0d0e7389 */ /* 0x0002a400000c000b */
[----:B-12---:R-:W-:Y:S01]  /*9230*/  ENDCOLLECTIVE ;  /* 0x000000000000791b */ /* 0x006fe20003800000 */
.L_x_3068:
[----:B------:R-:W-:Y:S05]  /*9240*/  BRA `(.L_x_3069) ;  /* 0xffffff7c00f47947 */ /* 0x000fea000383ffff */
.L_x_2957:
[----:B--2---:R-:W-:-:S04]  /*9250*/  IMAD.U32 R3, RZ, RZ, UR43 ;  /* 0x0000002bff037e24 */ /* 0x004fc8000f8e00ff */
[----:B------:R2:W3:Y:S03]  /*9260*/  SYNCS.PHASECHK.TRANS64.TRYWAIT P0, [R3+URZ+0x36400], R10 ;  /* 0x0364000a030075a7 */ /* 0x0004e6000800017f */
[----:B---3--:R-:W-:Y:S05]  /*9270*/  @!P0 NANOSLEEP.SYNCS 0x989680 ;  /* 0x009896800000895d */ /* 0x008fea0003900000 */
[----:B------:R-:W3:Y:S02]  /*9280*/  @!P0 SYNCS.PHASECHK.TRANS64 P0, [R3+URZ+0x36400], R10 ;  /* 0x0364000a030085a7 */ /* 0x000ee4000800007f */
[----:B---3--:R-:W-:Y:S05]  /*9290*/  @!P0 BRA `(.L_x_2957) ;  /* 0xfffffffc00ec8947 */ /* 0x008fea000383ffff */
[----:B------:R-:W-:Y:S05]  /*92a0*/  BRA `(.L_x_2956) ;  /* 0xffffff8000287947 */ /* 0x000fea000383ffff */
.L_x_2961:
[----:B--2---:R2:W3:Y:S02]  /*92b0*/  SYNCS.PHASECHK.TRANS64.TRYWAIT P1, [R3+URZ+0x36410], R10 ;  /* 0x0364100a030075a7 */ /* 0x0044e4000802017f */
[----:B---3--:R-:W-:Y:S05]  /*92c0*/  @!P1 NANOSLEEP.SYNCS 0x989680 ;  /* 0x009896800000995d */ /* 0x008fea0003900000 */
[----:B------:R-:W3:Y:S02]  /*92d0*/  @!P1 SYNCS.PHASECHK.TRANS64 P1, [R3+URZ+0x36410], R10 ;  /* 0x0364100a030095a7 */ /* 0x000ee4000802007f */
[----:B---3--:R-:W-:Y:S05]  /*92e0*/  @!P1 BRA `(.L_x_2961) ;  /* 0xfffffffc00f09947 */ /* 0x008fea000383ffff */
[----:B------:R-:W-:Y:S05]  /*92f0*/  BRA `(.L_x_2960) ;  /* 0xffffff8400f47947 */ /* 0x000fea000383ffff */
.L_x_2965:
[----:B-1----:R-:W-:-:S04]  /*9300*/  IMAD.U32 R121, RZ, RZ, UR43 ;  /* 0x0000002bff797e24 */ /* 0x002fc8000f8e00ff */
[----:B------:R1:W2:Y:S03]  /*9310*/  SYNCS.PHASECHK.TRANS64.TRYWAIT P1, [R121+URZ+0x36430], R14 ;  /* 0x0364300e790075a7 */ /* 0x0002a6000802017f */
[----:B--2---:R-:W-:Y:S05]  /*9320*/  @!P1 NANOSLEEP.SYNCS 0x989680 ;  /* 0x009896800000995d */ /* 0x004fea0003900000 */
[----:B------:R-:W2:Y:S02]  /*9330*/  @!P1 SYNCS.PHASECHK.TRANS64 P1, [R121+URZ+0x36430], R14 ;  /* 0x0364300e790095a7 */ /* 0x000ea4000802007f */
[----:B--2---:R-:W-:Y:S05]  /*9340*/  @!P1 BRA `(.L_x_2965) ;  /* 0xfffffffc00ec9947 */ /* 0x004fea000383ffff */
[----:B------:R-:W-:Y:S05]  /*9350*/  BRA `(.L_x_2964) ;  /* 0xffffff9000187947 */ /* 0x000fea000383ffff */
.L_x_2972:
[----:B------:R-:W-:Y:S01]  /*9360*/  BSSY B0, `(.L_x_3070) ;  /* 0x0000005000007945 */ /* 0x000fe20003800000 */
[----:B------:R-:W-:-:S07]  /*9370*/  IMAD.MOV.U32 R15, RZ, RZ, -0x1 ;  /* 0xffffffffff0f7424 */ /* 0x000fce00078e00ff */
[----:B-1----:R-:W-:Y:S05]  /*9380*/  WARPSYNC.COLLECTIVE R15, `(.L_x_3071) ;  /* 0x000000000f087348 */ /* 0x002fea0003c00000 */
[----:B------:R-:W-:Y:S01]  /*9390*/  NOP ;  /* 0x0000000000007918 */ /* 0x000fe20000000000 */
[----:B-1----:R-:W-:Y:S01]  /*93a0*/  ENDCOLLECTIVE ;  /* 0x000000000000791b */ /* 0x002fe20003800000 */
.L_x_3071:
[----:B------:R-:W-:Y:S05]  /*93b0*/  BSYNC B0 ;  /* 0x0000000000007941 */ /* 0x000fea0003800000 */
.L_x_3070:
[----:B------:R-:W-:Y:S05]  /*93c0*/  BRA `(.L_x_3072) ;  /* 0xffffffb000e87947 */ /* 0x000fea000383ffff */
.L_x_2981:
[----:B------:R-:W-:Y:S01]  /*93d0*/  BSSY B0, `(.L_x_3073) ;  /* 0x0000005000007945 */ /* 0x000fe20003800000 */
[----:B------:R-:W-:-:S07]  /*93e0*/  IMAD.MOV.U32 R15, RZ, RZ, -0x1 ;  /* 0xffffffffff0f7424 */ /* 0x000fce00078e00ff */
[----:B-12---:R-:W-:Y:S05]  /*93f0*/  WARPSYNC.COLLECTIVE R15, `(.L_x_3074) ;  /* 0x000000000f087348 */ /* 0x006fea0003c00000 */
[----:B------:R-:W-:Y:S01]  /*9400*/  NOP ;  /* 0x0000000000007918 */ /* 0x000fe20000000000 */
[----:B-12---:R-:W-:Y:S01]  /*9410*/  ENDCOLLECTIVE ;  /* 0x000000000000791b */ /* 0x006fe20003800000 */
.L_x_3074:
[----:B------:R-:W-:Y:S05]  /*9420*/  BSYNC B0 ;  /* 0x0000000000007941 */ /* 0x000fea0003800000 */
.L_x_3073:
[----:B------:R-:W-:Y:S05]  /*9430*/  BRA `(.L_x_3075) ;  /* 0xffffffb400d87947 */ /* 0x000fea000383ffff */
.L_x_2992:
[----:B------:R-:W-:Y:S01]  /*9440*/  BSSY B0, `(.L_x_3076) ;  /* 0x0000005000007945 */ /* 0x000fe20003800000 */
[----:B------:R-:W-:-:S07]  /*9450*/  IMAD.MOV.U32 R15, RZ, RZ, -0x1 ;  /* 0xffffffffff0f7424 */ /* 0x000fce00078e00ff */
[----:B------:R-:W-:Y:S05]  /*9460*/  WARPSYNC.COLLECTIVE R15, `(.L_x_3077) ;  /* 0x000000000f087348 */ /* 0x000fea0003c00000 */
[----:B------:R-:W-:Y:S01]  /*9470*/  NOP ;  /* 0x0000000000007918 */ /* 0x000fe20000000000 */
[----:B------:R-:W-:Y:S01]  /*9480*/  ENDCOLLECTIVE ;  /* 0x000000000000791b */ /* 0x000fe20003800000 */
.L_x_3077:
[----:B------:R-:W-:Y:S05]  /*9490*/  BSYNC B0 ;  /* 0x0000000000007941 */ /* 0x000fea0003800000 */
.L_x_3076:
[----:B------:R-:W-:Y:S05]  /*94a0*/  BRA `(.L_x_3078) ;  /* 0xffffffc0005c7947 */ /* 0x000fea000383ffff */
.L_x_3009:
[----:B------:R-:W-:Y:S01]  /*94b0*/  BSSY B0, `(.L_x_3079) ;  /* 0x0000005000007945 */ /* 0x000fe20003800000 */
[----:B------:R-:W-:-:S07]  /*94c0*/  IMAD.MOV.U32 R15, RZ, RZ, -0x1 ;  /* 0xffffffffff0f7424 */ /* 0x000fce00078e00ff */
[----:B------:R-:W-:Y:S05]  /*94d0*/  WARPSYNC.COLLECTIVE R15, `(.L_x_3080) ;  /* 0x000000000f087348 */ /* 0x000fea0003c00000 */
[----:B------:R-:W-:Y:S01]  /*94e0*/  NOP ;  /* 0x0000000000007918 */ /* 0x000fe20000000000 */
[----:B------:R-:W-:Y:S01]  /*94f0*/  ENDCOLLECTIVE ;  /* 0x000000000000791b */ /* 0x000fe20003800000 */
.L_x_3080:
[----:B------:R-:W-:Y:S05]  /*9500*/  BSYNC B0 ;  /* 0x0000000000007941 */ /* 0x000fea0003800000 */
.L_x_3079:
[----:B------:R-:W-:Y:S05]  /*9510*/  BRA `(.L_x_3081) ;  /* 0xffffffc800607947 */ /* 0x000fea000383ffff */
.L_x_3025:
[----:B------:R-:W-:Y:S01]  /*9520*/  BSSY B0, `(.L_x_3082) ;  /* 0x0000005000007945 */ /* 0x000fe20003800000 */
[----:B------:R-:W-:-:S07]  /*9530*/  IMAD.MOV.U32 R15, RZ, RZ, -0x1 ;  /* 0xffffffffff0f7424 */ /* 0x000fce00078e00ff */
[----:B------:R-:W-:Y:S05]  /*9540*/  WARPSYNC.COLLECTIVE R15, `(.L_x_3083) ;  /* 0x000000000f087348 */ /* 0x000fea0003c00000 */
[----:B------:R-:W-:Y:S01]  /*9550*/  NOP ;  /* 0x0000000000007918 */ /* 0x000fe20000000000 */
[----:B------:R-:W-:Y:S01]  /*9560*/  ENDCOLLECTIVE ;  /* 0x000000000000791b */ /* 0x000fe20003800000 */
.L_x_3083:
[----:B------:R-:W-:Y:S05]  /*9570*/  BSYNC B0 ;  /* 0x0000000000007941 */ /* 0x000fea0003800000 */
.L_x_3082:
[----:B------:R-:W-:Y:S05]  /*9580*/  BRA `(.L_x_3084) ;  /* 0xffffffcc00ec7947 */ /* 0x000fea000383ffff */
.L_x_3043:
[----:B-1----:R1:W2:Y:S02]  /*9590*/  SYNCS.PHASECHK.TRANS64.TRYWAIT P1, [R12+URZ+0x36420], R13 ;  /* 0x0364200d0c0075a7 */ /* 0x0022a4000802017f */
[----:B--2---:R-:W-:Y:S05]  /*95a0*/  @!P1 NANOSLEEP.SYNCS 0x989680 ;  /* 0x009896800000995d */ /* 0x004fea0003900000 */
[----:B------:R-:W2:Y:S02]  /*95b0*/  @!P1 SYNCS.PHASECHK.TRANS64 P1, [R12+URZ+0x36420], R13 ;  /* 0x0364200d0c0095a7 */ /* 0x000ea4000802007f */
[----:B--2---:R-:W-:Y:S05]  /*95c0*/  @!P1 BRA `(.L_x_3043) ;  /* 0xfffffffc00f09947 */ /* 0x004fea000383ffff */
[----:B------:R-:W-:Y:S05]  /*95d0*/  BRA `(.L_x_3085) ;  /* 0xffffffd800d47947 */ /* 0x000fea000383ffff */
.L_x_3047:
[----:B-1----:R1:W3:Y:S02]  /*95e0*/  SYNCS.PHASECHK.TRANS64.TRYWAIT P1, [R12+URZ+0x36438], R13 ;  /* 0x0364380d0c0075a7 */ /* 0x0022e4000802017f */
[----:B---3--:R-:W-:Y:S05]  /*95f0*/  @!P1 NANOSLEEP.SYNCS 0x989680 ;  /* 0x009896800000995d */ /* 0x008fea0003900000 */
[----:B------:R-:W3:Y:S02]  /*9600*/  @!P1 SYNCS.PHASECHK.TRANS64 P1, [R12+URZ+0x36438], R13 ;  /* 0x0364380d0c0095a7 */ /* 0x000ee4000802007f */
[----:B---3--:R-:W-:Y:S05]  /*9610*/  @!P1 BRA `(.L_x_3047) ;  /* 0xfffffffc00f09947 */ /* 0x008fea000383ffff */
[----:B------:R-:W-:Y:S05]  /*9620*/  BRA `(.L_x_3086) ;  /* 0xffffffe000a47947 */ /* 0x000fea000383ffff */
.L_x_3049:
[----:B--2---:R2:W3:Y:S02]  /*9630*/  SYNCS.PHASECHK.TRANS64.TRYWAIT P1, [R12+URZ+0x36428], R0 ;  /* 0x036428000c0075a7 */ /* 0x0044e4000802017f */
[----:B---3--:R-:W-:Y:S05]  /*9640*/  @!P1 NANOSLEEP.SYNCS 0x989680 ;  /* 0x009896800000995d */ /* 0x008fea0003900000 */
[----:B------:R-:W3:Y:S02]  /*9650*/  @!P1 SYNCS.PHASECHK.TRANS64 P1, [R12+URZ+0x36428], R0 ;  /* 0x036428000c0095a7 */ /* 0x000ee4000802007f */
[----:B---3--:R-:W-:Y:S05]  /*9660*/  @!P1 BRA `(.L_x_3049) ;  /* 0xfffffffc00f09947 */ /* 0x008fea000383ffff */
[----:B------:R-:W-:Y:S05]  /*9670*/  BRA `(.L_x_3087) ;  /* 0xffffffe400707947 */ /* 0x000fea000383ffff */
.L_x_3051:
        /* <DEDUP_REMOVED lines=8> */
.L_x_3053:
[----:B------:R-:W-:-:S07]  /*9700*/  SHF.L.U32 R5, R16, 0x1f, RZ ;  /* 0x0000001f10057819 */ /* 0x000fce00000006ff */
.L_x_3089:
[----:B---3--:R3:W4:Y:S02]  /*9710*/  SYNCS.PHASECHK.TRANS64.TRYWAIT P1, [R12+URZ+0x36420], R5 ;  /* 0x036420050c0075a7 */ /* 0x008724000802017f */
[----:B----4-:R-:W-:Y:S05]  /*9720*/  @!P1 NANOSLEEP.SYNCS 0x989680 ;  /* 0x009896800000995d */ /* 0x010fea0003900000 */
[----:B------:R-:W4:Y:S02]  /*9730*/  @!P1 SYNCS.PHASECHK.TRANS64 P1, [R12+URZ+0x36420], R5 ;  /* 0x036420050c0095a7 */ /* 0x000f24000802007f */
[----:B----4-:R-:W-:Y:S05]  /*9740*/  @!P1 BRA `(.L_x_3089) ;  /* 0xfffffffc00f09947 */ /* 0x010fea000383ffff */
[----:B------:R-:W-:Y:S05]  /*9750*/  BRA `(.L_x_3090) ;  /* 0xffffffe800d47947 */ /* 0x000fea000383ffff */
.L_x_3056:
[----:B--2---:R2:W3:Y:S02]  /*9760*/  SYNCS.PHASECHK.TRANS64.TRYWAIT P1, [R12+URZ+0x36438], R13 ;  /* 0x0364380d0c0075a7 */ /* 0x0044e4000802017f */
[----:B---3--:R-:W-:Y:S05]  /*9770*/  @!P1 NANOSLEEP.SYNCS 0x989680 ;  /* 0x009896800000995d */ /* 0x008fea0003900000 */
[----:B------:R-:W3:Y:S02]  /*9780*/  @!P1 SYNCS.PHASECHK.TRANS64 P1, [R12+URZ+0x36438], R13 ;  /* 0x0364380d0c0095a7 */ /* 0x000ee4000802007f */
[----:B---3--:R-:W-:Y:S05]  /*9790*/  @!P1 BRA `(.L_x_3056) ;  /* 0xfffffffc00f09947 */ /* 0x008fea000383ffff */
[----:B------:R-:W-:Y:S05]  /*97a0*/  BRA `(.L_x_3091) ;  /* 0xffffffec00a07947 */ /* 0x000fea000383ffff */
.L_x_3058:
[----:B-1----:R1:W2:Y:S02]  /*97b0*/  SYNCS.PHASECHK.TRANS64.TRYWAIT P1, [R12+URZ+0x36428], R5 ;  /* 0x036428050c0075a7 */ /* 0x0022a4000802017f */
[----:B--2---:R-:W-:Y:S05]  /*97c0*/  @!P1 NANOSLEEP.SYNCS 0x989680 ;  /* 0x009896800000995d */ /* 0x004fea0003900000 */
[----:B------:R-:W2:Y:S02]  /*97d0*/  @!P1 SYNCS.PHASECHK.TRANS64 P1, [R12+URZ+0x36428], R5 ;  /* 0x036428050c0095a7 */ /* 0x000ea4000802007f */
[----:B--2---:R-:W-:Y:S05]  /*97e0*/  @!P1 BRA `(.L_x_3058) ;  /* 0xfffffffc00f09947 */ /* 0x004fea000383ffff */
[----:B------:R-:W-:Y:S05]  /*97f0*/  BRA `(.L_x_3092) ;  /* 0xfffffff000507947 */ /* 0x000fea000383ffff */
.L_x_3060:
[----:B--2---:R2:W3:Y:S02]  /*9800*/  SYNCS.PHASECHK.TRANS64.TRYWAIT P1, [R12+URZ+0x36438], R3 ;  /* 0x036438030c0075a7 */ /* 0x0044e4000802017f */
[----:B---3--:R-:W-:Y:S05]  /*9810*/  @!P1 NANOSLEEP.SYNCS 0x989680 ;  /* 0x009896800000995d */ /* 0x008fea0003900000 */
[----:B------:R-:W3:Y:S02]  /*9820*/  @!P1 SYNCS.PHASECHK.TRANS64 P1, [R12+URZ+0x36438], R3 ;  /* 0x036438030c0095a7 */ /* 0x000ee4000802007f */
[----:B---3--:R-:W-:Y:S05]  /*9830*/  @!P1 BRA `(.L_x_3060) ;  /* 0xfffffffc00f09947 */ /* 0x008fea000383ffff */
[----:B------:R-:W-:Y:S05]  /*9840*/  BRA `(.L_x_3093) ;  /* 0xfffffff400047947 */ /* 0x000fea000383ffff */
.L_x_3062:
[----:B------:R-:W-:Y:S01]  /*9850*/  BSSY B0, `(.L_x_3094) ;  /* 0x0000006000007945 */ /* 0x000fe20003800000 */
[----:B------:R-:W-:-:S07]  /*9860*/  IMAD.MOV.U32 R15, RZ, RZ, -0x1 ;  /* 0xffffffffff0f7424 */ /* 0x000fce00078e00ff */
[----:B-1----:R-:W-:Y:S05]  /*9870*/  WARPSYNC.COLLECTIVE R15, `(.L_x_3095) ;  /* 0x000000000f0c7348 */ /* 0x002fea0003c00000 */
[----:B------:R-:W-:Y:S02]  /*9880*/  ELECT P6, UR62, PT ;  /* 0x00000000003e782f */ /* 0x000fe400038c0000 */
[----:B------:R-:W-:Y:S01]  /*9890*/  MOV R14, UR62 ;  /* 0x0000003e000e7c02 */ /* 0x000fe20008000f00 */
[----:B-1----:R-:W-:Y:S10]  /*98a0*/  ENDCOLLECTIVE ;  /* 0x000000000000791b */ /* 0x002ff40003800000 */
.L_x_3095:
[----:B------:R-:W-:Y:S05]  /*98b0*/  BSYNC B0 ;  /* 0x0000000000007941 */ /* 0x000fea0003800000 */
.L_x_3094:
[----:B------:R-:W-:Y:S05]  /*98c0*/  BRA `(.L_x_3096) ;  /* 0xfffffff400c47947 */ /* 0x000fea000383ffff */
.L_x_3064:
[----:B--2---:R2:W3:Y:S02]  /*98d0*/  SYNCS.PHASECHK.TRANS64.TRYWAIT P0, [R5+URZ], R2 ;  /* 0x00000002050075a7 */ /* 0x0044e4000800017f */
[----:B---3--:R-:W-:Y:S05]  /*98e0*/  @!P0 NANOSLEEP.SYNCS 0x989680 ;  /* 0x009896800000895d */ /* 0x008fea0003900000 */
[----:B------:R-:W3:Y:S02]  /*98f0*/  @!P0 SYNCS.PHASECHK.TRANS64 P0, [R5+URZ], R2 ;  /* 0x00000002050085a7 */ /* 0x000ee4000800007f */
[----:B---3--:R-:W-:Y:S05]  /*9900*/  @!P0 BRA `(.L_x_3064) ;  /* 0xfffffffc00f08947 */ /* 0x008fea000383ffff */
[----:B------:R-:W-:Y:S05]  /*9910*/  BRA `(.L_x_3097) ;  /* 0xfffffff800047947 */ /* 0x000fea000383ffff */
.L_x_3065:
[----:B---3--:R3:W4:Y:S02]  /*9920*/  SYNCS.PHASECHK.TRANS64.TRYWAIT P0, [R23+URZ], R0 ;  /* 0x00000000170075a7 */ /* 0x008724000800017f */
[----:B----4-:R-:W-:Y:S05]  /*9930*/  @!P0 NANOSLEEP.SYNCS 0x989680 ;  /* 0x009896800000895d */ /* 0x010fea0003900000 */
[----:B------:R-:W4:Y:S02]  /*9940*/  @!P0 SYNCS.PHASECHK.TRANS64 P0, [R23+URZ], R0 ;  /* 0x00000000170085a7 */ /* 0x000f24000800007f */
[----:B----4-:R-:W-:Y:S05]  /*9950*/  @!P0 BRA `(.L_x_3065) ;  /* 0xfffffffc00f08947 */ /* 0x010fea000383ffff */
[----:B------:R-:W-:Y:S05]  /*9960*/  BRA `(.L_x_3098) ;  /* 0xfffffff400f87947 */ /* 0x000fea000383ffff */
.L_x_3099:
        /* <DEDUP_REMOVED lines=9> */
.L_x_7668:


//--------------------- .text._ZN7cutlass13device_kernelIN5flash11enable_sm90INS1_16FlashAttnBwdSm90INS1_25CollectiveMainloopBwdSm90ILi2ELi1ELi1EN4cute5tupleIJNS5_1CILi1EEES8_S8_EEENS6_IJNS7_ILi64EEENS7_ILi96EEENS7_ILi192EEEEEENS_6half_tEfNS_4arch4Sm90ELb1ELb0ELb1ELb1ELb0ELb0ELb1ELb0ELi3ELi1ELi1ELi1ELb0EEENS1_21CollectiveEpilogueBwdISD_SE_SG_Li384ELb1ELb1ELi3EEENS1_25SingleTileBwdLPTSchedulerILb1ELi96ELb0EEEEEEEEEvNT_6ParamsE --------------------------
	.section	.text._ZN7cutlass13device_kernelIN5flash11enable_sm90INS1_16FlashAttnBwdSm90INS1_25CollectiveMainloopBwdSm90ILi2ELi1ELi1EN4cute5tupleIJNS5_1CILi1EEES8_S8_EEENS6_IJNS7_ILi64EEENS7_ILi96EEENS7_ILi192EEEEEENS_6half_tEfNS_4arch4Sm90ELb1ELb0ELb1ELb1ELb0ELb0ELb1ELb0ELi3ELi1ELi1ELi1ELb0EEENS1_21CollectiveEpilogueBwdISD_SE_SG_Li384ELb1ELb1ELi3EEENS1_25SingleTileBwdLPTSchedulerILb1ELi96ELb0EEEEEEEEEvNT_6ParamsE,"ax",@progbits
	.align	128
.text._ZN7cutlass13device_kernelIN5flash11enable_sm90INS1_16FlashAttnBwdSm90INS1_25CollectiveMainloopBwdSm90ILi2ELi1ELi1EN4cute5tupleIJNS5_1CILi1EEES8_S8_EEENS6_IJNS7_ILi64EEENS7_ILi96EEENS7_ILi192EEEEEENS_6half_tEfNS_4arch4Sm90ELb1ELb0ELb1ELb1ELb0ELb0ELb1ELb0ELi3ELi1ELi1ELi1ELb0EEENS1_21CollectiveEpilogueBwdISD_SE_SG_Li384ELb1ELb1ELi3EEENS1_25SingleTileBwdLPTSchedulerILb1ELi96ELb0EEEEEEEEEvNT_6ParamsE:
        .type           _ZN7cutlass13device_kernelIN5flash11enable_sm90INS1_16FlashAttnBwdSm90INS1_25CollectiveMainloopBwdSm90ILi2ELi1ELi1EN4cute5tupleIJNS5_1CILi1EEES8_S8_EEENS6_IJNS7_ILi64EEENS7_ILi96EEENS7_ILi192EEEEEENS_6half_tEfNS_4arch4Sm90ELb1ELb0ELb1ELb1ELb0ELb0ELb1ELb0ELi3ELi1ELi1ELi1ELb0EEENS1_21CollectiveEpilogueBwdISD_SE_SG_Li384ELb1ELb1ELi3EEENS1_25SingleTileBwdLPTSchedulerILb1ELi96ELb0EEEEEEEEEvNT_6ParamsE,@function
        .size           _ZN7cutlass13device_kernelIN5flash11enable_sm90INS1_16FlashAttnBwdSm90INS1_25CollectiveMainloopBwdSm90ILi2ELi1ELi1EN4cute5tupleIJNS5_1CILi1EEES8_S8_EEENS6_IJNS7_ILi64EEENS7_ILi96EEENS7_ILi192EEEEEENS_6half_tEfNS_4arch4Sm90ELb1ELb0ELb1ELb1ELb0ELb0ELb1ELb0ELi3ELi1ELi1ELi1ELb0EEENS1_21CollectiveEpilogueBwdISD_SE_SG_Li384ELb1ELb1ELi3EEENS1_25SingleTileBwdLPTSchedulerILb1ELi96ELb0EEEEEEEEEvNT_6ParamsE,(.L_x_7669 - _ZN7cutlass13device_kernelIN5flash11enable_sm90INS1_16FlashAttnBwdSm90INS1_25CollectiveMainloopBwdSm90ILi2ELi1ELi1EN4cute5tupleIJNS5_1CILi1EEES8_S8_EEENS6_IJNS7_ILi64EEENS7_ILi96EEENS7_ILi192EEEEEENS_6half_tEfNS_4arch4Sm90ELb1ELb0ELb1ELb1ELb0ELb0ELb1ELb0ELi3ELi1ELi1ELi1ELb0EEENS1_21CollectiveEpilogueBwdISD_SE_SG_Li384ELb1ELb1ELi3EEENS1_25SingleTileBwdLPTSchedulerILb1ELi96ELb0EEEEEEEEEvNT_6ParamsE)
        .other          _ZN7cutlass13device_kernelIN5flash11enable_sm90INS1_16FlashAttnBwdSm90INS1_25CollectiveMainloopBwdSm90ILi2ELi1ELi1EN4cute5tupleIJNS5_1CILi1EEES8_S8_EEENS6_IJNS7_ILi64EEENS7_ILi96EEENS7_ILi192EEEEEENS_6half_tEfNS_4arch4Sm90ELb1ELb0ELb1ELb1ELb0ELb0ELb1ELb0ELi3ELi1ELi1ELi1ELb0EEENS1_21CollectiveEpilogueBwdISD_SE_SG_Li384ELb1ELb1ELi3EEENS1_25SingleTileBwdLPTSchedulerILb1ELi96ELb0EEEEEEEEEvNT_6ParamsE,@"STO_CUDA_ENTRY STV_DEFAULT"
_ZN7cutlass13device_kernelIN5flash11enable_sm90INS1_16FlashAttnBwdSm90INS1_25CollectiveMainloopBwdSm90ILi2ELi1ELi1EN4cute5tupleIJNS5_1CILi1EEES8_S8_EEENS6_IJNS7_ILi64EEENS7_ILi96EEENS7_ILi192EEEEEENS_6half_tEfNS_4arch4Sm90ELb1ELb0ELb1ELb1ELb0ELb0ELb1ELb0ELi3ELi1ELi1ELi1ELb0EEENS1_21CollectiveEpilogueBwdISD_SE_SG_Li384ELb1ELb1ELi3EEENS1_25SingleTileBwdLPTSchedulerILb1ELi96ELb0EEEEEEEEEvNT_6ParamsE:
        /* <DEDUP_REMOVED lines=23> */
.L_x_3101:
[----:B------:R-:W-:Y:S05]  /*0170*/  BSYNC B0 ;  /* 0x0000000000007941 */ /* 0x000fea0003800000 */
.L_x_3100:
        /* <DEDUP_REMOVED lines=34> */
.L_x_3102:
        /* <DEDUP_REMOVED lines=20> */
.L_x_3103:
        /* <DEDUP_REMOVED lines=9> */
.L_x_3106:
        /* <DEDUP_REMOVED lines=24> */
[----:B------:R-:W1:Y:S01]  /*06f0*/  LDC R2, c[0x0][0x8dc] ;  /* 0x00023700ff027b82 */ /* 0x000e620000000800 */
[----:B------:R-:W-:Y:S01]  /*0700*/  IMAD.U32 R3, RZ, RZ, UR4 ;  /* 0x00000004ff037e24 */ /* 0x000fe2000f8e00ff */
[----:B-1----:R-:W-:-:S13]  /*0710*/  ISETP.NE.AND P0, PT, R2, 0x1, PT ;  /* 0x000000010200780c */ /* 0x002fda0003f05270 */
[----:B------:R-:W1:Y:S02]  /*0720*/  @P0 LDC.64 R4, c[0x0][0x8e0] ;  /* 0x00023800ff040b82 */ /* 0x000e640000000a00 */
[----:B-1----:R-:W-:-:S05]  /*0730*/  @P0 IMAD.HI.U32 R0, R4, UR4, RZ ;  /* 0x0000000404000c27 */ /* 0x002fca000f8e00ff */
[----:B------:R-:W-:-:S05]  /*0740*/  @P0 SHF.R.U32.HI R3, RZ, R5, R0 ;  /* 0x00000005ff030219 */ /* 0x000fca0000011600 */
[----:B------:R1:W-:Y:S01]  /*0750*/  STL [R1+0x10], R3 ;  /* 0x0000100301007387 */ /* 0x0003e20000100800 */
[----:B------:R-:W-:Y:S01]  /*0760*/  IMAD R0, R3, R2, RZ ;  /* 0x0000000203007224 */ /* 0x000fe200078e02ff */
[----:B------:R-:W-:Y:S06]  /*0770*/  BRA `(.L_x_3108) ;  /* 0x0000000000207947 */ /* 0x000fec0003800000 */
.L_x_3107:
[----:B------:R-:W1:Y:S01]  /*0780*/  LDC R2, c[0x0][0x8c4] ;  /* 0x00023100ff027b82 */ /* 0x000e620000000800 */
[----:B------:R-:W-:Y:S01]  /*0790*/  IMAD.U32 R3, RZ, RZ, UR4 ;  /* 0x00000004ff037e24 */ /* 0x000fe2000f8e00ff */
[----:B-1----:R-:W-:-:S13]  /*07a0*/  ISETP.NE.AND P0, PT, R2, 0x1, PT ;  /* 0x000000010200780c */ /* 0x002fda0003f05270 */
[----:B------:R-:W1:Y:S02]  /*07b0*/  @P0 LDC.64 R4, c[0x0][0x8c8] ;  /* 0x00023200ff040b82 */ /* 0x000e640000000a00 */
[----:B-1----:R-:W-:-:S05]  /*07c0*/  @P0 IMAD.HI.U32 R0, R4, UR4, RZ ;  /* 0x0000000404000c27 */ /* 0x002fca000f8e00ff */
[----:B------:R-:W-:-:S05]  /*07d0*/  @P0 SHF.R.U32.HI R3, RZ, R5, R0 ;  /* 0x00000005ff030219 */ /* 0x000fca0000011600 */
[----:B------:R2:W-:Y:S01]  /*07e0*/  STL [R1+0x10], R3 ;  /* 0x0000100301007387 */ /* 0x0005e20000100800 */
[----:B------:R-:W-:-:S07]  /*07f0*/  IMAD R0, R3, R2, RZ ;  /* 0x0000000203007224 */ /* 0x000fce00078e02ff */
.L_x_3108:
[----:B------:R-:W3:Y:S01]  /*0800*/  LDC R2, c[0x0][0x8b8] ;  /* 0x00022e00ff027b82 */ /* 0x000ee20000000800 */
[----:B------:R-:W-:Y:S01]  /*0810*/  IADD3 R0, -R0, UR4, RZ ;  /* 0x0000000400007c10 */ /* 0x000fe2000fffe1ff */
[----:B------:R-:W-:Y:S02]  /*0820*/  ULDC.64 UR4, c[0x0][0x8f8] ;  /* 0x00023e0000047ab9 */ /* 0x000fe40000000a00 */
[----:B------:R-:W-:-:S04]  /*0830*/  ISETP.NE.U32.AND P0, PT, RZ, UR4, PT ;  /* 0x00000004ff007c0c */ /* 0x000fc8000bf05070 */
[----:B------:R-:W4:Y:S01]  /*0840*/  LDC R5, c[0x0][0x8c4] ;  /* 0x00023100ff057b82 */ /* 0x000f220000000800 */
[----:B------:R-:W-:Y:S02]  /*0850*/  ISETP.NE.AND.EX P0, PT, RZ, UR5, PT, P0 ;  /* 0x00000005ff007c0c */ /* 0x000fe4000bf05300 */
[----:B---3--:R-:W-:Y:S01]  /*0860*/  ISETP.NE.AND P1, PT, R2, 0x1, PT ;  /* 0x000000010200780c */ /* 0x008fe20003f25270 */
[----:B----4-:R-:W-:-:S04]  /*0870*/  IMAD R4, R5, UR6, R0 ;  /* 0x0000000605047c24 */ /* 0x010fc8000f8e0200 */
[----:B------:R-:W-:-:S08]  /*0880*/  IMAD.MOV.U32 R5, RZ, RZ, R4 ;  /* 0x000000ffff057224 */ /* 0x000fd000078e0004 */
[----:B-12---:R-:W1:Y:S08]  /*0890*/  @P1 LDC R3, c[0x0][0x8bc] ;  /* 0x00022f00ff031b82 */ /* 0x006e700000000800 */
[----:B------:R-:W2:Y:S01]  /*08a0*/  @P1 LDC R7, c[0x0][0x8c0] ;  /* 0x00023000ff071b82 */ /* 0x000ea20000000800 */
[----:B-1----:R-:W-:-:S05]  /*08b0*/  @P1 IMAD.HI.U32 R0, R4, R3, RZ ;  /* 0x0000000304001227 */ /* 0x002fca00078e00ff */
[----:B--2---:R-:W-:-:S05]  /*08c0*/  @P1 SHF.R.U32.HI R5, RZ, R7, R0 ;  /* 0x00000007ff051219 */ /* 0x004fca0000011600 */
[----:B------:R-:W-:-:S04]  /*08d0*/  IMAD.MOV R3, RZ, RZ, -R5 ;  /* 0x000000ffff037224 */ /* 0x000fc800078e0a05 */
[----:B------:R-:W-:-:S05]  /*08e0*/  IMAD R8, R2, R3, R4 ;  /* 0x0000000302087224 */ /* 0x000fca00078e0204 */
[----:B------:R1:W-:Y:S01]  /*08f0*/  STL [R1+0x14], R8 ;  /* 0x0000140801007387 */ /* 0x0003e20000100800 */
[----:B------:R-:W-:Y:S05]  /*0900*/  @!P0 BRA `(.L_x_3109) ;  /* 0x0000000000108947 */ /* 0x000fea0003800000 */
[----:B------:R-:W2:Y:S02]  /*0910*/  LDC.64 R2, c[0x0][0x8f8] ;  /* 0x00023e00ff027b82 */ /* 0x000ea40000000a00 */
[----:B--2---:R-:W-:-:S05]  /*0920*/  IMAD.WIDE R2, R5, 0x4, R2 ;  /* 0x0000000405027825 */ /* 0x004fca00078e0202 */
[----:B------:R3:W5:Y:S01]  /*0930*/  LDG.E R0, desc[UR38][R2.64] ;  /* 0x0000002602007981 */ /* 0x000762000c1e1900 */
[----:B------:R-:W-:Y:S05]  /*0940*/  BRA `(.L_x_3110) ;  /* 0x00000000002c7947 */ /* 0x000fea0003800000 */
.L_x_3109:
[----:B------:R-:W-:Y:S02]  /*0950*/  ULDC.64 UR4, c[0x0][0x8f0] ;  /* 0x00023c0000047ab9 */ /* 0x000fe40000000a00 */
[----:B------:R-:W-:-:S04]  /*0960*/  ISETP.NE.U32.AND P0, PT, RZ, UR4, PT ;  /* 0x00000004ff007c0c */ /* 0x000fc8000bf05070 */
[----:B------:R-:W-:-:S13]  /*0970*/  ISETP.NE.AND.EX P0, PT, RZ, UR5, PT, P0 ;  /* 0x00000005ff007c0c */ /* 0x000fda000bf05300 */
[----:B------:R-:W-:Y:S05]  /*0980*/  @!P0 BRA `(.L_x_3111) ;  /* 0x0000000000188947 */ /* 0x000fea0003800000 */
[----:B------:R-:W2:Y:S02]  /*0990*/  LDC.64 R2, c[0x0][0x8f0] ;  /* 0x00023c00ff027b82 */ /* 0x000ea40000000a00 */
[----:B--2---:R-:W-:-:S05]  /*09a0*/  IMAD.WIDE R2, R5, 0x4, R2 ;  /* 0x0000000405027825 */ /* 0x004fca00078e0202 */
[----:B------:R-:W2:Y:S04]  /*09b0*/  LDG.E R0, desc[UR38][R2.64] ;  /* 0x0000002602007981 */ /* 0x000ea8000c1e1900 */
[----:B------:R-:W2:Y:S02]  /*09c0*/  LDG.E R7, desc[UR38][R2.64+0x4] ;  /* 0x0000042602077981 */ /* 0x000ea4000c1e1900 */
[----:B--2---:R-:W-:Y:S01]  /*09d0*/  IMAD.IADD R0, R7, 0x1, -R0 ;  /* 0x0000000107007824 */ /* 0x004fe200078e0a00 */
[----:B------:R-:W-:Y:S06]  /*09e0*/  BRA `(.L_x_3110) ;  /* 0x0000000000047947 */ /* 0x000fec0003800000 */
.L_x_3111:
[----:B------:R-:W2:Y:S02]  /*09f0*/  LDC R0, c[0x0][0x8ec] ;  /* 0x00023b00ff007b82 */ /* 0x000ea40000000800 */
.L_x_3110:
[----:B------:R-:W4:Y:S01]  /*0a00*/  LDL R4, [R1+0x10] ;  /* 0x0000100001047983 */ /* 0x000f220000100800 */
[----:B--2--5:R-:W-:-:S04]  /*0a10*/  VIADD R0, R0, 0x5f ;  /* 0x0000005f00007836 */ /* 0x024fc80000000000 */
[----:B------:R-:W-:-:S05]  /*0a20*/  IMAD.HI R0, R0, 0x2aaaaaab, RZ ;  /* 0x2aaaaaab00007827 */ /* 0x000fca00078e02ff */
[----:B---3--:R-:W-:-:S04]  /*0a30*/  SHF.R.U32.HI R3, RZ, 0x1f, R0 ;  /* 0x0000001fff037819 */ /* 0x008fc80000011600 */
[----:B------:R-:W-:-:S04]  /*0a40*/  LEA.HI.SX32 R3, R0, R3, 0x1c ;  /* 0x0000000300037211 */ /* 0x000fc800078fe2ff */
[----:B----4-:R-:W-:-:S04]  /*0a50*/  ISETP.GE.AND P0, PT, R4, R3, PT ;  /* 0x000000030400720c */ /* 0x010fc80003f06270 */
[----:B------:R-:W-:-:S04]  /*0a60*/  SEL R6, R5, 0xffffffff, !P0 ;  /* 0xffffffff05067807 */ /* 0x000fc80004000000 */
[----:B------:R-:W-:Y:S01]  /*0a70*/  ISETP.GE.AND P0, PT, R6, RZ, PT ;  /* 0x000000ff0600720c */ /* 0x000fe20003f06270 */
[----:B------:R2:W-:-:S12]  /*0a80*/  STL [R1+0xc], R6 ;  /* 0x00000c0601007387 */ /* 0x0005d80000100800 */
[----:B--2---:R-:W-:Y:S05]  /*0a90*/  @!P0 BRA `(.L_x_3112) ;  /* 0x000000a800748947 */ /* 0x004fea0003800000 */
[----:B------:R-:W-:Y:S01]  /*0aa0*/  SHF.R.S32.HI R0, RZ, 0x1f, R8 ;  /* 0x0000001fff007819 */ /* 0x000fe20000011408 */
[----:B------:R-:W-:Y:S01]  /*0ab0*/  ULDC.64 UR4, c[0x0][0x780] ;  /* 0x0001e00000047ab9 */ /* 0x000fe20000000a00 */
[----:B------:R-:W2:Y:S01]  /*0ac0*/  LDC R17, c[0x0][0x290] ;  /* 0x0000a400ff117b82 */ /* 0x000ea20000000800 */
[----:B------:R-:W-:Y:S02]  /*0ad0*/  ISETP.NE.U32.AND P0, PT, RZ, UR4, PT ;  /* 0x00000004ff007c0c */ /* 0x000fe4000bf05070 */
[----:B------:R3:W-:Y:S02]  /*0ae0*/  STL [R1+0x18], R0 ;  /* 0x0000180001007387 */ /* 0x0007e40000100800 */
[----:B------:R-:W-:-:S13]  /*0af0*/  ISETP.NE.AND.EX P0, PT, RZ, UR5, PT, P0 ;  /* 0x00000005ff007c0c */ /* 0x000fda000bf05300 */
[----:B---3--:R-:W-:Y:S05]  /*0b00*/  @!P0 BRA `(.L_x_3113) ;  /* 0x0000000000108947 */ /* 0x008fea0003800000 */
[----:B------:R-:W3:Y:S02]  /*0b10*/  LDC.64 R18, c[0x0][0x780] ;  /* 0x0001e000ff127b82 */ /* 0x000ee40000000a00 */
[----:B---3--:R-:W-:-:S06]  /*0b20*/  IMAD.WIDE R18, R6, 0x4, R18 ;  /* 0x0000000406127825 */ /* 0x008fcc00078e0212 */
[----:B------:R3:W5:Y:S01]  /*0b30*/  LDG.E R18, desc[UR38][R18.64] ;  /* 0x0000002612127981 */ /* 0x000762000c1e1900 */
[----:B------:R-:W-:Y:S05]  /*0b40*/  BRA `(.L_x_3114) ;  /* 0x0000000000287947 */ /* 0x000fea0003800000 */
.L_x_3113:
[----:B------:R-:W-:Y:S01]  /*0b50*/  ULDC.64 UR4, c[0x0][0x770] ;  /* 0x0001dc0000047ab9 */ /* 0x000fe20000000a00 */
[----:B------:R-:W4:Y:S01]  /*0b60*/  LDC R18, c[0x0][0x280] ;  /* 0x0000a000ff127b82 */ /* 0x000f220000000800 */
[----:B------:R-:W-:-:S04]  /*0b70*/  ISETP.NE.U32.AND P0, PT, RZ, UR4, PT ;  /* 0x00000004ff007c0c */ /* 0x000fc8000bf05070 */
[----:B------:R-:W-:-:S13]  /*0b80*/  ISETP.NE.AND.EX P0, PT, RZ, UR5, PT, P0 ;  /* 0x00000005ff007c0c */ /* 0x000fda000bf05300 */
[----:B------:R-:W-:Y:S05]  /*0b90*/  @!P0 BRA `(.L_x_3114) ;  /* 0x0000000000148947 */ /* 0x000fea0003800000 */
[----:B------:R-:W3:Y:S02]  /*0ba0*/  LDC.64 R2, c[0x0][0x770] ;  /* 0x0001dc00ff027b82 */ /* 0x000ee40000000a00 */
[----:B---3--:R-:W-:-:S05]  /*0bb0*/  IMAD.WIDE R2, R6, 0x4, R2 ;  /* 0x0000000406027825 */ /* 0x008fca00078e0202 */
[----:B----4-:R-:W3:Y:S04]  /*0bc0*/  LDG.E R18, desc[UR38][R2.64] ;  /* 0x0000002602127981 */ /* 0x010ee8000c1e1900 */
[----:B------:R-:W3:Y:S02]  /*0bd0*/  LDG.E R5, desc[UR38][R2.64+0x4] ;  /* 0x0000042602057981 */ /* 0x000ee4000c1e1900 */
[----:B---3--:R-:W-:-:S07]  /*0be0*/  IMAD.IADD R18, R5, 0x1, -R18 ;  /* 0x0000000105127824 */ /* 0x008fce00078e0a12 */
.L_x_3114:
[----:B------:R-:W-:Y:S02]  /*0bf0*/  ULDC.64 UR4, c[0x0][0x788] ;  /* 0x0001e20000047ab9 */ /* 0x000fe40000000a00 */
[----:B------:R-:W-:-:S04]  /*0c00*/  ISETP.NE.U32.AND P0, PT, RZ, UR4, PT ;  /* 0x00000004ff007c0c */ /* 0x000fc8000bf05070 */
[----:B------:R-:W-:-:S13]  /*0c10*/  ISETP.NE.AND.EX P0, PT, RZ, UR5, PT, P0 ;  /* 0x00000005ff007c0c */ /* 0x000fda000bf05300 */
[----:B------:R-:W-:Y:S05]  /*0c20*/  @!P0 BRA `(.L_x_3115) ;  /* 0x0000000000108947 */ /* 0x000fea0003800000 */
[----:B------:R-:W1:Y:S02]  /*0c30*/  LDC.64 R2, c[0x0][0x788] ;  /* 0x0001e200ff027b82 */ /* 0x000e640000000a00 */
[----:B-1----:R-:W-:-:S05]  /*0c40*/  IMAD.WIDE R2, R6, 0x4, R2 ;  /* 0x0000000406027825 */ /* 0x002fca00078e0202 */
[----:B--2---:R1:W5:Y:S01]  /*0c50*/  LDG.E R17, desc[UR38][R2.64] ;  /* 0x0000002602117981 */ /* 0x004362000c1e1900 */
[----:B------:R-:W-:Y:S05]  /*0c60*/  BRA `(.L_x_3116) ;  /* 0x0000000000247947 */ /* 0x000fea0003800000 */
.L_x_3115:
[----:B------:R-:W-:Y:S02]  /*0c70*/  ULDC.64 UR4, c[0x0][0x778] ;  /* 0x0001de0000047ab9 */ /* 0x000fe40000000a00 */
[----:B------:R-:W-:-:S04]  /*0c80*/  ISETP.NE.U32.AND P0, PT, RZ, UR4, PT ;  /* 0x00000004ff007c0c */ /* 0x000fc8000bf05070 */
[----:B------:R-:W-:-:S13]  /*0c90*/  ISETP.NE.AND.EX P0, PT, RZ, UR5, PT, P0 ;  /* 0x00000005ff007c0c */ /* 0x000fda000bf05300 */
[----:B------:R-:W-:Y:S05]  /*0ca0*/  @!P0 BRA `(.L_x_3116) ;  /* 0x0000000000148947 */ /* 0x000fea0003800000 */
[----:B------:R-:W1:Y:S02]  /*0cb0*/  LDC.64 R2, c[0x0][0x778] ;  /* 0x0001de00ff027b82 */ /* 0x000e640000000a00 */
[----:B-1----:R-:W-:-:S05]  /*0cc0*/  IMAD.WIDE R2, R6, 0x4, R2 ;  /* 0x0000000406027825 */ /* 0x002fca00078e0202 */
[----:B--2---:R-:W2:Y:S04]  /*0cd0*/  LDG.E R17, desc[UR38][R2.64] ;  /* 0x0000002602117981 */ /* 0x004ea8000c1e1900 */
[----:B------:R-:W2:Y:S02]  /*0ce0*/  LDG.E R0, desc[UR38][R2.64+0x4] ;  /* 0x0000042602007981 */ /* 0x000ea4000c1e1900 */
[----:B--2---:R-:W-:-:S07]  /*0cf0*/  IMAD.IADD R17, R0, 0x1, -R17 ;  /* 0x0000000100117824 */ /* 0x004fce00078e0a11 */
.L_x_3116:
[----:B--2-45:R-:W-:Y:S01]  /*0d00*/  IMAD.IADD R0, R18, 0x1, -R17 ;  /* 0x0000000112007824 */ /* 0x034fe200078e0a11 */
[----:B------:R-:W-:Y:S01]  /*0d10*/  ULDC UR4, c[0x0][0x74c] ;  /* 0x0001d30000047ab9 */ /* 0x000fe20000000800 */
[----:B------:R-:W-:Y:S02]  /*0d20*/  PLOP3.LUT P0, PT, PT, PT, PT, 0x80, 0x0 ;  /* 0x000000000000781c */ /* 0x000fe40003f0f070 */
[----:B------:R-:W-:Y:S01]  /*0d30*/  CS2R R70, SRZ ;  /* 0x0000000000467805 */ /* 0x000fe2000001ff00 */
[----:B-1----:R-:W-:Y:S01]  /*0d40*/  IMAD R2, R4, 0x60, R0 ;  /* 0x0000006004027824 */ /* 0x002fe200078e0200 */
[----:B------:R-:W-:Y:S01]  /*0d50*/  CS2R R68, SRZ ;  /* 0x0000000000447805 */ /* 0x000fe2000001ff00 */
[----:B------:R-:W-:Y:S01]  /*0d60*/  VIADD R0, R18, 0x3f ;  /* 0x0000003f12007836 */ /* 0x000fe20000000000 */
[----:B------:R-:W-:Y:S01]  /*0d70*/  CS2R R66, SRZ ;  /* 0x0000000000427805 */ /* 0x000fe2000001ff00 */
[----:B------:R-:W-:Y:S01]  /*0d80*/  VIADD R2, R2, -UR4 ;  /* 0x8000000402027c36 */ /* 0x000fe20008000000 */
[----:B------:R-:W-:-:S02]  /*0d90*/  CS2R R64, SRZ ;  /* 0x0000000000407805 */ /* 0x000fc4000001ff00 */
[----:B------:R-:W-:Y:S02]  /*0da0*/  CS2R R62, SRZ ;  /* 0x00000000003e7805 */ /* 0x000fe4000001ff00 */
[----:B------:R-:W-:Y:S02]  /*0db0*/  SHF.R.S32.HI R3, RZ, 0x1f, R0 ;  /* 0x0000001fff037819 */ /* 0x000fe40000011400 */
[----:B------:R-:W-:Y:S02]  /*0dc0*/  CS2R R60, SRZ ;  /* 0x00000000003c7805 */ /* 0x000fe4000001ff00 */
[----:B------:R-:W-:Y:S02]  /*0dd0*/  SHF.R.S32.HI R5, RZ, 0x1f, R2 ;  /* 0x0000001fff057819 */ /* 0x000fe40000011402 */
[----:B------:R-:W-:Y:S02]  /*0de0*/  CS2R R58, SRZ ;  /* 0x00000000003a7805 */ /* 0x000fe4000001ff00 */
[----:B------:R-:W-:-:S02]  /*0df0*/  LEA.HI R3, R3, R0, RZ, 0x6 ;  /* 0x0000000003037211 */ /* 0x000fc400078f30ff */
[----:B------:R-:W-:Y:S02]  /*0e00*/  CS2R R56, SRZ ;  /* 0x0000000000387805 */ /* 0x000fe4000001ff00 */
[----:B------:R-:W-:Y:S02]  /*0e10*/  LEA.HI R5, R5, R2, RZ, 0x6 ;  /* 0x0000000205057211 */ /* 0x000fe400078f30ff */
[----:B------:R-:W-:Y:S02]  /*0e20*/  CS2R R54, SRZ ;  /* 0x0000000000367805 */ /* 0x000fe4000001ff00 */
[----:B------:R-:W-:Y:S02]  /*0e30*/  SHF.R.S32.HI R4, RZ, 0x6, R3 ;  /* 0x00000006ff047819 */ /* 0x000fe40000011403 */
[----:B------:R-:W-:Y:S02]  /*0e40*/  CS2R R52, SRZ ;  /* 0x0000000000347805 */ /* 0x000fe4000001ff00 */
[----:B------:R-:W-:-:S02]  /*0e50*/  SHF.R.S32.HI R5, RZ, 0x6, R5 ;  /* 0x00000006ff057819 */ /* 0x000fc40000011405 */
[----:B------:R-:W-:Y:S02]  /*0e60*/  CS2R R50, SRZ ;  /* 0x0000000000327805 */ /* 0x000fe4000001ff00 */
[----:B------:R-:W-:Y:S01]  /*0e70*/  CS2R R48, SRZ ;  /* 0x0000000000307805 */ /* 0x000fe2000001ff00 */
[----:B------:R1:W-:Y:S01]  /*0e80*/  STL [R1+0x8], R4 ;  /* 0x0000080401007387 */ /* 0x0003e20000100800 */
[----:B------:R-:W-:Y:S02]  /*0e90*/  VIMNMX R16, RZ, R5, !PT ;  /* 0x00000005ff107248 */ /* 0x000fe40007fe0100 */
[----:B------:R-:W-:Y:S02]  /*0ea0*/  CS2R R46, SRZ ;  /* 0x00000000002e7805 */ /* 0x000fe4000001ff00 */
[----:B------:R-:W-:Y:S02]  /*0eb0*/  CS2R R44, SRZ ;  /* 0x00000000002c7805 */ /* 0x000fe4000001ff00 */
[----:B------:R-:W-:-:S02]  /*0ec0*/  CS2R R42, SRZ ;  /* 0x00000000002a7805 */ /* 0x000fc4000001ff00 */
[----:B------:R-:W-:Y:S02]  /*0ed0*/  ISETP.GT.AND P1, PT, R4, R16, PT ;  /* 0x000000100400720c */ /* 0x000fe40003f24270 */
        /* <DEDUP_REMOVED lines=33> */
[----:B-1----:R-:W-:Y:S06]  /*10f0*/  @!P1 BRA `(.L_x_3117) ;  /* 0x0000003400189947 */ /* 0x002fec0003800000 */
        /* <DEDUP_REMOVED lines=24> */
[----:B--23--:R-:W-:Y:S05]  /*1280*/  CALL.ABS.NOINC R14 ;  /* 0x000000000e007343 */ /* 0x00cfea0003c00000 */
.L_x_3119:
        /* <DEDUP_REMOVED lines=15> */
.L_x_3118:
        /* <DEDUP_REMOVED lines=20> */
.L_x_3121:
        /* <DEDUP_REMOVED lines=15> */
.L_x_3120:
        /* <DEDUP_REMOVED lines=8> */
.L_x_3261:
[----:B------:R-:W-:Y:S01]  /*1630*/  SHF.L.U32 R10, RZ, 0x1f, RZ ;  /* 0x0000001fff0a7819 */ /* 0x000fe200000006ff */
[----:B--2---:R-:W-:Y:S01]  /*1640*/  IMAD.HI R4, R14, 0x55555556, RZ ;  /* 0x555555560e047827 */ /* 0x004fe200078e02ff */
[----:B------:R-:W-:Y:S02]  /*1650*/  LOP3.LUT R5, R2, 0xffffff80, RZ, 0xc0, !PT ;  /* 0xffffff8002057812 */ /* 0x000fe400078ec0ff */
[----:B------:R-:W2:Y:S01]  /*1660*/  SYNCS.PHASECHK.TRANS64.TRYWAIT P0, [UR36+0x36400], R10 ;  /* 0x0364000aff0075a7 */ /* 0x000ea20008000164 */
[-C--:B------:R-:W-:Y:S01]  /*1670*/  LEA.HI R2, R3, R0.reuse, RZ, 0x5 ;  /* 0x0000000003027211 */ /* 0x080fe200078f28ff */
[----:B------:R-:W-:Y:S01]  /*1680*/  IMAD.HI R8, R13, 0x55555556, RZ ;  /* 0x555555560d087827 */ /* 0x000fe200078e02ff */
[----:B------:R-:W-:Y:S02]  /*1690*/  LEA.HI R7, R3, R0, RZ, 0x4 ;  /* 0x0000000003077211 */ /* 0x000fe400078f20ff */
[--C-:B------:R-:W-:Y:S02]  /*16a0*/  SHF.R.S32.HI R6, RZ, 0x5, R2.reuse ;  /* 0x00000005ff067819 */ /* 0x100fe40000011402 */
[----:B------:R-:W-:Y:S01]  /*16b0*/  SHF.R.S32.HI R11, RZ, 0x1f, R2 ;  /* 0x0000001fff0b7819 */ /* 0x000fe20000011402 */
[----:B------:R-:W-:Y:S01]  /*16c0*/  IMAD.IADD R2, R0, 0x1, -R5 ;  /* 0x0000000100027824 */ /* 0x000fe200078e0a05 */
[----:B------:R-:W-:-:S02]  /*16d0*/  LEA.HI R3, R4, R4, RZ, 0x1 ;  /* 0x0000000404037211 */ /* 0x000fc400078f08ff */
[----:B------:R-:W-:Y:S02]  /*16e0*/  LOP3.LUT R9, R7, 0xfffffff0, RZ, 0xc0, !PT ;  /* 0xfffffff007097812 */ /* 0x000fe400078ec0ff */
[----:B------:R-:W-:Y:S01]  /*16f0*/  LEA.HI R11, R11, R6, RZ, 0x2 ;  /* 0x000000060b0b7211 */ /* 0x000fe200078f10ff */
[----:B------:R-:W-:Y:S01]  /*1700*/  IMAD R4, R3, -0x3, R14 ;  /* 0xfffffffd03047824 */ /* 0x000fe200078e020e */
[----:B------:R-:W-:Y:S01]  /*1710*/  LEA.HI R8, R8, R8, RZ, 0x1 ;  /* 0x0000000808087211 */ /* 0x000fe200078f08ff */
[----:B------:R-:W-:Y:S01]  /*1720*/  IMAD.IADD R9, R0, 0x1, -R9 ;  /* 0x0000000100097824 */ /* 0x000fe200078e0a09 */
[----:B------:R-:W-:Y:S02]  /*1730*/  SHF.R.S32.HI R3, RZ, 0x1f, R2 ;  /* 0x0000001fff037819 */ /* 0x000fe40000011402 */
[----:B------:R-:W-:Y:S01]  /*1740*/  LOP3.LUT R11, R11, 0x3ffffc, RZ, 0xc0, !PT ;  /* 0x003ffffc0b0b7812 */ /* 0x000fe200078ec0ff */
[----:B--2---:R-:W-:Y:S06]  /*1750*/  @P0 BRA `(.L_x_3123) ;  /* 0x0000000000080947 */ /* 0x004fec0003800000 */
[----:B------:R-:W2:Y:S02]  /*1760*/  SYNCS.PHASECHK.TRANS64.TRYWAIT P0, [UR36+0x36400], R10 ;  /* 0x0364000aff0075a7 */ /* 0x000ea40008000164 */
[----:B--2---:R-:W-:Y:S05]  /*1770*/  @!P0 BRA `(.L_x_3124) ;  /* 0x0000009c00608947 */ /* 0x004fea0003800000 */
.L_x_3123:
[----:B------:R-:W4:Y:S04]  /*1780*/  LDL R20, [R1+0x10] ;  /* 0x0000100001147983 */ /* 0x000f280000100800 */
[----:B---3--:R-:W3:Y:S01]  /*1790*/  LDL.LU R19, [R1+0x4] ;  /* 0x0000040001137983 */ /* 0x008ee20000300800 */
[----:B--2---:R-:W-:Y:S01]  /*17a0*/  LEA.HI R0, R3, R2, RZ, 0x2 ;  /* 0x0000000203007211 */ /* 0x004fe200078f10ff */
[----:B------:R-:W-:Y:S01]  /*17b0*/  IMAD R14, R8, -0x3, R13 ;  /* 0xfffffffd080e7824 */ /* 0x000fe200078e020d */
[----:B------:R-:W-:Y:S01]  /*17c0*/  LEA.HI R8, R9, R9, RZ, 0x1 ;  /* 0x0000000909087211 */ /* 0x000fe200078f08ff */
[----:B------:R-:W-:Y:S01]  /*17d0*/  IMAD.IADD R12, R6, 0x1, -R11 ;  /* 0x00000001060c7824 */ /* 0x000fe200078e0a0b */
[----:B------:R-:W-:Y:S02]  /*17e0*/  SHF.R.S32.HI R5, RZ, 0x2, R0 ;  /* 0x00000002ff057819 */ /* 0x000fe40000011400 */
[----:B------:R-:W-:-:S02]  /*17f0*/  CS2R R70, SRZ ;  /* 0x0000000000467805 */ /* 0x000fc4000001ff00 */
[----:B------:R-:W-:Y:S02]  /*1800*/  SHF.R.S32.HI R6, RZ, 0x1f, R0 ;  /* 0x0000001fff067819 */ /* 0x000fe40000011400 */
[----:B------:R-:W-:Y:S02]  /*1810*/  CS2R R68, SRZ ;  /* 0x0000000000447805 */ /* 0x000fe4000001ff00 */
[----:B------:R-:W-:Y:S02]  /*1820*/  LOP3.LUT R15, R0, 0x7ffffffc, RZ, 0xc0, !PT ;  /* 0x7ffffffc000f7812 */ /* 0x000fe400078ec0ff */
[----:B------:R-:W-:Y:S02]  /*1830*/  CS2R R66, SRZ ;  /* 0x0000000000427805 */ /* 0x000fe4000001ff00 */
[----:B------:R-:W-:Y:S02]  /*1840*/  SHF.R.S32.HI R0, RZ, 0x1, R8 ;  /* 0x00000001ff007819 */ /* 0x000fe40000011408 */
[----:B------:R-:W-:-:S02]  /*1850*/  CS2R R64, SRZ ;  /* 0x0000000000407805 */ /* 0x000fc4000001ff00 */
[----:B------:R-:W-:Y:S01]  /*1860*/  SHF.R.S32.HI R11, RZ, 0x1f, R8 ;  /* 0x0000001fff0b7819 */ /* 0x000fe20000011408 */
[----:B------:R-:W-:Y:S01]  /*1870*/  IMAD.IADD R15, R2, 0x1, -R15 ;  /* 0x00000001020f7824 */ /* 0x000fe200078e0a0f */
[----:B------:R-:W-:Y:S02]  /*1880*/  SHF.R.S32.HI R10, RZ, 0x1f, R9 ;  /* 0x0000001fff0a7819 */ /* 0x000fe40000011409 */
[----:B------:R-:W-:Y:S02]  /*1890*/  CS2R R62, SRZ ;  /* 0x00000000003e7805 */ /* 0x000fe4000001ff00 */
[----:B------:R-:W-:Y:S01]  /*18a0*/  LEA.HI R11, R11, R0, RZ, 0x2 ;  /* 0x000000000b0b7211 */ /* 0x000fe200078f10ff */
[----:B------:R-:W-:Y:S01]  /*18b0*/  IMAD R14, R14, 0x10, R15 ;  /* 0x000000100e0e7824 */ /* 0x000fe200078e020f */
[----:B------:R-:W-:Y:S01]  /*18c0*/  LEA.HI R10, R10, R9, RZ, 0x3 ;  /* 0x000000090a0a7211 */ /* 0x000fe200078f18ff */
[----:B------:R-:W-:Y:S01]  /*18d0*/  IMAD R15, R13, 0x400, R2 ;  /* 0x000004000d0f7824 */ /* 0x000fe200078e0202 */
[----:B------:R-:W-:Y:S01]  /*18e0*/  LOP3.LUT R11, R11, 0xfffffffc, RZ, 0xc0, !PT ;  /* 0xfffffffc0b0b7812 */ /* 0x000fe200078ec0ff */
[----:B------:R-:W-:Y:S01]  /*18f0*/  IMAD.SHL.U32 R157, R14, 0x2, RZ ;  /* 0x000000020e9d7824 */ /* 0x000fe200078e00ff */
[----:B------:R-:W-:Y:S01]  /*1900*/  SHF.R.S32.HI R7, RZ, 0x4, R7 ;  /* 0x00000004ff077819 */ /* 0x000fe20000011407 */
[----:B------:R-:W-:Y:S01]  /*1910*/  IMAD.SHL.U32 R10, R10, 0x20, RZ ;  /* 0x000000200a0a7824 */ /* 0x000fe200078e00ff */
[----:B------:R-:W-:Y:S01]  /*1920*/  LOP3.LUT R8, R8, 0x7fffffe, RZ, 0xc0, !PT ;  /* 0x07fffffe08087812 */ /* 0x000fe200078ec0ff */
[----:B------:R-:W-:Y:S01]  /*1930*/  IMAD.IADD R11, R0, 0x1, -R11 ;  /* 0x00000001000b7824 */ /* 0x000fe200078e0a0b */
[----:B------:R-:W-:Y:S01]  /*1940*/  LEA.HI R6, R6, R5, RZ, 0x3 ;  /* 0x0000000506067211 */ /* 0x000fe200078f18ff */
[----:B------:R-:W-:Y:S01]  /*1950*/  IMAD.SHL.U32 R7, R7, 0x8, RZ ;  /* 0x0000000807077824 */ /* 0x000fe200078e00ff */
[----:B------:R-:W-:Y:S01]  /*1960*/  LOP3.LUT R10, R10, 0x7fffff00, RZ, 0xc0, !PT ;  /* 0x7fffff000a0a7812 */ /* 0x000fe200078ec0ff */
[----:B------:R-:W-:Y:S01]  /*1970*/  IMAD.SHL.U32 R0, R11, 0x40, RZ ;  /* 0x000000400b007824 */ /* 0x000fe200078e00ff */
[----:B------:R-:W-:Y:S01]  /*1980*/  LOP3.LUT R6, R6, 0xfffffff8, RZ, 0xc0, !PT ;  /* 0xfffffff806067812 */ /* 0x000fe200078ec0ff */
[----:B------:R-:W-:Y:S01]  /*1990*/  IMAD.IADD R9, R9, 0x1, -R8 ;  /* 0x0000000109097824 */ /* 0x000fe200078e0a08 */
[----:B------:R-:W-:Y:S01]  /*19a0*/  LEA.HI R3, R3, R2, RZ, 0x5 ;  /* 0x0000000203037211 */ /* 0x000fe200078f28ff */
[----:B------:R-:W-:Y:S01]  /*19b0*/  IMAD R10, R13, 0x800, R10 ;  /* 0x000008000d0a7824 */ /* 0x000fe200078e020a */
[----:B------:R-:W-:Y:S01]  /*19c0*/  LOP3.LUT R0, R0, 0xc0, RZ, 0xc0, !PT ;  /* 0x000000c000007812 */ /* 0x000fe200078ec0ff */
[----:B------:R-:W-:Y:S01]  /*19d0*/  IMAD.IADD R6, R5, 0x1, -R6 ;  /* 0x0000000105067824 */ /* 0x000fe200078e0a06 */
[----:B------:R-:W-:Y:S01]  /*19e0*/  SHF.R.S32.HI R3, RZ, 0x5, R3 ;  /* 0x00000005ff037819 */ /* 0x000fe20000011403 */
[----:B------:R-:W-:Y:S01]  /*19f0*/  IMAD R9, R9, 0x20, R10 ;  /* 0x0000002009097824 */ /* 0x000fe200078e020a */
[----:B------:R-:W-:Y:S01]  /*1a00*/  LOP3.LUT R7, R0, 0x8, R7, 0xf8, !PT ;  /* 0x0000000800077812 */ /* 0x000fe200078ef807 */
[----:B------:R-:W-:Y:S01]  /*1a10*/  IMAD.MOV.U32 R10, RZ, RZ, 0x20 ;  /* 0x00000020ff0a7424 */ /* 0x000fe200078e00ff */
[----:B------:R-:W-:Y:S01]  /*1a20*/  SHF.R.U32.HI R0, RZ, 0x3, R0 ;  /* 0x00000003ff007819 */ /* 0x000fe20000011600 */
[----:B------:R-:W-:Y:S01]  /*1a30*/  IMAD R9, R12, 0x200, R9 ;  /* 0x000002000c097824 */ /* 0x000fe200078e0209 */
[----:B------:R-:W-:Y:S01]  /*1a40*/  LOP3.LUT P0, RZ, R11, 0x2, RZ, 0xc0, !PT ;  /* 0x000000020bff7812 */ /* 0x000fe2000780c0ff */
[----:B------:R-:W-:Y:S01]  /*1a50*/  IMAD R6, R3, 0x10, R6 ;  /* 0x0000001003067824 */ /* 0x000fe200078e0206 */
[----:B------:R-:W-:Y:S01]  /*1a60*/  LOP3.LUT R0, R7, R0, RZ, 0x3c, !PT ;  /* 0x0000000007007212 */ /* 0x000fe200078e3cff */
[----:B------:R-:W-:Y:S01]  /*1a70*/  IMAD.SHL.U32 R3, R15, 0x4, RZ ;  /* 0x000000040f037824 */ /* 0x000fe200078e00ff */
[----:B------:R-:W-:Y:S01]  /*1a80*/  SEL R10, R10, 0xffffffe0, !P0 ;  /* 0xffffffe00a0a7807 */ /* 0x000fe20004000000 */
[----:B------:R-:W-:Y:S01]  /*1a90*/  IMAD.MOV.U32 R7, RZ, RZ, RZ ;  /* 0x000000ffff077224 */ /* 0x000fe200078e00ff */
[----:B------:R-:W-:Y:S01]  /*1aa0*/  CS2R R60, SRZ ;  /* 0x00000000003c7805 */ /* 0x000fe2000001ff00 */
[----:B------:R-:W-:Y:S01]  /*1ab0*/  IMAD.IADD R0, R9, 0x1, R0 ;  /* 0x0000000109007824 */ /* 0x000fe200078e0200 */
[----:B------:R-:W-:Y:S01]  /*1ac0*/  CS2R R58, SRZ ;  /* 0x00000000003a7805 */ /* 0x000fe2000001ff00 */
[----:B------:R-:W-:Y:S01]  /*1ad0*/  IMAD.MOV.U32 R5, RZ, RZ, RZ ;  /* 0x000000ffff057224 */ /* 0x000fe200078e00ff */
[----:B------:R-:W-:-:S02]  /*1ae0*/  CS2R R56, SRZ ;  /* 0x0000000000387805 */ /* 0x000fc4000001ff00 */
[----:B------:R-:W-:Y:S02]  /*1af0*/  CS2R R54, SRZ ;  /* 0x0000000000367805 */ /* 0x000fe4000001ff00 */
[----:B------:R-:W-:Y:S02]  /*1b00*/  LEA R155, R0, UR36, 0x1 ;  /* 0x00000024009b7c11 */ /* 0x000fe4000f8e08ff */
[----:B------:R-:W-:Y:S02]  /*1b10*/  CS2R R52, SRZ ;  /* 0x0000000000347805 */ /* 0x000fe4000001ff00 */
[----:B------:R-:W-:Y:S02]  /*1b20*/  LEA R0, R3, UR36, 0x2 ;  /* 0x0000002403007c11 */ /* 0x000fe4000f8e10ff */
[----:B------:R-:W-:Y:S02]  /*1b30*/  CS2R R50, SRZ ;  /* 0x0000000000327805 */ /* 0x000fe4000001ff00 */
[----:B------:R-:W-:-:S02]  /*1b40*/  IADD3 R3, R10, 0x30400, R155 ;  /* 0x000304000a037810 */ /* 0x000fc40007ffe09b */
        /* <DEDUP_REMOVED lines=37> */
[----:B----4-:R-:W-:-:S04]  /*1da0*/  IMAD R17, R20, -0x60, R17 ;  /* 0xffffffa014117824 */ /* 0x010fc800078e0211 */
[----:B------:R-:W-:Y:S01]  /*1db0*/  IMAD.IADD R2, R17, 0x1, -R157 ;  /* 0x0000000111027824 */ /* 0x000fe200078e0a9d */
[----:B------:R-:W-:Y:S02]  /*1dc0*/  IADD3 R18, -R18, 0x1, R17 ;  /* 0x0000000112127810 */ /* 0x000fe40007ffe111 */
[----:B---3--:R-:W-:Y:S02]  /*1dd0*/  LOP3.LUT R8, R19, 0x1, RZ, 0xfc, !PT ;  /* 0x0000000113087812 */ /* 0x008fe400078efcff */
[----:B------:R2:W-:Y:S01]  /*1de0*/  STL [R1], R2 ;  /* 0x0000000201007387 */ /* 0x0005e20000100800 */
[----:B------:R-:W-:-:S03]  /*1df0*/  IMAD.IADD R157, R18, 0x1, -R157 ;  /* 0x00000001129d7824 */ /* 0x000fc600078e0a9d */
[----:B------:R3:W-:Y:S01]  /*1e00*/  STL [R1+0x4], R3 ;  /* 0x0000040301007387 */ /* 0x0007e20000100800 */
[----:B--2---:R-:W-:-:S07]  /*1e10*/  IMAD.MOV.U32 R2, RZ, RZ, RZ ;  /* 0x000000ffff027224 */ /* 0x004fce00078e00ff */
.L_x_3135:
[----:B------:R-:W-:-:S13]  /*1e20*/  ISETP.NE.AND P0, PT, R8, 0x3, PT ;  /* 0x000000030800780c */ /* 0x000fda0003f05270 */
[----:B------:R-:W-:Y:S05]  /*1e30*/  @!P0 BRA `(.L_x_3125) ;  /* 0x0000000000048947 */ /* 0x000fea0003800000 */
[----:B------:R-:W-:Y:S01]  /*1e40*/  BPT.TRAP 0x1 ;  /* 0x000000040000795c */ /* 0x000fe20000300000 */
.L_x_3125:
[----:B---3--:R-:W-:Y:S02]  /*1e50*/  LEA R3, R2, UR36, 0x3 ;  /* 0x0000002402037c11 */ /* 0x008fe4000f8e18ff */
[----:B------:R-:W-:-:S04]  /*1e60*/  SHF.L.U32 R10, R7, 0x1f, RZ ;  /* 0x0000001f070a7819 */ /* 0x000fc800000006ff */
[----:B------:R2:W3:Y:S01]  /*1e70*/  SYNCS.PHASECHK.TRANS64.TRYWAIT P1, [R3+URZ+0x36410], R10 ;  /* 0x0364100a030075a7 */ /* 0x0004e2000802017f */
[----:B------:R-:W-:Y:S05]  /*1e80*/  @!P0 BRA `(.L_x_3126) ;  /* 0x0000000000048947 */ /* 0x000fea0003800000 */
[----:B------:R-:W-:Y:S01]  /*1e90*/  BPT.TRAP 0x1 ;  /* 0x000000040000795c */ /* 0x000fe20000300000 */
.L_x_3126:
[----:B---3--:R-:W-:Y:S05]  /*1ea0*/  @P1 BRA `(.L_x_3127) ;  /* 0x0000000000081947 */ /* 0x008fea0003800000 */
[----:B------:R-:W3:Y:S02]  /*1eb0*/  SYNCS.PHASECHK.TRANS64.TRYWAIT P1, [R3+URZ+0x36410], R10 ;  /* 0x0364100a030075a7 */ /* 0x000ee4000802017f */
[----:B---3--:R-:W-:Y:S05]  /*1ec0*/  @!P1 BRA `(.L_x_3128) ;  /* 0x0000009400a49947 */ /* 0x008fea0003800000 */
.L_x_3127:
        /* <DEDUP_REMOVED lines=99> */
[----:B------:R4:W1:Y:S04]  /*2500*/  LDS R142, [R9+0x30000] ;  /* 0x03000000098e7984 */ /* 0x0008680000000800 */
[----:B------:R4:W1:Y:S01]  /*2510*/  LDS R139, [R9+0x30020] ;  /* 0x03002000098b7984 */ /* 0x0008620000000800 */
[----:B------:R-:W-:Y:S05]  /*2520*/  @!P0 BRA `(.L_x_3129) ;  /* 0x0000000000048947 */ /* 0x000fea0003800000 */
[----:B------:R-:W-:Y:S01]  /*2530*/  BPT.TRAP 0x1 ;  /* 0x000000040000795c */ /* 0x000fe20000300000 */
.L_x_3129:
[----:B------:R-:W-:-:S04]  /*2540*/  SHF.L.U32 R14, R5, 0x1f, RZ ;  /* 0x0000001f050e7819 */ /* 0x000fc800000006ff */
[----:B------:R1:W1:Y:S01]  /*2550*/  SYNCS.PHASECHK.TRANS64.TRYWAIT P1, [UR36+0x36430], R14 ;  /* 0x0364300eff0075a7 */ /* 0x0002620008020164 */
[----:B------:R-:W-:Y:S05]  /*2560*/  @!P0 BRA `(.L_x_3130) ;  /* 0x0000000000048947 */ /* 0x000fea0003800000 */
[----:B------:R-:W-:Y:S01]  /*2570*/  BPT.TRAP 0x1 ;  /* 0x000000040000795c */ /* 0x000fe20000300000 */
.L_x_3130:
[----:B------:R-:W5:Y:S01]  /*2580*/  LDL R15, [R1] ;  /* 0x00000000010f7983 */ /* 0x000f620000100800 */
[----:B------:R-:W-:Y:S01]  /*2590*/  FMUL.FTZ R11, R120, UR40 ;  /* 0x00000028780b7c20 */ /* 0x000fe20008410000 */
[----:B------:R-:W-:Y:S01]  /*25a0*/  FMUL.FTZ R12, R121, UR40 ;  /* 0x00000028790c7c20 */ /* 0x000fe20008410000 */
[----:B----4-:R-:W-:Y:S01]  /*25b0*/  FMUL.FTZ R9, R122, UR40 ;  /* 0x000000287a097c20 */ /* 0x010fe20008410000 */
[----:B--23--:R-:W-:Y:S01]  /*25c0*/  FMUL.FTZ R10, R123, UR40 ;  /* 0x000000287b0a7c20 */ /* 0x00cfe20008410000 */
[----:B-1----:R-:W-:Y:S01]  /*25d0*/  FMUL.FTZ R13, R124, UR40 ;  /* 0x000000287c0d7c20 */ /* 0x002fe20008410000 */
        /* <DEDUP_REMOVED lines=15> */
[----:B------:R-:W4:Y:S08]  /*26d0*/  MUFU.TANH R10, R10 ;  /* 0x0000000a000a7308 */ /* 0x000f300000002400 */
        /* <DEDUP_REMOVED lines=11> */
[----:B-1234-:R-:W-:Y:S06]  /*2790*/  @P1 BRA `(.L_x_3131) ;  /* 0x0000000000081947 */ /* 0x01efec0003800000 */
[----:B------:R-:W1:Y:S02]  /*27a0*/  SYNCS.PHASECHK.TRANS64.TRYWAIT P1, [UR36+0x36430], R14 ;  /* 0x0364300eff0075a7 */ /* 0x000e640008020164 */
[----:B-1----:R-:W-:Y:S05]  /*27b0*/  @!P1 BRA `(.L_x_3132) ;  /* 0x0000008c007c9947 */ /* 0x002fea0003800000 */
.L_x_3131:
        /* <DEDUP_REMOVED lines=17> */
[----:B------:R-:W4:Y:S01]  /*28d0*/  MUFU.TANH R136, R136 ;  /* 0x0000008800887308 */ /* 0x000f220000002400 */
[----:B------:R-:W-:Y:S01]  /*28e0*/  FSEL R151, R17, -INF , P5 ;  /* 0xff80000011977808 */ /* 0x000fe20002800000 */
[----:B------:R-:W-:Y:S01]  /*28f0*/  ULOP3.LUT UR6, UR6, 0x10000, URZ, 0xfc, !UPT ;  /* 0x0001000006067892 */ /* 0x000fe2000f8efc3f */
[----:B------:R-:W-:Y:S01]  /*2900*/  FSEL R149, R22, -INF , P6 ;  /* 0xff80000016957808 */ /* 0x000fe20003000000 */
[----:B------:R-:W-:Y:S01]  /*2910*/  ULOP3.LUT UR8, UR5, 0x10000, URZ, 0xfc, !UPT ;  /* 0x0001000005087892 */ /* 0x000fe2000f8efc3f */
[----:B------:R-:W-:Y:S01]  /*2920*/  FSEL R143, R23, -INF , P1 ;  /* 0xff800000178f7808 */ /* 0x000fe20000800000 */
[--C-:B------:R-:W-:Y:S01]  /*2930*/  FFMA.FTZ R153, R153, UR41, -R142.reuse ;  /* 0x0000002999997c23 */ /* 0x100fe2000801088e */
        /* <DEDUP_REMOVED lines=13> */
[----:B------:R-:W-:Y:S01]  /*2a10*/  MUFU.EX2 R151, R151 ;  /* 0x0000009700977308 */ /* 0x000fe20000000800 */
[----:B--2---:R-:W-:Y:S02]  /*2a20*/  VIMNMX R120, R121, R120, PT ;  /* 0x0000007879787248 */ /* 0x004fe40003fe0100 */
[C---:B------:R-:W-:Y:S01]  /*2a30*/  FSEL R121, R11.reuse, -INF , P2 ;  /* 0xff8000000b797808 */ /* 0x040fe20001000000 */
[----:B------:R-:W-:Y:S01]  /*2a40*/  FFMA.FTZ R11, -R11, R11, 1 ;  /* 0x3f8000000b0b7423 */ /* 0x000fe2000001010b */
[----:B------:R-:W-:Y:S02]  /*2a50*/  ISETP.GT.AND P2, PT, R15, 0x18, PT ;  /* 0x000000180f00780c */ /* 0x000fe40003f44270 */
[----:B------:R-:W-:Y:S01]  /*2a60*/  FSEL R15, R13, -INF , P4 ;  /* 0xff8000000d0f7808 */ /* 0x000fe20002000000 */
[--C-:B------:R-:W-:Y:S01]  /*2a70*/  FFMA.FTZ R154, R121, UR41, -R142.reuse ;  /* 0x00000029799a7c23 */ /* 0x100fe2000801088e */
[C---:B------:R-:W-:Y:S01]  /*2a80*/  ISETP.GT.AND P4, PT, R120.reuse, RZ, PT ;  /* 0x000000ff7800720c */ /* 0x040fe20003f84270 */
[----:B------:R-:W-:Y:S01]  /*2a90*/  FFMA.FTZ R13, -R13, R13, 1 ;  /* 0x3f8000000d0d7423 */ /* 0x000fe2000001010d */
[----:B------:R-:W-:Y:S01]  /*2aa0*/  ISETP.GT.AND P5, PT, R120, 0x1, PT ;  /* 0x000000017800780c */ /* 0x000fe20003fa4270 */
[----:B------:R-:W-:Y:S01]  /*2ab0*/  FFMA.FTZ R14, R15, UR41, -R142 ;  /* 0x000000290f0e7c23 */ /* 0x000fe2000801088e */
[----:B------:R-:W-:Y:S01]  /*2ac0*/  FSEL R123, R138, -INF , P2 ;  /* 0xff8000008a7b7808 */ /* 0x000fe20001000000 */
[----:B------:R-:W1:Y:S01]  /*2ad0*/  MUFU.EX2 R154, R154 ;  /* 0x0000009a009a7308 */ /* 0x000e620000000800 */
[----:B------:R-:W-:-:S02]  /*2ae0*/  FSEL R144, R9, -INF , P4 ;  /* 0xff80000009907808 */ /* 0x000fc40002000000 */
        /* <DEDUP_REMOVED lines=8> */
[----:B------:R-:W-:Y:S02]  /*2b70*/  ISETP.GT.AND P4, PT, R120, 0x18, PT ;  /* 0x000000187800780c */ /* 0x000fe40003f84270 */
[----:B------:R-:W-:-:S02]  /*2b80*/  FSEL R150, R10, -INF , P5 ;  /* 0xff8000000a967808 */ /* 0x000fc40002800000 */
        /* <DEDUP_REMOVED lines=11> */
[----:B----4-:R-:W-:Y:S01]  /*2c40*/  FSEL R122, R136, -INF , P5 ;  /* 0xff800000887a7808 */ /* 0x010fe20002800000 */
        /* <DEDUP_REMOVED lines=86> */
[----:B------:R-:W-:Y:S02]  /*31b0*/  FADD.FTZ R125, R125, -R145 ;  /* 0x800000917d7d7221 */ /* 0x000fe40000010000 */
[----:B-1----:R-:W-:Y:S01]  /*31c0*/  FMUL.FTZ R120, R154, R120 ;  /* 0x000000789a787220 */ /* 0x002fe20000410000 */
[----:B--2---:R-:W-:-:S03]  /*31d0*/  FMUL.FTZ R124, R14, R124 ;  /* 0x0000007c0e7c7220 */ /* 0x004fc60000410000 */
[----:B------:R-:W-:Y:S01]  /*31e0*/  FMUL.FTZ R11, R11, R120 ;  /* 0x000000780b0b7220 */ /* 0x000fe20000410000 */
[----:B------:R-:W-:Y:S01]  /*31f0*/  FADD.FTZ R120, R121, -R145 ;  /* 0x8000009179787221 */ /* 0x000fe20000010000 */
[C---:B------:R-:W-:Y:S01]  /*3200*/  FMUL.FTZ R125, R151.reuse, R125 ;  /* 0x0000007d977d7220 */ /* 0x040fe20000410000 */
[----:B------:R-:W-:Y:S01]  /*3210*/  F2FP.F16.F32.PACK_AB R14, R151, R14 ;  /* 0x0000000e970e723e */ /* 0x000fe200000000ff */
[----:B------:R-:W1:Y:S01]  /*3220*/  MUFU.EX2 R121, R156 ;  /* 0x0000009c00797308 */ /* 0x000e620000000800 */
[----:B------:R-:W-:Y:S01]  /*3230*/  FMUL.FTZ R120, R153, R120 ;  /* 0x0000007899787220 */ /* 0x000fe20000410000 */
[----:B------:R1:W2:Y:S01]  /*3240*/  LDS R151, [R15+0x30220] ;  /* 0x030220000f977984 */ /* 0x0002a20000000800 */
[----:B------:R-:W-:Y:S02]  /*3250*/  FMUL.FTZ R124, R13, R124 ;  /* 0x0000007c0d7c7220 */ /* 0x000fe40000410000 */
[----:B------:R-:W-:Y:S01]  /*3260*/  FMUL.FTZ R120, R12, R120 ;  /* 0x000000780c787220 */ /* 0x000fe20000410000 */
[----:B------:R-:W-:-:S02]  /*3270*/  F2FP.F16.F32.PACK_AB R12, R153, R154 ;  /* 0x0000009a990c723e */ /* 0x000fc400000000ff */
[----:B------:R-:W4:Y:S01]  /*3280*/  LDL R153, [R1+0x4] ;  /* 0x0000040001997983 */ /* 0x000f220000100800 */
[----:B---3--:R-:W-:Y:S01]  /*3290*/  F2FP.F16.F32.PACK_AB R13, R150, R144 ;  /* 0x00000090960d723e */ /* 0x008fe200000000ff */
[----:B------:R-:W3:Y:S01]  /*32a0*/  MUFU.EX2 R143, R143 ;  /* 0x0000008f008f7308 */ /* 0x000ee20000000800 */
[--C-:B------:R-:W-:Y:S01]  /*32b0*/  FADD.FTZ R128, R128, -R145.reuse ;  /* 0x8000009180807221 */ /* 0x100fe20000010000 */
[--C-:B------:R-:W-:Y:S01]  /*32c0*/  FADD.FTZ R132, R132, -R145.reuse ;  /* 0x8000009184847221 */ /* 0x100fe20000010000 */
[--C-:B------:R-:W-:Y:S01]  /*32d0*/  FADD.FTZ R129, R129, -R145.reuse ;  /* 0x8000009181817221 */ /* 0x100fe20000010000 */
[----:B------:R-:W-:Y:S01]  /*32e0*/  FFMA.FTZ R23, -R23, R23, 1 ;  /* 0x3f80000017177423 */ /* 0x000fe20000010117 */
[----:B------:R-:W-:Y:S01]  /*32f0*/  R2UR UR10, R4 ;  /* 0x00000000040a72ca */ /* 0x000fe200000e0000 */
[----:B------:R-:W-:Y:S01]  /*3300*/  FFMA.FTZ R17, -R17, R17, 1 ;  /* 0x3f80000011117423 */ /* 0x000fe20000010111 */
[----:B-1----:R-:W-:Y:S01]  /*3310*/  F2FP.F16.F32.PACK_AB R15, R152, R121 ;  /* 0x00000079980f723e */ /* 0x002fe200000000ff */
[----:B------:R-:W-:Y:S01]  /*3320*/  BAR.SYNC.DEFER_BLOCKING 0x9, 0x180 ;  /* 0x0246000000007b1d */ /* 0x000fe20000010000 */
[----:B------:R-:W-:Y:S01]  /*3330*/  FFMA.FTZ R22, -R22, R22, 1 ;  /* 0x3f80000016167423 */ /* 0x000fe20000010116 */
[----:B------:R-:W-:Y:S01]  /*3340*/  FFMA.FTZ R9, -R9, R9, 1 ;  /* 0x3f80000009097423 */ /* 0x000fe20000010109 */
[----:B------:R-:W-:Y:S01]  /*3350*/  FADD.FTZ R133, R133, -R145 ;  /* 0x8000009185857221 */ /* 0x000fe20000010000 */
[----:B------:R-:W-:Y:S01]  /*3360*/  FMUL.FTZ R17, R17, R125 ;  /* 0x0000007d11117220 */ /* 0x000fe20000410000 */
[----:B------:R-:W-:Y:S01]  /*3370*/  FFMA.FTZ R125, -R138, R138, 1 ;  /* 0x3f8000008a7d7423 */ /* 0x000fe2000001018a */
[----:B------:R-:W1:Y:S01]  /*3380*/  MUFU.EX2 R142, R142 ;  /* 0x0000008e008e7308 */ /* 0x000e620000000800 */
[----:B------:R-:W-:Y:S01]  /*3390*/  FFMA.FTZ R20, -R20, R20, 1 ;  /* 0x3f80000014147423 */ /* 0x000fe20000010114 */
[----:B------:R-:W-:Y:S01]  /*33a0*/  FFMA.FTZ R21, -R21, R21, 1 ;  /* 0x3f80000015157423 */ /* 0x000fe20000010115 */
[----:B---3--:R-:W-:Y:S01]  /*33b0*/  FMUL.FTZ R129, R143, R129 ;  /* 0x000000818f817220 */ /* 0x008fe20000410000 */
[----:B------:R-:W-:Y:S01]  /*33c0*/  USHF.R.U32.HI UR5, URZ, 0x4, UR37 ;  /* 0x000000043f057899 */ /* 0x000fe20008011625 */
[----:B------:R-:W-:Y:S01]  /*33d0*/  F2FP.F16.F32.PACK_AB R120, R120, R11 ;  /* 0x0000000b7878723e */ /* 0x000fe200000000ff */
[----:B------:R-:W-:Y:S01]  /*33e0*/  ULEA UR4, UR10, UR4, 0xd ;  /* 0x000000040a047291 */ /* 0x000fe2000f8e683f */
[----:B------:R-:W-:Y:S01]  /*33f0*/  FMUL.FTZ R23, R23, R129 ;  /* 0x0000008117177220 */ /* 0x000fe20000410000 */
[----:B------:R-:W-:Y:S01]  /*3400*/  MUFU.EX2 R148, R148 ;  /* 0x0000009400947308 */ /* 0x000fe20000000800 */
[----:B------:R-:W-:-:S02]  /*3410*/  ULOP3.LUT UR5, UR5, 0x3fff, URZ, 0xc0, !UPT ;  /* 0x00003fff05057892 */ /* 0x000fc4000f8ec03f */
[----:B------:R-:W-:Y:S02]  /*3420*/  USHF.R.U32.HI UR4, URZ, 0x4, UR4 ;  /* 0x000000043f047899 */ /* 0x000fe40008011604 */
[----:B------:R-:W-:Y:S02]  /*3430*/  ULOP3.LUT UR9, UR5, 0x1000000, URZ, 0xfc, !UPT ;  /* 0x0100000005097892 */ /* 0x000fe4000f8efc3f */
[----:B------:R-:W-:Y:S01]  /*3440*/  ULOP3.LUT UR8, UR4, 0x3fff, URZ, 0xc0, !UPT ;  /* 0x00003fff04087892 */ /* 0x000fe2000f8ec03f */
[----:B------:R-:W3:Y:S01]  /*3450*/  MUFU.EX2 R147, R147 ;  /* 0x0000009300937308 */ /* 0x000ee20000000800 */
[----:B-1----:R-:W-:Y:S01]  /*3460*/  FMUL.FTZ R133, R142, R133 ;  /* 0x000000858e857220 */ /* 0x002fe20000410000 */
[----:B------:R1:W-:Y:S01]  /*3470*/  STSM.16.M88.4 [R155+0x30400], R12 ;  /* 0x0304000c9b007844 */ /* 0x0003e20000000200 */
[--C-:B--2---:R-:W-:Y:S01]  /*3480*/  FADD.FTZ R126, R126, -R151.reuse ;  /* 0x800000977e7e7221 */ /* 0x104fe20000010000 */
[--C-:B------:R-:W-:Y:S01]  /*3490*/  FADD.FTZ R129, R127, -R151.reuse ;  /* 0x800000977f817221 */ /* 0x100fe20000010000 */
[--C-:B------:R-:W-:Y:S01]  /*34a0*/  FADD.FTZ R127, R134, -R151.reuse ;  /* 0x80000097867f7221 */ /* 0x100fe20000010000 */
[----:B------:R-:W-:Y:S01]  /*34b0*/  UMOV UR6, UR9 ;  /* 0x0000000900067c82 */ /* 0x000fe20008000000 */
[----:B------:R-:W-:Y:S01]  /*34c0*/  FMUL.FTZ R126, R121, R126 ;  /* 0x0000007e797e7220 */ /* 0x000fe20000410000 */
[----:B------:R-:W2:Y:S01]  /*34d0*/  MUFU.EX2 R146, R146 ;  /* 0x0000009200927308 */ /* 0x000ea20000000800 */
[----:B------:R-:W-:Y:S01]  /*34e0*/  FFMA.FTZ R121, -R10, R10, 1 ;  /* 0x3f8000000a797423 */ /* 0x000fe2000001010a */
[----:B------:R-:W-:Y:S01]  /*34f0*/  FMUL.FTZ R129, R152, R129 ;  /* 0x0000008198817220 */ /* 0x000fe20000410000 */
[----:B------:R-:W-:Y:S01]  /*3500*/  FFMA.FTZ R10, -R19, R19, 1 ;  /* 0x3f800000130a7423 */ /* 0x000fe20000010113 */
[----:B------:R-:W-:Y:S01]  /*3510*/  UMOV UR7, 0x80000020 ;  /* 0x8000002000077882 */ /* 0x000fe20000000000 */
[----:B------:R-:W-:Y:S01]  /*3520*/  UMOV UR4, UR8 ;  /* 0x0000000800047c82 */ /* 0x000fe20008000000 */
[----:B------:R-:W-:Y:S01]  /*3530*/  UMOV UR5, 0x40000040 ;  /* 0x4000004000057882 */ /* 0x000fe20000000000 */
[----:B------:R-:W-:Y:S01]  /*3540*/  FMUL.FTZ R129, R10, R129 ;  /* 0x000000810a817220 */ /* 0x000fe20000410000 */
[----:B------:R-:W5:Y:S01]  /*3550*/  MUFU.EX2 R139, R139 ;  /* 0x0000008b008b7308 */ /* 0x000f620000000800 */
[----:B------:R-:W-:Y:S01]  /*3560*/  FFMA.FTZ R10, -R137, R137, 1 ;  /* 0x3f800000890a7423 */ /* 0x000fe20000010189 */
[--C-:B-1----:R-:W-:Y:S01]  /*3570*/  FADD.FTZ R13, R122, -R151.reuse ;  /* 0x800000977a0d7221 */ /* 0x102fe20000010000 */
[--C-:B------:R-:W-:Y:S01]  /*3580*/  FADD.FTZ R15, R123, -R151.reuse ;  /* 0x800000977b0f7221 */ /* 0x100fe20000010000 */
[--C-:B------:R-:W-:Y:S01]  /*3590*/  FADD.FTZ R123, R130, -R151.reuse ;  /* 0x80000097827b7221 */ /* 0x100fe20000010000 */
[--C-:B------:R-:W-:Y:S01]  /*35a0*/  FADD.FTZ R122, R131, -R151.reuse ;  /* 0x80000097837a7221 */ /* 0x100fe20000010000 */
[----:B------:R-:W-:Y:S01]  /*35b0*/  FMUL.FTZ R144, R144, R13 ;  /* 0x0000000d90907220 */ /* 0x000fe20000410000 */
[----:B------:R-:W-:Y:S01]  /*35c0*/  FMUL.FTZ R150, R150, R15 ;  /* 0x0000000f96967220 */ /* 0x000fe20000410000 */
[----:B------:R-:W1:Y:S01]  /*35d0*/  MUFU.EX2 R12, R149 ;  /* 0x00000095000c7308 */ /* 0x000e620000000800 */
[----:B---3--:R-:W-:Y:S01]  /*35e0*/  F2FP.F16.F32.PACK_AB R13, R147, R148 ;  /* 0x00000094930d723e */ /* 0x008fe200000000ff */
[----:B------:R-:W-:Y:S01]  /*35f0*/  FADD.FTZ R130, R135, -R151 ;  /* 0x8000009787827221 */ /* 0x000fe20000010000 */
[----:B------:R-:W-:Y:S01]  /*3600*/  FFMA.FTZ R131, -R18, R18, 1 ;  /* 0x3f80000012837423 */ /* 0x000fe20000010112 */
[----:B------:R-:W-:Y:S01]  /*3610*/  FMUL.FTZ R144, R9, R144 ;  /* 0x0000009009907220 */ /* 0x000fe20000410000 */
[----:B------:R-:W-:Y:S01]  /*3620*/  FMUL.FTZ R123, R148, R123 ;  /* 0x0000007b947b7220 */ /* 0x000fe20000410000 */
[----:B------:R-:W-:Y:S01]  /*3630*/  FMUL.FTZ R122, R147, R122 ;  /* 0x0000007a937a7220 */ /* 0x000fe20000410000 */
[----:B--2---:R-:W-:Y:S01]  /*3640*/  FMUL.FTZ R127, R146, R127 ;  /* 0x0000007f927f7220 */ /* 0x004fe20000410000 */
[----:B------:R-:W2:Y:S01]  /*3650*/  MUFU.EX2 R14, R140 ;  /* 0x0000008c000e7308 */ /* 0x000ea20000000800 */
[C---:B-----5:R-:W-:Y:S01]  /*3660*/  F2FP.F16.F32.PACK_AB R15, R139.reuse, R146 ;  /* 0x000000928b0f723e */ /* 0x060fe200000000ff */
[----:B------:R-:W-:Y:S01]  /*3670*/  FMUL.FTZ R130, R139, R130 ;  /* 0x000000828b827220 */ /* 0x000fe20000410000 */
[----:B------:R-:W-:Y:S01]  /*3680*/  FFMA.FTZ R9, -R136, R136, 1 ;  /* 0x3f80000088097423 */ /* 0x000fe20000010188 */
[----:B------:R-:W-:Y:S01]  /*3690*/  FMUL.FTZ R121, R121, R150 ;  /* 0x0000009679797220 */ /* 0x000fe20000410000 */
[----:B------:R-:W-:Y:S01]  /*36a0*/  FMUL.FTZ R126, R131, R126 ;  /* 0x0000007e837e7220 */ /* 0x000fe20000410000 */
[----:B------:R-:W-:Y:S01]  /*36b0*/  FMUL.FTZ R18, R21, R122 ;  /* 0x0000007a15127220 */ /* 0x000fe20000410000 */
[----:B------:R-:W-:Y:S01]  /*36c0*/  FMUL.FTZ R10, R10, R127 ;  /* 0x0000007f0a0a7220 */ /* 0x000fe20000410000 */
[----:B------:R-:W-:Y:S01]  /*36d0*/  FMUL.FTZ R9, R9, R130 ;  /* 0x0000008209097220 */ /* 0x000fe20000410000 */
[----:B-1----:R-:W-:Y:S01]  /*36e0*/  FMUL.FTZ R128, R12, R128 ;  /* 0x000000800c807220 */ /* 0x002fe20000410000 */
[----:B------:R-:W-:Y:S01]  /*36f0*/  F2FP.F16.F32.PACK_AB R12, R143, R12 ;  /* 0x0000000c8f0c723e */ /* 0x000fe200000000ff */
[----:B------:R-:W-:Y:S01]  /*3700*/  UMOV UR11, 0x40000040 ;  /* 0x40000040000b7882 */ /* 0x000fe20000000000 */
[----:B------:R-:W-:Y:S01]  /*3710*/  F2FP.F16.F32.PACK_AB R122, R17, R124 ;  /* 0x0000007c117a723e */ /* 0x000fe200000000ff */
[----:B------:R-:W-:Y:S01]  /*3720*/  FMUL.FTZ R22, R22, R128 ;  /* 0x0000008016167220 */ /* 0x000fe20000410000 */
[----:B------:R-:W-:Y:S01]  /*3730*/  FFMA.FTZ R128, -R141, R141, 1 ;  /* 0x3f8000008d807423 */ /* 0x000fe2000001018d */
[----:B------:R-:W-:Y:S01]  /*3740*/  F2FP.F16.F32.PACK_AB R121, R121, R144 ;  /* 0x000000907979723e */ /* 0x000fe200000000ff */
[----:B--2---:R-:W-:Y:S01]  /*3750*/  FMUL.FTZ R132, R14, R132 ;  /* 0x000000840e847220 */ /* 0x004fe20000410000 */
[----:B------:R-:W-:Y:S01]  /*3760*/  F2FP.F16.F32.PACK_AB R14, R142, R14 ;  /* 0x0000000e8e0e723e */ /* 0x000fe200000000ff */
[----:B------:R-:W-:-:S02]  /*3770*/  FMUL.FTZ R128, R128, R133 ;  /* 0x0000008580807220 */ /* 0x000fc40000410000 */
[----:B------:R-:W-:Y:S02]  /*3780*/  FMUL.FTZ R125, R125, R132 ;  /* 0x000000847d7d7220 */ /* 0x000fe40000410000 */
[----:B----4-:R1:W-:Y:S01]  /*3790*/  STSM.16.M88.4 [R153], R12 ;  /* 0x0000000c99007844 */ /* 0x0103e20000000200 */
        /* <DEDUP_REMOVED lines=8> */
[----:B------:R-:W-:Y:S02]  /*3820*/  F2FP.F16.F32.PACK_AB R12, R23, R22 ;  /* 0x00000016170c723e */ /* 0x000fe400000000ff */
        /* <DEDUP_REMOVED lines=88> */
.L_x_3133:
        /* <DEDUP_REMOVED lines=60> */
.L_x_3134:
        /* <DEDUP_REMOVED lines=12> */
[----:B----4-:R-:W-:Y:S05]  /*4230*/  @!P1 BRA `(.L_x_3135) ;  /* 0xffffffd800f89947 */ /* 0x010fea000383ffff */
        /* <DEDUP_REMOVED lines=50> */
.L_x_3117:
[----:B------:R-:W-:Y:S05]  /*4560*/  @P0 BRA `(.L_x_3136) ;  /* 0x0000001400f40947 */ /* 0x000fea0003800000 */
[----:B------:R-:W2:Y:S01]  /*4570*/  LDL R120, [R1+0xc] ;  /* 0x00000c0001787983 */ /* 0x000ea20000100800 */
[----:B------:R-:W1:Y:S01]  /*4580*/  S2UR UR5, SR_CgaCtaId ;  /* 0x00000000000579c3 */ /* 0x000e620000008800 */
[----:B------:R-:W-:Y:S01]  /*4590*/  UMOV UR4, 0x400 ;  /* 0x0000040000047882 */ /* 0x000fe20000000000 */
[----:B------:R-:W-:Y:S01]  /*45a0*/  F2FP.F16.F32.PACK_AB R72, R73, R72 ;  /* 0x000000484948723e */ /* 0x000fe200000000ff */
[----:B------:R-:W4:Y:S01]  /*45b0*/  S2R R0, SR_TID.X ;  /* 0x0000000000007919 */ /* 0x000f220000002100 */
        /* <DEDUP_REMOVED lines=10> */
[----:B-1----:R-:W-:Y:S01]  /*4660*/  ULEA UR4, UR5, UR4, 0x18 ;  /* 0x0000000405047291 */ /* 0x002fe2000f8ec03f */
[----:B------:R-:W-:-:S02]  /*4670*/  F2FP.F16.F32.PACK_AB R90, R93, R92 ;  /* 0x0000005c5d5a723e */ /* 0x000fc400000000ff */
[----:B------:R-:W-:Y:S02]  /*4680*/  F2FP.F16.F32.PACK_AB R91, R95, R94 ;  /* 0x0000005e5f5b723e */ /* 0x000fe400000000ff */
[----:B------:R-:W-:Y:S02]  /*4690*/  F2FP.F16.F32.PACK_AB R97, R99, R98 ;  /* 0x000000626361723e */ /* 0x000fe400000000ff */
[----:B------:R-:W-:Y:S02]  /*46a0*/  F2FP.F16.F32.PACK_AB R104, R105, R104 ;  /* 0x000000686968723e */ /* 0x000fe400000000ff */
[----:B------:R-:W-:Y:S01]  /*46b0*/  F2FP.F16.F32.PACK_AB R98, R101, R100 ;  /* 0x000000646562723e */ /* 0x000fe200000000ff */
[----:B----4-:R-:W-:Y:S01]  /*46c0*/  VIADD R0, R0, 0xffffff80 ;  /* 0xffffff8000007836 */ /* 0x010fe20000000000 */
        /* <DEDUP_REMOVED lines=33> */
[----:B------:R-:W2:Y:S01]  /*48e0*/  LDC.64 R4, c[0x0][0x870] ;  /* 0x00021c00ff047b82 */ /* 0x000ea20000000a00 */
        /* <DEDUP_REMOVED lines=27> */
[----:B------:R-:W-:Y:S01]  /*4aa0*/  STSM.16.MT88.4 [R8], R24 ;  /* 0x0000001808007844 */ /* 0x000fe20000004200 */
[----:B-1----:R-:W-:-:S03]  /*4ab0*/  ISETP.NE.U32.AND P0, PT, R2, RZ, PT ;  /* 0x000000ff0200720c */ /* 0x002fc60003f05070 */
[----:B------:R-:W-:Y:S01]  /*4ac0*/  STSM.16.MT88.4 [R8+0x800], R32 ;  /* 0x0008002008007844 */ /* 0x000fe20000004200 */
[----:B------:R-:W-:-:S03]  /*4ad0*/  ISETP.NE.AND.EX P0, PT, R3, RZ, PT, P0 ;  /* 0x000000ff0300720c */ /* 0x000fc60003f05300 */
[----:B------:R1:W-:Y:S04]  /*4ae0*/  STSM.16.MT88.4 [R8+0x1000], R40 ;  /* 0x0010002808007844 */ /* 0x0003e80000004200 */
[----:B------:R-:W-:Y:S04]  /*4af0*/  STSM.16.MT88.4 [R8+0x1800], R48 ;  /* 0x0018003008007844 */ /* 0x000fe80000004200 */
[----:B------:R-:W-:Y:S04]  /*4b00*/  STSM.16.MT88.4 [R8+0x2000], R56 ;  /* 0x0020003808007844 */ /* 0x000fe80000004200 */
[----:B------:R4:W-:Y:S01]  /*4b10*/  STSM.16.MT88.4 [R8+0x2800], R64 ;  /* 0x0028004008007844 */ /* 0x0009e20000004200 */
[----:B--2---:R-:W-:Y:S01]  /*4b20*/  IMAD.WIDE R6, R120, 0x4, R4 ;  /* 0x0000000478067825 */ /* 0x004fe200078e0204 */
[----:B------:R-:W-:Y:S08]  /*4b30*/  BAR.SYNC.DEFER_BLOCKING 0x1, 0x180 ;  /* 0x0046000000007b1d */ /* 0x000ff00000010000 */
[----:B------:R-:W2:Y:S01]  /*4b40*/  LDC.64 R4, c[0x0][0x878] ;  /* 0x00021e00ff047b82 */ /* 0x000ea20000000a00 */
[----:B------:R-:W3:Y:S01]  /*4b50*/  @P0 LDG.E R3, desc[UR38][R6.64] ;  /* 0x0000002606030981 */ /* 0x000ee2000c1e1900 */
[----:B------:R-:W-:-:S06]  /*4b60*/  IMAD.HI R10, R0, 0x2aaaaaab, RZ ;  /* 0x2aaaaaab000a7827 */ /* 0x000fcc00078e02ff */
[----:B------:R-:W4:Y:S01]  /*4b70*/  LDC R9, c[0x0][0x808] ;  /* 0x00020200ff097b82 */ /* 0x000f220000000800 */
[----:B--2---:R-:W-:-:S04]  /*4b80*/  ISETP.NE.U32.AND P1, PT, R4, RZ, PT ;  /* 0x000000ff0400720c */ /* 0x004fc80003f25070 */
[----:B------:R-:W-:Y:S02]  /*4b90*/  ISETP.NE.AND.EX P1, PT, R5, RZ, PT, P1 ;  /* 0x000000ff0500720c */ /* 0x000fe40003f25310 */
[----:B------:R-:W-:-:S04]  /*4ba0*/  SHF.R.U32.HI R11, RZ, 0x1f, R10 ;  /* 0x0000001fff0b7819 */ /* 0x000fc8000001160a */
[----:B-1----:R-:W-:-:S07]  /*4bb0*/  LEA.HI.SX32 R43, R10, R11, 0x1e ;  /* 0x0000000b0a2b7211 */ /* 0x002fce00078ff2ff */
[----:B------:R-:W1:Y:S01]  /*4bc0*/  @P1 LDC.64 R4, c[0x0][0x878] ;  /* 0x00021e00ff041b82 */ /* 0x000e620000000a00 */
[C---:B------:R-:W-:Y:S02]  /*4bd0*/  IMAD R0, R43.reuse, -0x18, R0 ;  /* 0xffffffe82b007824 */ /* 0x040fe400078e0200 */
[----:B----4-:R-:W-:-:S03]  /*4be0*/  IMAD.SHL.U32 R8, R43, 0x40, RZ ;  /* 0x000000402b087824 */ /* 0x010fc600078e00ff */
[----:B------:R-:W-:Y:S01]  /*4bf0*/  SHF.R.S32.HI R13, RZ, 0x1f, R0 ;  /* 0x0000001fff0d7819 */ /* 0x000fe20000011400 */
[----:B------:R-:W-:-:S03]  /*4c00*/  IMAD.SHL.U32 R2, R0, 0x8, RZ ;  /* 0x0000000800027824 */ /* 0x000fc600078e00ff */
[----:B------:R-:W-:Y:S02]  /*4c10*/  LEA.HI R12, R13, R0, RZ, 0x3 ;  /* 0x000000000d0c7211 */ /* 0x000fe400078f18ff */
[----:B------:R-:W-:Y:S02]  /*4c20*/  LOP3.LUT R13, R8, 0x1c0, RZ, 0xc0, !PT ;  /* 0x000001c0080d7812 */ /* 0x000fe400078ec0ff */
[----:B------:R-:W-:Y:S02]  /*4c30*/  LEA.HI R11, R10, R11, RZ, 0x1b ;  /* 0x0000000b0a0b7211 */ /* 0x000fe400078fd8ff */
[----:B------:R-:W-:Y:S02]  /*4c40*/  LOP3.LUT R0, R13, 0x38, R2, 0xf8, !PT ;  /* 0x000000380d007812 */ /* 0x000fe400078ef802 */
[----:B------:R-:W-:Y:S02]  /*4c50*/  SHF.R.S32.HI R12, RZ, 0x3, R12 ;  /* 0x00000003ff0c7819 */ /* 0x000fe4000001140c */
[----:B------:R-:W-:Y:S01]  /*4c60*/  SHF.R.U32.HI R13, RZ, 0x3, R13 ;  /* 0x00000003ff0d7819 */ /* 0x000fe2000001160d */
[----:B-1----:R-:W-:-:S03]  /*4c70*/  @P1 IMAD.WIDE R4, R120, 0x4, R4 ;  /* 0x0000000478041825 */ /* 0x002fc600078e0204 */
[----:B------:R-:W-:Y:S01]  /*4c80*/  LOP3.LUT R0, R0, R13, RZ, 0x3c, !PT ;  /* 0x0000000d00007212 */ /* 0x000fe200078e3cff */
[----:B------:R-:W-:Y:S01]  /*4c90*/  IMAD R11, R12, 0xc, R11 ;  /* 0x0000000c0c0b7824 */ /* 0x000fe200078e020b */
[----:B------:R3:W5:Y:S01]  /*4ca0*/  @P1 LDG.E R9, desc[UR38][R4.64] ;  /* 0x0000002604091981 */ /* 0x000762000c1e1900 */
[----:B------:R-:W-:Y:S02]  /*4cb0*/  CS2R R24, SRZ ;  /* 0x0000000000187805 */ /* 0x000fe4000001ff00 */
[----:B------:R-:W-:Y:S01]  /*4cc0*/  IMAD.U32 R0, R11, 0x200, R0 ;  /* 0x000002000b007824 */ /* 0x000fe200078e0000 */
[----:B---3--:R-:W-:Y:S01]  /*4cd0*/  @P0 SHF.R.S32.HI R4, RZ, 0x1f, R3 ;  /* 0x0000001fff040819 */ /* 0x008fe20000011403 */
[----:B------:R-:W-:Y:S06]  /*4ce0*/  @P1 BRA `(.L_x_3137) ;  /* 0x0000000000101947 */ /* 0x000fec0003800000 */
[----:B------:R-:W-:Y:S05]  /*4cf0*/  @!P0 BRA `(.L_x_3137) ;  /* 0x00000000000c8947 */ /* 0x000fea0003800000 */
[----:B------:R-:W2:Y:S04]  /*4d00*/  LDG.E R8, desc[UR38][R6.64] ;  /* 0x0000002606087981 */ /* 0x000ea8000c1e1900 */
[----:B-----5:R-:W2:Y:S02]  /*4d10*/  LDG.E R9, desc[UR38][R6.64+0x4] ;  /* 0x0000042606097981 */ /* 0x020ea4000c1e1900 */
[----:B--2---:R-:W-:-:S07]  /*4d20*/  IMAD.IADD R9, R9, 0x1, -R8 ;  /* 0x0000000109097824 */ /* 0x004fce00078e0a08 */
.L_x_3137:
[----:B------:R-:W2:Y:S01]  /*4d30*/  LDL.LU R38, [R1+0x10] ;  /* 0x0000100001267983 */ /* 0x000ea20000300800 */
[----:B------:R-:W-:Y:S01]  /*4d40*/  LEA R0, R0, UR4, 0x1 ;  /* 0x0000000400007c11 */ /* 0x000fe2000f8e08ff */
[----:B------:R-:W-:Y:S01]  /*4d50*/  @P0 IMAD.MOV.U32 R24, RZ, RZ, R3 ;  /* 0x000000ffff180224 */ /* 0x000fe200078e0003 */
[----:B------:R-:W-:Y:S01]  /*4d60*/  ULDC.64 UR4, c[0x0][0x850] ;  /* 0x0002140000047ab9 */ /* 0x000fe20000000a00 */
[----:B------:R-:W3:Y:S01]  /*4d70*/  LDL R47, [R1+0x18] ;  /* 0x00001800012f7983 */ /* 0x000ee20000100800 */
[----:B------:R-:W-:Y:S01]  /*4d80*/  @P0 IMAD.MOV.U32 R25, RZ, RZ, R4 ;  /* 0x000000ffff190224 */ /* 0x000fe200078e0004 */
[----:B------:R-:W-:Y:S02]  /*4d90*/  ULDC UR6, c[0x0][0x83c] ;  /* 0x00020f0000067ab9 */ /* 0x000fe40000000800 */
[----:B------:R-:W4:Y:S01]  /*4da0*/  LDL R46, [R1+0x14] ;  /* 0x00001400012e7983 */ /* 0x000f220000100800 */
[C---:B------:R-:W-:Y:S01]  /*4db0*/  VIADD R26, R43.reuse, 0x10 ;  /* 0x000000102b1a7836 */ /* 0x040fe20000000000 */
[C---:B------:R-:W-:Y:S01]  /*4dc0*/  IADD3 R24, P1, R43.reuse, R24, RZ ;  /* 0x000000182b187210 */ /* 0x040fe20007f3e0ff */
[C---:B------:R-:W-:Y:S01]  /*4dd0*/  VIADD R32, R43.reuse, 0x30 ;  /* 0x000000302b207836 */ /* 0x040fe20000000000 */
[----:B------:R1:W1:Y:S01]  /*4de0*/  LDS.128 R28, [R0+0x9800] ;  /* 0x00980000001c7984 */ /* 0x0002620000000c00 */
[----:B------:R-:W-:Y:S01]  /*4df0*/  SEL R45, R120, RZ, !P0 ;  /* 0x000000ff782d7207 */ /* 0x000fe20004000000 */
[C---:B------:R-:W-:Y:S01]  /*4e00*/  VIADD R33, R43.reuse, 0x40 ;  /* 0x000000402b217836 */ /* 0x040fe20000000000 */
[----:B------:R-:W-:Y:S01]  /*4e10*/  LEA.HI.X.SX32 R25, R43, R25, 0x1, P1 ;  /* 0x000000192b197211 */ /* 0x000fe200008f0eff */
[----:B------:R1:W1:Y:S01]  /*4e20*/  LDS.128 R20, [R0+0x800] ;  /* 0x0008000000147984 */ /* 0x0002620000000c00 */
[----:B------:R-:W-:Y:S03]  /*4e30*/  BSSY B0, `(.L_x_3138) ;  /* 0x0000028000007945 */ /* 0x000fe60003800000 */
[----:B------:R1:W1:Y:S04]  /*4e40*/  LDS.128 R16, [R0+0x1000] ;  /* 0x0010000000107984 */ /* 0x0002680000000c00 */
[----:B------:R1:W1:Y:S04]  /*4e50*/  LDS.128 R12, [R0+0x1800] ;  /* 0x00180000000c7984 */ /* 0x0002680000000c00 */
[----:B------:R1:W1:Y:S01]  /*4e60*/  LDS.128 R4, [R0+0x2800] ;  /* 0x0028000000047984 */ /* 0x0002620000000c00 */
[----:B--2--5:R-:W-:-:S03]  /*4e70*/  IMAD R3, R38, -0x60, R9 ;  /* 0xffffffa026037824 */ /* 0x024fc600078e0209 */
[----:B------:R2:W1:Y:S01]  /*4e80*/  LDS.128 R8, [R0+0x2000] ;  /* 0x0020000000087984 */ /* 0x0004620000000c00 */
[----:B------:R-:W-:Y:S01]  /*4e90*/  IMAD.WIDE R24, R38, 0x60, R24 ;  /* 0x0000006026187825 */ /* 0x000fe200078e0218 */
[----:B------:R-:W-:-:S03]  /*4ea0*/  VIMNMX R44, R3, 0x60, PT ;  /* 0x00000060032c7848 */ /* 0x000fc60003fe0100 */
[----:B------:R-:W-:Y:S02]  /*4eb0*/  VIADD R3, R43, 0x20 ;  /* 0x000000202b037836 */ /* 0x000fe40000000000 */
[----:B---3--:R-:W-:Y:S01]  /*4ec0*/  IMAD R34, R47, UR4, RZ ;  /* 0x000000042f227c24 */ /* 0x008fe2000f8e02ff */
[-C--:B------:R-:W-:Y:S02]  /*4ed0*/  ISETP.GE.AND P3, PT, R43, R44.reuse, PT ;  /* 0x0000002c2b00720c */ /* 0x080fe40003f66270 */
[----:B------:R-:W-:Y:S01]  /*4ee0*/  ISETP.GE.AND P5, PT, R3, R44, PT ;  /* 0x0000002c0300720c */ /* 0x000fe20003fa6270 */
[----:B----4-:R-:W-:Y:S01]  /*4ef0*/  IMAD R35, R46, UR5, R34 ;  /* 0x000000052e237c24 */ /* 0x010fe2000f8e0222 */
[----:B------:R-:W-:Y:S02]  /*4f00*/  SHF.R.S32.HI R3, RZ, 0x1f, R2 ;  /* 0x0000001fff037819 */ /* 0x000fe40000011402 */
[----:B------:R-:W-:Y:S02]  /*4f10*/  SHF.R.S32.HI R34, RZ, 0x1f, R120 ;  /* 0x0000001fff227819 */ /* 0x000fe40000011478 */
[----:B------:R-:W-:-:S02]  /*4f20*/  ISETP.GE.OR P6, PT, R2, UR6, P3 ;  /* 0x0000000602007c0c */ /* 0x000fc40009fc6670 */
[-C--:B------:R-:W-:Y:S01]  /*4f30*/  ISETP.GE.AND P4, PT, R26, R44.reuse, PT ;  /* 0x0000002c1a00720c */ /* 0x080fe20003f86270 */
[----:B------:R-:W-:Y:S01]  /*4f40*/  IMAD.WIDE.U32 R26, R46, UR4, R2 ;  /* 0x000000042e1a7c25 */ /* 0x000fe2000f8e0002 */
[----:B------:R-:W-:Y:S01]  /*4f50*/  SEL R42, R34, RZ, !P0 ;  /* 0x000000ff222a7207 */ /* 0x000fe20004000000 */
[----:B------:R-:W-:Y:S01]  /*4f60*/  ULDC.64 UR4, c[0x0][0x858] ;  /* 0x0002160000047ab9 */ /* 0x000fe20000000a00 */
[-C--:B------:R-:W-:Y:S01]  /*4f70*/  ISETP.GE.AND P2, PT, R32, R44.reuse, PT ;  /* 0x0000002c2000720c */ /* 0x080fe20003f46270 */
[----:B------:R-:W-:Y:S01]  /*4f80*/  IMAD.IADD R27, R27, 0x1, R35 ;  /* 0x000000011b1b7824 */ /* 0x000fe200078e0223 */
[----:B------:R-:W-:Y:S01]  /*4f90*/  ISETP.GE.AND P1, PT, R33, R44, PT ;  /* 0x0000002c2100720c */ /* 0x000fe20003f26270 */
[----:B------:R-:W-:Y:S01]  /*4fa0*/  IMAD R32, R42, UR4, RZ ;  /* 0x000000042a207c24 */ /* 0x000fe2000f8e02ff */
[----:B------:R-:W-:Y:S01]  /*4fb0*/  ISETP.GE.OR P0, PT, R2, UR6, P4 ;  /* 0x0000000602007c0c */ /* 0x000fe2000a706670 */
[----:B------:R-:W-:-:S04]  /*4fc0*/  IMAD.WIDE.U32 R40, R45, UR4, R26 ;  /* 0x000000042d287c25 */ /* 0x000fc8000f8e001a */
[----:B------:R-:W-:-:S04]  /*4fd0*/  IMAD R37, R45, UR5, R32 ;  /* 0x000000052d257c24 */ /* 0x000fc8000f8e0220 */
        /* <DEDUP_REMOVED lines=13> */
.L_x_3139:
[----:B------:R-:W-:Y:S05]  /*50b0*/  BSYNC B0 ;  /* 0x0000000000007941 */ /* 0x000fea0003800000 */
.L_x_3138:
        /* <DEDUP_REMOVED lines=15> */
.L_x_3141:
[----:B------:R-:W-:Y:S05]  /*51b0*/  BSYNC B0 ;  /* 0x0000000000007941 */ /* 0x000fea0003800000 */
.L_x_3140:
[----:B-1-3--:R1:W3:Y:S01]  /*51c0*/  LDS.128 R28, [R0+0xa000] ;  /* 0x00a00000001c7984 */ /* 0x00a2e20000000c00 */
[C---:B------:R-:W-:Y:S01]  /*51d0*/  ISETP.GE.OR P6, PT, R2.reuse, UR6, P5 ;  /* 0x0000000602007c0c */ /* 0x040fe2000afc6670 */
[----:B------:R-:W-:Y:S01]  /*51e0*/  BSSY B0, `(.L_x_3142) ;  /* 0x0000010000007945 */ /* 0x000fe20003800000 */
[----:B------:R-:W-:-:S11]  /*51f0*/  ISETP.GE.OR P0, PT, R2, UR6, P2 ;  /* 0x0000000602007c0c */ /* 0x000fd60009706670 */
[----:B-1----:R-:W-:Y:S05]  /*5200*/  @P6 BRA `(.L_x_3143) ;  /* 0x0000000000346947 */ /* 0x002fea0003800000 */
        /* <DEDUP_REMOVED lines=12> */
[----:B---3--:R1:W-:Y:S02]  /*52d0*/  STG.E.128 desc[UR38][R32.64], R28 ;  /* 0x0000001c20007986 */ /* 0x0083e4000c101d26 */
.L_x_3143:
[----:B------:R-:W-:Y:S05]  /*52e0*/  BSYNC B0 ;  /* 0x0000000000007941 */ /* 0x000fea0003800000 */
.L_x_3142:
[----:B-1-3--:R1:W3:Y:S01]  /*52f0*/  LDS.128 R28, [R0+0xa800] ;  /* 0x00a80000001c7984 */ /* 0x00a2e20000000c00 */
[----:B------:R-:W-:Y:S01]  /*5300*/  BSSY B0, `(.L_x_3144) ;  /* 0x0000010000007945 */ /* 0x000fe20003800000 */
[----:B------:R-:W-:-:S03]  /*5310*/  VIADD R43, R43, 0x50 ;  /* 0x000000502b2b7836 */ /* 0x000fc60000000000 */
        /* <DEDUP_REMOVED lines=14> */
.L_x_3145:
[----:B------:R-:W-:Y:S05]  /*5400*/  BSYNC B0 ;  /* 0x0000000000007941 */ /* 0x000fea0003800000 */
.L_x_3144:
[----:B---34-:R3:W4:Y:S01]  /*5410*/  LDS.128 R28, [R0+0xb000] ;  /* 0x00b00000001c7984 */ /* 0x0187220000000c00 */
[----:B------:R-:W-:Y:S01]  /*5420*/  ISETP.GE.OR P6, PT, R2, UR6, P1 ;  /* 0x0000000602007c0c */ /* 0x000fe20008fc6670 */
[----:B------:R-:W-:Y:S01]  /*5430*/  BSSY B0, `(.L_x_3146) ;  /* 0x0000010000007945 */ /* 0x000fe20003800000 */
[----:B------:R-:W-:-:S11]  /*5440*/  ISETP.GE.AND P0, PT, R43, R44, PT ;  /* 0x0000002c2b00720c */ /* 0x000fd60003f06270 */
        /* <DEDUP_REMOVED lines=13> */
[----:B----4-:R2:W-:Y:S02]  /*5520*/  STG.E.128 desc[UR38][R32.64], R28 ;  /* 0x0000001c20007986 */ /* 0x0105e4000c101d26 */
.L_x_3147:
[----:B------:R-:W-:Y:S05]  /*5530*/  BSYNC B0 ;  /* 0x0000000000007941 */ /* 0x000fea0003800000 */
.L_x_3146:
[----:B--2-4-:R2:W4:Y:S01]  /*5540*/  LDS.128 R28, [R0+0xb800] ;  /* 0x00b80000001c7984 */ /* 0x0145220000000c00 */
[----:B------:R-:W-:Y:S01]  /*5550*/  ISETP.GE.OR P6, PT, R2, UR6, P0 ;  /* 0x0000000602007c0c */ /* 0x000fe200087c6670 */
[----:B------:R-:W-:-:S12]  /*5560*/  BSSY B0, `(.L_x_3148) ;  /* 0x000000f000007945 */ /* 0x000fd80003800000 */
        /* <DEDUP_REMOVED lines=14> */
.L_x_3149:
[----:B------:R-:W-:Y:S05]  /*5650*/  BSYNC B0 ;  /* 0x0000000000007941 */ /* 0x000fea0003800000 */
.L_x_3148:
[----:B------:R-:W-:Y:S01]  /*5660*/  ULDC.64 UR4, c[0x0][0x820] ;  /* 0x0002080000047ab9 */ /* 0x000fe20000000a00 */
[----:B------:R-:W-:Y:S01]  /*5670*/  ULDC UR6, c[0x0][0x80c] ;  /* 0x0002030000067ab9 */ /* 0x000fe20000000800 */
[----:B--2-4-:R-:W-:Y:S01]  /*5680*/  IMAD R28, R47, UR4, RZ ;  /* 0x000000042f1c7c24 */ /* 0x014fe2000f8e02ff */
[----:B------:R-:W-:Y:S01]  /*5690*/  ISETP.GE.OR P3, PT, R2, UR6, P3 ;  /* 0x0000000602007c0c */ /* 0x000fe20009f66670 */
[----:B------:R-:W-:Y:S01]  /*56a0*/  IMAD.WIDE.U32 R26, R46, UR4, R2 ;  /* 0x000000042e1a7c25 */ /* 0x000fe2000f8e0002 */
[----:B------:R-:W-:Y:S01]  /*56b0*/  BSSY B0, `(.L_x_3150) ;  /* 0x0000019000007945 */ /* 0x000fe20003800000 */
[----:B------:R-:W-:Y:S02]  /*56c0*/  ISETP.GE.OR P4, PT, R2, UR6, P4 ;  /* 0x0000000602007c0c */ /* 0x000fe4000a786670 */
[----:B------:R-:W-:Y:S01]  /*56d0*/  IMAD R3, R46, UR5, R28 ;  /* 0x000000052e037c24 */ /* 0x000fe2000f8e021c */
[----:B------:R-:W-:Y:S01]  /*56e0*/  ULDC.64 UR4, c[0x0][0x828] ;  /* 0x00020a0000047ab9 */ /* 0x000fe20000000a00 */
[----:B------:R2:W4:Y:S01]  /*56f0*/  LDS.128 R28, [R0] ;  /* 0x00000000001c7984 */ /* 0x0005220000000c00 */
[C---:B------:R-:W-:Y:S01]  /*5700*/  ISETP.GE.OR P5, PT, R2.reuse, UR6, P5 ;  /* 0x0000000602007c0c */ /* 0x040fe2000afa6670 */
[----:B------:R-:W-:Y:S01]  /*5710*/  IMAD.IADD R27, R27, 0x1, R3 ;  /* 0x000000011b1b7824 */ /* 0x000fe200078e0203 */
[----:B------:R-:W-:Y:S01]  /*5720*/  ISETP.GE.OR P2, PT, R2, UR6, P2 ;  /* 0x0000000602007c0c */ /* 0x000fe20009746670 */
[----:B------:R-:W-:Y:S01]  /*5730*/  IMAD R3, R42, UR4, RZ ;  /* 0x000000042a037c24 */ /* 0x000fe2000f8e02ff */
[C---:B------:R-:W-:Y:S01]  /*5740*/  ISETP.GE.OR P1, PT, R2.reuse, UR6, P1 ;  /* 0x0000000602007c0c */ /* 0x040fe20008f26670 */
[----:B------:R-:W-:Y:S01]  /*5750*/  IMAD.WIDE.U32 R34, R45, UR4, R26 ;  /* 0x000000042d227c25 */ /* 0x000fe2000f8e001a */
[----:B------:R-:W-:-:S03]  /*5760*/  ISETP.GE.OR P0, PT, R2, UR6, P0 ;  /* 0x0000000602007c0c */ /* 0x000fc60008706670 */
[----:B------:R-:W-:-:S04]  /*5770*/  IMAD R3, R45, UR5, R3 ;  /* 0x000000052d037c24 */ /* 0x000fc8000f8e0203 */
        /* <DEDUP_REMOVED lines=11> */
[----:B----4-:R2:W-:Y:S02]  /*5830*/  STG.E.128 desc[UR38][R32.64], R28 ;  /* 0x0000001c20007986 */ /* 0x0105e4000c101d26 */
.L_x_3151:
[----:B------:R-:W-:Y:S05]  /*5840*/  BSYNC B0 ;  /* 0x0000000000007941 */ /* 0x000fea0003800000 */
.L_x_3150:
[----:B------:R-:W-:Y:S04]  /*5850*/  BSSY B0, `(.L_x_3152) ;  /* 0x000000f000007945 */ /* 0x000fe80003800000 */
[----:B------:R-:W-:Y:S05]  /*5860*/  @P4 BRA `(.L_x_3153) ;  /* 0x0000000000344947 */ /* 0x000fea0003800000 */
[----:B--2-4-:R-:W-:Y:S01]  /*5870*/  IADD3 R29, P3, R24, 0x10, RZ ;  /* 0x00000010181d7810 */ /* 0x014fe20007f7e0ff */
[----:B------:R-:W-:Y:S01]  /*5880*/  ULDC.64 UR4, c[0x0][0x818] ;  /* 0x0002060000047ab9 */ /* 0x000fe20000000a00 */
[----:B------:R-:W-:Y:S02]  /*5890*/  IMAD.MOV.U32 R2, RZ, RZ, R34 ;  /* 0x000000ffff027224 */ /* 0x000fe400078e0022 */
[----:B------:R-:W-:Y:S02]  /*58a0*/  IMAD.MOV.U32 R3, RZ, RZ, R27 ;  /* 0x000000ffff037224 */ /* 0x000fe400078e001b */
[----:B-1-3--:R-:W-:Y:S02]  /*58b0*/  IMAD.X R0, RZ, RZ, R25, P3 ;  /* 0x000000ffff007224 */ /* 0x00afe400018e0619 */
        /* <DEDUP_REMOVED lines=8> */
.L_x_3153:
[----:B------:R-:W-:Y:S05]  /*5940*/  BSYNC B0 ;  /* 0x0000000000007941 */ /* 0x000fea0003800000 */
.L_x_3152:
[----:B------:R-:W-:Y:S04]  /*5950*/  BSSY B0, `(.L_x_3154) ;  /* 0x000000f000007945 */ /* 0x000fe80003800000 */
[----:B------:R-:W-:Y:S05]  /*5960*/  @P5 BRA `(.L_x_3155) ;  /* 0x0000000000345947 */ /* 0x000fea0003800000 */
[----:B-1----:R-:W-:Y:S01]  /*5970*/  IADD3 R21, P3, R24, 0x20, RZ ;  /* 0x0000002018157810 */ /* 0x002fe20007f7e0ff */
[----:B------:R-:W-:Y:S01]  /*5980*/  ULDC.64 UR4, c[0x0][0x818] ;  /* 0x0002060000047ab9 */ /* 0x000fe20000000a00 */
[----:B------:R-:W-:Y:S02]  /*5990*/  IMAD.MOV.U32 R2, RZ, RZ, R34 ;  /* 0x000000ffff027224 */ /* 0x000fe400078e0022 */
[----:B------:R-:W-:Y:S02]  /*59a0*/  IMAD.MOV.U32 R3, RZ, RZ, R27 ;  /* 0x000000ffff037224 */ /* 0x000fe400078e001b */
[----:B---3--:R-:W-:Y:S02]  /*59b0*/  IMAD.X R0, RZ, RZ, R25, P3 ;  /* 0x000000ffff007224 */ /* 0x008fe400018e0619 */
        /* <DEDUP_REMOVED lines=8> */
.L_x_3155:
[----:B------:R-:W-:Y:S05]  /*5a40*/  BSYNC B0 ;  /* 0x0000000000007941 */ /* 0x000fea0003800000 */
.L_x_3154:
        /* <DEDUP_REMOVED lines=15> */
.L_x_3157:
[----:B------:R-:W-:Y:S05]  /*5b40*/  BSYNC B0 ;  /* 0x0000000000007941 */ /* 0x000fea0003800000 */
.L_x_3156:
        /* <DEDUP_REMOVED lines=15> */
.L_x_3159:
[----:B------:R-:W-:Y:S05]  /*5c40*/  BSYNC B0 ;  /* 0x0000000000007941 */ /* 0x000fea0003800000 */
.L_x_3158:
        /* <DEDUP_REMOVED lines=15> */
.L_x_3136:
[----:B------:R-:W2:Y:S01]  /*5d40*/  LDL R15, [R1+0xc] ;  /* 0x00000c00010f7983 */ /* 0x000ea20000100800 */
[----:B------:R-:W2:Y:S08]  /*5d50*/  LDC.64 R2, c[0x0][0x870] ;  /* 0x00021c00ff027b82 */ /* 0x000eb00000000a00 */
[----:B------:R-:W1:Y:S08]  /*5d60*/  LDC.64 R4, c[0x0][0x870] ;  /* 0x00021c00ff047b82 */ /* 0x000e700000000a00 */
[----:B------:R-:W4:Y:S01]  /*5d70*/  LDC R0, c[0x0][0x808] ;  /* 0x00020200ff007b82 */ /* 0x000f220000000800 */
[----:B-1----:R-:W-:-:S04]  /*5d80*/  ISETP.NE.U32.AND P0, PT, R4, RZ, PT ;  /* 0x000000ff0400720c */ /* 0x002fc80003f05070 */
[----:B------:R-:W-:Y:S01]  /*5d90*/  ISETP.NE.AND.EX P0, PT, R5, RZ, PT, P0 ;  /* 0x000000ff0500720c */ /* 0x000fe20003f05300 */
[----:B--2---:R-:W-:Y:S02]  /*5da0*/  IMAD.WIDE R6, R15, 0x4, R2 ;  /* 0x000000040f067825 */ /* 0x004fe400078e0202 */
[----:B------:R-:W1:Y:S10]  /*5db0*/  LDC.64 R2, c[0x0][0x878] ;  /* 0x00021e00ff027b82 */ /* 0x000e740000000a00 */
[----:B------:R-:W2:Y:S01]  /*5dc0*/  @P0 LDG.E R5, desc[UR38][R6.64] ;  /* 0x0000002606050981 */ /* 0x000ea2000c1e1900 */
[----:B-1----:R-:W-:-:S04]  /*5dd0*/  ISETP.NE.U32.AND P1, PT, R2, RZ, PT ;  /* 0x000000ff0200720c */ /* 0x002fc80003f25070 */
[----:B------:R-:W-:-:S13]  /*5de0*/  ISETP.NE.AND.EX P1, PT, R3, RZ, PT, P1 ;  /* 0x000000ff0300720c */ /* 0x000fda0003f25310 */
[----:B------:R-:W1:Y:S02]  /*5df0*/  @P1 LDC.64 R2, c[0x0][0x878] ;  /* 0x00021e00ff021b82 */ /* 0x000e640000000a00 */
[----:B-1----:R-:W-:-:S05]  /*5e00*/  @P1 IMAD.WIDE R8, R15, 0x4, R2 ;  /* 0x000000040f081825 */ /* 0x002fca00078e0202 */
[----:B----4-:R1:W5:Y:S01]  /*5e10*/  @P1 LDG.E R0, desc[UR38][R8.64] ;  /* 0x0000002608001981 */ /* 0x010362000c1e1900 */
[----:B------:R-:W4:Y:S02]  /*5e20*/  S2R R2, SR_TID.X ;  /* 0x0000000000027919 */ /* 0x000f240000002100 */
[----:B----4-:R-:W-:Y:S01]  /*5e30*/  VIADD R10, R2, 0xffffff80 ;  /* 0xffffff80020a7836 */ /* 0x010fe20000000000 */
[----:B------:R-:W-:-:S03]  /*5e40*/  CS2R R2, SRZ ;  /* 0x0000000000027805 */ /* 0x000fc6000001ff00 */
[----:B------:R-:W-:-:S05]  /*5e50*/  IMAD.HI R4, R10, 0x2aaaaaab, RZ ;  /* 0x2aaaaaab0a047827 */ /* 0x000fca00078e02ff */
[----:B------:R-:W-:-:S04]  /*5e60*/  SHF.R.U32.HI R11, RZ, 0x1f, R4 ;  /* 0x0000001fff0b7819 */ /* 0x000fc80000011604 */
[----:B------:R-:W-:-:S05]  /*5e70*/  LEA.HI.SX32 R17, R4, R11, 0x1e ;  /* 0x0000000b04117211 */ /* 0x000fca00078ff2ff */
[----:B------:R-:W-:Y:S02]  /*5e80*/  IMAD R10, R17, -0x18, R10 ;  /* 0xffffffe8110a7824 */ /* 0x000fe400078e020a */
[--C-:B--2---:R-:W-:Y:S01]  /*5e90*/  @P0 IMAD.MOV.U32 R2, RZ, RZ, R5.reuse ;  /* 0x000000ffff020224 */ /* 0x104fe200078e0005 */
[----:B------:R-:W-:-:S04]  /*5ea0*/  @P0 SHF.R.S32.HI R3, RZ, 0x1f, R5 ;  /* 0x0000001fff030819 */ /* 0x000fc80000011405 */
[----:B------:R-:W-:Y:S01]  /*5eb0*/  IADD3 R4, P2, R17, R2, RZ ;  /* 0x0000000211047210 */ /* 0x000fe20007f5e0ff */
[----:B-1----:R-:W-:-:S12]  /*5ec0*/  @P1 BRA `(.L_x_3160) ;  /* 0x0000000000101947 */ /* 0x002fd80003800000 */
[----:B------:R-:W-:Y:S05]  /*5ed0*/  @!P0 BRA `(.L_x_3160) ;  /* 0x00000000000c8947 */ /* 0x000fea0003800000 */
[----:B------:R-:W2:Y:S04]  /*5ee0*/  LDG.E R9, desc[UR38][R6.64] ;  /* 0x0000002606097981 */ /* 0x000ea8000c1e1900 */
[----:B-----5:R-:W2:Y:S02]  /*5ef0*/  LDG.E R0, desc[UR38][R6.64+0x4] ;  /* 0x0000042606007981 */ /* 0x020ea4000c1e1900 */
[----:B--2---:R-:W-:-:S07]  /*5f00*/  IMAD.IADD R0, R0, 0x1, -R9 ;  /* 0x0000000100007824 */ /* 0x004fce00078e0a09 */
.L_x_3160:
[----:B------:R-:W2:Y:S01]  /*5f10*/  LDL.LU R18, [R1+0x10] ;  /* 0x0000100001127983 */ /* 0x000ea20000300800 */
[----:B------:R-:W-:Y:S01]  /*5f20*/  VIADD R7, R17, 0x10 ;  /* 0x0000001011077836 */ /* 0x000fe20000000000 */
[----:B------:R-:W-:Y:S01]  /*5f30*/  ULDC.64 UR4, c[0x0][0x820] ;  /* 0x0002080000047ab9 */ /* 0x000fe20000000a00 */
[----:B------:R-:W-:Y:S01]  /*5f40*/  IMAD.SHL.U32 R10, R10, 0x8, RZ ;  /* 0x000000080a0a7824 */ /* 0x000fe200078e00ff */
[----:B------:R-:W4:Y:S01]  /*5f50*/  LDL R20, [R1+0x18] ;  /* 0x0000180001147983 */ /* 0x000f220000100800 */
[----:B------:R-:W-:-:S03]  /*5f60*/  ULDC UR6, c[0x0][0x80c] ;  /* 0x0002030000067ab9 */ /* 0x000fc60000000800 */
[----:B------:R-:W3:Y:S01]  /*5f70*/  LDL R16, [R1+0x14] ;  /* 0x0000140001107983 */ /* 0x000ee20000100800 */
[----:B------:R-:W-:Y:S01]  /*5f80*/  SHF.R.S32.HI R11, RZ, 0x1f, R10 ;  /* 0x0000001fff0b7819 */ /* 0x000fe2000001140a */
[C---:B------:R-:W-:Y:S01]  /*5f90*/  VIADD R9, R17.reuse, 0x20 ;  /* 0x0000002011097836 */ /* 0x040fe20000000000 */
[C---:B------:R-:W-:Y:S01]  /*5fa0*/  LEA.HI.X.SX32 R5, R17.reuse, R3, 0x1, P2 ;  /* 0x0000000311057211 */ /* 0x040fe200010f0eff */
[----:B------:R-:W-:Y:S01]  /*5fb0*/  VIADD R13, R17, 0x40 ;  /* 0x00000040110d7836 */ /* 0x000fe20000000000 */
[----:B------:R-:W-:Y:S01]  /*5fc0*/  BSSY B0, `(.L_x_3161) ;  /* 0x0000022000007945 */ /* 0x000fe20003800000 */
[----:B--2--5:R-:W-:Y:S02]  /*5fd0*/  IMAD R12, R18, -0x60, R0 ;  /* 0xffffffa0120c7824 */ /* 0x024fe400078e0200 */
[----:B----4-:R-:W-:-:S03]  /*5fe0*/  IMAD R0, R20, UR4, RZ ;  /* 0x0000000414007c24 */ /* 0x010fc6000f8e02ff */
[-C--:B------:R-:W-:Y:S02]  /*5ff0*/  ISETP.GE.AND P4, PT, R7, R12.reuse, PT ;  /* 0x0000000c0700720c */ /* 0x080fe40003f86270 */
[-C--:B------:R-:W-:Y:S01]  /*6000*/  ISETP.GE.AND P3, PT, R17, R12.reuse, PT ;  /* 0x0000000c1100720c */ /* 0x080fe20003f66270 */
[C---:B---3--:R-:W-:Y:S01]  /*6010*/  IMAD R7, R16.reuse, UR5, R0 ;  /* 0x0000000510077c24 */ /* 0x048fe2000f8e0200 */
[----:B------:R-:W-:Y:S01]  /*6020*/  SHF.R.S32.HI R0, RZ, 0x1f, R15 ;  /* 0x0000001fff007819 */ /* 0x000fe2000001140f */
[----:B------:R-:W-:Y:S01]  /*6030*/  IMAD.WIDE.U32 R2, R16, UR4, R10 ;  /* 0x0000000410027c25 */ /* 0x000fe2000f8e000a */
[----:B------:R-:W-:Y:S01]  /*6040*/  ISETP.GE.OR P6, PT, R10, UR6, P3 ;  /* 0x000000060a007c0c */ /* 0x000fe20009fc6670 */
[----:B------:R-:W-:Y:S01]  /*6050*/  ULDC.64 UR4, c[0x0][0x828] ;  /* 0x00020a0000047ab9 */ /* 0x000fe20000000a00 */
[----:B------:R-:W-:Y:S01]  /*6060*/  SEL R14, R0, RZ, !P0 ;  /* 0x000000ff000e7207 */ /* 0x000fe20004000000 */
[----:B------:R-:W-:Y:S01]  /*6070*/  IMAD.IADD R3, R3, 0x1, R7 ;  /* 0x0000000103037824 */ /* 0x000fe200078e0207 */
[-C--:B------:R-:W-:Y:S01]  /*6080*/  ISETP.GE.AND P5, PT, R9, R12.reuse, PT ;  /* 0x0000000c0900720c */ /* 0x080fe20003fa6270 */
[----:B------:R-:W-:Y:S01]  /*6090*/  VIADD R9, R17, 0x30 ;  /* 0x0000003011097836 */ /* 0x000fe20000000000 */
[----:B------:R-:W-:Y:S01]  /*60a0*/  SEL R15, R15, RZ, !P0 ;  /* 0x000000ff0f0f7207 */ /* 0x000fe20004000000 */
[----:B------:R-:W-:Y:S01]  /*60b0*/  IMAD R0, R14, UR4, RZ ;  /* 0x000000040e007c24 */ /* 0x000fe2000f8e02ff */
[----:B------:R-:W-:-:S02]  /*60c0*/  ISETP.GE.AND P1, PT, R13, R12, PT ;  /* 0x0000000c0d00720c */ /* 0x000fc40003f26270 */
        /* <DEDUP_REMOVED lines=17> */
.L_x_3162:
[----:B------:R-:W-:Y:S05]  /*61e0*/  BSYNC B0 ;  /* 0x0000000000007941 */ /* 0x000fea0003800000 */
.L_x_3161:
        /* <DEDUP_REMOVED lines=12> */
[----:B-1----:R-:W-:Y:S01]  /*62b0*/  LEA R18, P0, R4, UR4, 0x1 ;  /* 0x0000000404127c11 */ /* 0x002fe2000f8008ff */
[----:B------:R-:W-:-:S05]  /*62c0*/  IMAD.IADD R5, R5, 0x1, R13 ;  /* 0x0000000105057824 */ /* 0x000fca00078e020d */
[----:B------:R-:W-:-:S05]  /*62d0*/  LEA.HI.X R19, R4, UR5, R5, 0x1, P0 ;  /* 0x0000000504137c11 */ /* 0x000fca00080f0c05 */
[----:B------:R2:W-:Y:S02]  /*62e0*/  STG.E.128 desc[UR38][R18.64], RZ ;  /* 0x000000ff12007986 */ /* 0x0005e4000c101d26 */
.L_x_3164:
[----:B------:R-:W-:Y:S05]  /*62f0*/  BSYNC B0 ;  /* 0x0000000000007941 */ /* 0x000fea0003800000 */
.L_x_3163:
        /* <DEDUP_REMOVED lines=12> */
[----:B-12---:R-:W-:Y:S01]  /*63c0*/  LEA R18, P6, R4, UR4, 0x1 ;  /* 0x0000000404127c11 */ /* 0x006fe2000f8c08ff */
[----:B------:R-:W-:-:S05]  /*63d0*/  IMAD.IADD R5, R5, 0x1, R13 ;  /* 0x0000000105057824 */ /* 0x000fca00078e020d */
[----:B------:R-:W-:-:S05]  /*63e0*/  LEA.HI.X R19, R4, UR5, R5, 0x1, P6 ;  /* 0x0000000504137c11 */ /* 0x000fca000b0f0c05 */
[----:B------:R3:W-:Y:S02]  /*63f0*/  STG.E.128 desc[UR38][R18.64], RZ ;  /* 0x000000ff12007986 */ /* 0x0007e4000c101d26 */
.L_x_3166:
[----:B------:R-:W-:Y:S05]  /*6400*/  BSYNC B0 ;  /* 0x0000000000007941 */ /* 0x000fea0003800000 */
.L_x_3165:
        /* <DEDUP_REMOVED lines=13> */
[----:B-123--:R-:W-:Y:S01]  /*64e0*/  LEA R18, P0, R4, UR4, 0x1 ;  /* 0x0000000404127c11 */ /* 0x00efe2000f8008ff */
[----:B------:R-:W-:-:S05]  /*64f0*/  IMAD.IADD R5, R5, 0x1, R13 ;  /* 0x0000000105057824 */ /* 0x000fca00078e020d */
[----:B------:R-:W-:-:S05]  /*6500*/  LEA.HI.X R19, R4, UR5, R5, 0x1, P0 ;  /* 0x0000000504137c11 */ /* 0x000fca00080f0c05 */
[----:B------:R4:W-:Y:S02]  /*6510*/  STG.E.128 desc[UR38][R18.64], RZ ;  /* 0x000000ff12007986 */ /* 0x0009e4000c101d26 */
.L_x_3168:
[----:B------:R-:W-:Y:S05]  /*6520*/  BSYNC B0 ;  /* 0x0000000000007941 */ /* 0x000fea0003800000 */
.L_x_3167:
        /* <DEDUP_REMOVED lines=16> */
.L_x_3170:
[----:B------:R-:W-:Y:S05]  /*6630*/  BSYNC B0 ;  /* 0x0000000000007941 */ /* 0x000fea0003800000 */
.L_x_3169:
[----:B------:R-:W-:Y:S01]  /*6640*/  ISETP.GE.OR P6, PT, R10, UR6, P0 ;  /* 0x000000060a007c0c */ /* 0x000fe200087c6670 */
[----:B------:R-:W-:-:S12]  /*6650*/  BSSY B0, `(.L_x_3171) ;  /* 0x000000f000007945 */ /* 0x000fd80003800000 */
        /* <DEDUP_REMOVED lines=14> */
.L_x_3172:
[----:B------:R-:W-:Y:S05]  /*6740*/  BSYNC B0 ;  /* 0x0000000000007941 */ /* 0x000fea0003800000 */
.L_x_3171:
[----:B------:R-:W-:Y:S01]  /*6750*/  ULDC.64 UR4, c[0x0][0x850] ;  /* 0x0002140000047ab9 */ /* 0x000fe20000000a00 */
[----:B------:R-:W-:Y:S01]  /*6760*/  ULDC UR6, c[0x0][0x83c] ;  /* 0x00020f0000067ab9 */ /* 0x000fe20000000800 */
[----:B------:R-:W-:Y:S01]  /*6770*/  IMAD R0, R20, UR4, RZ ;  /* 0x0000000414007c24 */ /* 0x000fe2000f8e02ff */
[----:B------:R-:W-:Y:S01]  /*6780*/  ISETP.GE.OR P3, PT, R10, UR6, P3 ;  /* 0x000000060a007c0c */ /* 0x000fe20009f66670 */
[----:B------:R-:W-:Y:S01]  /*6790*/  IMAD.WIDE.U32 R4, R16, UR4, R10 ;  /* 0x0000000410047c25 */ /* 0x000fe2000f8e000a */
[----:B------:R-:W-:Y:S01]  /*67a0*/  BSSY B0, `(.L_x_3173) ;  /* 0x0000018000007945 */ /* 0x000fe20003800000 */
[----:B------:R-:W-:Y:S02]  /*67b0*/  ISETP.GE.OR P4, PT, R10, UR6, P4 ;  /* 0x000000060a007c0c */ /* 0x000fe4000a786670 */
[----:B-1----:R-:W-:Y:S01]  /*67c0*/  IMAD R7, R16, UR5, R0 ;  /* 0x0000000510077c24 */ /* 0x002fe2000f8e0200 */
[----:B------:R-:W-:Y:S01]  /*67d0*/  ULDC.64 UR4, c[0x0][0x858] ;  /* 0x0002160000047ab9 */ /* 0x000fe20000000a00 */
[----:B------:R-:W-:Y:S01]  /*67e0*/  ISETP.GE.OR P5, PT, R10, UR6, P5 ;  /* 0x000000060a007c0c */ /* 0x000fe2000afa6670 */
[----:B------:R-:W-:Y:S01]  /*67f0*/  IMAD R0, R14, UR4, RZ ;  /* 0x000000040e007c24 */ /* 0x000fe2000f8e02ff */
[C---:B------:R-:W-:Y:S01]  /*6800*/  ISETP.GE.OR P2, PT, R10.reuse, UR6, P2 ;  /* 0x000000060a007c0c */ /* 0x040fe20009746670 */
[----:B------:R-:W-:Y:S01]  /*6810*/  IMAD.IADD R5, R5, 0x1, R7 ;  /* 0x0000000105057824 */ /* 0x000fe200078e0207 */
[C---:B------:R-:W-:Y:S01]  /*6820*/  ISETP.GE.OR P1, PT, R10.reuse, UR6, P1 ;  /* 0x000000060a007c0c */ /* 0x040fe20008f26670 */
[C---:B------:R-:W-:Y:S01]  /*6830*/  IMAD R7, R15.reuse, UR5, R0 ;  /* 0x000000050f077c24 */ /* 0x040fe2000f8e0200 */
[----:B------:R-:W-:Y:S01]  /*6840*/  ISETP.GE.OR P0, PT, R10, UR6, P0 ;  /* 0x000000060a007c0c */ /* 0x000fe20008706670 */
[----:B------:R-:W-:-:S04]  /*6850*/  IMAD.WIDE.U32 R8, R15, UR4, R4 ;  /* 0x000000040f087c25 */ /* 0x000fc8000f8e0004 */
[----:B------:R-:W-:Y:S01]  /*6860*/  IMAD.IADD R7, R9, 0x1, R7 ;  /* 0x0000000109077824 */ /* 0x000fe200078e0207 */
[----:B------:R-:W-:Y:S07]  /*6870*/  @P3 BRA `(.L_x_3174) ;  /* 0x0000000000283947 */ /* 0x000fee0003800000 */
        /* <DEDUP_REMOVED lines=10> */
.L_x_3174:
[----:B------:R-:W-:Y:S05]  /*6920*/  BSYNC B0 ;  /* 0x0000000000007941 */ /* 0x000fea0003800000 */
.L_x_3173:
        /* <DEDUP_REMOVED lines=15> */
.L_x_3176:
[----:B------:R-:W-:Y:S05]  /*6a20*/  BSYNC B0 ;  /* 0x0000000000007941 */ /* 0x000fea0003800000 */
.L_x_3175:
        /* <DEDUP_REMOVED lines=15> */
.L_x_3178:
[----:B------:R-:W-:Y:S05]  /*6b20*/  BSYNC B0 ;  /* 0x0000000000007941 */ /* 0x000fea0003800000 */
.L_x_3177:
        /* <DEDUP_REMOVED lines=15> */
.L_x_3180:
[----:B------:R-:W-:Y:S05]  /*6c20*/  BSYNC B0 ;  /* 0x0000000000007941 */ /* 0x000fea0003800000 */
.L_x_3179:
        /* <DEDUP_REMOVED lines=15> */
.L_x_3182:
[----:B------:R-:W-:Y:S05]  /*6d20*/  BSYNC B0 ;  /* 0x0000000000007941 */ /* 0x000fea0003800000 */
.L_x_3181:
        /* <DEDUP_REMOVED lines=15> */
.L_x_3105:
        /* <DEDUP_REMOVED lines=29> */
.L_x_3184:
[----:B------:R-:W-:Y:S01]  /*6ff0*/  ULDC UR9, c[0x0][0x8c4] ;  /* 0x0002310000097ab9 */ /* 0x000fe20000000800 */
[----:B------:R-:W-:Y:S01]  /*7000*/  UMOV UR7, UR8 ;  /* 0x0000000800077c82 */ /* 0x000fe20008000000 */
[----:B------:R-:W-:-:S11]  /*7010*/  UISETP.NE.AND UP0, UPT, UR9, 0x1, UPT ;  /* 0x000000010900788c */ /* 0x000fd6000bf05270 */
[----:B------:R-:W-:Y:S02]  /*7020*/  @UP0 ULDC.64 UR10, c[0x0][0x8c8] ;  /* 0x00023200000a0ab9 */ /* 0x000fe40000000a00 */
[----:B------:R-:W-:-:S04]  /*7030*/  UIMAD.WIDE.U32 UR4, UR8, UR10, URZ ;  /* 0x0000000a080472a5 */ /* 0x000fc8000f8e003f */
[----:B------:R-:W-:-:S04]  /*7040*/  @UP0 USHF.R.U32.HI UR7, URZ, UR11, UR5 ;  /* 0x0000000b3f070299 */ /* 0x000fc80008011605 */
[----:B------:R-:W-:-:S12]  /*7050*/  UIMAD UR4, UR7, UR9, URZ ;  /* 0x00000009070472a4 */ /* 0x000fd8000f8e023f */
.L_x_3185:
        /* <DEDUP_REMOVED lines=9> */
[----:B------:R-:W-:-:S03]  /*70f0*/  @UP0 USHF.R.U32.HI UR17, URZ, UR6, UR5 ;  /* 0x000000063f110299 */ /* 0x000fc60008011605 */
[----:B------:R-:W-:Y:S01]  /*7100*/  ULDC.64 UR4, c[0x0][0x8f8] ;  /* 0x00023e0000047ab9 */ /* 0x000fe20000000a00 */
[----:B------:R-:W-:Y:S01]  /*7110*/  UIADD3 UR6, -UR17, URZ, URZ ;  /* 0x0000003f11067290 */ /* 0x000fe2000fffe13f */
[----:B------:R-:W-:-:S03]  /*7120*/  ISETP.NE.U32.AND P0, PT, RZ, UR4, PT ;  /* 0x00000004ff007c0c */ /* 0x000fc6000bf05070 */
[----:B------:R-:W-:Y:S01]  /*7130*/  UIMAD UR6, UR9, UR6, UR8 ;  /* 0x00000006090672a4 */ /* 0x000fe2000f8e0208 */
[----:B------:R-:W-:-:S13]  /*7140*/  ISETP.NE.AND.EX P0, PT, RZ, UR5, PT, P0 ;  /* 0x00000005ff007c0c */ /* 0x000fda000bf05300 */
        /* <DEDUP_REMOVED lines=8> */
.L_x_3186:
        /* <DEDUP_REMOVED lines=11> */
[----:B------:R-:W-:Y:S01]  /*7280*/  R2UR UR4, R0 ;  /* 0x00000000000472ca */ /* 0x000fe200000e0000 */
[----:B------:R-:W-:-:S14]  /*7290*/  BRA `(.L_x_3187) ;  /* 0x0000000000047947 */ /* 0x000fdc0003800000 */
.L_x_3188:
[----:B------:R-:W-:-:S05]  /*72a0*/  ULDC UR4, c[0x0][0x8ec] ;  /* 0x00023b0000047ab9 */ /* 0x000fca0000000800 */
.L_x_3187:
[----:B------:R-:W-:-:S04]  /*72b0*/  UIADD3 UR4, UR4, 0x5f, URZ ;  /* 0x0000005f04047890 */ /* 0x000fc8000fffe03f */
[----:B------:R-:W-:-:S04]  /*72c0*/  UIMAD.WIDE UR4, UR4, 0x2aaaaaab, URZ ;  /* 0x2aaaaaab040478a5 */ /* 0x000fc8000f8e023f */
[----:B------:R-:W-:-:S04]  /*72d0*/  USHF.R.U32.HI UR4, URZ, 0x1f, UR5 ;  /* 0x0000001f3f047899 */ /* 0x000fc80008011605 */
[----:B------:R-:W-:-:S04]  /*72e0*/  ULEA.HI.SX32 UR4, UR5, UR4, 0x1c ;  /* 0x0000000405047291 */ /* 0x000fc8000f8fe23f */
[----:B------:R-:W-:-:S04]  /*72f0*/  UISETP.GE.AND UP0, UPT, UR7, UR4, UPT ;  /* 0x000000040700728c */ /* 0x000fc8000bf06270 */
[----:B------:R-:W-:-:S06]  /*7300*/  USEL UR17, UR17, 0xffffffff, !UP0 ;  /* 0xffffffff11117887 */ /* 0x000fcc000c000000 */
[----:B------:R-:W-:-:S13]  /*7310*/  ISETP.LE.AND P0, PT, RZ, UR17, PT ;  /* 0x00000011ff007c0c */ /* 0x000fda000bf03270 */
[----:B------:R-:W-:Y:S05]  /*7320*/  @!P0 BRA `(.L_x_3112) ;  /* 0x0000004000508947 */ /* 0x000fea0003800000 */
[----:B------:R-:W-:Y:S01]  /*7330*/  ULDC.64 UR4, c[0x0][0x770] ;  /* 0x0001dc0000047ab9 */ /* 0x000fe20000000a00 */
[----:B------:R-:W-:Y:S01]  /*7340*/  ULDC.64 UR12, c[0x0][0x788] ;  /* 0x0001e200000c7ab9 */ /* 0x000fe20000000a00 */
        /* <DEDUP_REMOVED lines=19> */
[----:B------:R-:W-:-:S11]  /*7480*/  USHF.R.S32.HI UR11, URZ, 0x1f, UR6 ;  /* 0x0000001f3f0b7899 */ /* 0x000fd60008011406 */
        /* <DEDUP_REMOVED lines=16> */
.L_x_3189:
        /* <DEDUP_REMOVED lines=13> */
.L_x_3190:
        /* <DEDUP_REMOVED lines=12> */
.L_x_3191:
[----:B------:R-:W-:Y:S01]  /*7720*/  UIMAD UR7, UR7, 0x60, UR10 ;  /* 0x00000060070778a4 */ /* 0x000fe2000f8e020a */
[----:B------:R-:W-:Y:S01]  /*7730*/  ULDC UR9, c[0x0][0x74c] ;  /* 0x0001d30000097ab9 */ /* 0x000fe20000000800 */
[----:B------:R-:W-:Y:S02]  /*7740*/  UIADD3 UR10, UR10, 0x3f, URZ ;  /* 0x0000003f0a0a7890 */ /* 0x000fe4000fffe03f */
[----:B------:R-:W-:-:S04]  /*7750*/  UIADD3 UR7, UR7, -UR9, -UR8 ;  /* 0x8000000907077290 */ /* 0x000fc8000fffe808 */
        /* <DEDUP_REMOVED lines=11> */
[----:B------:R-:W-:Y:S01]  /*7810*/  ULDC.64 UR18, c[0x0][0x2d8] ;  /* 0x0000b60000127ab9 */ /* 0x000fe20000000a00 */
[----:B------:R-:W-:Y:S02]  /*7820*/  USHF.R.S32.HI UR9, URZ, 0x1f, UR17 ;  /* 0x0000001f3f097899 */ /* 0x000fe40008011411 */
[----:B------:R-:W-:Y:S02]  /*7830*/  UIMAD UR8, UR11, UR18, URZ ;  /* 0x000000120b0872a4 */ /* 0x000fe4000f8e023f */
[----:B------:R-:W-:Y:S02]  /*7840*/  UIMAD.WIDE.U32 UR10, UR6, UR18, URZ ;  /* 0x00000012060a72a5 */ /* 0x000fe4000f8e003f */
[----:B------:R-:W-:Y:S02]  /*7850*/  UIMAD UR19, UR6, UR19, UR8 ;  /* 0x00000013061372a4 */ /* 0x000fe4000f8e0208 */
[----:B------:R-:W-:Y:S02]  /*7860*/  UIADD3 UR6, UR7, -UR16, URZ ;  /* 0x8000001007067290 */ /* 0x000fe4000fffe03f */
[----:B------:R-:W-:-:S02]  /*7870*/  USEL UR17, UR17, URZ, !UP0 ;  /* 0x0000003f11117287 */ /* 0x000fc4000c000000 */
[----:B------:R-:W-:Y:S02]  /*7880*/  ULOP3.LUT UR6, UR6, 0x1, URZ, 0xc0, !UPT ;  /* 0x0000000106067892 */ /* 0x000fe4000f8ec03f */
[----:B------:R-:W-:Y:S02]  /*7890*/  USEL UR18, UR9, URZ, !UP0 ;  /* 0x0000003f09127287 */ /* 0x000fe4000c000000 */
[----:B------:R-:W-:Y:S02]  /*78a0*/  UISETP.NE.U32.AND UP0, UPT, UR6, 0x1, UPT ;  /* 0x000000010600788c */ /* 0x000fe4000bf05070 */
[----:B------:R-:W-:Y:S02]  /*78b0*/  UIADD3 UR8, UP1, UR4, UR10, URZ ;  /* 0x0000000a04087290 */ /* 0x000fe4000ff3e03f */
[----:B------:R-:W-:Y:S02]  /*78c0*/  UIADD3 UR19, UR11, UR19, URZ ;  /* 0x000000130b137290 */ /* 0x000fe4000fffe03f */
[----:B------:R-:W-:Y:S01]  /*78d0*/  PLOP3.LUT P1, PT, PT, PT, UP0, 0x80, 0x0 ;  /* 0x000000000000781c */ /* 0x000fe20003f2f008 */
[----:B------:R-:W-:Y:S01]  /*78e0*/  ULDC.64 UR36, c[0x0][0x2e0] ;  /* 0x0000b80000247ab9 */ /* 0x000fe20000000a00 */
[----:B------:R-:W-:-:S02]  /*78f0*/  UIADD3.X UR9, UR5, UR19, URZ, UP1, !UPT ;  /* 0x0000001305097290 */ /* 0x000fc40008ffe43f */
        /* <DEDUP_REMOVED lines=24> */
.L_x_3194:
[----:B------:R-:W-:Y:S05]  /*7a80*/  BSYNC B0 ;  /* 0x0000000000007941 */ /* 0x000fea0003800000 */
.L_x_3193:
        /* <DEDUP_REMOVED lines=18> */
.L_x_3196:
[----:B------:R-:W-:Y:S05]  /*7bb0*/  BSYNC B0 ;  /* 0x0000000000007941 */ /* 0x000fea0003800000 */
.L_x_3195:
        /* <DEDUP_REMOVED lines=19> */
.L_x_3198:
[----:B------:R-:W-:Y:S05]  /*7cf0*/  BSYNC B0 ;  /* 0x0000000000007941 */ /* 0x000fea0003800000 */
.L_x_3197:
[----:B------:R-:W-:Y:S06]  /*7d00*/  BAR.ARV 0xa, 0xa0 ;  /* 0x0282800000007b1d */ /* 0x000fec0000002000 */
[----:B------:R-:W-:Y:S04]  /*7d10*/  BSSY B0, `(.L_x_3199) ;  /* 0x0000003000007945 */ /* 0x000fe80003800000 */
[----:B------:R-:W-:Y:S05]  /*7d20*/  @!P0 BRA `(.L_x_3200) ;  /* 0x0000000000048947 */ /* 0x000fea0003800000 */
[----:B------:R-:W-:-:S04]  /*7d30*/  DEPBAR.LE SB0, 0x1 ;  /* 0x000080400000791a */ /* 0x000fc80000000000 */
.L_x_3200:
[----:B------:R-:W-:Y:S05]  /*7d40*/  BSYNC B0 ;  /* 0x0000000000007941 */ /* 0x000fea0003800000 */
.L_x_3199:
[----:B------:R-:W-:Y:S06]  /*7d50*/  BAR.ARV 0xb, 0xa0 ;  /* 0x02c2800000007b1d */ /* 0x000fec0000002000 */
[----:B------:R-:W-:Y:S04]  /*7d60*/  BSSY B0, `(.L_x_3201) ;  /* 0x0000003000007945 */ /* 0x000fe80003800000 */
[----:B------:R-:W-:Y:S05]  /*7d70*/  @!P0 BRA `(.L_x_3202) ;  /* 0x0000000000048947 */ /* 0x000fea0003800000 */
[----:B------:R-:W-:-:S04]  /*7d80*/  DEPBAR.LE SB0, 0x0 ;  /* 0x000080000000791a */ /* 0x000fc80000000000 */
.L_x_3202:
[----:B------:R-:W-:Y:S05]  /*7d90*/  BSYNC B0 ;  /* 0x0000000000007941 */ /* 0x000fea0003800000 */
.L_x_3201:
[----:B------:R-:W-:Y:S06]  /*7da0*/  BAR.ARV 0xc, 0xa0 ;  /* 0x0302800000007b1d */ /* 0x000fec0000002000 */
[----:B------:R-:W-:Y:S01]  /*7db0*/  UIADD3 UR20, UR16, 0x1, URZ ;  /* 0x0000000110147890 */ /* 0x000fe2000fffe03f */
[----:B------:R-:W-:Y:S11]  /*7dc0*/  BRA `(.L_x_3203) ;  /* 0x0000000000047947 */ /* 0x000ff60003800000 */
.L_x_3192:
[----:B------:R-:W-:-:S05]  /*7dd0*/  UMOV UR20, UR16 ;  /* 0x0000001000147c82 */ /* 0x000fca0008000000 */
.L_x_3203:
[----:B------:R-:W-:-:S04]  /*7de0*/  UIADD3 UR6, UR16, 0x1, URZ ;  /* 0x0000000110067890 */ /* 0x000fc8000fffe03f */
[----:B------:R-:W-:-:S06]  /*7df0*/  UISETP.NE.AND UP0, UPT, UR7, UR6, UPT ;  /* 0x000000060700728c */ /* 0x000fcc000bf05270 */
[----:B------:R-:W-:-:S13]  /*7e00*/  PLOP3.LUT P1, PT, PT, PT, UP0, 0x80, 0x0 ;  /* 0x000000000000781c */ /* 0x000fda0003f2f008 */
        /* <DEDUP_REMOVED lines=23> */
.L_x_3224:
        /* <DEDUP_REMOVED lines=32> */
.L_x_3205:
[----:B------:R-:W-:Y:S05]  /*8180*/  BSYNC B0 ;  /* 0x0000000000007941 */ /* 0x000fea0003800000 */
.L_x_3204:
        /* <DEDUP_REMOVED lines=12> */
.L_x_3207:
[----:B------:R-:W-:Y:S05]  /*8250*/  BSYNC B0 ;  /* 0x0000000000007941 */ /* 0x000fea0003800000 */
.L_x_3206:
        /* <DEDUP_REMOVED lines=13> */
.L_x_3209:
[----:B------:R-:W-:Y:S05]  /*8330*/  BSYNC B0 ;  /* 0x0000000000007941 */ /* 0x000fea0003800000 */
.L_x_3208:
[----:B------:R-:W-:Y:S06]  /*8340*/  BAR.ARV 0xa, 0xa0 ;  /* 0x0282800000007b1d */ /* 0x000fec0000002000 */
[----:B------:R-:W-:Y:S04]  /*8350*/  BSSY B0, `(.L_x_3210) ;  /* 0x0000003000007945 */ /* 0x000fe80003800000 */
[----:B------:R-:W-:Y:S05]  /*8360*/  @!P0 BRA `(.L_x_3211) ;  /* 0x0000000000048947 */ /* 0x000fea0003800000 */
[----:B------:R-:W-:-:S04]  /*8370*/  DEPBAR.LE SB0, 0x1 ;  /* 0x000080400000791a */ /* 0x000fc80000000000 */
.L_x_3211:
[----:B------:R-:W-:Y:S05]  /*8380*/  BSYNC B0 ;  /* 0x0000000000007941 */ /* 0x000fea0003800000 */
.L_x_3210:
[----:B------:R-:W-:Y:S06]  /*8390*/  BAR.ARV 0xb, 0xa0 ;  /* 0x02c2800000007b1d */ /* 0x000fec0000002000 */
[----:B------:R-:W-:Y:S04]  /*83a0*/  BSSY B0, `(.L_x_3212) ;  /* 0x0000003000007945 */ /* 0x000fe80003800000 */
[----:B------:R-:W-:Y:S05]  /*83b0*/  @!P0 BRA `(.L_x_3213) ;  /* 0x0000000000048947 */ /* 0x000fea0003800000 */
[----:B------:R-:W-:-:S04]  /*83c0*/  DEPBAR.LE SB0, 0x0 ;  /* 0x000080000000791a */ /* 0x000fc80000000000 */
.L_x_3213:
[----:B------:R-:W-:Y:S05]  /*83d0*/  BSYNC B0 ;  /* 0x0000000000007941 */ /* 0x000fea0003800000 */
.L_x_3212:
        /* <DEDUP_REMOVED lines=13> */
.L_x_3215:
[----:B------:R-:W-:Y:S05]  /*84b0*/  BSYNC B0 ;  /* 0x0000000000007941 */ /* 0x000fea0003800000 */
.L_x_3214:
        /* <DEDUP_REMOVED lines=12> */
.L_x_3217:
[----:B------:R-:W-:Y:S05]  /*8580*/  BSYNC B0 ;  /* 0x0000000000007941 */ /* 0x000fea0003800000 */
.L_x_3216:
        /* <DEDUP_REMOVED lines=13> */
.L_x_3219:
[----:B------:R-:W-:Y:S05]  /*8660*/  BSYNC B0 ;  /* 0x0000000000007941 */ /* 0x000fea0003800000 */
.L_x_3218:
[----:B------:R-:W-:Y:S06]  /*8670*/  BAR.ARV 0xa, 0xa0 ;  /* 0x0282800000007b1d */ /* 0x000fec0000002000 */
[----:B------:R-:W-:Y:S04]  /*8680*/  BSSY B0, `(.L_x_3220) ;  /* 0x0000003000007945 */ /* 0x000fe80003800000 */
[----:B------:R-:W-:Y:S05]  /*8690*/  @!P0 BRA `(.L_x_3221) ;  /* 0x0000000000048947 */ /* 0x000fea0003800000 */
[----:B------:R-:W-:-:S04]  /*86a0*/  DEPBAR.LE SB0, 0x1 ;  /* 0x000080400000791a */ /* 0x000fc80000000000 */
.L_x_3221:
[----:B------:R-:W-:Y:S05]  /*86b0*/  BSYNC B0 ;  /* 0x0000000000007941 */ /* 0x000fea0003800000 */
.L_x_3220:
[----:B------:R-:W-:Y:S01]  /*86c0*/  UIADD3 UR20, UR20, 0x2, URZ ;  /* 0x0000000214147890 */ /* 0x000fe2000fffe03f */
[----:B------:R-:W-:Y:S06]  /*86d0*/  BAR.ARV 0xb, 0xa0 ;  /* 0x02c2800000007b1d */ /* 0x000fec0000002000 */
[----:B------:R-:W-:Y:S01]  /*86e0*/  UISETP.GE.AND UP0, UPT, UR20, UR7, UPT ;  /* 0x000000071400728c */ /* 0x000fe2000bf06270 */
[----:B------:R-:W-:Y:S04]  /*86f0*/  BSSY B0, `(.L_x_3222) ;  /* 0x0000003000007945 */ /* 0x000fe80003800000 */
[----:B------:R-:W-:Y:S06]  /*8700*/  @!P0 BRA `(.L_x_3223) ;  /* 0x0000000000048947 */ /* 0x000fec0003800000 */
[----:B------:R-:W-:-:S04]  /*8710*/  DEPBAR.LE SB0, 0x0 ;  /* 0x000080000000791a */ /* 0x000fc80000000000 */
.L_x_3223:
[----:B------:R-:W-:Y:S05]  /*8720*/  BSYNC B0 ;  /* 0x0000000000007941 */ /* 0x000fea0003800000 */
.L_x_3222:
[----:B------:R-:W-:Y:S06]  /*8730*/  BAR.ARV 0xc, 0xa0 ;  /* 0x0302800000007b1d */ /* 0x000fec0000002000 */
[----:B------:R-:W-:Y:S01]  /*8740*/  PLOP3.LUT P1, PT, PT, PT, UP0, 0x80, 0x0 ;  /* 0x000000000000781c */ /* 0x000fe20003f2f008 */
[----:B------:R-:W-:Y:S02]  /*8750*/  UIADD3 UR47, UR47, 0x6000, URZ ;  /* 0x000060002f2f7890 */ /* 0x000fe4000fffe03f */
[----:B------:R-:W-:-:S10]  /*8760*/  UIADD3 UR6, UR6, 0x6000, URZ ;  /* 0x0000600006067890 */ /* 0x000fd4000fffe03f */
[----:B------:R-:W-:Y:S05]  /*8770*/  @!P1 BRA `(.L_x_3224) ;  /* 0xfffffff800009947 */ /* 0x000fea000383ffff */
[----:B------:R-:W-:Y:S05]  /*8780*/  BRA `(.L_x_3112) ;  /* 0x0000002c00387947 */ /* 0x000fea0003800000 */
.L_x_3183:
[----:B------:R-:W1:Y:S01]  /*8790*/  LDC R5, c[0x0][0x8d0] ;  /* 0x00023400ff057b82 */ /* 0x000e620000000800 */
[----:B------:R-:W2:Y:S01]  /*87a0*/  S2R R3, SR_CTAID.X ;  /* 0x0000000000037919 */ /* 0x000ea20000002500 */
[----:B------:R-:W-:Y:S01]  /*87b0*/  ULDC UR4, c[0x0][0x8e8] ;  /* 0x00023a0000047ab9 */ /* 0x000fe20000000800 */
[----:B-1----:R-:W-:Y:S01]  /*87c0*/  ISETP.NE.AND P0, PT, R5, 0x1, PT ;  /* 0x000000010500780c */ /* 0x002fe20003f05270 */
[----:B--2---:R-:W-:-:S12]  /*87d0*/  IMAD.MOV.U32 R2, RZ, RZ, R3 ;  /* 0x000000ffff027224 */ /* 0x004fd800078e0003 */
[----:B------:R-:W1:Y:S08]  /*87e0*/  @P0 LDC R0, c[0x0][0x8d4] ;  /* 0x00023500ff000b82 */ /* 0x000e700000000800 */
[----:B------:R-:W2:Y:S01]  /*87f0*/  @P0 LDC R7, c[0x0][0x8d8] ;  /* 0x00023600ff070b82 */ /* 0x000ea20000000800 */
[----:B-1----:R-:W-:-:S05]  /*8800*/  @P0 IMAD.HI.U32 R0, R3, R0, RZ ;  /* 0x0000000003000227 */ /* 0x002fca00078e00ff */
[----:B--2---:R-:W-:-:S04]  /*8810*/  @P0 SHF.R.U32.HI R2, RZ, R7, R0 ;  /* 0x00000007ff020219 */ /* 0x004fc80000011600 */
[----:B------:R-:W-:Y:S01]  /*8820*/  ISETP.GE.AND P0, PT, R2, UR4, PT ;  /* 0x0000000402007c0c */ /* 0x000fe2000bf06270 */
[----:B------:R-:W-:-:S04]  /*8830*/  IMAD.MOV R0, RZ, RZ, -R2 ;  /* 0x000000ffff007224 */ /* 0x000fc800078e0a02 */
[----:B------:R-:W-:-:S08]  /*8840*/  IMAD R5, R5, R0, R3 ;  /* 0x0000000005057224 */ /* 0x000fd000078e0203 */
[----:B------:R-:W-:Y:S05]  /*8850*/  @!P0 BRA `(.L_x_3225) ;  /* 0x0000000000208947 */ /* 0x000fea0003800000 */
[----:B------:R-:W1:Y:S01]  /*8860*/  LDC R3, c[0x0][0x8dc] ;  /* 0x00023700ff037b82 */ /* 0x000e620000000800 */
[----:B------:R-:W-:Y:S01]  /*8870*/  IMAD.MOV.U32 R0, RZ, RZ, R5 ;  /* 0x000000ffff007224 */ /* 0x000fe200078e0005 */
[----:B-1----:R-:W-:-:S13]  /*8880*/  ISETP.NE.AND P0, PT, R3, 0x1, PT ;  /* 0x000000010300780c */ /* 0x002fda0003f05270 */
[----:B------:R-:W1:Y:S02]  /*8890*/  @P0 LDC.64 R6, c[0x0][0x8e0] ;  /* 0x00023800ff060b82 */ /* 0x000e640000000a00 */
[----:B-1----:R-:W-:-:S05]  /*88a0*/  @P0 IMAD.HI.U32 R4, R5, R6, RZ ;  /* 0x0000000605040227 */ /* 0x002fca00078e00ff */
[----:B------:R-:W-:-:S05]  /*88b0*/  @P0 SHF.R.U32.HI R0, RZ, R7, R4 ;  /* 0x00000007ff000219 */ /* 0x000fca0000011604 */
[----:B------:R-:W-:Y:S01]  /*88c0*/  IMAD R3, R0, R3, RZ ;  /* 0x0000000300037224 */ /* 0x000fe200078e02ff */
[----:B------:R-:W-:Y:S06]  /*88d0*/  BRA `(.L_x_3226) ;  /* 0x00000000001c7947 */ /* 0x000fec0003800000 */
.L_x_3225:
[----:B------:R-:W1:Y:S01]  /*88e0*/  LDC R3, c[0x0][0x8c4] ;  /* 0x00023100ff037b82 */ /* 0x000e620000000800 */
[----:B------:R-:W-:Y:S01]  /*88f0*/  IMAD.MOV.U32 R0, RZ, RZ, R5 ;  /* 0x000000ffff007224 */ /* 0x000fe200078e0005 */
[----:B-1----:R-:W-:-:S13]  /*8900*/  ISETP.NE.AND P0, PT, R3, 0x1, PT ;  /* 0x000000010300780c */ /* 0x002fda0003f05270 */
[----:B------:R-:W1:Y:S02]  /*8910*/  @P0 LDC.64 R6, c[0x0][0x8c8] ;  /* 0x00023200ff060b82 */ /* 0x000e640000000a00 */
[----:B-1----:R-:W-:-:S05]  /*8920*/  @P0 IMAD.HI.U32 R4, R5, R6, RZ ;  /* 0x0000000605040227 */ /* 0x002fca00078e00ff */
[----:B------:R-:W-:-:S05]  /*8930*/  @P0 SHF.R.U32.HI R0, RZ, R7, R4 ;  /* 0x00000007ff000219 */ /* 0x000fca0000011604 */
[----:B------:R-:W-:-:S07]  /*8940*/  IMAD R3, R0, R3, RZ ;  /* 0x0000000300037224 */ /* 0x000fce00078e02ff */
.L_x_3226:
[----:B------:R-:W1:Y:S01]  /*8950*/  LDC R8, c[0x0][0x8b8] ;  /* 0x00022e00ff087b82 */ /* 0x000e620000000800 */
[----:B------:R-:W-:Y:S01]  /*8960*/  IMAD.IADD R3, R5, 0x1, -R3 ;  /* 0x0000000105037824 */ /* 0x000fe200078e0a03 */
[----:B------:R-:W-:-:S06]  /*8970*/  ULDC.64 UR6, c[0x0][0x8f8] ;  /* 0x00023e0000067ab9 */ /* 0x000fcc0000000a00 */
[----:B------:R-:W2:Y:S01]  /*8980*/  LDC R4, c[0x0][0x8c4] ;  /* 0x00023100ff047b82 */ /* 0x000ea20000000800 */
[C---:B-1----:R-:W-:Y:S02]  /*8990*/  ISETP.NE.AND P0, PT, R8.reuse, 0x1, PT ;  /* 0x000000010800780c */ /* 0x042fe40003f05270 */
[----:B------:R-:W-:Y:S01]  /*89a0*/  R2UR UR28, R8 ;  /* 0x00000000081c72ca */ /* 0x000fe200000e0000 */
[----:B--2---:R-:W-:-:S04]  /*89b0*/  IMAD R3, R2, R4, R3 ;  /* 0x0000000402037224 */ /* 0x004fc800078e0203 */
[----:B------:R-:W-:-:S06]  /*89c0*/  IMAD.MOV.U32 R9, RZ, RZ, R3 ;  /* 0x000000ffff097224 */ /* 0x000fcc00078e0003 */
[----:B------:R-:W1:Y:S01]  /*89d0*/  @P0 LDC R6, c[0x0][0x8bc] ;  /* 0x00022f00ff060b82 */ /* 0x000e620000000800 */
[----:B------:R-:W-:-:S07]  /*89e0*/  R2UR UR5, R3 ;  /* 0x00000000030572ca */ /* 0x000fce00000e0000 */
[----:B------:R-:W2:Y:S01]  /*89f0*/  @P0 LDC R7, c[0x0][0x8c0] ;  /* 0x00023000ff070b82 */ /* 0x000ea20000000800 */
[----:B-1----:R-:W-:-:S05]  /*8a00*/  @P0 IMAD.HI.U32 R2, R3, R6, RZ ;  /* 0x0000000603020227 */ /* 0x002fca00078e00ff */
[----:B--2---:R-:W-:Y:S02]  /*8a10*/  @P0 SHF.R.U32.HI R9, RZ, R7, R2 ;  /* 0x00000007ff090219 */ /* 0x004fe40000011602 */
[----:B------:R-:W-:-:S03]  /*8a20*/  ISETP.NE.U32.AND P0, PT, RZ, UR6, PT ;  /* 0x00000006ff007c0c */ /* 0x000fc6000bf05070 */
[----:B------:R-:W-:Y:S01]  /*8a30*/  IMAD.MOV R2, RZ, RZ, -R9 ;  /* 0x000000ffff027224 */ /* 0x000fe200078e0a09 */
[----:B------:R-:W-:-:S04]  /*8a40*/  ISETP.NE.AND.EX P0, PT, RZ, UR7, PT, P0 ;  /* 0x00000007ff007c0c */ /* 0x000fc8000bf05300 */
[----:B------:R-:W-:-:S13]  /*8a50*/  R2UR UR4, R2 ;  /* 0x00000000020472ca */ /* 0x000fda00000e0000 */
[----:B------:R-:W-:Y:S01]  /*8a60*/  UIMAD UR28, UR28, UR4, UR5 ;  /* 0x000000041c1c72a4 */ /* 0x000fe2000f8e0205 */
[----:B------:R-:W-:Y:S11]  /*8a70*/  @!P0 BRA `(.L_x_3227) ;  /* 0x0000000000108947 */ /* 0x000ff60003800000 */
[----:B------:R-:W1:Y:S02]  /*8a80*/  LDC.64 R2, c[0x0][0x8f8] ;  /* 0x00023e00ff027b82 */ /* 0x000e640000000a00 */
[----:B-1----:R-:W-:-:S05]  /*8a90*/  IMAD.WIDE R2, R9, 0x4, R2 ;  /* 0x0000000409027825 */ /* 0x002fca00078e0202 */
[----:B------:R1:W5:Y:S01]  /*8aa0*/  LDG.E R4, desc[UR38][R2.64] ;  /* 0x0000002602047981 */ /* 0x000362000c1e1900 */
[----:B------:R-:W-:Y:S05]  /*8ab0*/  BRA `(.L_x_3228) ;  /* 0x00000000002c7947 */ /* 0x000fea0003800000 */
.L_x_3227:
        /* <DEDUP_REMOVED lines=10> */
.L_x_3229:
[----:B------:R-:W2:Y:S02]  /*8b60*/  LDC R4, c[0x0][0x8ec] ;  /* 0x00023b00ff047b82 */ /* 0x000ea40000000800 */
.L_x_3228:
[----:B--2--5:R-:W-:Y:S02]  /*8b70*/  VIADD R4, R4, 0x5f ;  /* 0x0000005f04047836 */ /* 0x024fe40000000000 */
[----:B------:R-:W-:Y:S02]  /*8b80*/  IMAD.MOV.U32 R8, RZ, RZ, 0x1 ;  /* 0x00000001ff087424 */ /* 0x000fe400078e00ff */
[----:B------:R-:W-:-:S04]  /*8b90*/  IMAD.HI R4, R4, 0x2aaaaaab, RZ ;  /* 0x2aaaaaab04047827 */ /* 0x000fc800078e02ff */
[----:B-1----:R-:W-:Y:S01]  /*8ba0*/  IMAD.MOV.U32 R2, RZ, RZ, RZ ;  /* 0x000000ffff027224 */ /* 0x002fe200078e00ff */
[----:B------:R-:W-:Y:S01]  /*8bb0*/  SHF.R.U32.HI R3, RZ, 0x1f, R4 ;  /* 0x0000001fff037819 */ /* 0x000fe20000011604 */
[----:B------:R-:W-:-:S03]  /*8bc0*/  IMAD.MOV.U32 R16, RZ, RZ, 0x1 ;  /* 0x00000001ff107424 */ /* 0x000fc600078e00ff */
[----:B------:R-:W-:-:S04]  /*8bd0*/  LEA.HI.SX32 R3, R4, R3, 0x1c ;  /* 0x0000000304037211 */ /* 0x000fc800078fe2ff */
[----:B------:R-:W-:-:S04]  /*8be0*/  ISETP.GE.AND P0, PT, R0, R3, PT ;  /* 0x000000030000720c */ /* 0x000fc80003f06270 */
[----:B------:R-:W-:-:S04]  /*8bf0*/  SEL R9, R9, 0xffffffff, !P0 ;  /* 0xffffffff09097807 */ /* 0x000fc80004000000 */
[----:B------:R-:W-:-:S13]  /*8c00*/  ISETP.GE.AND P0, PT, R9, RZ, PT ;  /* 0x000000ff0900720c */ /* 0x000fda0003f06270 */
[----:B------:R-:W-:Y:S05]  /*8c10*/  @!P0 BRA `(.L_x_3230) ;  /* 0x0000002400908947 */ /* 0x000fea0003800000 */
[----:B------:R-:W1:Y:S01]  /*8c20*/  LDC.64 R10, c[0x0][0x770] ;  /* 0x0001dc00ff0a7b82 */ /* 0x000e620000000a00 */
[----:B------:R-:W-:-:S07]  /*8c30*/  ULDC.64 UR8, c[0x0][0x788] ;  /* 0x0001e20000087ab9 */ /* 0x000fce0000000a00 */
[----:B------:R-:W2:Y:S08]  /*8c40*/  LDC.64 R2, c[0x0][0x780] ;  /* 0x0001e000ff027b82 */ /* 0x000eb00000000a00 */
[----:B------:R-:W3:Y:S01]  /*8c50*/  LDC.64 R4, c[0x0][0x770] ;  /* 0x0001dc00ff047b82 */ /* 0x000ee20000000a00 */
[----:B-1----:R-:W-:-:S07]  /*8c60*/  ISETP.NE.U32.AND P0, PT, R10, RZ, PT ;  /* 0x000000ff0a00720c */ /* 0x002fce0003f05070 */
[----:B------:R-:W1:Y:S01]  /*8c70*/  LDC.64 R12, c[0x0][0x778] ;  /* 0x0001de00ff0c7b82 */ /* 0x000e620000000a00 */
[----:B------:R-:W-:Y:S01]  /*8c80*/  ISETP.NE.AND.EX P0, PT, R11, RZ, PT, P0 ;  /* 0x000000ff0b00720c */ /* 0x000fe20003f05300 */
[----:B---3--:R-:W-:-:S12]  /*8c90*/  IMAD.WIDE R4, R9, 0x4, R4 ;  /* 0x0000000409047825 */ /* 0x008fd800078e0204 */
[----:B------:R-:W-:Y:S01]  /*8ca0*/  VOTEU.ANY UP0, P0 ;  /* 0x00000000003f7886 */ /* 0x000fe20000000100 */
[----:B------:R-:W-:Y:S02]  /*8cb0*/  PLOP3.LUT P3, PT, PT, PT, UP0, 0x80, 0x0 ;  /* 0x000000000000781c */ /* 0x000fe40003f6f008 */
[----:B--2---:R-:W-:-:S04]  /*8cc0*/  ISETP.NE.U32.AND P0, PT, R2, RZ, PT ;  /* 0x000000ff0200720c */ /* 0x004fc80003f05070 */
[----:B------:R-:W-:Y:S02]  /*8cd0*/  ISETP.NE.AND.EX P1, PT, R3, RZ, PT, P0 ;  /* 0x000000ff0300720c */ /* 0x000fe40003f25300 */
[----:B------:R-:W2:Y:S05]  /*8ce0*/  LDC.64 R2, c[0x0][0x778] ;  /* 0x0001de00ff027b82 */ /* 0x000eaa0000000a00 */
[----:B------:R-:W3:Y:S01]  /*8cf0*/  @P3 LDG.E R16, desc[UR38][R4.64] ;  /* 0x0000002604103981 */ /* 0x000ee2000c1e1900 */
[----:B-1----:R-:W-:-:S03]  /*8d00*/  ISETP.NE.U32.AND P0, PT, R12, RZ, PT ;  /* 0x000000ff0c00720c */ /* 0x002fc60003f05070 */
[----:B------:R-:W4:Y:S01]  /*8d10*/  @P3 LDG.E R14, desc[UR38][R4.64] ;  /* 0x00000026040e3981 */ /* 0x000f22000c1e1900 */
[----:B------:R-:W-:Y:S01]  /*8d20*/  ISETP.NE.AND.EX P0, PT, R13, RZ, PT, P0 ;  /* 0x000000ff0d00720c */ /* 0x000fe20003f05300 */
[----:B------:R-:W1:Y:S08]  /*8d30*/  @P1 LDC.64 R6, c[0x0][0x780] ;  /* 0x0001e000ff061b82 */ /* 0x000e700000000a00 */
[----:B------:R-:W1:Y:S01]  /*8d40*/  LDC R13, c[0x0][0x280] ;  /* 0x0000a000ff0d7b82 */ /* 0x000e620000000800 */
[----:B------:R-:W-:-:S02]  /*8d50*/  IMAD.MOV.U32 R12, RZ, RZ, RZ ;  /* 0x000000ffff0c7224 */ /* 0x000fc400078e00ff */
[----:B--2---:R-:W-:-:S05]  /*8d60*/  IMAD.WIDE R2, R9, 0x4, R2 ;  /* 0x0000000409027825 */ /* 0x004fca00078e0202 */
[----:B------:R2:W5:Y:S01]  /*8d70*/  @P0 LDG.E R12, desc[UR38][R2.64] ;  /* 0x00000026020c0981 */ /* 0x000562000c1e1900 */
[----:B-1----:R-:W-:-:S05]  /*8d80*/  @P1 IMAD.WIDE R6, R9, 0x4, R6 ;  /* 0x0000000409061825 */ /* 0x002fca00078e0206 */
[----:B------:R2:W5:Y:S01]  /*8d90*/  @P1 LDG.E R13, desc[UR38][R6.64] ;  /* 0x00000026060d1981 */ /* 0x000562000c1e1900 */
[----:B------:R-:W-:Y:S01]  /*8da0*/  ISETP.NE.U32.AND P2, PT, RZ, UR8, PT ;  /* 0x00000008ff007c0c */ /* 0x000fe2000bf45070 */
[----:B------:R-:W-:-:S03]  /*8db0*/  UMOV UR6, URZ ;  /* 0x0000003f00067c82 */ /* 0x000fc60008000000 */
[----:B------:R-:W-:Y:S01]  /*8dc0*/  ISETP.NE.AND.EX P2, PT, RZ, UR9, PT, P2 ;  /* 0x00000009ff007c0c */ /* 0x000fe2000bf45320 */
[----:B---3--:R-:W-:-:S05]  /*8dd0*/  @P3 IMAD R16, R9, 0x40, R16 ;  /* 0x0000004009103824 */ /* 0x008fca00078e0210 */
[----:B------:R-:W-:-:S13]  /*8de0*/  @P3 R2UR UR4, R16 ;  /* 0x00000000100432ca */ /* 0x000fda00000e0000 */
[----:B------:R-:W-:-:S04]  /*8df0*/  @UP0 USHF.R.S32.HI UR5, URZ, 0x1f, UR4 ;  /* 0x0000001f3f050899 */ /* 0x000fc80008011404 */
[----:B------:R-:W-:-:S04]  /*8e00*/  @UP0 ULEA.HI UR5, UR5, UR4, URZ, 0x6 ;  /* 0x0000000405050291 */ /* 0x000fc8000f8f303f */
[----:B------:R-:W-:Y:S01]  /*8e10*/  @UP0 ULOP3.LUT UR7, UR5, 0xffffffc0, URZ, 0xc0, !UPT ;  /* 0xffffffc005070892 */ /* 0x000fe2000f8ec03f */
[----:B----4-:R-:W-:-:S03]  /*8e20*/  @P3 R2UR UR6, R14 ;  /* 0x000000000e0632ca */ /* 0x010fc600000e0000 */
[----:B------:R-:W-:Y:S01]  /*8e30*/  @UP0 USHF.R.S32.HI UR8, URZ, 0x1f, UR7 ;  /* 0x0000001f3f080899 */ /* 0x000fe20008011407 */
[----:B--2---:R-:W-:Y:S11]  /*8e40*/  @P1 BRA `(.L_x_3231) ;  /* 0x0000000000101947 */ /* 0x004ff60003800000 */
[----:B------:R-:W-:Y:S05]  /*8e50*/  @!P3 BRA `(.L_x_3231) ;  /* 0x00000000000cb947 */ /* 0x000fea0003800000 */
[----:B------:R-:W2:Y:S04]  /*8e60*/  LDG.E R6, desc[UR38][R4.64] ;  /* 0x0000002604067981 */ /* 0x000ea8000c1e1900 */
[----:B-----5:R-:W2:Y:S02]  /*8e70*/  LDG.E R13, desc[UR38][R4.64+0x4] ;  /* 0x00000426040d7981 */ /* 0x020ea4000c1e1900 */
[----:B--2---:R-:W-:-:S07]  /*8e80*/  IMAD.IADD R13, R13, 0x1, -R6 ;  /* 0x000000010d0d7824 */ /* 0x004fce00078e0a06 */
.L_x_3231:
[----:B------:R-:W-:Y:S01]  /*8e90*/  ULDC UR9, c[0x0][0x290] ;  /* 0x0000a40000097ab9 */ /* 0x000fe20000000800 */
[----:B------:R-:W-:Y:S01]  /*8ea0*/  UMOV UR4, URZ ;  /* 0x0000003f00047c82 */ /* 0x000fe20008000000 */
[----:B------:R-:W-:Y:S01]  /*8eb0*/  UMOV UR5, URZ ;  /* 0x0000003f00057c82 */ /* 0x000fe20008000000 */
[----:B------:R-:W-:Y:S01]  /*8ec0*/  IMAD.U32 R4, RZ, RZ, UR9 ;  /* 0x00000009ff047e24 */ /* 0x000fe2000f8e00ff */
[----:B------:R-:W-:Y:S01]  /*8ed0*/  @UP0 UMOV UR4, UR7 ;  /* 0x0000000700040c82 */ /* 0x000fe20008000000 */
[----:B------:R-:W-:Y:S01]  /*8ee0*/  @UP0 UMOV UR5, UR8 ;  /* 0x0000000800050c82 */ /* 0x000fe20008000000 */
[----:B------:R-:W-:Y:S05]  /*8ef0*/  @!P2 BRA `(.L_x_3232) ;  /* 0x000000000010a947 */ /* 0x000fea0003800000 */
[----:B------:R-:W1:Y:S02]  /*8f00*/  LDC.64 R2, c[0x0][0x788] ;  /* 0x0001e200ff027b82 */ /* 0x000e640000000a00 */
[----:B-1----:R-:W-:-:S05]  /*8f10*/  IMAD.WIDE R2, R9, 0x4, R2 ;  /* 0x0000000409027825 */ /* 0x002fca00078e0202 */
[----:B------:R1:W5:Y:S01]  /*8f20*/  LDG.E R4, desc[UR38][R2.64] ;  /* 0x0000002602047981 */ /* 0x000362000c1e1900 */
[----:B------:R-:W-:Y:S05]  /*8f30*/  BRA `(.L_x_3233) ;  /* 0x0000000000107947 */ /* 0x000fea0003800000 */
.L_x_3232:
[----:B------:R-:W-:Y:S05]  /*8f40*/  @!P0 BRA `(.L_x_3233) ;  /* 0x00000000000c8947 */ /* 0x000fea0003800000 */
[----:B------:R-:W2:Y:S04]  /*8f50*/  LDG.E R5, desc[UR38][R2.64] ;  /* 0x0000002602057981 */ /* 0x000ea8000c1e1900 */
[----:B------:R-:W2:Y:S02]  /*8f60*/  LDG.E R4, desc[UR38][R2.64+0x4] ;  /* 0x0000042602047981 */ /* 0x000ea4000c1e1900 */
[----:B--2---:R-:W-:-:S07]  /*8f70*/  IMAD.IADD R4, R4, 0x1, -R5 ;  /* 0x0000000104047824 */ /* 0x004fce00078e0a05 */
.L_x_3233:
[----:B-1---5:R-:W-:Y:S01]  /*8f80*/  IMAD R3, R0, 0x60, R13 ;  /* 0x0000006000037824 */ /* 0x022fe200078e020d */
[----:B------:R-:W-:Y:S01]  /*8f90*/  ULDC UR7, c[0x0][0x74c] ;  /* 0x0001d30000077ab9 */ /* 0x000fe20000000800 */
[----:B------:R-:W-:Y:S02]  /*8fa0*/  VIADD R13, R13, 0x3f ;  /* 0x0000003f0d0d7836 */ /* 0x000fe40000000000 */
[----:B------:R-:W-:Y:S01]  /*8fb0*/  IMAD.MOV.U32 R16, RZ, RZ, 0x1 ;  /* 0x00000001ff107424 */ /* 0x000fe200078e00ff */
[----:B------:R-:W-:Y:S02]  /*8fc0*/  IADD3 R3, R3, -UR7, -R4 ;  /* 0x8000000703037c10 */ /* 0x000fe4000fffe804 */
[----:B------:R-:W-:Y:S02]  /*8fd0*/  SHF.R.S32.HI R2, RZ, 0x1f, R13 ;  /* 0x0000001fff027819 */ /* 0x000fe4000001140d */
[----:B------:R-:W-:Y:S02]  /*8fe0*/  SHF.R.S32.HI R4, RZ, 0x1f, R3 ;  /* 0x0000001fff047819 */ /* 0x000fe40000011403 */
[----:B------:R-:W-:-:S02]  /*8ff0*/  LEA.HI R2, R2, R13, RZ, 0x6 ;  /* 0x0000000d02027211 */ /* 0x000fc400078f30ff */
[----:B------:R-:W-:-:S04]  /*9000*/  LEA.HI R4, R4, R3, RZ, 0x6 ;  /* 0x0000000304047211 */ /* 0x000fc800078f30ff */
[----:B------:R-:W-:Y:S02]  /*9010*/  SHF.R.S32.HI R3, RZ, 0x6, R4 ;  /* 0x00000006ff037819 */ /* 0x000fe40000011404 */
[----:B------:R-:W-:Y:S01]  /*9020*/  SHF.R.S32.HI R4, RZ, 0x6, R2 ;  /* 0x00000006ff047819 */ /* 0x000fe20000011402 */
[----:B------:R-:W-:Y:S01]  /*9030*/  IMAD.MOV.U32 R2, RZ, RZ, RZ ;  /* 0x000000ffff027224 */ /* 0x000fe200078e00ff */
[----:B------:R-:W-:-:S04]  /*9040*/  VIMNMX R5, RZ, R3, !PT ;  /* 0x00000003ff057248 */ /* 0x000fc80007fe0100 */
[----:B------:R-:W-:-:S13]  /*9050*/  ISETP.GT.AND P1, PT, R4, R5, PT ;  /* 0x000000050400720c */ /* 0x000fda0003f24270 */
[----:B------:R-:W-:Y:S05]  /*9060*/  @!P1 BRA `(.L_x_3230) ;  /* 0x00000020007c9947 */ /* 0x000fea0003800000 */
[----:B------:R-:W-:Y:S01]  /*9070*/  ISETP.NE.U32.AND P1, PT, R10, RZ, PT ;  /* 0x000000ff0a00720c */ /* 0x000fe20003f25070 */
[----:B------:R-:W-:Y:S01]  /*9080*/  USHF.R.S32.HI UR7, URZ, 0x1f, UR28 ;  /* 0x0000001f3f077899 */ /* 0x000fe2000801141c */
[----:B------:R-:W-:Y:S01]  /*9090*/  SHF.R.S32.HI R2, RZ, 0x1f, R9 ;  /* 0x0000001fff027819 */ /* 0x000fe20000011409 */
[----:B------:R-:W-:Y:S01]  /*90a0*/  ULDC.64 UR10, c[0x0][0x718] ;  /* 0x0001c600000a7ab9 */ /* 0x000fe20000000a00 */
[----:B------:R-:W-:Y:S01]  /*90b0*/  ISETP.NE.AND.EX P1, PT, R11, RZ, PT, P1 ;  /* 0x000000ff0b00720c */ /* 0x000fe20003f25310 */
[----:B------:R-:W-:Y:S01]  /*90c0*/  UMOV UR8, UR4 ;  /* 0x0000000400087c82 */ /* 0x000fe20008000000 */
[----:B------:R-:W-:Y:S01]  /*90d0*/  UMOV UR9, UR5 ;  /* 0x0000000500097c82 */ /* 0x000fe20008000000 */
[----:B------:R-:W-:Y:S01]  /*90e0*/  R2UR UR37, R9 ;  /* 0x00000000092572ca */ /* 0x000fe200000e0000 */
[----:B------:R-:W-:Y:S01]  /*90f0*/  UIMAD.WIDE.U32 UR4, UR28, UR10, UR8 ;  /* 0x0000000a1c0472a5 */ /* 0x000fe2000f8e0008 */
[----:B------:R-:W-:Y:S01]  /*9100*/  SEL R2, R2, RZ, !P1 ;  /* 0x000000ff02027207 */ /* 0x000fe20004800000 */
[----:B------:R-:W-:Y:S01]  /*9110*/  UIMAD UR10, UR7, UR10, URZ ;  /* 0x0000000a070a72a4 */ /* 0x000fe2000f8e023f */
[----:B------:R-:W-:Y:S01]  /*9120*/  R2UR UR35, R0 ;  /* 0x00000000002372ca */ /* 0x000fe200000e0000 */
[----:B------:R-:W-:Y:S01]  /*9130*/  ULDC.64 UR12, c[0x0][0x730] ;  /* 0x0001cc00000c7ab9 */ /* 0x000fe20000000a00 */
[----:B------:R-:W-:Y:S01]  /*9140*/  R2UR UR14, R2 ;  /* 0x00000000020e72ca */ /* 0x000fe200000e0000 */
[----:B------:R-:W-:Y:S01]  /*9150*/  UIMAD UR10, UR28, UR11, UR10 ;  /* 0x0000000b1c0a72a4 */ /* 0x000fe2000f8e020a */
[----:B------:R-:W-:Y:S01]  /*9160*/  BSSY B0, `(.L_x_3230) ;  /* 0x000020f000007945 */ /* 0x000fe20003800000 */
[----:B------:R-:W-:Y:S01]  /*9170*/  UIMAD UR7, UR7, UR12, URZ ;  /* 0x0000000c070772a4 */ /* 0x000fe2000f8e023f */
[----:B------:R-:W-:Y:S01]  /*9180*/  IMAD.MOV.U32 R2, RZ, RZ, RZ ;  /* 0x000000ffff027224 */ /* 0x000fe200078e00ff */
[----:B------:R-:W-:Y:S01]  /*9190*/  ULDC UR11, c[0x0][0x2e8] ;  /* 0x0000ba00000b7ab9 */ /* 0x000fe20000000800 */
[----:B------:R-:W-:Y:S01]  /*91a0*/  UIMAD.WIDE.U32 UR8, UR28, UR12, UR8 ;  /* 0x0000000c1c0872a5 */ /* 0x000fe2000f8e0008 */
[----:B------:R-:W-:Y:S01]  /*91b0*/  IMAD.MOV.U32 R16, RZ, RZ, 0x1 ;  /* 0x00000001ff107424 */ /* 0x000fe200078e00ff */
[----:B------:R-:W-:Y:S01]  /*91c0*/  UISETP.NE.AND UP0, UPT, UR11, 0x1, UPT ;  /* 0x000000010b00788c */ /* 0x000fe2000bf05270 */
[----:B------:R-:W-:Y:S01]  /*91d0*/  R2UR UR11, R12 ;  /* 0x000000000c0b72ca */ /* 0x000fe200000e0000 */
[----:B------:R-:W-:Y:S01]  /*91e0*/  UIMAD UR7, UR28, UR13, UR7 ;  /* 0x0000000d1c0772a4 */ /* 0x000fe2000f8e0207 */
[----:B------:R-:W-:Y:S01]  /*91f0*/  VOTEU.ANY UP1, P1 ;  /* 0x00000000003f7886 */ /* 0x000fe20000820100 */
[----:B------:R-:W-:-:S02]  /*9200*/  USEL UR29, UR37, URZ, !UP1 ;  /* 0x0000003f251d7287 */ /* 0x000fc4000c800000 */
[----:B------:R-:W-:Y:S01]  /*9210*/  VOTEU.ANY UP1, P0 ;  /* 0x00000000003f7886 */ /* 0x000fe20000020100 */
[----:B------:R-:W-:Y:S01]  /*9220*/  ELECT P0, URZ, PT ;  /* 0x00000000003f782f */ /* 0x000fe20003800000 */
[----:B------:R-:W-:Y:S01]  /*9230*/  ULDC.64 UR12, c[0x0][0x720] ;  /* 0x0001c800000c7ab9 */ /* 0x000fe20000000a00 */
[----:B------:R-:W-:Y:S01]  /*9240*/  UIADD3 UR9, UR9, UR7, URZ ;  /* 0x0000000709097290 */ /* 0x000fe2000fffe03f */
[----:B------:R-:W-:Y:S01]  /*9250*/  ULDC.64 UR16, c[0x0][0x738] ;  /* 0x0001ce0000107ab9 */ /* 0x000fe20000000a00 */
[----:B------:R-:W-:Y:S02]  /*9260*/  UIADD3 UR5, UR5, UR10, URZ ;  /* 0x0000000a05057290 */ /* 0x000fe4000fffe03f */
[----:B------:R-:W-:Y:S02]  /*9270*/  UIMAD UR7, UR14, UR12, URZ ;  /* 0x0000000c0e0772a4 */ /* 0x000fe4000f8e023f */
[----:B------:R-:W-:Y:S02]  /*9280*/  UIMAD UR10, UR14, UR16, URZ ;  /* 0x000000100e0a72a4 */ /* 0x000fe4000f8e023f */
[----:B------:R-:W-:-:S02]  /*9290*/  UIMAD.WIDE.U32 UR14, UR16, UR29, UR8 ;  /* 0x0000001d100e72a5 */ /* 0x000fc4000f8e0008 */
[----:B------:R-:W-:Y:S01]  /*92a0*/  UIMAD.WIDE.U32 UR22, UR12, UR29, UR4 ;  /* 0x0000001d0c1672a5 */ /* 0x000fe2000f8e0004 */
[----:B------:R-:W-:Y:S01]  /*92b0*/  @UP0 ULDC UR8, c[0x0][0x2ec] ;  /* 0x0000bb0000080ab9 */ /* 0x000fe20000000800 */
[----:B------:R-:W-:Y:S02]  /*92c0*/  UIMAD UR5, UR13, UR29, UR7 ;  /* 0x0000001d0d0572a4 */ /* 0x000fe4000f8e0207 */
[----:B------:R-:W-:Y:S01]  /*92d0*/  UIMAD.WIDE.U32 UR8, UR28, UR8, URZ ;  /* 0x000000081c0872a5 */ /* 0x000fe2000f8e003f */
[----:B------:R-:W-:Y:S01]  /*92e0*/  @UP0 ULDC UR7, c[0x0][0x2f0] ;  /* 0x0000bc0000070ab9 */ /* 0x000fe20000000800 */
[----:B------:R-:W-:Y:S01]  /*92f0*/  UMOV UR36, UR28 ;  /* 0x0000001c00247c82 */ /* 0x000fe20008000000 */
[----:B------:R-:W-:Y:S02]  /*9300*/  UIMAD UR4, UR17, UR29, UR10 ;  /* 0x0000001d110472a4 */ /* 0x000fe4000f8e020a */
[----:B------:R-:W-:Y:S02]  /*9310*/  USEL UR37, UR37, URZ, !UP1 ;  /* 0x0000003f25257287 */ /* 0x000fe4000c800000 */
[----:B------:R-:W-:-:S02]  /*9320*/  UIMAD UR35, UR35, 0x60, UR11 ;  /* 0x00000060232378a4 */ /* 0x000fc4000f8e020b */
        /* <DEDUP_REMOVED lines=14> */
.L_x_3262:
        /* <DEDUP_REMOVED lines=9> */
.L_x_3236:
        /* <DEDUP_REMOVED lines=112> */
.L_x_3247:
[----:B-1----:R-:W-:-:S05]  /*9ba0*/  IMAD.MOV.U32 R6, RZ, RZ, 0x1 ;  /* 0x00000001ff067424 */ /* 0x002fca00078e00ff */
[----:B------:R-:W-:-:S04]  /*9bb0*/  SHF.L.U32 R6, R6, 0x1f, RZ ;  /* 0x0000001f06067819 */ /* 0x000fc800000006ff */
[----:B------:R-:W1:Y:S02]  /*9bc0*/  SYNCS.PHASECHK.TRANS64.TRYWAIT P1, [R0+URZ+0x36438], R6 ;  /* 0x03643806000075a7 */ /* 0x000e64000802017f */
[----:B-1----:R-:W-:Y:S05]  /*9bd0*/  @!P1 BRA `(.L_x_3239) ;  /* 0x0000001800a09947 */ /* 0x002fea0003800000 */
.L_x_3263:
[----:B------:R-:W-:Y:S05]  /*9be0*/  @P0 BRA `(.L_x_3240) ;  /* 0x0000000000140947 */ /* 0x000fea0003800000 */
[----:B------:R-:W-:Y:S01]  /*9bf0*/  ISETP.NE.AND P1, PT, R18, RZ, PT ;  /* 0x000000ff1200720c */ /* 0x000fe20003f25270 */
[----:B------:R-:W-:-:S04]  /*9c00*/  IMAD.MOV.U32 R3, RZ, RZ, 0x6100 ;  /* 0x00006100ff037424 */ /* 0x000fc800078e00ff */
[----:B------:R2:W-:Y:S08]  /*9c10*/  SYNCS.ARRIVE.TRANS64 RZ, [R0+URZ+0x36430], R3 ;  /* 0x0364300300ff79a7 */ /* 0x0005f0000800003f */
[----:B------:R-:W-:Y:S05]  /*9c20*/  @!P1 BRA `(.L_x_3240) ;  /* 0x0000000000049947 */ /* 0x000fea0003800000 */
[----:B------:R-:W-:Y:S01]  /*9c30*/  BPT.TRAP 0x1 ;  /* 0x000000040000795c */ /* 0x000fe20000300000 */
.L_x_3240:
        /* <DEDUP_REMOVED lines=48> */
.L_x_3264:
[----:B------:R-:W-:Y:S05]  /*9f40*/  @P0 BRA `(.L_x_3242) ;  /* 0x0000000000140947 */ /* 0x000fea0003800000 */
[----:B------:R-:W-:Y:S01]  /*9f50*/  ISETP.NE.AND P1, PT, R18, RZ, PT ;  /* 0x000000ff1200720c */ /* 0x000fe20003f25270 */
[----:B--2---:R-:W-:-:S04]  /*9f60*/  IMAD.MOV.U32 R3, RZ, RZ, 0x6100 ;  /* 0x00006100ff037424 */ /* 0x004fc800078e00ff */
[----:B------:R3:W-:Y:S08]  /*9f70*/  SYNCS.ARRIVE.TRANS64 RZ, [R0+URZ+0x36418], R3 ;  /* 0x0364180300ff79a7 */ /* 0x0007f0000800003f */
[----:B------:R-:W-:Y:S05]  /*9f80*/  @!P1 BRA `(.L_x_3242) ;  /* 0x0000000000049947 */ /* 0x000fea0003800000 */
[----:B------:R-:W-:Y:S01]  /*9f90*/  BPT.TRAP 0x1 ;  /* 0x000000040000795c */ /* 0x000fe20000300000 */
.L_x_3242:
        /* <DEDUP_REMOVED lines=47> */
.L_x_3265:
        /* <DEDUP_REMOVED lines=8> */
.L_x_3244:
        /* <DEDUP_REMOVED lines=37> */
.L_x_3267:
[----:B------:R-:W-:Y:S05]  /*a560*/  @P0 BRA `(.L_x_3246) ;  /* 0x0000000000140947 */ /* 0x000fea0003800000 */
[----:B------:R-:W-:Y:S01]  /*a570*/  ISETP.NE.AND P1, PT, R18, RZ, PT ;  /* 0x000000ff1200720c */ /* 0x000fe20003f25270 */
[----:B--2---:R-:W-:-:S04]  /*a580*/  IMAD.MOV.U32 R5, RZ, RZ, 0x6100 ;  /* 0x00006100ff057424 */ /* 0x004fc800078e00ff */
[----:B------:R3:W-:Y:S08]  /*a590*/  SYNCS.ARRIVE.TRANS64 RZ, [R0+URZ+0x36410], R5 ;  /* 0x0364100500ff79a7 */ /* 0x0007f0000800003f */
[----:B------:R-:W-:Y:S05]  /*a5a0*/  @!P1 BRA `(.L_x_3246) ;  /* 0x0000000000049947 */ /* 0x000fea0003800000 */
[----:B------:R-:W-:Y:S01]  /*a5b0*/  BPT.TRAP 0x1 ;  /* 0x000000040000795c */ /* 0x000fe20000300000 */
.L_x_3246:
        /* <DEDUP_REMOVED lines=44> */
.L_x_3238:
[----:B------:R-:W-:Y:S01]  /*a880*/  ISETP.NE.AND P1, PT, R20, RZ, PT ;  /* 0x000000ff1400720c */ /* 0x000fe20003f25270 */
[----:B------:R-:W-:Y:S02]  /*a890*/  IMAD.MOV.U32 R16, RZ, RZ, 0x1 ;  /* 0x00000001ff107424 */ /* 0x000fe400078e00ff */
[----:B------:R-:W-:-:S10]  /*a8a0*/  IMAD.MOV.U32 R5, RZ, RZ, R14 ;  /* 0x000000ffff057224 */ /* 0x000fd400078e000e */
[----:B------:R-:W-:Y:S05]  /*a8b0*/  @!P1 BRA `(.L_x_3237) ;  /* 0x00000004008c9947 */ /* 0x000fea0003800000 */
[----:B------:R-:W2:Y:S02]  /*a8c0*/  SYNCS.PHASECHK.TRANS64.TRYWAIT P1, [R0+URZ+0x36438], R6 ;  /* 0x03643806000075a7 */ /* 0x000ea4000802017f */
[----:B--2---:R-:W-:Y:S05]  /*a8d0*/  @!P1 BRA `(.L_x_3248) ;  /* 0x0000000c00c09947 */ /* 0x004fea0003800000 */
.L_x_3268:
[----:B------:R-:W-:Y:S05]  /*a8e0*/  @P0 BRA `(.L_x_3249) ;  /* 0x0000000000140947 */ /* 0x000fea0003800000 */
[----:B------:R-:W-:Y:S01]  /*a8f0*/  ISETP.NE.AND P1, PT, R18, RZ, PT ;  /* 0x000000ff1200720c */ /* 0x000fe20003f25270 */
[----:B------:R-:W-:-:S04]  /*a900*/  IMAD.MOV.U32 R5, RZ, RZ, 0x6100 ;  /* 0x00006100ff057424 */ /* 0x000fc800078e00ff */
[----:B------:R3:W-:Y:S08]  /*a910*/  SYNCS.ARRIVE.TRANS64 RZ, [R0+URZ+0x36430], R5 ;  /* 0x0364300500ff79a7 */ /* 0x0007f0000800003f */
[----:B------:R-:W-:Y:S05]  /*a920*/  @!P1 BRA `(.L_x_3249) ;  /* 0x0000000000049947 */ /* 0x000fea0003800000 */
[----:B------:R-:W-:Y:S01]  /*a930*/  BPT.TRAP 0x1 ;  /* 0x000000040000795c */ /* 0x000fe20000300000 */
.L_x_3249:
        /* <DEDUP_REMOVED lines=42> */
.L_x_3269:
[----:B------:R-:W-:Y:S01]  /*abe0*/  IMAD.MOV.U32 R16, RZ, RZ, RZ ;  /* 0x000000ffff107224 */ /* 0x000fe200078e00ff */
[----:B------:R-:W-:Y:S06]  /*abf0*/  @P0 BRA `(.L_x_3251) ;  /* 0x0000000000140947 */ /* 0x000fec0003800000 */
[----:B------:R-:W-:Y:S01]  /*ac00*/  ISETP.NE.AND P1, PT, R18, RZ, PT ;  /* 0x000000ff1200720c */ /* 0x000fe20003f25270 */
[----:B-1----:R-:W-:-:S04]  /*ac10*/  IMAD.MOV.U32 R5, RZ, RZ, 0x6100 ;  /* 0x00006100ff057424 */ /* 0x002fc800078e00ff */
[----:B------:R2:W-:Y:S08]  /*ac20*/  SYNCS.ARRIVE.TRANS64 RZ, [R0+URZ+0x36418], R5 ;  /* 0x0364180500ff79a7 */ /* 0x0005f0000800003f */
[----:B------:R-:W-:Y:S05]  /*ac30*/  @!P1 BRA `(.L_x_3251) ;  /* 0x0000000000049947 */ /* 0x000fea0003800000 */
[----:B------:R-:W-:Y:S01]  /*ac40*/  BPT.TRAP 0x1 ;  /* 0x000000040000795c */ /* 0x000fe20000300000 */
.L_x_3251:
        /* <DEDUP_REMOVED lines=42> */
.L_x_3237:
[----:B------:R-:W-:-:S04]  /*aef0*/  SHF.L.U32 R3, R16, 0x1f, RZ ;  /* 0x0000001f10037819 */ /* 0x000fc800000006ff */
[----:B------:R-:W2:Y:S02]  /*af00*/  SYNCS.PHASECHK.TRANS64.TRYWAIT P1, [R0+URZ+0x36438], R3 ;  /* 0x03643803000075a7 */ /* 0x000ea4000802017f */
[----:B--2---:R-:W-:Y:S05]  /*af10*/  @!P1 BRA `(.L_x_3252) ;  /* 0x0000000800589947 */ /* 0x004fea0003800000 */
.L_x_3270:
[----:B------:R-:W-:Y:S05]  /*af20*/  @P0 BRA `(.L_x_3253) ;  /* 0x0000000000180947 */ /* 0x000fea0003800000 */
[----:B------:R-:W3:Y:S01]  /*af30*/  S2R R2, SR_TID.X ;  /* 0x0000000000027919 */ /* 0x000ee20000002100 */
[----:B--2---:R-:W-:-:S04]  /*af40*/  IMAD.MOV.U32 R3, RZ, RZ, 0x6100 ;  /* 0x00006100ff037424 */ /* 0x004fc800078e00ff */
[----:B------:R4:W-:Y:S01]  /*af50*/  SYNCS.ARRIVE.TRANS64 RZ, [R0+URZ+0x36430], R3 ;  /* 0x0364300300ff79a7 */ /* 0x0009e2000800003f */
[----:B---3--:R-:W-:-:S13]  /*af60*/  LOP3.LUT P0, RZ, R2, 0x1f, RZ, 0xc0, !PT ;  /* 0x0000001f02ff7812 */ /* 0x008fda000780c0ff */
[----:B----4-:R-:W-:Y:S05]  /*af70*/  @!P0 BRA `(.L_x_3253) ;  /* 0x0000000000048947 */ /* 0x010fea0003800000 */
[----:B------:R-:W-:Y:S01]  /*af80*/  BPT.TRAP 0x1 ;  /* 0x000000040000795c */ /* 0x000fe20000300000 */
.L_x_3253:
        /* <DEDUP_REMOVED lines=22> */
[----:B------:R-:W-:Y:S01]  /*b0f0*/  SEL R8, RZ, 0x1, P0 ;  /* 0x00000001ff087807 */ /* 0x000fe20000000000 */
        /* <DEDUP_REMOVED lines=20> */
[----:B---3--:R-:W-:Y:S01]  /*b240*/  NOP ;  /* 0x0000000000007918 */ /* 0x008fe20000000000 */
.L_x_3234:
[----:B------:R-:W-:Y:S05]  /*b250*/  BSYNC B0 ;  /* 0x0000000000007941 */ /* 0x000fea0003800000 */
.L_x_3230:
[----:B------:R-:W-:-:S03]  /*b260*/  UMOV UR7, 0xffffffff ;  /* 0xffffffff00077882 */ /* 0x000fc60000000000 */
[----:B------:R-:W-:Y:S05]  /*b270*/  BRA.DIV UR7, `(.L_x_3254) ;  /* 0x0000000607947947 */ /* 0x000fea000b800000 */
[----:B------:R-:W-:-:S13]  /*b280*/  ELECT P6, URZ, PT ;  /* 0x00000000003f782f */ /* 0x000fda00038c0000 */
.L_x_3273:
[----:B------:R-:W-:Y:S05]  /*b290*/  @!P6 BRA `(.L_x_3112) ;  /* 0x000000000074e947 */ /* 0x000fea0003800000 */
[----:B-12---:R-:W2:Y:S02]  /*b2a0*/  LDL.LU R0, [R1+0x4] ;  /* 0x0000040001007983 */ /* 0x006ea40000300800 */
[----:B--2---:R-:W-:-:S04]  /*b2b0*/  LOP3.LUT R0, R0, 0x2, RZ, 0xfc, !PT ;  /* 0x0000000200007812 */ /* 0x004fc800078efcff */
[----:B------:R-:W-:-:S13]  /*b2c0*/  ISETP.NE.AND P2, PT, R0, 0x3, PT ;  /* 0x000000030000780c */ /* 0x000fda0003f45270 */
[----:B------:R-:W-:Y:S05]  /*b2d0*/  @!P2 BRA `(.L_x_3255) ;  /* 0x000000000004a947 */ /* 0x000fea0003800000 */
[----:B------:R-:W-:Y:S01]  /*b2e0*/  BPT.TRAP 0x1 ;  /* 0x000000040000795c */ /* 0x000fe20000300000 */
.L_x_3255:
        /* <DEDUP_REMOVED lines=15> */
.L_x_3274:
[----:B------:R-:W2:Y:S02]  /*b3e0*/  SYNCS.PHASECHK.TRANS64.TRYWAIT P0, [R3+URZ], R2 ;  /* 0x00000002030075a7 */ /* 0x000ea4000800017f */
[----:B--2---:R-:W-:Y:S05]  /*b3f0*/  @!P0 BRA `(.L_x_3257) ;  /* 0x0000000400688947 */ /* 0x004fea0003800000 */
.L_x_3275:
[----:B------:R-:W-:Y:S05]  /*b400*/  @!P2 BRA `(.L_x_3258) ;  /* 0x000000000004a947 */ /* 0x000fea0003800000 */
[----:B------:R-:W-:Y:S01]  /*b410*/  BPT.TRAP 0x1 ;  /* 0x000000040000795c */ /* 0x000fe20000300000 */
.L_x_3258:
[----:B------:R-:W-:-:S07]  /*b420*/  SHF.L.U32 R16, R16, 0x1f, RZ ;  /* 0x0000001f10107819 */ /* 0x000fce00000006ff */
.L_x_3259:
[----:B---3--:R3:W4:Y:S02]  /*b430*/  SYNCS.PHASECHK.TRANS64.TRYWAIT P0, [R9+URZ+0x36438], R16 ;  /* 0x03643810090075a7 */ /* 0x008724000800017f */
[----:B----4-:R-:W-:Y:S05]  /*b440*/  @!P0 NANOSLEEP.SYNCS 0x989680 ;  /* 0x009896800000895d */ /* 0x010fea0003900000 */
[----:B------:R-:W4:Y:S02]  /*b450*/  @!P0 SYNCS.PHASECHK.TRANS64 P0, [R9+URZ+0x36438], R16 ;  /* 0x03643810090085a7 */ /* 0x000f24000800007f */
[----:B----4-:R-:W-:Y:S05]  /*b460*/  @!P0 BRA `(.L_x_3259) ;  /* 0xfffffffc00f08947 */ /* 0x010fea000383ffff */
.L_x_3112:
[----:B------:R-:W-:Y:S05]  /*b470*/  BSYNC B6 ;  /* 0x0000000000067941 */ /* 0x000fea0003800000 */
.L_x_3104:
[----:B------:R-:W-:Y:S05]  /*b480*/  EXIT ;  /* 0x000000000000794d */ /* 0x000fea0003800000 */
.L_x_3122:
[----:B------:R-:W-:Y:S02]  /*b490*/  IMAD.MOV.U32 R12, RZ, RZ, RZ ;  /* 0x000000ffff0c7224 */ /* 0x000fe400078e00ff */
[----:B------:R-:W-:Y:S02]  /*b4a0*/  IMAD.MOV.U32 R11, RZ, RZ, 0x1f ;  /* 0x0000001fff0b7424 */ /* 0x000fe400078e00ff */
[----:B------:R-:W-:-:S07]  /*b4b0*/  IMAD.MOV.U32 R15, RZ, RZ, -0x1 ;  /* 0xffffffffff0f7424 */ /* 0x000fce00078e00ff */
[----:B---3--:R-:W-:Y:S05]  /*b4c0*/  WARPSYNC.COLLECTIVE R15, `(.L_x_3260) ;  /* 0x000000000f087348 */ /* 0x008fea0003c00000 */
[----:B------:R1:W2:Y:S02]  /*b4d0*/  SHFL.IDX P6, R14, R13, R12, R11 ;  /* 0x0000000c0d0e7389 */ /* 0x0002a400000c000b */
[----:B-123--:R-:W-:Y:S01]  /*b4e0*/  ENDCOLLECTIVE ;  /* 0x000000000000791b */ /* 0x00efe20003800000 */
.L_x_3260:
[----:B------:R-:W-:Y:S05]  /*b4f0*/  BRA `(.L_x_3261) ;  /* 0xffffff60004c7947 */ /* 0x000fea000383ffff */
.L_x_3124:
[----:B--2---:R-:W-:-:S04]  /*b500*/  IMAD.U32 R0, RZ, RZ, UR36 ;  /* 0x00000024ff007e24 */ /* 0x004fc8000f8e00ff */
[----:B------:R2:W4:Y:S03]  /*b510*/  SYNCS.PHASECHK.TRANS64.TRYWAIT P0, [R0+URZ+0x36400], R10 ;  /* 0x0364000a000075a7 */ /* 0x000526000800017f */
[----:B----4-:R-:W-:Y:S05]  /*b520*/  @!P0 NANOSLEEP.SYNCS 0x989680 ;  /* 0x009896800000895d */ /* 0x010fea0003900000 */
[----:B------:R-:W4:Y:S02]  /*b530*/  @!P0 SYNCS.PHASECHK.TRANS64 P0, [R0+URZ+0x36400], R10 ;  /* 0x0364000a000085a7 */ /* 0x000f24000800007f */
[----:B----4-:R-:W-:Y:S05]  /*b540*/  @!P0 BRA `(.L_x_3124) ;  /* 0xfffffffc00ec8947 */ /* 0x010fea000383ffff */
[----:B------:R-:W-:Y:S05]  /*b550*/  BRA `(.L_x_3123) ;  /* 0xffffff6000887947 */ /* 0x000fea000383ffff */
.L_x_3128:
[----:B---3--:R3:W4:Y:S02]  /*b560*/  SYNCS.PHASECHK.TRANS64.TRYWAIT P1, [R3+URZ+0x36410], R10 ;  /* 0x0364100a030075a7 */ /* 0x008724000802017f */
[----:B----4-:R-:W-:Y:S05]  /*b570*/  @!P1 NANOSLEEP.SYNCS 0x989680 ;  /* 0x009896800000995d */ /* 0x010fea0003900000 */
[----:B------:R-:W4:Y:S02]  /*b580*/  @!P1 SYNCS.PHASECHK.TRANS64 P1, [R3+URZ+0x36410], R10 ;  /* 0x0364100a030095a7 */ /* 0x000f24000802007f */
[----:B----4-:R-:W-:Y:S05]  /*b590*/  @!P1 BRA `(.L_x_3128) ;  /* 0xfffffffc00f09947 */ /* 0x010fea000383ffff */
[----:B------:R-:W-:Y:S05]  /*b5a0*/  BRA `(.L_x_3127) ;  /* 0xffffff6800487947 */ /* 0x000fea000383ffff */
.L_x_3132:
[----:B-1----:R-:W-:-:S04]  /*b5b0*/  IMAD.U32 R121, RZ, RZ, UR36 ;  /* 0x00000024ff797e24 */ /* 0x002fc8000f8e00ff */
[----:B------:R1:W2:Y:S03]  /*b5c0*/  SYNCS.PHASECHK.TRANS64.TRYWAIT P1, [R121+URZ+0x36430], R14 ;  /* 0x0364300e790075a7 */ /* 0x0002a6000802017f */
[----:B--2---:R-:W-:Y:S05]  /*b5d0*/  @!P1 NANOSLEEP.SYNCS 0x989680 ;  /* 0x009896800000995d */ /* 0x004fea0003900000 */
[----:B------:R-:W2:Y:S02]  /*b5e0*/  @!P1 SYNCS.PHASECHK.TRANS64 P1, [R121+URZ+0x36430], R14 ;  /* 0x0364300e790095a7 */ /* 0x000ea4000802007f */
[----:B--2---:R-:W-:Y:S05]  /*b5f0*/  @!P1 BRA `(.L_x_3132) ;  /* 0xfffffffc00ec9947 */ /* 0x004fea000383ffff */
[----:B------:R-:W-:Y:S05]  /*b600*/  BRA `(.L_x_3131) ;  /* 0xffffff70006c7947 */ /* 0x000fea000383ffff */
.L_x_3235:
[----:B-1----:R1:W2:Y:S02]  /*b610*/  SYNCS.PHASECHK.TRANS64.TRYWAIT P1, [R0+URZ+0x36420], R6 ;  /* 0x03642006000075a7 */ /* 0x0022a4000802017f */
[----:B--2---:R-:W-:Y:S05]  /*b620*/  @!P1 NANOSLEEP.SYNCS 0x989680 ;  /* 0x009896800000995d */ /* 0x004fea0003900000 */
[----:B------:R-:W2:Y:S02]  /*b630*/  @!P1 SYNCS.PHASECHK.TRANS64 P1, [R0+URZ+0x36420], R6 ;  /* 0x03642006000095a7 */ /* 0x000ea4000802007f */
[----:B--2---:R-:W-:Y:S05]  /*b640*/  @!P1 BRA `(.L_x_3235) ;  /* 0xfffffffc00f09947 */ /* 0x004fea000383ffff */
[----:B------:R-:W-:Y:S05]  /*b650*/  BRA `(.L_x_3262) ;  /* 0xffffffdc006c7947 */ /* 0x000fea000383ffff */
.L_x_3239:
[----:B-1----:R1:W2:Y:S02]  /*b660*/  SYNCS.PHASECHK.TRANS64.TRYWAIT P1, [R0+URZ+0x36438], R6 ;  /* 0x03643806000075a7 */ /* 0x0022a4000802017f */
[----:B--2---:R-:W-:Y:S05]  /*b670*/  @!P1 NANOSLEEP.SYNCS 0x989680 ;  /* 0x009896800000995d */ /* 0x004fea0003900000 */
[----:B------:R-:W2:Y:S02]  /*b680*/  @!P1 SYNCS.PHASECHK.TRANS64 P1, [R0+URZ+0x36438], R6 ;  /* 0x03643806000095a7 */ /* 0x000ea4000802007f */
[----:B--2---:R-:W-:Y:S05]  /*b690*/  @!P1 BRA `(.L_x_3239) ;  /* 0xfffffffc00f09947 */ /* 0x004fea000383ffff */
[----:B------:R-:W-:Y:S05]  /*b6a0*/  BRA `(.L_x_3263) ;  /* 0xffffffe4004c7947 */ /* 0x000fea000383ffff */
.L_x_3241:
[----:B--2---:R2:W3:Y:S02]  /*b6b0*/  SYNCS.PHASECHK.TRANS64.TRYWAIT P1, [R0+URZ+0x36428], R3 ;  /* 0x03642803000075a7 */ /* 0x0044e4000802017f */
[----:B---3--:R-:W-:Y:S05]  /*b6c0*/  @!P1 NANOSLEEP.SYNCS 0x989680 ;  /* 0x009896800000995d */ /* 0x008fea0003900000 */
[----:B------:R-:W3:Y:S02]  /*b6d0*/  @!P1 SYNCS.PHASECHK.TRANS64 P1, [R0+URZ+0x36428], R3 ;  /* 0x03642803000095a7 */ /* 0x000ee4000802007f */
[----:B---3--:R-:W-:Y:S05]  /*b6e0*/  @!P1 BRA `(.L_x_3241) ;  /* 0xfffffffc00f09947 */ /* 0x008fea000383ffff */
[----:B------:R-:W-:Y:S05]  /*b6f0*/  BRA `(.L_x_3264) ;  /* 0xffffffe800107947 */ /* 0x000fea000383ffff */
.L_x_3243:
        /* <DEDUP_REMOVED lines=8> */
.L_x_3245:
[----:B------:R-:W-:-:S07]  /*b780*/  SHF.L.U32 R5, R7, 0x1f, RZ ;  /* 0x0000001f07057819 */ /* 0x000fce00000006ff */
.L_x_3266:
[----:B--2---:R2:W3:Y:S02]  /*b790*/  SYNCS.PHASECHK.TRANS64.TRYWAIT P1, [R0+URZ+0x36420], R5 ;  /* 0x03642005000075a7 */ /* 0x0044e4000802017f */
[----:B---3--:R-:W-:Y:S05]  /*b7a0*/  @!P1 NANOSLEEP.SYNCS 0x989680 ;  /* 0x009896800000995d */ /* 0x008fea0003900000 */
[----:B------:R-:W3:Y:S02]  /*b7b0*/  @!P1 SYNCS.PHASECHK.TRANS64 P1, [R0+URZ+0x36420], R5 ;  /* 0x03642005000095a7 */ /* 0x000ee4000802007f */
[----:B---3--:R-:W-:Y:S05]  /*b7c0*/  @!P1 BRA `(.L_x_3266) ;  /* 0xfffffffc00f09947 */ /* 0x008fea000383ffff */
[----:B------:R-:W-:Y:S05]  /*b7d0*/  BRA `(.L_x_3267) ;  /* 0xffffffec00607947 */ /* 0x000fea000383ffff */
.L_x_3248:
[----:B--2---:R2:W3:Y:S02]  /*b7e0*/  SYNCS.PHASECHK.TRANS64.TRYWAIT P1, [R0+URZ+0x36438], R6 ;  /* 0x03643806000075a7 */ /* 0x0044e4000802017f */
[----:B---3--:R-:W-:Y:S05]  /*b7f0*/  @!P1 NANOSLEEP.SYNCS 0x989680 ;  /* 0x009896800000995d */ /* 0x008fea0003900000 */
[----:B------:R-:W3:Y:S02]  /*b800*/  @!P1 SYNCS.PHASECHK.TRANS64 P1, [R0+URZ+0x36438], R6 ;  /* 0x03643806000095a7 */ /* 0x000ee4000802007f */
[----:B---3--:R-:W-:Y:S05]  /*b810*/  @!P1 BRA `(.L_x_3248) ;  /* 0xfffffffc00f09947 */ /* 0x008fea000383ffff */
[----:B------:R-:W-:Y:S05]  /*b820*/  BRA `(.L_x_3268) ;  /* 0xfffffff0002c7947 */ /* 0x000fea000383ffff */
.L_x_3250:
[----:B-1----:R1:W2:Y:S02]  /*b830*/  SYNCS.PHASECHK.TRANS64.TRYWAIT P1, [R0+URZ+0x36428], R5 ;  /* 0x03642805000075a7 */ /* 0x0022a4000802017f */
[----:B--2---:R-:W-:Y:S05]  /*b840*/  @!P1 NANOSLEEP.SYNCS 0x989680 ;  /* 0x009896800000995d */ /* 0x004fea0003900000 */
[----:B------:R-:W2:Y:S02]  /*b850*/  @!P1 SYNCS.PHASECHK.TRANS64 P1, [R0+URZ+0x36428], R5 ;  /* 0x03642805000095a7 */ /* 0x000ea4000802007f */
[----:B--2---:R-:W-:Y:S05]  /*b860*/  @!P1 BRA `(.L_x_3250) ;  /* 0xfffffffc00f09947 */ /* 0x004fea000383ffff */
[----:B------:R-:W-:Y:S05]  /*b870*/  BRA `(.L_x_3269) ;  /* 0xfffffff000d87947 */ /* 0x000fea000383ffff */
.L_x_3252:
[----:B--2---:R2:W3:Y:S02]  /*b880*/  SYNCS.PHASECHK.TRANS64.TRYWAIT P1, [R0+URZ+0x36438], R3 ;  /* 0x03643803000075a7 */ /* 0x0044e4000802017f */
[----:B---3--:R-:W-:Y:S05]  /*b890*/  @!P1 NANOSLEEP.SYNCS 0x989680 ;  /* 0x009896800000995d */ /* 0x008fea0003900000 */
[----:B------:R-:W3:Y:S02]  /*b8a0*/  @!P1 SYNCS.PHASECHK.TRANS64 P1, [R0+URZ+0x36438], R3 ;  /* 0x03643803000095a7 */ /* 0x000ee4000802007f */
[----:B---3--:R-:W-:Y:S05]  /*b8b0*/  @!P1 BRA `(.L_x_3252) ;  /* 0xfffffffc00f09947 */ /* 0x008fea000383ffff */
[----:B------:R-:W-:Y:S05]  /*b8c0*/  BRA `(.L_x_3270) ;  /* 0xfffffff400947947 */ /* 0x000fea000383ffff */
.L_x_3254:
[----:B------:R-:W-:Y:S01]  /*b8d0*/  BSSY B0, `(.L_x_3271) ;  /* 0x0000006000007945 */ /* 0x000fe20003800000 */
[----:B------:R-:W-:-:S07]  /*b8e0*/  IMAD.MOV.U32 R15, RZ, RZ, -0x1 ;  /* 0xffffffffff0f7424 */ /* 0x000fce00078e00ff */
[----:B-12---:R-:W-:Y:S05]  /*b8f0*/  WARPSYNC.COLLECTIVE R15, `(.L_x_3272) ;  /* 0x000000000f0c7348 */ /* 0x006fea0003c00000 */
[----:B------:R-:W-:Y:S02]  /*b900*/  ELECT P6, UR62, PT ;  /* 0x00000000003e782f */ /* 0x000fe400038c0000 */
[----:B------:R-:W-:Y:S01]  /*b910*/  MOV R14, UR62 ;  /* 0x0000003e000e7c02 */ /* 0x000fe20008000f00 */
[----:B-12---:R-:W-:Y:S10]  /*b920*/  ENDCOLLECTIVE ;  /* 0x000000000000791b */ /* 0x006ff40003800000 */
.L_x_3272:
[----:B------:R-:W-:Y:S05]  /*b930*/  BSYNC B0 ;  /* 0x0000000000007941 */ /* 0x000fea0003800000 */
.L_x_3271:
[----:B------:R-:W-:Y:S05]  /*b940*/  BRA `(.L_x_3273) ;  /* 0xfffffff800507947 */ /* 0x000fea000383ffff */
.L_x_3256:
[----:B-1----:R1:W2:Y:S02]  /*b950*/  SYNCS.PHASECHK.TRANS64.TRYWAIT P0, [R7+URZ], R0 ;  /* 0x00000000070075a7 */ /* 0x0022a4000800017f */
[----:B--2---:R-:W-:Y:S05]  /*b960*/  @!P0 NANOSLEEP.SYNCS 0x989680 ;  /* 0x009896800000895d */ /* 0x004fea0003900000 */
[----:B------:R-:W2:Y:S02]  /*b970*/  @!P0 SYNCS.PHASECHK.TRANS64 P0, [R7+URZ], R0 ;  /* 0x00000000070085a7 */ /* 0x000ea4000800007f */
[----:B--2---:R-:W-:Y:S05]  /*b980*/  @!P0 BRA `(.L_x_3256) ;  /* 0xfffffffc00f08947 */ /* 0x004fea000383ffff */
[----:B------:R-:W-:Y:S05]  /*b990*/  BRA `(.L_x_3274) ;  /* 0xfffffff800907947 */ /* 0x000fea000383ffff */
.L_x_3257:
[----:B--2---:R2:W3:Y:S02]  /*b9a0*/  SYNCS.PHASECHK.TRANS64.TRYWAIT P0, [R3+URZ], R2 ;  /* 0x00000002030075a7 */ /* 0x0044e4000800017f */
[----:B---3--:R-:W-:Y:S05]  /*b9b0*/  @!P0 NANOSLEEP.SYNCS 0x989680 ;  /* 0x009896800000895d */ /* 0x008fea0003900000 */
[----:B------:R-:W3:Y:S02]  /*b9c0*/  @!P0 SYNCS.PHASECHK.TRANS64 P0, [R3+URZ], R2 ;  /* 0x00000002030085a7 */ /* 0x000ee4000800007f */
[----:B---3--:R-:W-:Y:S05]  /*b9d0*/  @!P0 BRA `(.L_x_3257) ;  /* 0xfffffffc00f08947 */ /* 0x008fea000383ffff */
[----:B------:R-:W-:Y:S05]  /*b9e0*/  BRA `(.L_x_3275) ;  /* 0xfffffff800847947 */ /* 0x000fea000383ffff */
.L_x_3276:
        /* <DEDUP_REMOVED lines=9> */
.L_x_7669:


//--------------------- .text._ZN7cutlass13device_kernelIN5flash11enable_sm90INS1_16FlashAttnBwdSm90INS1_25CollectiveMainloopBwdSm90ILi2ELi1ELi1EN4cute5tupleIJNS5_1CILi1EEES8_S8_EEENS6_IJNS7_ILi64EEENS7_ILi96EEENS7_ILi192EEEEEENS_6half_tEfNS_4arch4Sm90ELb1ELb0ELb1ELb1ELb1ELb0ELb1ELb0ELi3ELi1ELi1ELi1ELb0EEENS1_21CollectiveEpilogueBwdISD_SE_SG_Li384ELb1ELb1ELi3EEENS1_25SingleTileBwdLPTSchedulerILb1ELi96ELb1EEEEEEEEEvNT_6ParamsE --------------------------
	.section	.text._ZN7cutlass13device_kernelIN5flash11enable_sm90INS1_16FlashAttnBwdSm90INS1_25CollectiveMainloopBwdSm90ILi2ELi1ELi1EN4cute5tupleIJNS5_1CILi1EEES8_S8_EEENS6_IJNS7_ILi64EEENS7_ILi96EEENS7_ILi192EEEEEENS_6half_tEfNS_4arch4Sm90ELb1ELb0ELb1ELb1ELb1ELb0ELb1ELb0ELi3ELi1ELi1ELi1ELb0EEENS1_21CollectiveEpilogueBwdISD_SE_SG_Li384ELb1ELb1ELi3EEENS1_25SingleTileBwdLPTSchedulerILb1ELi96ELb1EEEEEEEEEvNT_6ParamsE,"ax",@progbits
	.align	128
.text._ZN7cutlass13device_kernelIN5flash11enable_sm90INS1_16FlashAttnBwdSm90INS1_25CollectiveMainloopBwdSm90ILi2ELi1ELi1EN4cute5tupleIJNS5_1CILi1EEES8_S8_EEENS6_IJNS7_ILi64EEENS7_ILi96EEENS7_ILi192EEEEEENS_6half_tEfNS_4arch4Sm90ELb1ELb0ELb1ELb1ELb1ELb0ELb1ELb0ELi3ELi1ELi1ELi1ELb0EEENS1_21CollectiveEpilogueBwdISD_SE_SG_Li384ELb1ELb1ELi3EEENS1_25SingleTileBwdLPTSchedulerILb1ELi96ELb1EEEEEEEEEvNT_6ParamsE:
        .type           _ZN7cutlass13device_kernelIN5flash11enable_sm90INS1_16FlashAttnBwdSm90INS1_25CollectiveMainloopBwdSm90ILi2ELi1ELi1EN4cute5tupleIJNS5_1CILi1EEES8_S8_EEENS6_IJNS7_ILi64EEENS7_ILi96EEENS7_ILi192EEEEEENS_6half_tEfNS_4arch4Sm90ELb1ELb0ELb1ELb1ELb1ELb0ELb1ELb0ELi3ELi1ELi1ELi1ELb0EEENS1_21CollectiveEpilogueBwdISD_SE_SG_Li384ELb1ELb1ELi3EEENS1_25SingleTileBwdLPTSchedulerILb1ELi96ELb1EEEEEEEEEvNT_6ParamsE,@function
        .size           _ZN7cutlass13device_kernelIN5flash11enable_sm90INS1_16FlashAttnBwdSm90INS1_25CollectiveMainloopBwdSm90ILi2ELi1ELi1EN4cute5tupleIJNS5_1CILi1EEES8_S8_EEENS6_IJNS7_ILi64EEENS7_ILi96EEENS7_ILi192EEEEEENS_6half_tEfNS_4arch4Sm90ELb1ELb0ELb1ELb1ELb1ELb0ELb1ELb0ELi3ELi1ELi1ELi1ELb0EEENS1_21CollectiveEpilogueBwdISD_SE_SG_Li384ELb1ELb1ELi3EEENS1_25SingleTileBwdLPTSchedulerILb1ELi96ELb1EEEEEEEEEvNT_6ParamsE,(.L_x_7670 - _ZN7cutlass13device_kernelIN5flash11enable_sm90INS1_16FlashAttnBwdSm90INS1_25CollectiveMainloopBwdSm90ILi2ELi1ELi1EN4cute5tupleIJNS5_1CILi1EEES8_S8_EEENS6_IJNS7_ILi64EEENS7_ILi96EEENS7_ILi192EEEEEENS_6half_tEfNS_4arch4Sm90ELb1ELb0ELb1ELb1ELb1ELb0ELb1ELb0ELi3ELi1ELi1ELi1ELb0EEENS1_21CollectiveEpilogueBwdISD_SE_SG_Li384ELb1ELb1ELi3EEENS1_25SingleTileBwdLPTSchedulerILb1ELi96ELb1EEEEEEEEEvNT_6ParamsE)
        .other          _ZN7cutlass13device_kernelIN5flash11enable_sm90INS1_16FlashAttnBwdSm90INS1_25CollectiveMainloopBwdSm90ILi2ELi1ELi1EN4cute5tupleIJNS5_1CILi1EEES8_S8_EEENS6_IJNS7_ILi64EEENS7_ILi96EEENS7_ILi192EEEEEENS_6half_tEfNS_4arch4Sm90ELb1ELb0ELb1ELb1ELb1ELb0ELb1ELb0ELi3ELi1ELi1ELi1ELb0EEENS1_21CollectiveEpilogueBwdISD_SE_SG_Li384ELb1ELb1ELi3EEENS1_25SingleTileBwdLPTSchedulerILb1ELi96ELb1EEEEEEEEEvNT_6ParamsE,@"STO_CUDA_ENTRY STV_DEFAULT"
_ZN7cutlass13device_kernelIN5flash11enable_sm90INS1_16FlashAttnBwdSm90INS1_25CollectiveMainloopBwdSm90ILi2ELi1ELi1EN4cute5tupleIJNS5_1CILi1EEES8_S8_EEENS6_IJNS7_ILi64EEENS7_ILi96EEENS7_ILi192EEEEEENS_6half_tEfNS_4arch4Sm90ELb1ELb0ELb1ELb1ELb1ELb0ELb1ELb0ELi3ELi1ELi1ELi1ELb0EEENS1_21CollectiveEpilogueBwdISD_SE_SG_Li384ELb1ELb1ELi3EEENS1_25SingleTileBwdLPTSchedulerILb1ELi96ELb1EEEEEEEEEvNT_6ParamsE:
        /* <DEDUP_REMOVED lines=23> */
.L_x_3278:
[----:B------:R-:W-:Y:S05]  /*0170*/  BSYNC B0 ;  /* 0x0000000000007941 */ /* 0x000fea0003800000 */
.L_x_3277:
        /* <DEDUP_REMOVED lines=34> */
.L_x_3279:
        /* <DEDUP_REMOVED lines=20> */
.L_x_3280:
        /* <DEDUP_REMOVED lines=9> */
.L_x_3283:
        /* <DEDUP_REMOVED lines=32> */
.L_x_3284:
[----:B------:R-:W-:Y:S01]  /*0770*/  ULDC UR8, c[0x0][0x8c4] ;  /* 0x0002310000087ab9 */ /* 0x000fe20000000800 */
[----:B------:R-:W-:Y:S01]  /*0780*/  UMOV UR7, UR9 ;  /* 0x0000000900077c82 */ /* 0x000fe20008000000 */
[----:B------:R-:W-:-:S11]  /*0790*/  UISETP.NE.AND UP0, UPT, UR8, 0x1, UPT ;  /* 0x000000010800788c */ /* 0x000fd6000bf05270 */
[----:B------:R-:W-:Y:S02]  /*07a0*/  @UP0 ULDC.64 UR10, c[0x0][0x8c8] ;  /* 0x00023200000a0ab9 */ /* 0x000fe40000000a00 */
[----:B------:R-:W-:-:S04]  /*07b0*/  UIMAD.WIDE.U32 UR4, UR9, UR10, URZ ;  /* 0x0000000a090472a5 */ /* 0x000fc8000f8e003f */
[----:B------:R-:W-:-:S04]  /*07c0*/  @UP0 USHF.R.U32.HI UR7, URZ, UR11, UR5 ;  /* 0x0000000b3f070299 */ /* 0x000fc80008011605 */
[----:B------:R-:W-:-:S12]  /*07d0*/  UIMAD UR4, UR7, UR8, URZ ;  /* 0x00000008070472a4 */ /* 0x000fd8000f8e023f */
.L_x_3285:
[----:B------:R-:W1:Y:S01]  /*07e0*/  LDC R2, c[0x0][0x8b8] ;  /* 0x00022e00ff027b82 */ /* 0x000e620000000800 */
[----:B------:R-:W-:Y:S01]  /*07f0*/  UIADD3 UR4, UR9, -UR4, URZ ;  /* 0x8000000409047290 */ /* 0x000fe2000fffe03f */
[----:B------:R-:W-:Y:S02]  /*0800*/  ULDC UR5, c[0x0][0x8c4] ;  /* 0x0002310000057ab9 */ /* 0x000fe40000000800 */
[----:B------:R-:W-:Y:S01]  /*0810*/  ULDC.64 UR8, c[0x0][0x8f8] ;  /* 0x00023e0000087ab9 */ /* 0x000fe20000000a00 */
[----:B------:R-:W-:Y:S01]  /*0820*/  UIMAD UR4, UR6, UR5, UR4 ;  /* 0x00000005060472a4 */ /* 0x000fe2000f8e0204 */
[----:B------:R-:W-:-:S04]  /*0830*/  ISETP.NE.U32.AND P0, PT, RZ, UR8, PT ;  /* 0x00000008ff007c0c */ /* 0x000fc8000bf05070 */
[----:B------:R-:W-:Y:S01]  /*0840*/  ISETP.NE.AND.EX P0, PT, RZ, UR9, PT, P0 ;  /* 0x00000009ff007c0c */ /* 0x000fe2000bf05300 */
[----:B------:R-:W-:Y:S01]  /*0850*/  IMAD.U32 R5, RZ, RZ, UR4 ;  /* 0x00000004ff057e24 */ /* 0x000fe2000f8e00ff */
[----:B-1----:R-:W-:-:S13]  /*0860*/  ISETP.NE.AND P1, PT, R2, 0x1, PT ;  /* 0x000000010200780c */ /* 0x002fda0003f25270 */
[----:B------:R-:W1:Y:S08]  /*0870*/  @P1 LDC R0, c[0x0][0x8bc] ;  /* 0x00022f00ff001b82 */ /* 0x000e700000000800 */
[----:B------:R-:W2:Y:S01]  /*0880*/  @P1 LDC R3, c[0x0][0x8c0] ;  /* 0x00023000ff031b82 */ /* 0x000ea20000000800 */
[----:B-1----:R-:W-:-:S05]  /*0890*/  @P1 IMAD.HI.U32 R0, R0, UR4, RZ ;  /* 0x0000000400001c27 */ /* 0x002fca000f8e00ff */
[----:B--2---:R-:W-:-:S05]  /*08a0*/  @P1 SHF.R.U32.HI R5, RZ, R3, R0 ;  /* 0x00000003ff051219 */ /* 0x004fca0000011600 */
[----:B------:R-:W-:-:S04]  /*08b0*/  IMAD.MOV R3, RZ, RZ, -R5 ;  /* 0x000000ffff037224 */ /* 0x000fc800078e0a05 */
[----:B------:R-:W-:-:S05]  /*08c0*/  IMAD R8, R2, R3, UR4 ;  /* 0x0000000402087e24 */ /* 0x000fca000f8e0203 */
[----:B------:R1:W-:Y:S01]  /*08d0*/  STL [R1+0x10], R8 ;  /* 0x0000100801007387 */ /* 0x0003e20000100800 */
[----:B------:R-:W-:Y:S05]  /*08e0*/  @!P0 BRA `(.L_x_3286) ;  /* 0x0000000000108947 */ /* 0x000fea0003800000 */
[----:B------:R-:W2:Y:S02]  /*08f0*/  LDC.64 R2, c[0x0][0x8f8] ;  /* 0x00023e00ff027b82 */ /* 0x000ea40000000a00 */
[----:B--2---:R-:W-:-:S05]  /*0900*/  IMAD.WIDE R2, R5, 0x4, R2 ;  /* 0x0000000405027825 */ /* 0x004fca00078e0202 */
[----:B------:R3:W5:Y:S01]  /*0910*/  LDG.E R0, desc[UR38][R2.64] ;  /* 0x0000002602007981 */ /* 0x000762000c1e1900 */
[----:B------:R-:W-:Y:S05]  /*0920*/  BRA `(.L_x_3287) ;  /* 0x00000000002c7947 */ /* 0x000fea0003800000 */
.L_x_3286:
        /* <DEDUP_REMOVED lines=10> */
.L_x_3288:
[----:B------:R-:W2:Y:S02]  /*09d0*/  LDC R0, c[0x0][0x8ec] ;  /* 0x00023b00ff007b82 */ /* 0x000ea40000000800 */
.L_x_3287:
[----:B--2--5:R-:W-:-:S04]  /*09e0*/  VIADD R0, R0, 0x5f ;  /* 0x0000005f00007836 */ /* 0x024fc80000000000 */
[----:B------:R-:W-:-:S05]  /*09f0*/  IMAD.HI R0, R0, 0x2aaaaaab, RZ ;  /* 0x2aaaaaab00007827 */ /* 0x000fca00078e02ff */
[----:B---3--:R-:W-:-:S04]  /*0a00*/  SHF.R.U32.HI R3, RZ, 0x1f, R0 ;  /* 0x0000001fff037819 */ /* 0x008fc80000011600 */
[----:B------:R-:W-:-:S04]  /*0a10*/  LEA.HI.SX32 R3, R0, R3, 0x1c ;  /* 0x0000000300037211 */ /* 0x000fc800078fe2ff */
[----:B------:R-:W-:Y:S01]  /*0a20*/  ISETP.GT.AND P0, PT, R3, UR7, PT ;  /* 0x0000000703007c0c */ /* 0x000fe2000bf04270 */
[----:B------:R-:W-:-:S03]  /*0a30*/  ULOP3.LUT UR7, URZ, UR7, URZ, 0x33, !UPT ;  /* 0x000000073f077292 */ /* 0x000fc6000f8e333f */
[----:B------:R-:W-:-:S03]  /*0a40*/  SEL R6, R5, 0xffffffff, P0 ;  /* 0xffffffff05067807 */ /* 0x000fc60000000000 */
[----:B------:R-:W-:Y:S01]  /*0a50*/  VIADD R4, R3, UR7 ;  /* 0x0000000703047c36 */ /* 0x000fe20008000000 */
[----:B------:R-:W-:Y:S01]  /*0a60*/  ISETP.GE.AND P0, PT, R6, RZ, PT ;  /* 0x000000ff0600720c */ /* 0x000fe20003f06270 */
[----:B------:R2:W-:Y:S04]  /*0a70*/  STL [R1+0xc], R6 ;  /* 0x00000c0601007387 */ /* 0x0005e80000100800 */
[----:B------:R2:W-:Y:S08]  /*0a80*/  STL [R1+0x14], R4 ;  /* 0x0000140401007387 */ /* 0x0005f00000100800 */
[----:B------:R-:W-:Y:S05]  /*0a90*/  @!P0 BRA `(.L_x_3289) ;  /* 0x000000b000c08947 */ /* 0x000fea0003800000 */
[----:B------:R-:W-:Y:S01]  /*0aa0*/  SHF.R.S32.HI R0, RZ, 0x1f, R8 ;  /* 0x0000001fff007819 */ /* 0x000fe20000011408 */
[----:B------:R-:W-:Y:S01]  /*0ab0*/  ULDC.64 UR4, c[0x0][0x780] ;  /* 0x0001e00000047ab9 */ /* 0x000fe20000000a00 */
[----:B------:R-:W3:Y:S01]  /*0ac0*/  LDC R17, c[0x0][0x290] ;  /* 0x0000a400ff117b82 */ /* 0x000ee20000000800 */
[----:B------:R-:W-:Y:S02]  /*0ad0*/  ISETP.NE.U32.AND P0, PT, RZ, UR4, PT ;  /* 0x00000004ff007c0c */ /* 0x000fe4000bf05070 */
[----:B------:R4:W-:Y:S02]  /*0ae0*/  STL [R1+0x18], R0 ;  /* 0x0000180001007387 */ /* 0x0009e40000100800 */
[----:B------:R-:W-:-:S13]  /*0af0*/  ISETP.NE.AND.EX P0, PT, RZ, UR5, PT, P0 ;  /* 0x00000005ff007c0c */ /* 0x000fda000bf05300 */
[----:B----4-:R-:W-:Y:S05]  /*0b00*/  @!P0 BRA `(.L_x_3290) ;  /* 0x0000000000108947 */ /* 0x010fea0003800000 */
[----:B------:R-:W4:Y:S02]  /*0b10*/  LDC.64 R18, c[0x0][0x780] ;  /* 0x0001e000ff127b82 */ /* 0x000f240000000a00 */
[----:B----4-:R-:W-:-:S06]  /*0b20*/  IMAD.WIDE R18, R6, 0x4, R18 ;  /* 0x0000000406127825 */ /* 0x010fcc00078e0212 */
[----:B------:R4:W5:Y:S01]  /*0b30*/  LDG.E R18, desc[UR38][R18.64] ;  /* 0x0000002612127981 */ /* 0x000962000c1e1900 */
[----:B------:R-:W-:Y:S05]  /*0b40*/  BRA `(.L_x_3291) ;  /* 0x0000000000287947 */ /* 0x000fea0003800000 */
.L_x_3290:
[----:B------:R-:W-:Y:S01]  /*0b50*/  ULDC.64 UR4, c[0x0][0x770] ;  /* 0x0001dc0000047ab9 */ /* 0x000fe20000000a00 */
[----:B------:R-:W4:Y:S01]  /*0b60*/  LDC R18, c[0x0][0x280] ;  /* 0x0000a000ff127b82 */ /* 0x000f220000000800 */
[----:B------:R-:W-:-:S04]  /*0b70*/  ISETP.NE.U32.AND P0, PT, RZ, UR4, PT ;  /* 0x00000004ff007c0c */ /* 0x000fc8000bf05070 */
[----:B------:R-:W-:-:S13]  /*0b80*/  ISETP.NE.AND.EX P0, PT, RZ, UR5, PT, P0 ;  /* 0x00000005ff007c0c */ /* 0x000fda000bf05300 */
[----:B------:R-:W-:Y:S05]  /*0b90*/  @!P0 BRA `(.L_x_3291) ;  /* 0x0000000000148947 */ /* 0x000fea0003800000 */
[----:B------:R-:W5:Y:S02]  /*0ba0*/  LDC.64 R2, c[0x0][0x770] ;  /* 0x0001dc00ff027b82 */ /* 0x000f640000000a00 */
[----:B-----5:R-:W-:-:S05]  /*0bb0*/  IMAD.WIDE R2, R6, 0x4, R2 ;  /* 0x0000000406027825 */ /* 0x020fca00078e0202 */
[----:B----4-:R-:W4:Y:S04]  /*0bc0*/  LDG.E R18, desc[UR38][R2.64] ;  /* 0x0000002602127981 */ /* 0x010f28000c1e1900 */
[----:B------:R-:W4:Y:S02]  /*0bd0*/  LDG.E R5, desc[UR38][R2.64+0x4] ;  /* 0x0000042602057981 */ /* 0x000f24000c1e1900 */
[----:B----4-:R-:W-:-:S07]  /*0be0*/  IMAD.IADD R18, R5, 0x1, -R18 ;  /* 0x0000000105127824 */ /* 0x010fce00078e0a12 */
.L_x_3291:
[----:B------:R-:W-:Y:S02]  /*0bf0*/  ULDC.64 UR4, c[0x0][0x788] ;  /* 0x0001e20000047ab9 */ /* 0x000fe40000000a00 */
[----:B------:R-:W-:-:S04]  /*0c00*/  ISETP.NE.U32.AND P0, PT, RZ, UR4, PT ;  /* 0x00000004ff007c0c */ /* 0x000fc8000bf05070 */
[----:B------:R-:W-:-:S13]  /*0c10*/  ISETP.NE.AND.EX P0, PT, RZ, UR5, PT, P0 ;  /* 0x00000005ff007c0c */ /* 0x000fda000bf05300 */
[----:B------:R-:W-:Y:S05]  /*0c20*/  @!P0 BRA `(.L_x_3292) ;  /* 0x0000000000108947 */ /* 0x000fea0003800000 */
[----:B------:R-:W1:Y:S02]  /*0c30*/  LDC.64 R2, c[0x0][0x788] ;  /* 0x0001e200ff027b82 */ /* 0x000e640000000a00 */
[----:B-1----:R-:W-:-:S05]  /*0c40*/  IMAD.WIDE R2, R6, 0x4, R2 ;  /* 0x0000000406027825 */ /* 0x002fca00078e0202 */
[----:B---3--:R1:W5:Y:S01]  /*0c50*/  LDG.E R17, desc[UR38][R2.64] ;  /* 0x0000002602117981 */ /* 0x008362000c1e1900 */
[----:B------:R-:W-:Y:S05]  /*0c60*/  BRA `(.L_x_3293) ;  /* 0x0000000000247947 */ /* 0x000fea0003800000 */
.L_x_3292:
[----:B------:R-:W-:Y:S02]  /*0c70*/  ULDC.64 UR4, c[0x0][0x778] ;  /* 0x0001de0000047ab9 */ /* 0x000fe40000000a00 */
[----:B------:R-:W-:-:S04]  /*0c80*/  ISETP.NE.U32.AND P0, PT, RZ, UR4, PT ;  /* 0x00000004ff007c0c */ /* 0x000fc8000bf05070 */
[----:B------:R-:W-:-:S13]  /*0c90*/  ISETP.NE.AND.EX P0, PT, RZ, UR5, PT, P0 ;  /* 0x00000005ff007c0c */ /* 0x000fda000bf05300 */
[----:B------:R-:W-:Y:S05]  /*0ca0*/  @!P0 BRA `(.L_x_3293) ;  /* 0x0000000000148947 */ /* 0x000fea0003800000 */
[----:B------:R-:W1:Y:S02]  /*0cb0*/  LDC.64 R2, c[0x0][0x778] ;  /* 0x0001de00ff027b82 */ /* 0x000e640000000a00 */
[----:B-1----:R-:W-:-:S05]  /*0cc0*/  IMAD.WIDE R2, R6, 0x4, R2 ;  /* 0x0000000406027825 */ /* 0x002fca00078e0202 */
[----:B---3--:R-:W3:Y:S04]  /*0cd0*/  LDG.E R17, desc[UR38][R2.64] ;  /* 0x0000002602117981 */ /* 0x008ee8000c1e1900 */
[----:B------:R-:W3:Y:S02]  /*0ce0*/  LDG.E R0, desc[UR38][R2.64+0x4] ;  /* 0x0000042602007981 */ /* 0x000ee4000c1e1900 */
[----:B---3--:R-:W-:-:S07]  /*0cf0*/  IMAD.IADD R17, R0, 0x1, -R17 ;  /* 0x0000000100117824 */ /* 0x008fce00078e0a11 */
.L_x_3293:
[----:B---345:R-:W-:Y:S01]  /*0d00*/  IMAD.IADD R0, R18, 0x1, -R17 ;  /* 0x0000000112007824 */ /* 0x038fe200078e0a11 */
        /* <DEDUP_REMOVED lines=18> */
[----:B--2---:R-:W-:Y:S02]  /*0e30*/  SHF.R.S32.HI R4, RZ, 0x6, R3 ;  /* 0x00000006ff047819 */ /* 0x004fe40000011403 */
        /* <DEDUP_REMOVED lines=69> */
.L_x_3296:
        /* <DEDUP_REMOVED lines=15> */
.L_x_3295:
        /* <DEDUP_REMOVED lines=20> */
.L_x_3298:
        /* <DEDUP_REMOVED lines=15> */
.L_x_3297:
        /* <DEDUP_REMOVED lines=8> */
.L_x_3456:
        /* <DEDUP_REMOVED lines=21> */
.L_x_3300:
[----:B------:R-:W3:Y:S04]  /*1780*/  LDL R20, [R1+0x14] ;  /* 0x0000140001147983 */ /* 0x000ee80000100800 */
[----:B------:R-:W4:Y:S01]  /*1790*/  LDL.LU R19, [R1+0x4] ;  /* 0x0000040001137983 */ /* 0x000f220000300800 */
        /* <DEDUP_REMOVED lines=96> */
[----:B---3--:R-:W-:-:S04]  /*1da0*/  IMAD R17, R20, -0x60, R17 ;  /* 0xffffffa014117824 */ /* 0x008fc800078e0211 */
[----:B------:R-:W-:Y:S01]  /*1db0*/  IMAD.IADD R2, R17, 0x1, -R157 ;  /* 0x0000000111027824 */ /* 0x000fe200078e0a9d */
[----:B------:R-:W-:Y:S02]  /*1dc0*/  IADD3 R18, -R18, 0x1, R17 ;  /* 0x0000000112127810 */ /* 0x000fe40007ffe111 */
[----:B----4-:R-:W-:Y:S02]  /*1dd0*/  LOP3.LUT R8, R19, 0x1, RZ, 0xfc, !PT ;  /* 0x0000000113087812 */ /* 0x010fe400078efcff */
[----:B------:R2:W-:Y:S01]  /*1de0*/  STL [R1], R2 ;  /* 0x0000000201007387 */ /* 0x0005e20000100800 */
[----:B------:R-:W-:-:S03]  /*1df0*/  IMAD.IADD R157, R18, 0x1, -R157 ;  /* 0x00000001129d7824 */ /* 0x000fc600078e0a9d */
[----:B------:R3:W-:Y:S01]  /*1e00*/  STL [R1+0x4], R3 ;  /* 0x0000040301007387 */ /* 0x0007e20000100800 */
[----:B--2---:R-:W-:-:S07]  /*1e10*/  IMAD.MOV.U32 R2, RZ, RZ, RZ ;  /* 0x000000ffff027224 */ /* 0x004fce00078e00ff */
.L_x_3312:
[----:B------:R-:W-:-:S13]  /*1e20*/  ISETP.NE.AND P0, PT, R8, 0x3, PT ;  /* 0x000000030800780c */ /* 0x000fda0003f05270 */
[----:B------:R-:W-:Y:S05]  /*1e30*/  @!P0 BRA `(.L_x_3302) ;  /* 0x0000000000048947 */ /* 0x000fea0003800000 */
[----:B------:R-:W-:Y:S01]  /*1e40*/  BPT.TRAP 0x1 ;  /* 0x000000040000795c */ /* 0x000fe20000300000 */
.L_x_3302:
[----:B---3--:R-:W-:Y:S02]  /*1e50*/  LEA R3, R2, UR36, 0x3 ;  /* 0x0000002402037c11 */ /* 0x008fe4000f8e18ff */
[----:B------:R-:W-:-:S04]  /*1e60*/  SHF.L.U32 R10, R7, 0x1f, RZ ;  /* 0x0000001f070a7819 */ /* 0x000fc800000006ff */
[----:B------:R2:W3:Y:S01]  /*1e70*/  SYNCS.PHASECHK.TRANS64.TRYWAIT P1, [R3+URZ+0x36410], R10 ;  /* 0x0364100a030075a7 */ /* 0x0004e2000802017f */
[----:B------:R-:W-:Y:S05]  /*1e80*/  @!P0 BRA `(.L_x_3303) ;  /* 0x0000000000048947 */ /* 0x000fea0003800000 */
[----:B------:R-:W-:Y:S01]  /*1e90*/  BPT.TRAP 0x1 ;  /* 0x000000040000795c */ /* 0x000fe20000300000 */
.L_x_3303:
[----:B---3--:R-:W-:Y:S05]  /*1ea0*/  @P1 BRA `(.L_x_3304) ;  /* 0x0000000000081947 */ /* 0x008fea0003800000 */
[----:B------:R-:W3:Y:S02]  /*1eb0*/  SYNCS.PHASECHK.TRANS64.TRYWAIT P1, [R3+URZ+0x36410], R10 ;  /* 0x0364100a030075a7 */ /* 0x000ee4000802017f */
[----:B---3--:R-:W-:Y:S05]  /*1ec0*/  @!P1 BRA `(.L_x_3305) ;  /* 0x0000009c00f09947 */ /* 0x008fea0003800000 */
.L_x_3304:
        /* <DEDUP_REMOVED lines=103> */
.L_x_3306:
[----:B------:R-:W-:-:S04]  /*2540*/  SHF.L.U32 R14, R5, 0x1f, RZ ;  /* 0x0000001f050e7819 */ /* 0x000fc800000006ff */
[----:B------:R1:W1:Y:S01]  /*2550*/  SYNCS.PHASECHK.TRANS64.TRYWAIT P1, [UR36+0x36430], R14 ;  /* 0x0364300eff0075a7 */ /* 0x0002620008020164 */
[----:B------:R-:W-:Y:S05]  /*2560*/  @!P0 BRA `(.L_x_3307) ;  /* 0x0000000000048947 */ /* 0x000fea0003800000 */
[----:B------:R-:W-:Y:S01]  /*2570*/  BPT.TRAP 0x1 ;  /* 0x000000040000795c */ /* 0x000fe20000300000 */
.L_x_3307:
        /* <DEDUP_REMOVED lines=36> */
.L_x_3308:
        /* <DEDUP_REMOVED lines=351> */
.L_x_3310:
        /* <DEDUP_REMOVED lines=60> */
.L_x_3311:
        /* <DEDUP_REMOVED lines=63> */
.L_x_3294:
[----:B------:R-:W-:Y:S05]  /*4560*/  @P0 BRA `(.L_x_3313) ;  /* 0x0000001400f40947 */ /* 0x000fea0003800000 */
[----:B------:R-:W2:Y:S01]  /*4570*/  LDL R120, [R1+0xc] ;  /* 0x00000c0001787983 */ /* 0x000ea20000100800 */
[----:B------:R-:W1:Y:S01]  /*4580*/  S2UR UR5, SR_CgaCtaId ;  /* 0x00000000000579c3 */ /* 0x000e620000008800 */
[----:B------:R-:W-:Y:S01]  /*4590*/  UMOV UR4, 0x400 ;  /* 0x0000040000047882 */ /* 0x000fe20000000000 */
[----:B------:R-:W-:Y:S01]  /*45a0*/  F2FP.F16.F32.PACK_AB R72, R73, R72 ;  /* 0x000000484948723e */ /* 0x000fe200000000ff */
[----:B------:R-:W3:Y:S01]  /*45b0*/  S2R R0, SR_TID.X ;  /* 0x0000000000007919 */ /* 0x000ee20000002100 */
        /* <DEDUP_REMOVED lines=89> */
[----:B------:R-:W4:Y:S01]  /*4b50*/  @P0 LDG.E R3, desc[UR38][R6.64] ;  /* 0x0000002606030981 */ /* 0x000f22000c1e1900 */
[----:B------:R-:W-:-:S06]  /*4b60*/  IMAD.HI R10, R0, 0x2aaaaaab, RZ ;  /* 0x2aaaaaab000a7827 */ /* 0x000fcc00078e02ff */
[----:B------:R-:W3:Y:S01]  /*4b70*/  LDC R9, c[0x0][0x808] ;  /* 0x00020200ff097b82 */ /* 0x000ee20000000800 */
[----:B--2---:R-:W-:-:S04]  /*4b80*/  ISETP.NE.U32.AND P1, PT, R4, RZ, PT ;  /* 0x000000ff0400720c */ /* 0x004fc80003f25070 */
[----:B------:R-:W-:Y:S02]  /*4b90*/  ISETP.NE.AND.EX P1, PT, R5, RZ, PT, P1 ;  /* 0x000000ff0500720c */ /* 0x000fe40003f25310 */
[----:B------:R-:W-:-:S04]  /*4ba0*/  SHF.R.U32.HI R11, RZ, 0x1f, R10 ;  /* 0x0000001fff0b7819 */ /* 0x000fc8000001160a */
[----:B-1----:R-:W-:-:S07]  /*4bb0*/  LEA.HI.SX32 R43, R10, R11, 0x1e ;  /* 0x0000000b0a2b7211 */ /* 0x002fce00078ff2ff */
[----:B------:R-:W1:Y:S01]  /*4bc0*/  @P1 LDC.64 R4, c[0x0][0x878] ;  /* 0x00021e00ff041b82 */ /* 0x000e620000000a00 */
[C---:B------:R-:W-:Y:S02]  /*4bd0*/  IMAD R0, R43.reuse, -0x18, R0 ;  /* 0xffffffe82b007824 */ /* 0x040fe400078e0200 */
[----:B---3--:R-:W-:-:S03]  /*4be0*/  IMAD.SHL.U32 R8, R43, 0x40, RZ ;  /* 0x000000402b087824 */ /* 0x008fc600078e00ff */
        /* <DEDUP_REMOVED lines=14> */
[----:B----4-:R-:W-:Y:S01]  /*4cd0*/  @P0 SHF.R.S32.HI R4, RZ, 0x1f, R3 ;  /* 0x0000001fff040819 */ /* 0x010fe20000011403 */
[----:B------:R-:W-:Y:S06]  /*4ce0*/  @P1 BRA `(.L_x_3314) ;  /* 0x0000000000101947 */ /* 0x000fec0003800000 */
[----:B------:R-:W-:Y:S05]  /*4cf0*/  @!P0 BRA `(.L_x_3314) ;  /* 0x00000000000c8947 */ /* 0x000fea0003800000 */
[----:B------:R-:W2:Y:S04]  /*4d00*/  LDG.E R8, desc[UR38][R6.64] ;  /* 0x0000002606087981 */ /* 0x000ea8000c1e1900 */
[----:B-----5:R-:W2:Y:S02]  /*4d10*/  LDG.E R9, desc[UR38][R6.64+0x4] ;  /* 0x0000042606097981 */ /* 0x020ea4000c1e1900 */
[----:B--2---:R-:W-:-:S07]  /*4d20*/  IMAD.IADD R9, R9, 0x1, -R8 ;  /* 0x0000000109097824 */ /* 0x004fce00078e0a08 */
.L_x_3314:
        /* <DEDUP_REMOVED lines=56> */
.L_x_3316:
[----:B------:R-:W-:Y:S05]  /*50b0*/  BSYNC B0 ;  /* 0x0000000000007941 */ /* 0x000fea0003800000 */
.L_x_3315:
        /* <DEDUP_REMOVED lines=15> */
.L_x_3318:
[----:B------:R-:W-:Y:S05]  /*51b0*/  BSYNC B0 ;  /* 0x0000000000007941 */ /* 0x000fea0003800000 */
.L_x_3317:
        /* <DEDUP_REMOVED lines=18> */
.L_x_3320:
[----:B------:R-:W-:Y:S05]  /*52e0*/  BSYNC B0 ;  /* 0x0000000000007941 */ /* 0x000fea0003800000 */
.L_x_3319:
        /* <DEDUP_REMOVED lines=17> */
.L_x_3322:
[----:B------:R-:W-:Y:S05]  /*5400*/  BSYNC B0 ;  /* 0x0000000000007941 */ /* 0x000fea0003800000 */
.L_x_3321:
        /* <DEDUP_REMOVED lines=18> */
.L_x_3324:
[----:B------:R-:W-:Y:S05]  /*5530*/  BSYNC B0 ;  /* 0x0000000000007941 */ /* 0x000fea0003800000 */
.L_x_3323:
        /* <DEDUP_REMOVED lines=17> */
.L_x_3326:
[----:B------:R-:W-:Y:S05]  /*5650*/  BSYNC B0 ;  /* 0x0000000000007941 */ /* 0x000fea0003800000 */
.L_x_3325:
        /* <DEDUP_REMOVED lines=30> */
.L_x_3328:
[----:B------:R-:W-:Y:S05]  /*5840*/  BSYNC B0 ;  /* 0x0000000000007941 */ /* 0x000fea0003800000 */
.L_x_3327:
        /* <DEDUP_REMOVED lines=15> */
.L_x_3330:
[----:B------:R-:W-:Y:S05]  /*5940*/  BSYNC B0 ;  /* 0x0000000000007941 */ /* 0x000fea0003800000 */
.L_x_3329:
        /* <DEDUP_REMOVED lines=15> */
.L_x_3332:
[----:B------:R-:W-:Y:S05]  /*5a40*/  BSYNC B0 ;  /* 0x0000000000007941 */ /* 0x000fea0003800000 */
.L_x_3331:
        /* <DEDUP_REMOVED lines=15> */
.L_x_3334:
[----:B------:R-:W-:Y:S05]  /*5b40*/  BSYNC B0 ;  /* 0x0000000000007941 */ /* 0x000fea0003800000 */
.L_x_3333:
        /* <DEDUP_REMOVED lines=15> */
.L_x_3336:
[----:B------:R-:W-:Y:S05]  /*5c40*/  BSYNC B0 ;  /* 0x0000000000007941 */ /* 0x000fea0003800000 */
.L_x_3335:
        /* <DEDUP_REMOVED lines=15> */
.L_x_3313:
[----:B------:R-:W2:Y:S01]  /*5d40*/  LDL R15, [R1+0xc] ;  /* 0x00000c00010f7983 */ /* 0x000ea20000100800 */
[----:B------:R-:W2:Y:S08]  /*5d50*/  LDC.64 R2, c[0x0][0x870] ;  /* 0x00021c00ff027b82 */ /* 0x000eb00000000a00 */
[----:B------:R-:W1:Y:S08]  /*5d60*/  LDC.64 R4, c[0x0][0x870] ;  /* 0x00021c00ff047b82 */ /* 0x000e700000000a00 */
[----:B------:R-:W3:Y:S01]  /*5d70*/  LDC R0, c[0x0][0x808] ;  /* 0x00020200ff007b82 */ /* 0x000ee20000000800 */
        /* <DEDUP_REMOVED lines=9> */
[----:B---3--:R1:W5:Y:S01]  /*5e10*/  @P1 LDG.E R0, desc[UR38][R8.64] ;  /* 0x0000002608001981 */ /* 0x008362000c1e1900 */
[----:B------:R-:W3:Y:S02]  /*5e20*/  S2R R2, SR_TID.X ;  /* 0x0000000000027919 */ /* 0x000ee40000002100 */
[----:B---3--:R-:W-:Y:S01]  /*5e30*/  VIADD R10, R2, 0xffffff80 ;  /* 0xffffff80020a7836 */ /* 0x008fe20000000000 */
        /* <DEDUP_REMOVED lines=13> */
.L_x_3337:
[----:B------:R-:W2:Y:S01]  /*5f10*/  LDL.LU R18, [R1+0x14] ;  /* 0x0000140001127983 */ /* 0x000ea20000300800 */
[----:B------:R-:W-:Y:S01]  /*5f20*/  VIADD R7, R17, 0x10 ;  /* 0x0000001011077836 */ /* 0x000fe20000000000 */
[----:B------:R-:W-:Y:S01]  /*5f30*/  ULDC.64 UR4, c[0x0][0x820] ;  /* 0x0002080000047ab9 */ /* 0x000fe20000000a00 */
[----:B------:R-:W-:Y:S01]  /*5f40*/  IMAD.SHL.U32 R10, R10, 0x8, RZ ;  /* 0x000000080a0a7824 */ /* 0x000fe200078e00ff */
[----:B------:R-:W3:Y:S01]  /*5f50*/  LDL R20, [R1+0x18] ;  /* 0x0000180001147983 */ /* 0x000ee20000100800 */
[----:B------:R-:W-:-:S03]  /*5f60*/  ULDC UR6, c[0x0][0x80c] ;  /* 0x0002030000067ab9 */ /* 0x000fc60000000800 */
[----:B------:R-:W4:Y:S01]  /*5f70*/  LDL R16, [R1+0x10] ;  /* 0x0000100001107983 */ /* 0x000f220000100800 */
[----:B------:R-:W-:Y:S01]  /*5f80*/  SHF.R.S32.HI R11, RZ, 0x1f, R10 ;  /* 0x0000001fff0b7819 */ /* 0x000fe2000001140a */
[C---:B------:R-:W-:Y:S01]  /*5f90*/  VIADD R9, R17.reuse, 0x20 ;  /* 0x0000002011097836 */ /* 0x040fe20000000000 */
[C---:B------:R-:W-:Y:S01]  /*5fa0*/  LEA.HI.X.SX32 R5, R17.reuse, R3, 0x1, P2 ;  /* 0x0000000311057211 */ /* 0x040fe200010f0eff */
[----:B------:R-:W-:Y:S01]  /*5fb0*/  VIADD R13, R17, 0x40 ;  /* 0x00000040110d7836 */ /* 0x000fe20000000000 */
[----:B------:R-:W-:Y:S01]  /*5fc0*/  BSSY B0, `(.L_x_3338) ;  /* 0x0000022000007945 */ /* 0x000fe20003800000 */
[----:B--2--5:R-:W-:Y:S02]  /*5fd0*/  IMAD R12, R18, -0x60, R0 ;  /* 0xffffffa0120c7824 */ /* 0x024fe400078e0200 */
[----:B---3--:R-:W-:-:S03]  /*5fe0*/  IMAD R0, R20, UR4, RZ ;  /* 0x0000000414007c24 */ /* 0x008fc6000f8e02ff */
[-C--:B------:R-:W-:Y:S02]  /*5ff0*/  ISETP.GE.AND P4, PT, R7, R12.reuse, PT ;  /* 0x0000000c0700720c */ /* 0x080fe40003f86270 */
[-C--:B------:R-:W-:Y:S01]  /*6000*/  ISETP.GE.AND P3, PT, R17, R12.reuse, PT ;  /* 0x0000000c1100720c */ /* 0x080fe20003f66270 */
[C---:B----4-:R-:W-:Y:S01]  /*6010*/  IMAD R7, R16.reuse, UR5, R0 ;  /* 0x0000000510077c24 */ /* 0x050fe2000f8e0200 */
        /* <DEDUP_REMOVED lines=28> */
.L_x_3339:
[----:B------:R-:W-:Y:S05]  /*61e0*/  BSYNC B0 ;  /* 0x0000000000007941 */ /* 0x000fea0003800000 */
.L_x_3338:
        /* <DEDUP_REMOVED lines=16> */
.L_x_3341:
[----:B------:R-:W-:Y:S05]  /*62f0*/  BSYNC B0 ;  /* 0x0000000000007941 */ /* 0x000fea0003800000 */
.L_x_3340:
        /* <DEDUP_REMOVED lines=16> */
.L_x_3343:
[----:B------:R-:W-:Y:S05]  /*6400*/  BSYNC B0 ;  /* 0x0000000000007941 */ /* 0x000fea0003800000 */
.L_x_3342:
        /* <DEDUP_REMOVED lines=17> */
.L_x_3345:
[----:B------:R-:W-:Y:S05]  /*6520*/  BSYNC B0 ;  /* 0x0000000000007941 */ /* 0x000fea0003800000 */
.L_x_3344:
        /* <DEDUP_REMOVED lines=16> */
.L_x_3347:
[----:B------:R-:W-:Y:S05]  /*6630*/  BSYNC B0 ;  /* 0x0000000000007941 */ /* 0x000fea0003800000 */
.L_x_3346:
        /* <DEDUP_REMOVED lines=16> */
.L_x_3349:
[----:B------:R-:W-:Y:S05]  /*6740*/  BSYNC B0 ;  /* 0x0000000000007941 */ /* 0x000fea0003800000 */
.L_x_3348:
        /* <DEDUP_REMOVED lines=29> */
.L_x_3351:
[----:B------:R-:W-:Y:S05]  /*6920*/  BSYNC B0 ;  /* 0x0000000000007941 */ /* 0x000fea0003800000 */
.L_x_3350:
        /* <DEDUP_REMOVED lines=15> */
.L_x_3353:
[----:B------:R-:W-:Y:S05]  /*6a20*/  BSYNC B0 ;  /* 0x0000000000007941 */ /* 0x000fea0003800000 */
.L_x_3352:
        /* <DEDUP_REMOVED lines=15> */
.L_x_3355:
[----:B------:R-:W-:Y:S05]  /*6b20*/  BSYNC B0 ;  /* 0x0000000000007941 */ /* 0x000fea0003800000 */
.L_x_3354:
        /* <DEDUP_REMOVED lines=15> */
.L_x_3357:
[----:B------:R-:W-:Y:S05]  /*6c20*/  BSYNC B0 ;  /* 0x0000000000007941 */ /* 0x000fea0003800000 */
.L_x_3356:
        /* <DEDUP_REMOVED lines=15> */
.L_x_3359:
[----:B------:R-:W-:Y:S05]  /*6d20*/  BSYNC B0 ;  /* 0x0000000000007941 */ /* 0x000fea0003800000 */
.L_x_3358:
        /* <DEDUP_REMOVED lines=15> */
.L_x_3282:
        /* <DEDUP_REMOVED lines=29> */
.L_x_3361:
[----:B------:R-:W-:Y:S01]  /*6ff0*/  ULDC UR9, c[0x0][0x8c4] ;  /* 0x0002310000097ab9 */ /* 0x000fe20000000800 */
[----:B------:R-:W-:Y:S01]  /*7000*/  UMOV UR7, UR8 ;  /* 0x0000000800077c82 */ /* 0x000fe20008000000 */
[----:B------:R-:W-:-:S11]  /*7010*/  UISETP.NE.AND UP0, UPT, UR9, 0x1, UPT ;  /* 0x000000010900788c */ /* 0x000fd6000bf05270 */
[----:B------:R-:W-:Y:S02]  /*7020*/  @UP0 ULDC.64 UR10, c[0x0][0x8c8] ;  /* 0x00023200000a0ab9 */ /* 0x000fe40000000a00 */
[----:B------:R-:W-:-:S04]  /*7030*/  UIMAD.WIDE.U32 UR4, UR8, UR10, URZ ;  /* 0x0000000a080472a5 */ /* 0x000fc8000f8e003f */
[----:B------:R-:W-:-:S04]  /*7040*/  @UP0 USHF.R.U32.HI UR7, URZ, UR11, UR5 ;  /* 0x0000000b3f070299 */ /* 0x000fc80008011605 */
[----:B------:R-:W-:-:S12]  /*7050*/  UIMAD UR4, UR7, UR9, URZ ;  /* 0x00000009070472a4 */ /* 0x000fd8000f8e023f */
.L_x_3362:
        /* <DEDUP_REMOVED lines=23> */
.L_x_3363:
        /* <DEDUP_REMOVED lines=13> */
.L_x_3365:
[----:B------:R-:W-:-:S05]  /*72a0*/  ULDC UR4, c[0x0][0x8ec] ;  /* 0x00023b0000047ab9 */ /* 0x000fca0000000800 */
.L_x_3364:
[----:B------:R-:W-:Y:S02]  /*72b0*/  UIADD3 UR4, UR4, 0x5f, URZ ;  /* 0x0000005f04047890 */ /* 0x000fe4000fffe03f */
[----:B------:R-:W-:Y:S02]  /*72c0*/  ULOP3.LUT UR13, URZ, UR7, URZ, 0x33, !UPT ;  /* 0x000000073f0d7292 */ /* 0x000fe4000f8e333f */
[----:B------:R-:W-:-:S04]  /*72d0*/  UIMAD.WIDE UR4, UR4, 0x2aaaaaab, URZ ;  /* 0x2aaaaaab040478a5 */ /* 0x000fc8000f8e023f */
[----:B------:R-:W-:-:S04]  /*72e0*/  USHF.R.U32.HI UR4, URZ, 0x1f, UR5 ;  /* 0x0000001f3f047899 */ /* 0x000fc80008011605 */
[----:B------:R-:W-:-:S04]  /*72f0*/  ULEA.HI.SX32 UR4, UR5, UR4, 0x1c ;  /* 0x0000000405047291 */ /* 0x000fc8000f8fe23f */
[----:B------:R-:W-:Y:S02]  /*7300*/  UISETP.GT.AND UP0, UPT, UR4, UR7, UPT ;  /* 0x000000070400728c */ /* 0x000fe4000bf04270 */
[----:B------:R-:W-:Y:S02]  /*7310*/  UIADD3 UR13, UR4, UR13, URZ ;  /* 0x0000000d040d7290 */ /* 0x000fe4000fffe03f */
[----:B------:R-:W-:-:S06]  /*7320*/  USEL UR10, UR10, 0xffffffff, UP0 ;  /* 0xffffffff0a0a7887 */ /* 0x000fcc0008000000 */
        /* <DEDUP_REMOVED lines=40> */
.L_x_3366:
        /* <DEDUP_REMOVED lines=13> */
.L_x_3367:
        /* <DEDUP_REMOVED lines=12> */
.L_x_3368:
[----:B------:R-:W-:Y:S01]  /*7740*/  UIMAD UR7, UR13, 0x60, UR14 ;  /* 0x000000600d0778a4 */ /* 0x000fe2000f8e020e */
[----:B------:R-:W-:-:S03]  /*7750*/  ULDC UR8, c[0x0][0x74c] ;  /* 0x0001d30000087ab9 */ /* 0x000fc60000000800 */
[----:B------:R-:W-:Y:S02]  /*7760*/  UIADD3 UR8, UR7, -UR8, -UR11 ;  /* 0x8000000807087290 */ /* 0x000fe4000fffe80b */
        /* <DEDUP_REMOVED lines=13> */
[----:B------:R-:W1:Y:S01]  /*7840*/  S2R R0, SR_TID.X ;  /* 0x0000000000007919 */ /* 0x000e620000002100 */
[----:B------:R-:W-:Y:S01]  /*7850*/  UIMAD UR16, UR18, UR20, URZ ;  /* 0x00000014121072a4 */ /* 0x000fe2000f8e023f */
[----:B------:R-:W-:Y:S01]  /*7860*/  LOP3.LUT R10, RZ, UR13, RZ, 0x33, !PT ;  /* 0x0000000dff0a7c12 */ /* 0x000fe2000f8e33ff */
[----:B------:R-:W-:Y:S02]  /*7870*/  UIMAD.WIDE.U32 UR8, UR6, UR20, URZ ;  /* 0x00000014060872a5 */ /* 0x000fe4000f8e003f */
[----:B------:R-:W-:Y:S02]  /*7880*/  UIADD3 UR20, UR11, 0x5f, URZ ;  /* 0x0000005f0b147890 */ /* 0x000fe4000fffe03f */
[----:B------:R-:W-:Y:S02]  /*7890*/  UIADD3 UR14, UR11, 0x9f, -UR14 ;  /* 0x0000009f0b0e7890 */ /* 0x000fe4000fffe80e */
[----:B------:R-:W-:-:S02]  /*78a0*/  UIADD3 UR11, UR7, -UR12, URZ ;  /* 0x8000000c070b7290 */ /* 0x000fc4000fffe03f */
[----:B------:R-:W-:Y:S02]  /*78b0*/  USHF.R.S32.HI UR15, URZ, 0x1f, UR10 ;  /* 0x0000001f3f0f7899 */ /* 0x000fe4000801140a */
[----:B------:R-:W-:Y:S02]  /*78c0*/  ULOP3.LUT UR11, UR11, 0x1, URZ, 0xc0, !UPT ;  /* 0x000000010b0b7892 */ /* 0x000fe4000f8ec03f */
[----:B------:R-:W-:Y:S02]  /*78d0*/  USEL UR29, UR10, URZ, !UP0 ;  /* 0x0000003f0a1d7287 */ /* 0x000fe4000c000000 */
[----:B------:R-:W-:Y:S02]  /*78e0*/  USEL UR23, UR15, URZ, !UP0 ;  /* 0x0000003f0f177287 */ /* 0x000fe4000c000000 */
[----:B------:R-:W-:Y:S02]  /*78f0*/  UISETP.NE.U32.AND UP0, UPT, UR11, 0x1, UPT ;  /* 0x000000010b00788c */ /* 0x000fe4000bf05070 */
[----:B------:R-:W-:Y:S01]  /*7900*/  UIMAD UR17, UR6, UR21, UR16 ;  /* 0x00000015061172a4 */ /* 0x000fe2000f8e0210 */
[----:B------:R-:W-:-:S02]  /*7910*/  ULDC UR22, c[0x0][0x760] ;  /* 0x0001d80000167ab9 */ /* 0x000fc40000000800 */
[----:B------:R-:W-:Y:S01]  /*7920*/  ULDC UR16, c[0x0][0x288] ;  /* 0x0000a20000107ab9 */ /* 0x000fe20000000800 */
[----:B------:R-:W-:Y:S01]  /*7930*/  UIADD3 UR17, UR9, UR17, URZ ;  /* 0x0000001109117290 */ /* 0x000fe2000fffe03f */
[----:B------:R-:W-:Y:S01]  /*7940*/  PLOP3.LUT P1, PT, PT, PT, UP0, 0x80, 0x0 ;  /* 0x000000000000781c */ /* 0x000fe20003f2f008 */
[----:B------:R-:W-:Y:S02]  /*7950*/  UIMAD UR19, UR10, UR16, URZ ;  /* 0x000000100a1372a4 */ /* 0x000fe4000f8e023f */
[----:B------:R-:W-:Y:S01]  /*7960*/  UIADD3 UR10, UP2, UR4, UR8, URZ ;  /* 0x00000008040a7290 */ /* 0x000fe2000ff5e03f */
[----:B------:R-:W-:Y:S01]  /*7970*/  ULDC.64 UR30, c[0x0][0x2e0] ;  /* 0x0000b800001e7ab9 */ /* 0x000fe20000000a00 */
[----:B------:R-:W-:Y:S01]  /*7980*/  UIMAD UR15, UR16, UR22, URZ ;  /* 0x00000016100f72a4 */ /* 0x000fe2000f8e023f */
[----:B-1----:R-:W-:Y:S01]  /*7990*/  LOP3.LUT R0, R0, 0x1f, RZ, 0xc0, !PT ;  /* 0x0000001f00007812 */ /* 0x002fe200078ec0ff */
[----:B------:R-:W-:Y:S02]  /*79a0*/  UIADD3 UR16, UP1, UR6, UR19, URZ ;  /* 0x0000001306107290 */ /* 0x000fe4000ff3e03f */
[----:B------:R-:W-:-:S02]  /*79b0*/  UIMAD.WIDE UR20, UR20, 0x2aaaaaab, URZ ;  /* 0x2aaaaaab141478a5 */ /* 0x000fc4000f8e023f */
[----:B------:R-:W-:Y:S02]  /*79c0*/  UIMAD UR6, UR23, UR30, URZ ;  /* 0x0000001e170672a4 */ /* 0x000fe4000f8e023f */
[----:B------:R-:W-:Y:S02]  /*79d0*/  UIADD3.X UR11, UR5, UR17, URZ, UP2, !UPT ;  /* 0x00000011050b7290 */ /* 0x000fe400097fe43f */
[----:B------:R-:W-:Y:S02]  /*79e0*/  ULEA.HI.X.SX32 UR18, UR19, UR18, 0x1, UP1 ;  /* 0x0000001213127291 */ /* 0x000fe400088f0e3f */
[----:B------:R-:W-:Y:S02]  /*79f0*/  USHF.R.U32.HI UR20, URZ, 0x1f, UR21 ;  /* 0x0000001f3f147899 */ /* 0x000fe40008011615 */
[----:B------:R-:W-:Y:S02]  /*7a00*/  UIMAD UR19, UR29, UR31, UR6 ;  /* 0x0000001f1d1372a4 */ /* 0x000fe4000f8e0206 */
[----:B------:R-:W-:Y:S01]  /*7a10*/  UIMAD.WIDE.U32 UR10, UR29, UR30, UR10 ;  /* 0x0000001e1d0a72a5 */ /* 0x000fe2000f8e000a */
[----:B------:R-:W-:Y:S01]  /*7a20*/  ELECT P0, URZ, PT ;  /* 0x00000000003f782f */ /* 0x000fe20003800000 */
[----:B------:R-:W-:-:S02]  /*7a30*/  ULEA.HI.SX32 UR20, UR21, UR20, 0x1c ;  /* 0x0000001415147291 */ /* 0x000fc4000f8fe23f */
        /* <DEDUP_REMOVED lines=20> */
.L_x_3372:
[----:B------:R-:W2:Y:S04]  /*7b80*/  LDG.E.STRONG.GPU R4, desc[UR38][R2.64] ;  /* 0x0000002602047981 */ /* 0x000ea8000c1ef900 */
[----:B--2---:R-:W-:Y:S01]  /*7b90*/  CCTL.IVALL ;  /* 0x00000000ff00798f */ /* 0x004fe20002000000 */
[----:B------:R-:W-:Y:S05]  /*7ba0*/  YIELD ;  /* 0x0000000000007946 */ /* 0x000fea0003800000 */
[----:B------:R-:W-:-:S13]  /*7bb0*/  ISETP.NE.AND P1, PT, R4, R5, PT ;  /* 0x000000050400720c */ /* 0x000fda0003f25270 */
[----:B------:R-:W-:Y:S05]  /*7bc0*/  @P1 BRA `(.L_x_3372) ;  /* 0xfffffffc00ec1947 */ /* 0x000fea000383ffff */
.L_x_3371:
[----:B------:R-:W-:Y:S05]  /*7bd0*/  BSYNC B0 ;  /* 0x0000000000007941 */ /* 0x000fea0003800000 */
.L_x_3370:
[----:B------:R-:W-:-:S03]  /*7be0*/  UMOV UR6, 0xffffffff ;  /* 0xffffffff00067882 */ /* 0x000fc60000000000 */
[----:B------:R-:W-:Y:S05]  /*7bf0*/  BRA.DIV UR6, `(.L_x_3373) ;  /* 0x0000004206d07947 */ /* 0x000fea000b800000 */
[----:B------:R-:W-:Y:S01]  /*7c00*/  NOP ;  /* 0x0000000000007918 */ /* 0x000fe20000000000 */
.L_x_3459:
        /* <DEDUP_REMOVED lines=22> */
.L_x_3375:
[----:B------:R-:W-:Y:S05]  /*7d70*/  BSYNC B0 ;  /* 0x0000000000007941 */ /* 0x000fea0003800000 */
.L_x_3374:
        /* <DEDUP_REMOVED lines=19> */
.L_x_3377:
[----:B------:R-:W-:Y:S05]  /*7eb0*/  BSYNC B0 ;  /* 0x0000000000007941 */ /* 0x000fea0003800000 */
.L_x_3376:
        /* <DEDUP_REMOVED lines=20> */
.L_x_3379:
[----:B------:R-:W-:Y:S05]  /*8000*/  BSYNC B0 ;  /* 0x0000000000007941 */ /* 0x000fea0003800000 */
.L_x_3378:
[----:B------:R-:W-:Y:S06]  /*8010*/  BAR.ARV 0xa, 0xa0 ;  /* 0x0282800000007b1d */ /* 0x000fec0000002000 */
[----:B------:R-:W-:Y:S04]  /*8020*/  BSSY B0, `(.L_x_3380) ;  /* 0x0000003000007945 */ /* 0x000fe80003800000 */
[----:B------:R-:W-:Y:S05]  /*8030*/  @!P0 BRA `(.L_x_3381) ;  /* 0x0000000000048947 */ /* 0x000fea0003800000 */
[----:B------:R-:W-:-:S04]  /*8040*/  DEPBAR.LE SB0, 0x1 ;  /* 0x000080400000791a */ /* 0x000fc80000000000 */
.L_x_3381:
[----:B------:R-:W-:Y:S05]  /*8050*/  BSYNC B0 ;  /* 0x0000000000007941 */ /* 0x000fea0003800000 */
.L_x_3380:
[----:B------:R-:W-:Y:S06]  /*8060*/  BAR.ARV 0xb, 0xa0 ;  /* 0x02c2800000007b1d */ /* 0x000fec0000002000 */
[----:B------:R-:W-:Y:S04]  /*8070*/  BSSY B0, `(.L_x_3382) ;  /* 0x0000003000007945 */ /* 0x000fe80003800000 */
[----:B------:R-:W-:Y:S05]  /*8080*/  @!P0 BRA `(.L_x_3383) ;  /* 0x0000000000048947 */ /* 0x000fea0003800000 */
[----:B------:R-:W-:-:S04]  /*8090*/  DEPBAR.LE SB0, 0x0 ;  /* 0x000080000000791a */ /* 0x000fc80000000000 */
.L_x_3383:
[----:B------:R-:W-:Y:S05]  /*80a0*/  BSYNC B0 ;  /* 0x0000000000007941 */ /* 0x000fea0003800000 */
.L_x_3382:
        /* <DEDUP_REMOVED lines=19> */
.L_x_3385:
[----:B------:R-:W-:Y:S05]  /*81e0*/  BSYNC B0 ;  /* 0x0000000000007941 */ /* 0x000fea0003800000 */
.L_x_3384:
[----:B------:R-:W-:Y:S01]  /*81f0*/  UIADD3 UR13, UR12, 0x1, URZ ;  /* 0x000000010c0d7890 */ /* 0x000fe2000fffe03f */
[----:B------:R-:W-:Y:S11]  /*8200*/  BRA `(.L_x_3386) ;  /* 0x0000000000047947 */ /* 0x000ff60003800000 */
.L_x_3369:
[----:B------:R-:W-:-:S05]  /*8210*/  UMOV UR13, UR12 ;  /* 0x0000000c000d7c82 */ /* 0x000fca0008000000 */
.L_x_3386:
[----:B------:R-:W-:-:S04]  /*8220*/  UIADD3 UR6, UR12, 0x1, URZ ;  /* 0x000000010c067890 */ /* 0x000fc8000fffe03f */
[----:B------:R-:W-:-:S06]  /*8230*/  UISETP.NE.AND UP0, UPT, UR7, UR6, UPT ;  /* 0x000000060700728c */ /* 0x000fcc000bf05270 */
[----:B------:R-:W-:-:S13]  /*8240*/  PLOP3.LUT P1, PT, PT, PT, UP0, 0x80, 0x0 ;  /* 0x000000000000781c */ /* 0x000fda0003f2f008 */
[----:B------:R-:W-:Y:S05]  /*8250*/  @!P1 BRA `(.L_x_3289) ;  /* 0x0000003800d09947 */ /* 0x000fea0003800000 */
[----:B------:R-:W-:Y:S01]  /*8260*/  UMOV UR22, UR8 ;  /* 0x0000000800167c82 */ /* 0x000fe20008000000 */
[----:B------:R-:W-:Y:S01]  /*8270*/  UMOV UR23, UR17 ;  /* 0x0000001100177c82 */ /* 0x000fe20008000000 */
[----:B------:R-:W-:Y:S01]  /*8280*/  ULDC.64 UR24, c[0x0][0x2c0] ;  /* 0x0000b00000187ab9 */ /* 0x000fe20000000a00 */
[----:B------:R-:W-:Y:S01]  /*8290*/  UIMAD.WIDE.U32 UR22, UR29, UR30, UR22 ;  /* 0x0000001e1d1672a5 */ /* 0x000fe2000f8e0016 */
[----:B------:R-:W-:Y:S01]  /*82a0*/  UMOV UR21, UR13 ;  /* 0x0000000d00157c82 */ /* 0x000fe20008000000 */
[----:B------:R-:W-:Y:S02]  /*82b0*/  UMOV UR6, URZ ;  /* 0x0000003f00067c82 */ /* 0x000fe40008000000 */
[----:B------:R-:W-:-:S04]  /*82c0*/  UIADD3 UR27, UP0, UR4, UR22, URZ ;  /* 0x00000016041b7290 */ /* 0x000fc8000ff1e03f */
[----:B------:R-:W-:Y:S02]  /*82d0*/  UIADD3.X UR22, UR5, UR19, UR23, UP0, !UPT ;  /* 0x0000001305167290 */ /* 0x000fe400087fe417 */
[----:B------:R-:W-:-:S04]  /*82e0*/  ULEA UR26, UP0, UR27, UR24, 0x2 ;  /* 0x000000181b1a7291 */ /* 0x000fc8000f80103f */
[----:B------:R-:W-:Y:S02]  /*82f0*/  ULEA.HI.X UR27, UR27, UR25, UR22, 0x2, UP0 ;  /* 0x000000191b1b7291 */ /* 0x000fe400080f1416 */
[----:B------:R-:W-:-:S04]  /*8300*/  UIADD3 UR26, UP0, UR26, 0x4000, URZ ;  /* 0x000040001a1a7890 */ /* 0x000fc8000ff1e03f */
[----:B------:R-:W-:-:S12]  /*8310*/  UIADD3.X UR27, URZ, UR27, URZ, UP0, !UPT ;  /* 0x0000001b3f1b7290 */ /* 0x000fd800087fe43f */
.L_x_3419:
        /* <DEDUP_REMOVED lines=18> */
.L_x_3389:
[----:B------:R-:W2:Y:S04]  /*8440*/  LDG.E.STRONG.GPU R4, desc[UR38][R2.64] ;  /* 0x0000002602047981 */ /* 0x000ea8000c1ef900 */
[----:B--2---:R-:W-:Y:S01]  /*8450*/  CCTL.IVALL ;  /* 0x00000000ff00798f */ /* 0x004fe20002000000 */
[----:B------:R-:W-:Y:S05]  /*8460*/  YIELD ;  /* 0x0000000000007946 */ /* 0x000fea0003800000 */
[----:B------:R-:W-:-:S13]  /*8470*/  ISETP.NE.AND P1, PT, R4, R5, PT ;  /* 0x000000050400720c */ /* 0x000fda0003f25270 */
[----:B------:R-:W-:Y:S05]  /*8480*/  @P1 BRA `(.L_x_3389) ;  /* 0xfffffffc00ec1947 */ /* 0x000fea000383ffff */
.L_x_3388:
[----:B------:R-:W-:Y:S05]  /*8490*/  BSYNC B0 ;  /* 0x0000000000007941 */ /* 0x000fea0003800000 */
.L_x_3387:
[----:B------:R-:W-:-:S03]  /*84a0*/  UMOV UR24, 0xffffffff ;  /* 0xffffffff00187882 */ /* 0x000fc60000000000 */
[----:B------:R-:W-:Y:S05]  /*84b0*/  BRA.DIV UR24, `(.L_x_3390) ;  /* 0x0000003a18bc7947 */ /* 0x000fea000b800000 */
[----:B------:R-:W-:Y:S01]  /*84c0*/  NOP ;  /* 0x0000000000007918 */ /* 0x000fe20000000000 */
.L_x_3462:
        /* <DEDUP_REMOVED lines=9> */
[----:B------:R-:W-:-:S03]  /*8560*/  UMOV UR37, 0x14f00000 ;  /* 0x14f0000000257882 */ /* 0x000fc60000000000 */
[----:B------:R-:W-:Y:S02]  /*8570*/  ULEA.HI.X.SX32 UR32, UR32, UR31, 0x1, UP0 ;  /* 0x0000001f20207291 */ /* 0x000fe400080f0e3f */
[----:B------:R-:W-:-:S04]  /*8580*/  ULEA UR24, UP0, UR36, UR24, 0x2 ;  /* 0x0000001824187291 */ /* 0x000fc8000f80103f */
[----:B------:R-:W-:-:S03]  /*8590*/  ULEA.HI.X UR25, UR36, UR25, UR32, 0x2, UP0 ;  /* 0x0000001924197291 */ /* 0x000fc600080f1420 */
[----:B------:R-:W-:Y:S01]  /*85a0*/  UMOV UR32, 0x400 ;  /* 0x0000040000207882 */ /* 0x000fe20000000000 */
[----:B------:R-:W-:Y:S01]  /*85b0*/  UMOV UR36, 0x0 ;  /* 0x0000000000247882 */ /* 0x000fe20000000000 */
[----:B-1----:R-:W-:-:S04]  /*85c0*/  ULEA UR34, UR35, UR34, 0x18 ;  /* 0x0000002223227291 */ /* 0x002fc8000f8ec03f */
[----:B------:R-:W-:-:S09]  /*85d0*/  UIADD3 UR34, UR34, 0x12000, URZ ;  /* 0x0001200022227890 */ /* 0x000fd2000fffe03f */
[----:B------:R1:W-:Y:S02]  /*85e0*/  UBLKRED.G.S.ADD.F32.RN [UR24], [UR34], UR32, desc[UR36] ;  /* 0x00002418220073bb */ /* 0x0003e400080a1420 */
[----:B-1----:R0:W-:Y:S02]  /*85f0*/  UTMACMDFLUSH ;  /* 0x00000000000079b7 */ /* 0x0021e40000000000 */
.L_x_3392:
[----:B------:R-:W-:Y:S05]  /*8600*/  BSYNC B0 ;  /* 0x0000000000007941 */ /* 0x000fea0003800000 */
.L_x_3391:
        /* <DEDUP_REMOVED lines=14> */
.L_x_3394:
[----:B------:R-:W-:Y:S05]  /*86f0*/  BSYNC B0 ;  /* 0x0000000000007941 */ /* 0x000fea0003800000 */
.L_x_3393:
        /* <DEDUP_REMOVED lines=15> */
.L_x_3396:
[----:B------:R-:W-:Y:S05]  /*87f0*/  BSYNC B0 ;  /* 0x0000000000007941 */ /* 0x000fea0003800000 */
.L_x_3395:
[----:B------:R-:W-:Y:S06]  /*8800*/  BAR.ARV 0xa, 0xa0 ;  /* 0x0282800000007b1d */ /* 0x000fec0000002000 */
[----:B------:R-:W-:Y:S04]  /*8810*/  BSSY B0, `(.L_x_3397) ;  /* 0x0000003000007945 */ /* 0x000fe80003800000 */
[----:B------:R-:W-:Y:S05]  /*8820*/  @!P0 BRA `(.L_x_3398) ;  /* 0x0000000000048947 */ /* 0x000fea0003800000 */
[----:B------:R-:W-:-:S04]  /*8830*/  DEPBAR.LE SB0, 0x1 ;  /* 0x000080400000791a */ /* 0x000fc80000000000 */
.L_x_3398:
[----:B------:R-:W-:Y:S05]  /*8840*/  BSYNC B0 ;  /* 0x0000000000007941 */ /* 0x000fea0003800000 */
.L_x_3397:
[----:B------:R-:W-:Y:S06]  /*8850*/  BAR.ARV 0xb, 0xa0 ;  /* 0x02c2800000007b1d */ /* 0x000fec0000002000 */
[----:B------:R-:W-:Y:S04]  /*8860*/  BSSY B0, `(.L_x_3399) ;  /* 0x0000003000007945 */ /* 0x000fe80003800000 */
[----:B------:R-:W-:Y:S05]  /*8870*/  @!P0 BRA `(.L_x_3400) ;  /* 0x0000000000048947 */ /* 0x000fea0003800000 */
[----:B------:R-:W-:-:S04]  /*8880*/  DEPBAR.LE SB0, 0x0 ;  /* 0x000080000000791a */ /* 0x000fc80000000000 */
.L_x_3400:
[----:B------:R-:W-:Y:S05]  /*8890*/  BSYNC B0 ;  /* 0x0000000000007941 */ /* 0x000fea0003800000 */
.L_x_3399:
        /* <DEDUP_REMOVED lines=19> */
.L_x_3402:
[----:B------:R-:W-:Y:S05]  /*89d0*/  BSYNC B0 ;  /* 0x0000000000007941 */ /* 0x000fea0003800000 */
.L_x_3401:
        /* <DEDUP_REMOVED lines=16> */
.L_x_3405:
[----:B------:R-:W2:Y:S04]  /*8ae0*/  LDG.E.STRONG.GPU R4, desc[UR38][R2.64] ;  /* 0x0000002602047981 */ /* 0x000ea8000c1ef900 */
[----:B--2---:R-:W-:Y:S01]  /*8af0*/  CCTL.IVALL ;  /* 0x00000000ff00798f */ /* 0x004fe20002000000 */
[----:B------:R-:W-:Y:S05]  /*8b00*/  YIELD ;  /* 0x0000000000007946 */ /* 0x000fea0003800000 */
[----:B------:R-:W-:-:S13]  /*8b10*/  ISETP.NE.AND P1, PT, R4, R5, PT ;  /* 0x000000050400720c */ /* 0x000fda0003f25270 */
[----:B------:R-:W-:Y:S05]  /*8b20*/  @P1 BRA `(.L_x_3405) ;  /* 0xfffffffc00ec1947 */ /* 0x000fea000383ffff */
.L_x_3404:
[----:B------:R-:W-:Y:S05]  /*8b30*/  BSYNC B0 ;  /* 0x0000000000007941 */ /* 0x000fea0003800000 */
.L_x_3403:
[----:B------:R-:W-:-:S03]  /*8b40*/  UMOV UR22, 0xffffffff ;  /* 0xffffffff00167882 */ /* 0x000fc60000000000 */
[----:B------:R-:W-:Y:S05]  /*8b50*/  BRA.DIV UR22, `(.L_x_3406) ;  /* 0x0000003616307947 */ /* 0x000fea000b800000 */
[----:B------:R-:W-:Y:S01]  /*8b60*/  NOP ;  /* 0x0000000000007918 */ /* 0x000fe20000000000 */
.L_x_3465:
        /* <DEDUP_REMOVED lines=15> */
.L_x_3408:
[----:B------:R-:W-:Y:S05]  /*8c60*/  BSYNC B0 ;  /* 0x0000000000007941 */ /* 0x000fea0003800000 */
.L_x_3407:
        /* <DEDUP_REMOVED lines=14> */
.L_x_3410:
[----:B------:R-:W-:Y:S05]  /*8d50*/  BSYNC B0 ;  /* 0x0000000000007941 */ /* 0x000fea0003800000 */
.L_x_3409:
        /* <DEDUP_REMOVED lines=15> */
.L_x_3412:
[----:B------:R-:W-:Y:S05]  /*8e50*/  BSYNC B0 ;  /* 0x0000000000007941 */ /* 0x000fea0003800000 */
.L_x_3411:
[----:B------:R-:W-:Y:S06]  /*8e60*/  BAR.ARV 0xa, 0xa0 ;  /* 0x0282800000007b1d */ /* 0x000fec0000002000 */
[----:B------:R-:W-:Y:S04]  /*8e70*/  BSSY B0, `(.L_x_3413) ;  /* 0x0000003000007945 */ /* 0x000fe80003800000 */
[----:B------:R-:W-:Y:S05]  /*8e80*/  @!P0 BRA `(.L_x_3414) ;  /* 0x0000000000048947 */ /* 0x000fea0003800000 */
[----:B------:R-:W-:-:S04]  /*8e90*/  DEPBAR.LE SB0, 0x1 ;  /* 0x000080400000791a */ /* 0x000fc80000000000 */
.L_x_3414:
[----:B------:R-:W-:Y:S05]  /*8ea0*/  BSYNC B0 ;  /* 0x0000000000007941 */ /* 0x000fea0003800000 */
.L_x_3413:
[----:B------:R-:W-:Y:S06]  /*8eb0*/  BAR.ARV 0xb, 0xa0 ;  /* 0x02c2800000007b1d */ /* 0x000fec0000002000 */
[----:B------:R-:W-:Y:S04]  /*8ec0*/  BSSY B0, `(.L_x_3415) ;  /* 0x0000003000007945 */ /* 0x000fe80003800000 */
[----:B------:R-:W-:Y:S05]  /*8ed0*/  @!P0 BRA `(.L_x_3416) ;  /* 0x0000000000048947 */ /* 0x000fea0003800000 */
[----:B------:R-:W-:-:S04]  /*8ee0*/  DEPBAR.LE SB0, 0x0 ;  /* 0x000080000000791a */ /* 0x000fc80000000000 */
.L_x_3416:
[----:B------:R-:W-:Y:S05]  /*8ef0*/  BSYNC B0 ;  /* 0x0000000000007941 */ /* 0x000fea0003800000 */
.L_x_3415:
        /* <DEDUP_REMOVED lines=19> */
.L_x_3418:
[----:B------:R-:W-:Y:S05]  /*9030*/  BSYNC B0 ;  /* 0x0000000000007941 */ /* 0x000fea0003800000 */
.L_x_3417:
[----:B------:R-:W-:Y:S02]  /*9040*/  UIADD3 UR13, UR13, 0x2, URZ ;  /* 0x000000020d0d7890 */ /* 0x000fe4000fffe03f */
[----:B------:R-:W-:Y:S02]  /*9050*/  UIADD3 UR6, UR6, 0x6000, URZ ;  /* 0x0000600006067890 */ /* 0x000fe4000fffe03f */
[----:B------:R-:W-:-:S06]  /*9060*/  UISETP.GE.AND UP0, UPT, UR13, UR7, UPT ;  /* 0x000000070d00728c */ /* 0x000fcc000bf06270 */
[----:B------:R-:W-:-:S13]  /*9070*/  PLOP3.LUT P1, PT, PT, PT, UP0, 0x80, 0x0 ;  /* 0x000000000000781c */ /* 0x000fda0003f2f008 */
[----:B------:R-:W-:Y:S05]  /*9080*/  @!P1 BRA `(.L_x_3419) ;  /* 0xfffffff000a49947 */ /* 0x000fea000383ffff */
[----:B------:R-:W-:Y:S05]  /*9090*/  BRA `(.L_x_3289) ;  /* 0x0000002c00407947 */ /* 0x000fea0003800000 */
.L_x_3360:
        /* <DEDUP_REMOVED lines=21> */
.L_x_3420:
[----:B------:R-:W1:Y:S01]  /*91f0*/  LDC R3, c[0x0][0x8c4] ;  /* 0x00023100ff037b82 */ /* 0x000e620000000800 */
[----:B------:R-:W-:Y:S01]  /*9200*/  IMAD.MOV.U32 R0, RZ, RZ, R5 ;  /* 0x000000ffff007224 */ /* 0x000fe200078e0005 */
[----:B-1----:R-:W-:-:S13]  /*9210*/  ISETP.NE.AND P0, PT, R3, 0x1, PT ;  /* 0x000000010300780c */ /* 0x002fda0003f05270 */
[----:B------:R-:W1:Y:S02]  /*9220*/  @P0 LDC.64 R6, c[0x0][0x8c8] ;  /* 0x00023200ff060b82 */ /* 0x000e640000000a00 */
[----:B-1----:R-:W-:-:S05]  /*9230*/  @P0 IMAD.HI.U32 R4, R5, R6, RZ ;  /* 0x0000000605040227 */ /* 0x002fca00078e00ff */
[----:B------:R-:W-:-:S05]  /*9240*/  @P0 SHF.R.U32.HI R0, RZ, R7, R4 ;  /* 0x00000007ff000219 */ /* 0x000fca0000011604 */
[----:B------:R-:W-:-:S07]  /*9250*/  IMAD R3, R0, R3, RZ ;  /* 0x0000000300037224 */ /* 0x000fce00078e02ff */
.L_x_3421:
        /* <DEDUP_REMOVED lines=23> */
.L_x_3422:
        /* <DEDUP_REMOVED lines=10> */
.L_x_3424:
[----:B------:R-:W2:Y:S02]  /*9470*/  LDC R4, c[0x0][0x8ec] ;  /* 0x00023b00ff047b82 */ /* 0x000ea40000000800 */
.L_x_3423:
[----:B--2--5:R-:W-:Y:S01]  /*9480*/  VIADD R4, R4, 0x5f ;  /* 0x0000005f04047836 */ /* 0x024fe20000000000 */
[----:B------:R-:W-:Y:S01]  /*9490*/  LOP3.LUT R8, RZ, R0, RZ, 0x33, !PT ;  /* 0x00000000ff087212 */ /* 0x000fe200078e33ff */
[----:B-1----:R-:W-:Y:S02]  /*94a0*/  IMAD.MOV.U32 R2, RZ, RZ, RZ ;  /* 0x000000ffff027224 */ /* 0x002fe400078e00ff */
[----:B------:R-:W-:-:S04]  /*94b0*/  IMAD.HI R4, R4, 0x2aaaaaab, RZ ;  /* 0x2aaaaaab04047827 */ /* 0x000fc800078e02ff */
[----:B------:R-:W-:Y:S01]  /*94c0*/  IMAD.MOV.U32 R16, RZ, RZ, 0x1 ;  /* 0x00000001ff107424 */ /* 0x000fe200078e00ff */
[----:B------:R-:W-:-:S04]  /*94d0*/  SHF.R.U32.HI R3, RZ, 0x1f, R4 ;  /* 0x0000001fff037819 */ /* 0x000fc80000011604 */
[----:B------:R-:W-:-:S04]  /*94e0*/  LEA.HI.SX32 R3, R4, R3, 0x1c ;  /* 0x0000000304037211 */ /* 0x000fc800078fe2ff */
[C---:B------:R-:W-:Y:S01]  /*94f0*/  ISETP.GT.AND P0, PT, R3.reuse, R0, PT ;  /* 0x000000000300720c */ /* 0x040fe20003f04270 */
[----:B------:R-:W-:Y:S02]  /*9500*/  IMAD.MOV.U32 R0, RZ, RZ, 0x1 ;  /* 0x00000001ff007424 */ /* 0x000fe400078e00ff */
[----:B------:R-:W-:Y:S01]  /*9510*/  IMAD.IADD R8, R3, 0x1, R8 ;  /* 0x0000000103087824 */ /* 0x000fe200078e0208 */
[----:B------:R-:W-:-:S04]  /*9520*/  SEL R9, R9, 0xffffffff, P0 ;  /* 0xffffffff09097807 */ /* 0x000fc80000000000 */
        /* <DEDUP_REMOVED lines=41> */
.L_x_3426:
        /* <DEDUP_REMOVED lines=11> */
.L_x_3427:
[----:B------:R-:W-:Y:S05]  /*9870*/  @!P0 BRA `(.L_x_3428) ;  /* 0x00000000000c8947 */ /* 0x000fea0003800000 */
[----:B------:R-:W2:Y:S04]  /*9880*/  LDG.E R5, desc[UR38][R2.64] ;  /* 0x0000002602057981 */ /* 0x000ea8000c1e1900 */
[----:B------:R-:W2:Y:S02]  /*9890*/  LDG.E R4, desc[UR38][R2.64+0x4] ;  /* 0x0000042602047981 */ /* 0x000ea4000c1e1900 */
[----:B--2---:R-:W-:-:S07]  /*98a0*/  IMAD.IADD R4, R4, 0x1, -R5 ;  /* 0x0000000104047824 */ /* 0x004fce00078e0a05 */
.L_x_3428:
        /* <DEDUP_REMOVED lines=22> */
[C---:B------:R-:W-:Y:S01]  /*9a10*/  R2UR UR29, R9.reuse ;  /* 0x00000000091d72ca */ /* 0x040fe200000e0000 */
[----:B------:R-:W-:Y:S01]  /*9a20*/  UIMAD.WIDE.U32 UR4, UR28, UR10, UR8 ;  /* 0x0000000a1c0472a5 */ /* 0x000fe2000f8e0008 */
[----:B------:R-:W-:Y:S01]  /*9a30*/  SEL R2, R2, RZ, !P1 ;  /* 0x000000ff02027207 */ /* 0x000fe20004800000 */
[----:B------:R-:W-:Y:S01]  /*9a40*/  UIMAD UR10, UR7, UR10, URZ ;  /* 0x0000000a070a72a4 */ /* 0x000fe2000f8e023f */
[----:B------:R-:W-:Y:S01]  /*9a50*/  R2UR UR35, R8 ;  /* 0x00000000082372ca */ /* 0x000fe200000e0000 */
[----:B------:R-:W-:Y:S01]  /*9a60*/  ULDC.64 UR12, c[0x0][0x730] ;  /* 0x0001cc00000c7ab9 */ /* 0x000fe20000000a00 */
[----:B------:R-:W-:Y:S01]  /*9a70*/  R2UR UR14, R2 ;  /* 0x00000000020e72ca */ /* 0x000fe200000e0000 */
[----:B------:R-:W-:Y:S01]  /*9a80*/  UIMAD UR10, UR28, UR11, UR10 ;  /* 0x0000000b1c0a72a4 */ /* 0x000fe2000f8e020a */
[----:B------:R-:W-:Y:S01]  /*9a90*/  SEL R9, R9, RZ, !P0 ;  /* 0x000000ff09097207 */ /* 0x000fe20004000000 */
[----:B------:R-:W-:Y:S01]  /*9aa0*/  UIMAD UR7, UR7, UR12, URZ ;  /* 0x0000000c070772a4 */ /* 0x000fe2000f8e023f */
[----:B------:R-:W-:Y:S01]  /*9ab0*/  BSSY B0, `(.L_x_3425) ;  /* 0x000020d000007945 */ /* 0x000fe20003800000 */
[----:B------:R-:W-:Y:S01]  /*9ac0*/  ULDC UR11, c[0x0][0x2e8] ;  /* 0x0000ba00000b7ab9 */ /* 0x000fe20000000800 */
[----:B------:R-:W-:Y:S01]  /*9ad0*/  UIMAD.WIDE.U32 UR8, UR28, UR12, UR8 ;  /* 0x0000000c1c0872a5 */ /* 0x000fe2000f8e0008 */
[----:B------:R-:W-:Y:S01]  /*9ae0*/  R2UR UR37, R9 ;  /* 0x00000000092572ca */ /* 0x000fe200000e0000 */
[----:B------:R-:W-:Y:S01]  /*9af0*/  UISETP.NE.AND UP0, UPT, UR11, 0x1, UPT ;  /* 0x000000010b00788c */ /* 0x000fe2000bf05270 */
[----:B------:R-:W-:Y:S01]  /*9b00*/  R2UR UR11, R12 ;  /* 0x000000000c0b72ca */ /* 0x000fe200000e0000 */
[----:B------:R-:W-:Y:S01]  /*9b10*/  UIMAD UR7, UR28, UR13, UR7 ;  /* 0x0000000d1c0772a4 */ /* 0x000fe2000f8e0207 */
[----:B------:R-:W-:Y:S01]  /*9b20*/  IMAD.MOV.U32 R2, RZ, RZ, RZ ;  /* 0x000000ffff027224 */ /* 0x000fe200078e00ff */
[----:B------:R-:W-:Y:S01]  /*9b30*/  VOTEU.ANY UP1, P1 ;  /* 0x00000000003f7886 */ /* 0x000fe20000820100 */
[----:B------:R-:W-:Y:S01]  /*9b40*/  ELECT P0, URZ, PT ;  /* 0x00000000003f782f */ /* 0x000fe20003800000 */
[----:B------:R-:W-:Y:S01]  /*9b50*/  IMAD.MOV.U32 R16, RZ, RZ, 0x1 ;  /* 0x00000001ff107424 */ /* 0x000fe200078e00ff */
[----:B------:R-:W-:Y:S01]  /*9b60*/  ULDC.64 UR12, c[0x0][0x720] ;  /* 0x0001c800000c7ab9 */ /* 0x000fe20000000a00 */
[----:B------:R-:W-:-:S02]  /*9b70*/  UIADD3 UR9, UR9, UR7, URZ ;  /* 0x0000000709097290 */ /* 0x000fc4000fffe03f */
[----:B------:R-:W-:Y:S01]  /*9b80*/  USEL UR29, UR29, URZ, !UP1 ;  /* 0x0000003f1d1d7287 */ /* 0x000fe2000c800000 */
[----:B------:R-:W-:Y:S01]  /*9b90*/  ULDC.64 UR16, c[0x0][0x738] ;  /* 0x0001ce0000107ab9 */ /* 0x000fe20000000a00 */
[----:B------:R-:W-:Y:S02]  /*9ba0*/  UIADD3 UR5, UR5, UR10, URZ ;  /* 0x0000000a05057290 */ /* 0x000fe4000fffe03f */
[----:B------:R-:W-:Y:S02]  /*9bb0*/  UIMAD UR7, UR14, UR12, URZ ;  /* 0x0000000c0e0772a4 */ /* 0x000fe4000f8e023f */
[----:B------:R-:W-:Y:S02]  /*9bc0*/  UIMAD UR10, UR14, UR16, URZ ;  /* 0x000000100e0a72a4 */ /* 0x000fe4000f8e023f */
[----:B------:R-:W-:Y:S02]  /*9bd0*/  UIMAD.WIDE.U32 UR14, UR16, UR29, UR8 ;  /* 0x0000001d100e72a5 */ /* 0x000fe4000f8e0008 */
[----:B------:R-:W-:Y:S01]  /*9be0*/  UIMAD.WIDE.U32 UR22, UR12, UR29, UR4 ;  /* 0x0000001d0c1672a5 */ /* 0x000fe2000f8e0004 */
[----:B------:R-:W-:Y:S01]  /*9bf0*/  @UP0 ULDC UR8, c[0x0][0x2ec] ;  /* 0x0000bb0000080ab9 */ /* 0x000fe20000000800 */
[----:B------:R-:W-:-:S02]  /*9c00*/  UIMAD UR5, UR13, UR29, UR7 ;  /* 0x0000001d0d0572a4 */ /* 0x000fc4000f8e0207 */
[----:B------:R-:W-:Y:S01]  /*9c10*/  UIMAD.WIDE.U32 UR8, UR28, UR8, URZ ;  /* 0x000000081c0872a5 */ /* 0x000fe2000f8e003f */
[----:B------:R-:W-:Y:S01]  /*9c20*/  @UP0 ULDC UR7, c[0x0][0x2f0] ;  /* 0x0000bc0000070ab9 */ /* 0x000fe20000000800 */
[----:B------:R-:W-:Y:S01]  /*9c30*/  UMOV UR36, UR28 ;  /* 0x0000001c00247c82 */ /* 0x000fe20008000000 */
[----:B------:R-:W-:Y:S02]  /*9c40*/  UIMAD UR4, UR17, UR29, UR10 ;  /* 0x0000001d110472a4 */ /* 0x000fe4000f8e020a */
[----:B------:R-:W-:Y:S02]  /*9c50*/  UIMAD UR35, UR35, 0x60, UR11 ;  /* 0x00000060232378a4 */ /* 0x000fe4000f8e020b */
        /* <DEDUP_REMOVED lines=14> */
.L_x_3466:
        /* <DEDUP_REMOVED lines=9> */
.L_x_3431:
        /* <DEDUP_REMOVED lines=112> */
.L_x_3442:
[----:B-1----:R-:W-:-:S05]  /*a4d0*/  IMAD.MOV.U32 R6, RZ, RZ, 0x1 ;  /* 0x00000001ff067424 */ /* 0x002fca00078e00ff */
[----:B------:R-:W-:-:S04]  /*a4e0*/  SHF.L.U32 R6, R6, 0x1f, RZ ;  /* 0x0000001f06067819 */ /* 0x000fc800000006ff */
[----:B------:R-:W1:Y:S02]  /*a4f0*/  SYNCS.PHASECHK.TRANS64.TRYWAIT P1, [R0+URZ+0x36438], R6 ;  /* 0x03643806000075a7 */ /* 0x000e64000802017f */
[----:B-1----:R-:W-:Y:S05]  /*a500*/  @!P1 BRA `(.L_x_3434) ;  /* 0x0000001800f49947 */ /* 0x002fea0003800000 */
.L_x_3467:
[----:B------:R-:W-:Y:S05]  /*a510*/  @P0 BRA `(.L_x_3435) ;  /* 0x0000000000140947 */ /* 0x000fea0003800000 */
[----:B------:R-:W-:Y:S01]  /*a520*/  ISETP.NE.AND P1, PT, R18, RZ, PT ;  /* 0x000000ff1200720c */ /* 0x000fe20003f25270 */
[----:B------:R-:W-:-:S04]  /*a530*/  IMAD.MOV.U32 R3, RZ, RZ, 0x6100 ;  /* 0x00006100ff037424 */ /* 0x000fc800078e00ff */
[----:B------:R2:W-:Y:S08]  /*a540*/  SYNCS.ARRIVE.TRANS64 RZ, [R0+URZ+0x36430], R3 ;  /* 0x0364300300ff79a7 */ /* 0x0005f0000800003f */
[----:B------:R-:W-:Y:S05]  /*a550*/  @!P1 BRA `(.L_x_3435) ;  /* 0x0000000000049947 */ /* 0x000fea0003800000 */
[----:B------:R-:W-:Y:S01]  /*a560*/  BPT.TRAP 0x1 ;  /* 0x000000040000795c */ /* 0x000fe20000300000 */
.L_x_3435:
        /* <DEDUP_REMOVED lines=48> */
.L_x_3468:
[----:B------:R-:W-:Y:S05]  /*a870*/  @P0 BRA `(.L_x_3437) ;  /* 0x0000000000140947 */ /* 0x000fea0003800000 */
[----:B------:R-:W-:Y:S01]  /*a880*/  ISETP.NE.AND P1, PT, R18, RZ, PT ;  /* 0x000000ff1200720c */ /* 0x000fe20003f25270 */
[----:B--2---:R-:W-:-:S04]  /*a890*/  IMAD.MOV.U32 R3, RZ, RZ, 0x6100 ;  /* 0x00006100ff037424 */ /* 0x004fc800078e00ff */
[----:B------:R3:W-:Y:S08]  /*a8a0*/  SYNCS.ARRIVE.TRANS64 RZ, [R0+URZ+0x36418], R3 ;  /* 0x0364180300ff79a7 */ /* 0x0007f0000800003f */
[----:B------:R-:W-:Y:S05]  /*a8b0*/  @!P1 BRA `(.L_x_3437) ;  /* 0x0000000000049947 */ /* 0x000fea0003800000 */
[----:B------:R-:W-:Y:S01]  /*a8c0*/  BPT.TRAP 0x1 ;  /* 0x000000040000795c */ /* 0x000fe20000300000 */
.L_x_3437:
        /* <DEDUP_REMOVED lines=47> */
.L_x_3469:
        /* <DEDUP_REMOVED lines=8> */
.L_x_3439:
        /* <DEDUP_REMOVED lines=37> */
.L_x_3471:
[----:B------:R-:W-:Y:S05]  /*ae90*/  @P0 BRA `(.L_x_3441) ;  /* 0x0000000000140947 */ /* 0x000fea0003800000 */
[----:B------:R-:W-:Y:S01]  /*aea0*/  ISETP.NE.AND P1, PT, R18, RZ, PT ;  /* 0x000000ff1200720c */ /* 0x000fe20003f25270 */
[----:B--2---:R-:W-:-:S04]  /*aeb0*/  IMAD.MOV.U32 R5, RZ, RZ, 0x6100 ;  /* 0x00006100ff057424 */ /* 0x004fc800078e00ff */
[----:B------:R3:W-:Y:S08]  /*aec0*/  SYNCS.ARRIVE.TRANS64 RZ, [R0+URZ+0x36410], R5 ;  /* 0x0364100500ff79a7 */ /* 0x0007f0000800003f */
[----:B------:R-:W-:Y:S05]  /*aed0*/  @!P1 BRA `(.L_x_3441) ;  /* 0x0000000000049947 */ /* 0x000fea0003800000 */
[----:B------:R-:W-:Y:S01]  /*aee0*/  BPT.TRAP 0x1 ;  /* 0x000000040000795c */ /* 0x000fe20000300000 */
.L_x_3441:
        /* <DEDUP_REMOVED lines=44> */
.L_x_3433:
[----:B------:R-:W-:Y:S01]  /*b1b0*/  ISETP.NE.AND P1, PT, R20, RZ, PT ;  /* 0x000000ff1400720c */ /* 0x000fe20003f25270 */
[----:B------:R-:W-:Y:S02]  /*b1c0*/  IMAD.MOV.U32 R16, RZ, RZ, 0x1 ;  /* 0x00000001ff107424 */ /* 0x000fe400078e00ff */
[----:B------:R-:W-:-:S10]  /*b1d0*/  IMAD.MOV.U32 R5, RZ, RZ, R14 ;  /* 0x000000ffff057224 */ /* 0x000fd400078e000e */
[----:B------:R-:W-:Y:S05]  /*b1e0*/  @!P1 BRA `(.L_x_3432) ;  /* 0x00000004008c9947 */ /* 0x000fea0003800000 */
[----:B------:R-:W2:Y:S02]  /*b1f0*/  SYNCS.PHASECHK.TRANS64.TRYWAIT P1, [R0+URZ+0x36438], R6 ;  /* 0x03643806000075a7 */ /* 0x000ea4000802017f */
[----:B--2---:R-:W-:Y:S05]  /*b200*/  @!P1 BRA `(.L_x_3443) ;  /* 0x0000001000149947 */ /* 0x004fea0003800000 */
.L_x_3472:
[----:B------:R-:W-:Y:S05]  /*b210*/  @P0 BRA `(.L_x_3444) ;  /* 0x0000000000140947 */ /* 0x000fea0003800000 */
[----:B------:R-:W-:Y:S01]  /*b220*/  ISETP.NE.AND P1, PT, R18, RZ, PT ;  /* 0x000000ff1200720c */ /* 0x000fe20003f25270 */
[----:B------:R-:W-:-:S04]  /*b230*/  IMAD.MOV.U32 R5, RZ, RZ, 0x6100 ;  /* 0x00006100ff057424 */ /* 0x000fc800078e00ff */
[----:B------:R3:W-:Y:S08]  /*b240*/  SYNCS.ARRIVE.TRANS64 RZ, [R0+URZ+0x36430], R5 ;  /* 0x0364300500ff79a7 */ /* 0x0007f0000800003f */
[----:B------:R-:W-:Y:S05]  /*b250*/  @!P1 BRA `(.L_x_3444) ;  /* 0x0000000000049947 */ /* 0x000fea0003800000 */
[----:B------:R-:W-:Y:S01]  /*b260*/  BPT.TRAP 0x1 ;  /* 0x000000040000795c */ /* 0x000fe20000300000 */
.L_x_3444:
        /* <DEDUP_REMOVED lines=42> */
.L_x_3473:
[----:B------:R-:W-:Y:S01]  /*b510*/  IMAD.MOV.U32 R16, RZ, RZ, RZ ;  /* 0x000000ffff107224 */ /* 0x000fe200078e00ff */
[----:B------:R-:W-:Y:S06]  /*b520*/  @P0 BRA `(.L_x_3446) ;  /* 0x0000000000140947 */ /* 0x000fec0003800000 */
[----:B------:R-:W-:Y:S01]  /*b530*/  ISETP.NE.AND P1, PT, R18, RZ, PT ;  /* 0x000000ff1200720c */ /* 0x000fe20003f25270 */
[----:B-1----:R-:W-:-:S04]  /*b540*/  IMAD.MOV.U32 R5, RZ, RZ, 0x6100 ;  /* 0x00006100ff057424 */ /* 0x002fc800078e00ff */
[----:B------:R2:W-:Y:S08]  /*b550*/  SYNCS.ARRIVE.TRANS64 RZ, [R0+URZ+0x36418], R5 ;  /* 0x0364180500ff79a7 */ /* 0x0005f0000800003f */
[----:B------:R-:W-:Y:S05]  /*b560*/  @!P1 BRA `(.L_x_3446) ;  /* 0x0000000000049947 */ /* 0x000fea0003800000 */
[----:B------:R-:W-:Y:S01]  /*b570*/  BPT.TRAP 0x1 ;  /* 0x000000040000795c */ /* 0x000fe20000300000 */
.L_x_3446:
        /* <DEDUP_REMOVED lines=42> */
.L_x_3432:
[----:B------:R-:W-:-:S04]  /*b820*/  SHF.L.U32 R3, R16, 0x1f, RZ ;  /* 0x0000001f10037819 */ /* 0x000fc800000006ff */
[----:B------:R-:W2:Y:S02]  /*b830*/  SYNCS.PHASECHK.TRANS64.TRYWAIT P1, [R0+URZ+0x36438], R3 ;  /* 0x03643803000075a7 */ /* 0x000ea4000802017f */
[----:B--2---:R-:W-:Y:S05]  /*b840*/  @!P1 BRA `(.L_x_3447) ;  /* 0x0000000800ac9947 */ /* 0x004fea0003800000 */
.L_x_3474:
[----:B------:R-:W-:Y:S05]  /*b850*/  @P0 BRA `(.L_x_3448) ;  /* 0x0000000000180947 */ /* 0x000fea0003800000 */
[----:B------:R-:W3:Y:S01]  /*b860*/  S2R R2, SR_TID.X ;  /* 0x0000000000027919 */ /* 0x000ee20000002100 */
[----:B--2---:R-:W-:-:S04]  /*b870*/  IMAD.MOV.U32 R3, RZ, RZ, 0x6100 ;  /* 0x00006100ff037424 */ /* 0x004fc800078e00ff */
[----:B------:R4:W-:Y:S01]  /*b880*/  SYNCS.ARRIVE.TRANS64 RZ, [R0+URZ+0x36430], R3 ;  /* 0x0364300300ff79a7 */ /* 0x0009e2000800003f */
[----:B---3--:R-:W-:-:S13]  /*b890*/  LOP3.LUT P0, RZ, R2, 0x1f, RZ, 0xc0, !PT ;  /* 0x0000001f02ff7812 */ /* 0x008fda000780c0ff */
[----:B----4-:R-:W-:Y:S05]  /*b8a0*/  @!P0 BRA `(.L_x_3448) ;  /* 0x0000000000048947 */ /* 0x010fea0003800000 */
[----:B------:R-:W-:Y:S01]  /*b8b0*/  BPT.TRAP 0x1 ;  /* 0x000000040000795c */ /* 0x000fe20000300000 */
.L_x_3448:
        /* <DEDUP_REMOVED lines=44> */
.L_x_3429:
[----:B------:R-:W-:Y:S05]  /*bb80*/  BSYNC B0 ;  /* 0x0000000000007941 */ /* 0x000fea0003800000 */
.L_x_3425:
[----:B------:R-:W-:-:S03]  /*bb90*/  UMOV UR7, 0xffffffff ;  /* 0xffffffff00077882 */ /* 0x000fc60000000000 */
[----:B------:R-:W-:Y:S05]  /*bba0*/  BRA.DIV UR7, `(.L_x_3449) ;  /* 0x0000000607e87947 */ /* 0x000fea000b800000 */
[----:B------:R-:W-:-:S13]  /*bbb0*/  ELECT P6, URZ, PT ;  /* 0x00000000003f782f */ /* 0x000fda00038c0000 */
.L_x_3477:
[----:B------:R-:W-:Y:S05]  /*bbc0*/  @!P6 BRA `(.L_x_3289) ;  /* 0x000000000074e947 */ /* 0x000fea0003800000 */
[----:B------:R-:W2:Y:S02]  /*bbd0*/  LDL.LU R3, [R1+0x4] ;  /* 0x0000040001037983 */ /* 0x000ea40000300800 */
[----:B--2---:R-:W-:-:S04]  /*bbe0*/  LOP3.LUT R3, R3, 0x2, RZ, 0xfc, !PT ;  /* 0x0000000203037812 */ /* 0x004fc800078efcff */
[----:B------:R-:W-:-:S13]  /*bbf0*/  ISETP.NE.AND P2, PT, R3, 0x3, PT ;  /* 0x000000030300780c */ /* 0x000fda0003f45270 */
[----:B------:R-:W-:Y:S05]  /*bc00*/  @!P2 BRA `(.L_x_3450) ;  /* 0x000000000004a947 */ /* 0x000fea0003800000 */
[----:B------:R-:W-:Y:S01]  /*bc10*/  BPT.TRAP 0x1 ;  /* 0x000000040000795c */ /* 0x000fe20000300000 */
.L_x_3450:
        /* <DEDUP_REMOVED lines=15> */
.L_x_3478:
[----:B------:R-:W2:Y:S02]  /*bd10*/  SYNCS.PHASECHK.TRANS64.TRYWAIT P0, [R3+URZ], R0 ;  /* 0x00000000030075a7 */ /* 0x000ea4000800017f */
[----:B--2---:R-:W-:Y:S05]  /*bd20*/  @!P0 BRA `(.L_x_3452) ;  /* 0x0000000400bc8947 */ /* 0x004fea0003800000 */
.L_x_3479:
[----:B------:R-:W-:Y:S05]  /*bd30*/  @!P2 BRA `(.L_x_3453) ;  /* 0x000000000004a947 */ /* 0x000fea0003800000 */
[----:B------:R-:W-:Y:S01]  /*bd40*/  BPT.TRAP 0x1 ;  /* 0x000000040000795c */ /* 0x000fe20000300000 */
.L_x_3453:
[----:B------:R-:W-:-:S07]  /*bd50*/  SHF.L.U32 R16, R16, 0x1f, RZ ;  /* 0x0000001f10107819 */ /* 0x000fce00000006ff */
.L_x_3454:
[----:B---3--:R3:W4:Y:S02]  /*bd60*/  SYNCS.PHASECHK.TRANS64.TRYWAIT P0, [R9+URZ+0x36438], R16 ;  /* 0x03643810090075a7 */ /* 0x008724000800017f */
[----:B----4-:R-:W-:Y:S05]  /*bd70*/  @!P0 NANOSLEEP.SYNCS 0x989680 ;  /* 0x009896800000895d */ /* 0x010fea0003900000 */
[----:B------:R-:W4:Y:S02]  /*bd80*/  @!P0 SYNCS.PHASECHK.TRANS64 P0, [R9+URZ+0x36438], R16 ;  /* 0x03643810090085a7 */ /* 0x000f24000800007f */
[----:B----4-:R-:W-:Y:S05]  /*bd90*/  @!P0 BRA `(.L_x_3454) ;  /* 0xfffffffc00f08947 */ /* 0x010fea000383ffff */
.L_x_3289:
[----:B------:R-:W-:Y:S05]  /*bda0*/  BSYNC B6 ;  /* 0x0000000000067941 */ /* 0x000fea0003800000 */
.L_x_3281:
[----:B------:R-:W-:Y:S05]  /*bdb0*/  EXIT ;  /* 0x000000000000794d */ /* 0x000fea0003800000 */
.L_x_3299:
[----:B------:R-:W-:Y:S02]  /*bdc0*/  IMAD.MOV.U32 R12, RZ, RZ, RZ ;  /* 0x000000ffff0c7224 */ /* 0x000fe400078e00ff */
[----:B------:R-:W-:Y:S02]  /*bdd0*/  IMAD.MOV.U32 R11, RZ, RZ, 0x1f ;  /* 0x0000001fff0b7424 */ /* 0x000fe400078e00ff */
[----:B------:R-:W-:-:S07]  /*bde0*/  IMAD.MOV.U32 R15, RZ, RZ, -0x1 ;  /* 0xffffffffff0f7424 */ /* 0x000fce00078e00ff */
[----:B------:R-:W-:Y:S05]  /*bdf0*/  WARPSYNC.COLLECTIVE R15, `(.L_x_3455) ;  /* 0x000000000f087348 */ /* 0x000fea0003c00000 */
[----:B------:R1:W2:Y:S02]  /*be00*/  SHFL.IDX P6, R14, R13, R12, R11 ;  /* 0x0000000c0d0e7389 */ /* 0x0002a400000c000b */
[----:B-12---:R-:W-:Y:S01]  /*be10*/  ENDCOLLECTIVE ;  /* 0x000000000000791b */ /* 0x006fe20003800000 */
.L_x_3455:
[----:B------:R-:W-:Y:S05]  /*be20*/  BRA `(.L_x_3456) ;  /* 0xffffff5800007947 */ /* 0x000fea000383ffff */
.L_x_3301:
[----:B--2---:R-:W-:-:S04]  /*be30*/  IMAD.U32 R0, RZ, RZ, UR36 ;  /* 0x00000024ff007e24 */ /* 0x004fc8000f8e00ff */
[----:B------:R2:W3:Y:S03]  /*be40*/  SYNCS.PHASECHK.TRANS64.TRYWAIT P0, [R0+URZ+0x36400], R10 ;  /* 0x0364000a000075a7 */ /* 0x0004e6000800017f */
[----:B---3--:R-:W-:Y:S05]  /*be50*/  @!P0 NANOSLEEP.SYNCS 0x989680 ;  /* 0x009896800000895d */ /* 0x008fea0003900000 */
[----:B------:R-:W3:Y:S02]  /*be60*/  @!P0 SYNCS.PHASECHK.TRANS64 P0, [R0+URZ+0x36400], R10 ;  /* 0x0364000a000085a7 */ /* 0x000ee4000800007f */
[----:B---3--:R-:W-:Y:S05]  /*be70*/  @!P0 BRA `(.L_x_3301) ;  /* 0xfffffffc00ec8947 */ /* 0x008fea000383ffff */
[----:B------:R-:W-:Y:S05]  /*be80*/  BRA `(.L_x_3300) ;  /* 0xffffff58003c7947 */ /* 0x000fea000383ffff */
.L_x_3305:
[----:B---3--:R3:W4:Y:S02]  /*be90*/  SYNCS.PHASECHK.TRANS64.TRYWAIT P1, [R3+URZ+0x36410], R10 ;  /* 0x0364100a030075a7 */ /* 0x008724000802017f */
[----:B----4-:R-:W-:Y:S05]  /*bea0*/  @!P1 NANOSLEEP.SYNCS 0x989680 ;  /* 0x009896800000995d */ /* 0x010fea0003900000 */
[----:B------:R-:W4:Y:S02]  /*beb0*/  @!P1 SYNCS.PHASECHK.TRANS64 P1, [R3+URZ+0x36410], R10 ;  /* 0x0364100a030095a7 */ /* 0x000f24000802007f */
[----:B----4-:R-:W-:Y:S05]  /*bec0*/  @!P1 BRA `(.L_x_3305) ;  /* 0xfffffffc00f09947 */ /* 0x010fea000383ffff */
[----:B------:R-:W-:Y:S05]  /*bed0*/  BRA `(.L_x_3304) ;  /* 0xffffff5c00fc7947 */ /* 0x000fea000383ffff */
.L_x_3309:
[----:B-1----:R-:W-:-:S04]  /*bee0*/  IMAD.U32 R121, RZ, RZ, UR36 ;  /* 0x00000024ff797e24 */ /* 0x002fc8000f8e00ff */
[----:B------:R1:W2:Y:S03]  /*bef0*/  SYNCS.PHASECHK.TRANS64.TRYWAIT P1, [R121+URZ+0x36430], R14 ;  /* 0x0364300e790075a7 */ /* 0x0002a6000802017f */
[----:B--2---:R-:W-:Y:S05]  /*bf00*/  @!P1 NANOSLEEP.SYNCS 0x989680 ;  /* 0x009896800000995d */ /* 0x004fea0003900000 */
[----:B------:R-:W2:Y:S02]  /*bf10*/  @!P1 SYNCS.PHASECHK.TRANS64 P1, [R121+URZ+0x36430], R14 ;  /* 0x0364300e790095a7 */ /* 0x000ea4000802007f */
[----:B--2---:R-:W-:Y:S05]  /*bf20*/  @!P1 BRA `(.L_x_3309) ;  /* 0xfffffffc00ec9947 */ /* 0x004fea000383ffff */
[----:B------:R-:W-:Y:S05]  /*bf30*/  BRA `(.L_x_3308) ;  /* 0xffffff6800207947 */ /* 0x000fea000383ffff */
.L_x_3373:
[----:B------:R-:W-:Y:S01]  /*bf40*/  BSSY B0, `(.L_x_3457) ;  /* 0x0000005000007945 */ /* 0x000fe20003800000 */
[----:B------:R-:W-:-:S07]  /*bf50*/  IMAD.MOV.U32 R15, RZ, RZ, -0x1 ;  /* 0xffffffffff0f7424 */ /* 0x000fce00078e00ff */
[----:B------:R-:W-:Y:S05]  /*bf60*/  WARPSYNC.COLLECTIVE R15, `(.L_x_3458) ;  /* 0x000000000f087348 */ /* 0x000fea0003c00000 */
[----:B------:R-:W-:Y:S01]  /*bf70*/  NOP ;  /* 0x0000000000007918 */ /* 0x000fe20000000000 */
[----:B------:R-:W-:Y:S01]  /*bf80*/  ENDCOLLECTIVE ;  /* 0x000000000000791b */ /* 0x000fe20003800000 */
.L_x_3458:
[----:B------:R-:W-:Y:S05]  /*bf90*/  BSYNC B0 ;  /* 0x0000000000007941 */ /* 0x000fea0003800000 */
.L_x_3457:
[----:B------:R-:W-:Y:S05]  /*bfa0*/  BRA `(.L_x_3459) ;  /* 0xffffffbc00187947 */ /* 0x000fea000383ffff */
.L_x_3390:
[----:B------:R-:W-:Y:S01]  /*bfb0*/  BSSY B0, `(.L_x_3460) ;  /* 0x0000005000007945 */ /* 0x000fe20003800000 */
[----:B------:R-:W-:-:S07]  /*bfc0*/  IMAD.MOV.U32 R15, RZ, RZ, -0x1 ;  /* 0xffffffffff0f7424 */ /* 0x000fce00078e00ff */
[----:B------:R-:W-:Y:S05]  /*bfd0*/  WARPSYNC.COLLECTIVE R15, `(.L_x_3461) ;  /* 0x000000000f087348 */ /* 0x000fea0003c00000 */
[----:B------:R-:W-:Y:S01]  /*bfe0*/  NOP ;  /* 0x0000000000007918 */ /* 0x000fe20000000000 */
[----:B------:R-:W-:Y:S01]  /*bff0*/  ENDCOLLECTIVE ;  /* 0x000000000000791b */ /* 0x000fe20003800000 */
.L_x_3461:
[----:B------:R-:W-:Y:S05]  /*c000*/  BSYNC B0 ;  /* 0x0000000000007941 */ /* 0x000fea0003800000 */
.L_x_3460:
[----:B------:R-:W-:Y:S05]  /*c010*/  BRA `(.L_x_3462) ;  /* 0xffffffc4002c7947 */ /* 0x000fea000383ffff */
.L_x_3406:
[----:B------:R-:W-:Y:S01]  /*c020*/  BSSY B0, `(.L_x_3463) ;  /* 0x0000005000007945 */ /* 0x000fe20003800000 */
[----:B------:R-:W-:-:S07]  /*c030*/  IMAD.MOV.U32 R15, RZ, RZ, -0x1 ;  /* 0xffffffffff0f7424 */ /* 0x000fce00078e00ff */
[----:B------:R-:W-:Y:S05]  /*c040*/  WARPSYNC.COLLECTIVE R15, `(.L_x_3464) ;  /* 0x000000000f087348 */ /* 0x000fea0003c00000 */
[----:B------:R-:W-:Y:S01]  /*c050*/  NOP ;  /* 0x0000000000007918 */ /* 0x000fe20000000000 */
[----:B------:R-:W-:Y:S01]  /*c060*/  ENDCOLLECTIVE ;  /* 0x000000000000791b */ /* 0x000fe20003800000 */
.L_x_3464:
[----:B------:R-:W-:Y:S05]  /*c070*/  BSYNC B0 ;  /* 0x0000000000007941 */ /* 0x000fea0003800000 */
.L_x_3463:
[----:B------:R-:W-:Y:S05]  /*c080*/  BRA `(.L_x_3465) ;  /* 0xffffffc800b87947 */ /* 0x000fea000383ffff */
.L_x_3430:
[----:B-1----:R1:W2:Y:S02]  /*c090*/  SYNCS.PHASECHK.TRANS64.TRYWAIT P1, [R0+URZ+0x36420], R6 ;  /* 0x03642006000075a7 */ /* 0x0022a4000802017f */
[----:B--2---:R-:W-:Y:S05]  /*c0a0*/  @!P1 NANOSLEEP.SYNCS 0x989680 ;  /* 0x009896800000995d */ /* 0x004fea0003900000 */
[----:B------:R-:W2:Y:S02]  /*c0b0*/  @!P1 SYNCS.PHASECHK.TRANS64 P1, [R0+URZ+0x36420], R6 ;  /* 0x03642006000095a7 */ /* 0x000ea4000802007f */
[----:B--2---:R-:W-:Y:S05]  /*c0c0*/  @!P1 BRA `(.L_x_3430) ;  /* 0xfffffffc00f09947 */ /* 0x004fea000383ffff */
[----:B------:R-:W-:Y:S05]  /*c0d0*/  BRA `(.L_x_3466) ;  /* 0xffffffdc00187947 */ /* 0x000fea000383ffff */
.L_x_3434:
[----:B-1----:R1:W2:Y:S02]  /*c0e0*/  SYNCS.PHASECHK.TRANS64.TRYWAIT P1, [R0+URZ+0x36438], R6 ;  /* 0x03643806000075a7 */ /* 0x0022a4000802017f */
[----:B--2---:R-:W-:Y:S05]  /*c0f0*/  @!P1 NANOSLEEP.SYNCS 0x989680 ;  /* 0x009896800000995d */ /* 0x004fea0003900000 */
[----:B------:R-:W2:Y:S02]  /*c100*/  @!P1 SYNCS.PHASECHK.TRANS64 P1, [R0+URZ+0x36438], R6 ;  /* 0x03643806000095a7 */ /* 0x000ea4000802007f */
[----:B--2---:R-:W-:Y:S05]  /*c110*/  @!P1 BRA `(.L_x_3434) ;  /* 0xfffffffc00f09947 */ /* 0x004fea000383ffff */
[----:B------:R-:W-:Y:S05]  /*c120*/  BRA `(.L_x_3467) ;  /* 0xffffffe000f87947 */ /* 0x000fea000383ffff */
.L_x_3436:
[----:B--2---:R2:W3:Y:S02]  /*c130*/  SYNCS.PHASECHK.TRANS64.TRYWAIT P1, [R0+URZ+0x36428], R3 ;  /* 0x03642803000075a7 */ /* 0x0044e4000802017f */
[----:B---3--:R-:W-:Y:S05]  /*c140*/  @!P1 NANOSLEEP.SYNCS 0x989680 ;  /* 0x009896800000995d */ /* 0x008fea0003900000 */
[----:B------:R-:W3:Y:S02]  /*c150*/  @!P1 SYNCS.PHASECHK.TRANS64 P1, [R0+URZ+0x36428], R3 ;  /* 0x03642803000095a7 */ /* 0x000ee4000802007f */
[----:B---3--:R-:W-:Y:S05]  /*c160*/  @!P1 BRA `(.L_x_3436) ;  /* 0xfffffffc00f09947 */ /* 0x008fea000383ffff */
[----:B------:R-:W-:Y:S05]  /*c170*/  BRA `(.L_x_3468) ;  /* 0xffffffe400bc7947 */ /* 0x000fea000383ffff */
.L_x_3438:
        /* <DEDUP_REMOVED lines=8> */
.L_x_3440:
[----:B------:R-:W-:-:S07]  /*c200*/  SHF.L.U32 R5, R7, 0x1f, RZ ;  /* 0x0000001f07057819 */ /* 0x000fce00000006ff */
.L_x_3470:
[----:B--2---:R2:W3:Y:S02]  /*c210*/  SYNCS.PHASECHK.TRANS64.TRYWAIT P1, [R0+URZ+0x36420], R5 ;  /* 0x03642005000075a7 */ /* 0x0044e4000802017f */
[----:B---3--:R-:W-:Y:S05]  /*c220*/  @!P1 NANOSLEEP.SYNCS 0x989680 ;  /* 0x009896800000995d */ /* 0x008fea0003900000 */
[----:B------:R-:W3:Y:S02]  /*c230*/  @!P1 SYNCS.PHASECHK.TRANS64 P1, [R0+URZ+0x36420], R5 ;  /* 0x03642005000095a7 */ /* 0x000ee4000802007f */
[----:B---3--:R-:W-:Y:S05]  /*c240*/  @!P1 BRA `(.L_x_3470) ;  /* 0xfffffffc00f09947 */ /* 0x008fea000383ffff */
[----:B------:R-:W-:Y:S05]  /*c250*/  BRA `(.L_x_3471) ;  /* 0xffffffec000c7947 */ /* 0x000fea000383ffff */
.L_x_3443:
[----:B--2---:R2:W3:Y:S02]  /*c260*/  SYNCS.PHASECHK.TRANS64.TRYWAIT P1, [R0+URZ+0x36438], R6 ;  /* 0x03643806000075a7 */ /* 0x0044e4000802017f */
[----:B---3--:R-:W-:Y:S05]  /*c270*/  @!P1 NANOSLEEP.SYNCS 0x989680 ;  /* 0x009896800000995d */ /* 0x008fea0003900000 */
[----:B------:R-:W3:Y:S02]  /*c280*/  @!P1 SYNCS.PHASECHK.TRANS64 P1, [R0+URZ+0x36438], R6 ;  /* 0x03643806000095a7 */ /* 0x000ee4000802007f */
[----:B---3--:R-:W-:Y:S05]  /*c290*/  @!P1 BRA `(.L_x_3443) ;  /* 0xfffffffc00f09947 */ /* 0x008fea000383ffff */
[----:B------:R-:W-:Y:S05]  /*c2a0*/  BRA `(.L_x_3472) ;  /* 0xffffffec00d87947 */ /* 0x000fea000383ffff */
.L_x_3445:
[----:B-1----:R1:W2:Y:S02]  /*c2b0*/  SYNCS.PHASECHK.TRANS64.TRYWAIT P1, [R0+URZ+0x36428], R5 ;  /* 0x03642805000075a7 */ /* 0x0022a4000802017f */
[----:B--2---:R-:W-:Y:S05]  /*c2c0*/  @!P1 NANOSLEEP.SYNCS 0x989680 ;  /* 0x009896800000995d */ /* 0x004fea0003900000 */
[----:B------:R-:W2:Y:S02]  /*c2d0*/  @!P1 SYNCS.PHASECHK.TRANS64 P1, [R0+URZ+0x36428], R5 ;  /* 0x03642805000095a7 */ /* 0x000ea4000802007f */
[----:B--2---:R-:W-:Y:S05]  /*c2e0*/  @!P1 BRA `(.L_x_3445) ;  /* 0xfffffffc00f09947 */ /* 0x004fea000383ffff */
[----:B------:R-:W-:Y:S05]  /*c2f0*/  BRA `(.L_x_3473) ;  /* 0xfffffff000847947 */ /* 0x000fea000383ffff */
.L_x_3447:
[----:B--2---:R2:W3:Y:S02]  /*c300*/  SYNCS.PHASECHK.TRANS64.TRYWAIT P1, [R0+URZ+0x36438], R3 ;  /* 0x03643803000075a7 */ /* 0x0044e4000802017f */
[----:B---3--:R-:W-:Y:S05]  /*c310*/  @!P1 NANOSLEEP.SYNCS 0x989680 ;  /* 0x009896800000995d */ /* 0x008fea0003900000 */
[----:B------:R-:W3:Y:S02]  /*c320*/  @!P1 SYNCS.PHASECHK.TRANS64 P1, [R0+URZ+0x36438], R3 ;  /* 0x03643803000095a7 */ /* 0x000ee4000802007f */
[----:B---3--:R-:W-:Y:S05]  /*c330*/  @!P1 BRA `(.L_x_3447) ;  /* 0xfffffffc00f09947 */ /* 0x008fea000383ffff */
[----:B------:R-:W-:Y:S05]  /*c340*/  BRA `(.L_x_3474) ;  /* 0xfffffff400407947 */ /* 0x000fea000383ffff */
.L_x_3449:
[----:B------:R-:W-:Y:S01]  /*c350*/  BSSY B0, `(.L_x_3475) ;  /* 0x0000006000007945 */ /* 0x000fe20003800000 */
[----:B------:R-:W-:-:S07]  /*c360*/  IMAD.MOV.U32 R15, RZ, RZ, -0x1 ;  /* 0xffffffffff0f7424 */ /* 0x000fce00078e00ff */
[----:B------:R-:W-:Y:S05]  /*c370*/  WARPSYNC.COLLECTIVE R15, `(.L_x_3476) ;  /* 0x000000000f0c7348 */ /* 0x000fea0003c00000 */
[----:B------:R-:W-:Y:S02]  /*c380*/  ELECT P6, UR62, PT ;  /* 0x00000000003e782f */ /* 0x000fe400038c0000 */
[----:B------:R-:W-:Y:S01]  /*c390*/  MOV R14, UR62 ;  /* 0x0000003e000e7c02 */ /* 0x000fe20008000f00 */
[----:B------:R-:W-:Y:S10]  /*c3a0*/  ENDCOLLECTIVE ;  /* 0x000000000000791b */ /* 0x000ff40003800000 */
.L_x_3476:
[----:B------:R-:W-:Y:S05]  /*c3b0*/  BSYNC B0 ;  /* 0x0000000000007941 */ /* 0x000fea0003800000 */
.L_x_3475:
[----:B------:R-:W-:Y:S05]  /*c3c0*/  BRA `(.L_x_3477) ;  /* 0xfffffff400fc7947 */ /* 0x000fea000383ffff */
.L_x_3451:
[----:B-1----:R1:W2:Y:S02]  /*c3d0*/  SYNCS.PHASECHK.TRANS64.TRYWAIT P0, [R7+URZ], R4 ;  /* 0x00000004070075a7 */ /* 0x0022a4000800017f */
[----:B--2---:R-:W-:Y:S05]  /*c3e0*/  @!P0 NANOSLEEP.SYNCS 0x989680 ;  /* 0x009896800000895d */ /* 0x004fea0003900000 */
[----:B------:R-:W2:Y:S02]  /*c3f0*/  @!P0 SYNCS.PHASECHK.TRANS64 P0, [R7+URZ], R4 ;  /* 0x00000004070085a7 */ /* 0x000ea4000800007f */
[----:B--2---:R-:W-:Y:S05]  /*c400*/  @!P0 BRA `(.L_x_3451) ;  /* 0xfffffffc00f08947 */ /* 0x004fea000383ffff */
[----:B------:R-:W-:Y:S05]  /*c410*/  BRA `(.L_x_3478) ;  /* 0xfffffff8003c7947 */ /* 0x000fea000383ffff */
.L_x_3452:
[----:B--2---:R2:W3:Y:S02]  /*c420*/  SYNCS.PHASECHK.TRANS64.TRYWAIT P0, [R3+URZ], R0 ;  /* 0x00000000030075a7 */ /* 0x0044e4000800017f */
[----:B---3--:R-:W-:Y:S05]  /*c430*/  @!P0 NANOSLEEP.SYNCS 0x989680 ;  /* 0x009896800000895d */ /* 0x008fea0003900000 */
[----:B------:R-:W3:Y:S02]  /*c440*/  @!P0 SYNCS.PHASECHK.TRANS64 P0, [R3+URZ], R0 ;  /* 0x00000000030085a7 */ /* 0x000ee4000800007f */
[----:B---3--:R-:W-:Y:S05]  /*c450*/  @!P0 BRA `(.L_x_3452) ;  /* 0xfffffffc00f08947 */ /* 0x008fea000383ffff */
[----:B------:R-:W-:Y:S05]  /*c460*/  BRA `(.L_x_3479) ;  /* 0xfffffff800307947 */ /* 0x000fea000383ffff */
.L_x_3480:
        /* <DEDUP_REMOVED lines=9> */
.L_x_7670:


//--------------------- .text._ZN7cutlass13device_kernelIN5flash11enable_sm90INS1_16FlashAttnBwdSm90INS1_25CollectiveMainloopBwdSm90ILi2ELi1ELi1EN4cute5tupleIJNS5_1CILi1EEES8_S8_EEENS6_IJNS7_ILi64EEENS7_ILi96EEENS7_ILi192EEEEEENS_6half_tEfNS_4arch4Sm90ELb1ELb0ELb1ELb1ELb0ELb0ELb1ELb0ELi3ELi1ELi1ELi1ELb0EEENS1_24CollectiveEpilogueBwdGQAISD_fSG_Li384ELb1ELb0EEENS1_25SingleTileBwdLPTSchedulerILb1ELi96ELb0EEEEEEEEEvNT_6ParamsE --------------------------
	.section	.text._ZN7cutlass13device_kernelIN5flash11enable_sm90INS1_16FlashAttnBwdSm90INS1_25CollectiveMainloopBwdSm90ILi2ELi1ELi1EN4cute5tupleIJNS5_1CILi1EEES8_S8_EEENS6_IJNS7_ILi64EEENS7_ILi96EEENS7_ILi192EEEEEENS_6half_tEfNS_4arch4Sm90ELb1ELb0ELb1ELb1ELb0ELb0ELb1ELb0ELi3ELi1ELi1ELi1ELb0EEENS1_24CollectiveEpilogueBwdGQAISD_fSG_Li384ELb1ELb0EEENS1_25SingleTileBwdLPTSchedulerILb1ELi96ELb0EEEEEEEEEvNT_6ParamsE,"ax",@progbits
	.align	128
.text._ZN7cutlass13device_kernelIN5flash11enable_sm90INS1_16FlashAttnBwdSm90INS1_25CollectiveMainloopBwdSm90ILi2ELi1ELi1EN4cute5tupleIJNS5_1CILi1EEES8_S8_EEENS6_IJNS7_ILi64EEENS7_ILi96EEENS7_ILi192EEEEEENS_6half_tEfNS_4arch4Sm90ELb1ELb0ELb1ELb1ELb0ELb0ELb1ELb0ELi3ELi1ELi1ELi1ELb0EEENS1_24CollectiveEpilogueBwdGQAISD_fSG_Li384ELb1ELb0EEENS1_25SingleTileBwdLPTSchedulerILb1ELi96ELb0EEEEEEEEEvNT_6ParamsE:
        .type           _ZN7cutlass13device_kernelIN5flash11enable_sm90INS1_16FlashAttnBwdSm90INS1_25CollectiveMainloopBwdSm90ILi2ELi1ELi1EN4cute5tupleIJNS5_1CILi1EEES8_S8_EEENS6_IJNS7_ILi64EEENS7_ILi96EEENS7_ILi192EEEEEENS_6half_tEfNS_4arch4Sm90ELb1ELb0ELb1ELb1ELb0ELb0ELb1ELb0ELi3ELi1ELi1ELi1ELb0EEENS1_24CollectiveEpilogueBwdGQAISD_fSG_Li384ELb1ELb0EEENS1_25SingleTileBwdLPTSchedulerILb1ELi96ELb0EEEEEEEEEvNT_6ParamsE,@function
        .size           _ZN7cutlass13device_kernelIN5flash11enable_sm90INS1_16FlashAttnBwdSm90INS1_25CollectiveMainloopBwdSm90ILi2ELi1ELi1EN4cute5tupleIJNS5_1CILi1EEES8_S8_EEENS6_IJNS7_ILi64EEENS7_ILi96EEENS7_ILi192EEEEEENS_6half_tEfNS_4arch4Sm90ELb1ELb0ELb1ELb1ELb0ELb0ELb1ELb0ELi3ELi1ELi1ELi1ELb0EEENS1_24CollectiveEpilogueBwdGQAISD_fSG_Li384ELb1ELb0EEENS1_25SingleTileBwdLPTSchedulerILb1ELi96ELb0EEEEEEEEEvNT_6ParamsE,(.L_x_7671 - _ZN7cutlass13device_kernelIN5flash11enable_sm90INS1_16FlashAttnBwdSm90INS1_25CollectiveMainloopBwdSm90ILi2ELi1ELi1EN4cute5tupleIJNS5_1CILi1EEES8_S8_EEENS6_IJNS7_ILi64EEENS7_ILi96EEENS7_ILi192EEEEEENS_6half_tEfNS_4arch4Sm90ELb1ELb0ELb1ELb1ELb0ELb0ELb1ELb0ELi3ELi1ELi1ELi1ELb0EEENS1_24CollectiveEpilogueBwdGQAISD_fSG_Li384ELb1ELb0EEENS1_25SingleTileBwdLPTSchedulerILb1ELi96ELb0EEEEEEEEEvNT_6ParamsE)
        .other          _ZN7cutlass13device_kernelIN5flash11enable_sm90INS1_16FlashAttnBwdSm90INS1_25CollectiveMainloopBwdSm90ILi2ELi1ELi1EN4cute5tupleIJNS5_1CILi1EEES8_S8_EEENS6_IJNS7_ILi64EEENS7_ILi96EEENS7_ILi192EEEEEENS_6half_tEfNS_4arch4Sm90ELb1ELb0ELb1ELb1ELb0ELb0ELb1ELb0ELi3ELi1ELi1ELi1ELb0EEENS1_24CollectiveEpilogueBwdGQAISD_fSG_Li384ELb1ELb0EEENS1_25SingleTileBwdLPTSchedulerILb1ELi96ELb0EEEEEEEEEvNT_6ParamsE,@"STO_CUDA_ENTRY STV_DEFAULT"
_ZN7cutlass13device_kernelIN5flash11enable_sm90INS1_16FlashAttnBwdSm90INS1_25CollectiveMainloopBwdSm90ILi2ELi1ELi1EN4cute5tupleIJNS5_1CILi1EEES8_S8_EEENS6_IJNS7_ILi64EEENS7_ILi96EEENS7_ILi192EEEEEENS_6half_tEfNS_4arch4Sm90ELb1ELb0ELb1ELb1ELb0ELb0ELb1ELb0ELi3ELi1ELi1ELi1ELb0EEENS1_24CollectiveEpilogueBwdGQAISD_fSG_Li384ELb1ELb0EEENS1_25SingleTileBwdLPTSchedulerILb1ELi96ELb0EEEEEEEEEvNT_6ParamsE:
        /* <DEDUP_REMOVED lines=23> */
.L_x_3482:
[----:B------:R-:W-:Y:S05]  /*0170*/  BSYNC B0 ;  /* 0x0000000000007941 */ /* 0x000fea0003800000 */
.L_x_3481:
        /* <DEDUP_REMOVED lines=34> */
.L_x_3483:
        /* <DEDUP_REMOVED lines=20> */
.L_x_3484:
        /* <DEDUP_REMOVED lines=9> */
.L_x_3487:
        /* <DEDUP_REMOVED lines=33> */
.L_x_3488:
        /* <DEDUP_REMOVED lines=8> */
.L_x_3489:
        /* <DEDUP_REMOVED lines=19> */
[----:B-1----:R2:W5:Y:S01]  /*0930*/  LDG.E R0, desc[UR38][R2.64] ;  /* 0x0000002602007981 */ /* 0x002562000c1e1900 */
[----:B------:R-:W-:Y:S05]  /*0940*/  BRA `(.L_x_3491) ;  /* 0x00000000002c7947 */ /* 0x000fea0003800000 */
.L_x_3490:
[----:B------:R-:W-:Y:S02]  /*0950*/  ULDC.64 UR4, c[0x0][0x8f8] ;  /* 0x00023e0000047ab9 */ /* 0x000fe40000000a00 */
[----:B------:R-:W-:-:S04]  /*0960*/  ISETP.NE.U32.AND P0, PT, RZ, UR4, PT ;  /* 0x00000004ff007c0c */ /* 0x000fc8000bf05070 */
[----:B------:R-:W-:-:S13]  /*0970*/  ISETP.NE.AND.EX P0, PT, RZ, UR5, PT, P0 ;  /* 0x00000005ff007c0c */ /* 0x000fda000bf05300 */
[----:B------:R-:W-:Y:S05]  /*0980*/  @!P0 BRA `(.L_x_3492) ;  /* 0x0000000000188947 */ /* 0x000fea0003800000 */
[----:B------:R-:W2:Y:S02]  /*0990*/  LDC.64 R2, c[0x0][0x8f8] ;  /* 0x00023e00ff027b82 */ /* 0x000ea40000000a00 */
[----:B--2---:R-:W-:-:S05]  /*09a0*/  IMAD.WIDE R2, R5, 0x4, R2 ;  /* 0x0000000405027825 */ /* 0x004fca00078e0202 */
[----:B-1----:R-:W2:Y:S04]  /*09b0*/  LDG.E R0, desc[UR38][R2.64] ;  /* 0x0000002602007981 */ /* 0x002ea8000c1e1900 */
[----:B------:R-:W2:Y:S02]  /*09c0*/  LDG.E R7, desc[UR38][R2.64+0x4] ;  /* 0x0000042602077981 */ /* 0x000ea4000c1e1900 */
[----:B--2---:R-:W-:Y:S01]  /*09d0*/  IMAD.IADD R0, R7, 0x1, -R0 ;  /* 0x0000000107007824 */ /* 0x004fe200078e0a00 */
[----:B------:R-:W-:Y:S06]  /*09e0*/  BRA `(.L_x_3491) ;  /* 0x0000000000047947 */ /* 0x000fec0003800000 */
.L_x_3492:
[----:B-1----:R-:W1:Y:S02]  /*09f0*/  LDC R0, c[0x0][0x8f4] ;  /* 0x00023d00ff007b82 */ /* 0x002e640000000800 */
.L_x_3491:
[----:B------:R-:W3:Y:S01]  /*0a00*/  LDL R4, [R1+0x10] ;  /* 0x0000100001047983 */ /* 0x000ee20000100800 */
[----:B-1---5:R-:W-:-:S04]  /*0a10*/  VIADD R0, R0, 0x5f ;  /* 0x0000005f00007836 */ /* 0x022fc80000000000 */
[----:B------:R-:W-:-:S05]  /*0a20*/  IMAD.HI R0, R0, 0x2aaaaaab, RZ ;  /* 0x2aaaaaab00007827 */ /* 0x000fca00078e02ff */
[----:B--2---:R-:W-:-:S04]  /*0a30*/  SHF.R.U32.HI R3, RZ, 0x1f, R0 ;  /* 0x0000001fff037819 */ /* 0x004fc80000011600 */
[----:B------:R-:W-:-:S04]  /*0a40*/  LEA.HI.SX32 R3, R0, R3, 0x1c ;  /* 0x0000000300037211 */ /* 0x000fc800078fe2ff */
[----:B---3--:R-:W-:-:S04]  /*0a50*/  ISETP.GE.AND P0, PT, R4, R3, PT ;  /* 0x000000030400720c */ /* 0x008fc80003f06270 */
[----:B------:R-:W-:-:S04]  /*0a60*/  SEL R6, R5, 0xffffffff, !P0 ;  /* 0xffffffff05067807 */ /* 0x000fc80004000000 */
[----:B------:R-:W-:Y:S01]  /*0a70*/  ISETP.GE.AND P0, PT, R6, RZ, PT ;  /* 0x000000ff0600720c */ /* 0x000fe20003f06270 */
[----:B------:R4:W-:-:S12]  /*0a80*/  STL [R1+0xc], R6 ;  /* 0x00000c0601007387 */ /* 0x0009d80000100800 */
[----:B----4-:R-:W-:Y:S05]  /*0a90*/  @!P0 BRA `(.L_x_3493) ;  /* 0x0000008800788947 */ /* 0x010fea0003800000 */
[----:B------:R-:W-:Y:S01]  /*0aa0*/  ULDC.64 UR4, c[0x0][0x780] ;  /* 0x0001e00000047ab9 */ /* 0x000fe20000000a00 */
[----:B------:R-:W1:Y:S01]  /*0ab0*/  LDC R17, c[0x0][0x290] ;  /* 0x0000a400ff117b82 */ /* 0x000e620000000800 */
[----:B------:R-:W-:-:S04]  /*0ac0*/  ISETP.NE.U32.AND P0, PT, RZ, UR4, PT ;  /* 0x00000004ff007c0c */ /* 0x000fc8000bf05070 */
[----:B------:R-:W-:-:S13]  /*0ad0*/  ISETP.NE.AND.EX P0, PT, RZ, UR5, PT, P0 ;  /* 0x00000005ff007c0c */ /* 0x000fda000bf05300 */
[----:B------:R-:W-:Y:S05]  /*0ae0*/  @!P0 BRA `(.L_x_3494) ;  /* 0x0000000000108947 */ /* 0x000fea0003800000 */
[----:B------:R-:W2:Y:S02]  /*0af0*/  LDC.64 R18, c[0x0][0x780] ;  /* 0x0001e000ff127b82 */ /* 0x000ea40000000a00 */
[----:B--2---:R-:W-:-:S06]  /*0b00*/  IMAD.WIDE R18, R6, 0x4, R18 ;  /* 0x0000000406127825 */ /* 0x004fcc00078e0212 */
[----:B------:R2:W5:Y:S01]  /*0b10*/  LDG.E R18, desc[UR38][R18.64] ;  /* 0x0000002612127981 */ /* 0x000562000c1e1900 */
[----:B------:R-:W-:Y:S05]  /*0b20*/  BRA `(.L_x_3495) ;  /* 0x0000000000287947 */ /* 0x000fea0003800000 */
.L_x_3494:
        /* <DEDUP_REMOVED lines=10> */
.L_x_3495:
[----:B------:R-:W-:Y:S02]  /*0bd0*/  ULDC.64 UR4, c[0x0][0x788] ;  /* 0x0001e20000047ab9 */ /* 0x000fe40000000a00 */
[----:B------:R-:W-:-:S04]  /*0be0*/  ISETP.NE.U32.AND P0, PT, RZ, UR4, PT ;  /* 0x00000004ff007c0c */ /* 0x000fc8000bf05070 */
[----:B------:R-:W-:-:S13]  /*0bf0*/  ISETP.NE.AND.EX P0, PT, RZ, UR5, PT, P0 ;  /* 0x00000005ff007c0c */ /* 0x000fda000bf05300 */
[----:B------:R-:W-:Y:S05]  /*0c00*/  @!P0 BRA `(.L_x_3496) ;  /* 0x0000000000108947 */ /* 0x000fea0003800000 */
[----:B------:R-:W4:Y:S02]  /*0c10*/  LDC.64 R2, c[0x0][0x788] ;  /* 0x0001e200ff027b82 */ /* 0x000f240000000a00 */
[----:B----4-:R-:W-:-:S05]  /*0c20*/  IMAD.WIDE R2, R6, 0x4, R2 ;  /* 0x0000000406027825 */ /* 0x010fca00078e0202 */
[----:B-1----:R4:W5:Y:S01]  /*0c30*/  LDG.E R17, desc[UR38][R2.64] ;  /* 0x0000002602117981 */ /* 0x002962000c1e1900 */
[----:B------:R-:W-:Y:S05]  /*0c40*/  BRA `(.L_x_3497) ;  /* 0x0000000000247947 */ /* 0x000fea0003800000 */
.L_x_3496:
[----:B------:R-:W-:Y:S02]  /*0c50*/  ULDC.64 UR4, c[0x0][0x778] ;  /* 0x0001de0000047ab9 */ /* 0x000fe40000000a00 */
[----:B------:R-:W-:-:S04]  /*0c60*/  ISETP.NE.U32.AND P0, PT, RZ, UR4, PT ;  /* 0x00000004ff007c0c */ /* 0x000fc8000bf05070 */
[----:B------:R-:W-:-:S13]  /*0c70*/  ISETP.NE.AND.EX P0, PT, RZ, UR5, PT, P0 ;  /* 0x00000005ff007c0c */ /* 0x000fda000bf05300 */
[----:B------:R-:W-:Y:S05]  /*0c80*/  @!P0 BRA `(.L_x_3497) ;  /* 0x0000000000148947 */ /* 0x000fea0003800000 */
[----:B------:R-:W4:Y:S02]  /*0c90*/  LDC.64 R2, c[0x0][0x778] ;  /* 0x0001de00ff027b82 */ /* 0x000f240000000a00 */
[----:B----4-:R-:W-:-:S05]  /*0ca0*/  IMAD.WIDE R2, R6, 0x4, R2 ;  /* 0x0000000406027825 */ /* 0x010fca00078e0202 */
[----:B-1----:R-:W4:Y:S04]  /*0cb0*/  LDG.E R17, desc[UR38][R2.64] ;  /* 0x0000002602117981 */ /* 0x002f28000c1e1900 */
[----:B------:R-:W4:Y:S02]  /*0cc0*/  LDG.E R0, desc[UR38][R2.64+0x4] ;  /* 0x0000042602007981 */ /* 0x000f24000c1e1900 */
[----:B----4-:R-:W-:-:S07]  /*0cd0*/  IMAD.IADD R17, R0, 0x1, -R17 ;  /* 0x0000000100117824 */ /* 0x010fce00078e0a11 */
.L_x_3497:
[----:B-1-3-5:R-:W-:Y:S01]  /*0ce0*/  IMAD.IADD R0, R18, 0x1, -R17 ;  /* 0x0000000112007824 */ /* 0x02afe200078e0a11 */
[----:B------:R-:W-:Y:S01]  /*0cf0*/  ULDC UR4, c[0x0][0x74c] ;  /* 0x0001d30000047ab9 */ /* 0x000fe20000000800 */
[----:B------:R-:W-:Y:S02]  /*0d00*/  PLOP3.LUT P0, PT, PT, PT, PT, 0x80, 0x0 ;  /* 0x000000000000781c */ /* 0x000fe40003f0f070 */
[----:B------:R-:W-:Y:S01]  /*0d10*/  CS2R R72, SRZ ;  /* 0x0000000000487805 */ /* 0x000fe2000001ff00 */
[----:B----4-:R-:W-:Y:S01]  /*0d20*/  IMAD R2, R4, 0x60, R0 ;  /* 0x0000006004027824 */ /* 0x010fe200078e0200 */
        /* <DEDUP_REMOVED lines=72> */
[----:B------:R1:W3:Y:S01]  /*11b0*/  LDC.64 R14, c[0x4][R2] ;  /* 0x01000000020e7b82 */ /* 0x0002e20000000a00 */
        /* <DEDUP_REMOVED lines=11> */
.L_x_3500:
        /* <DEDUP_REMOVED lines=15> */
.L_x_3499:
        /* <DEDUP_REMOVED lines=20> */
.L_x_3502:
        /* <DEDUP_REMOVED lines=15> */
.L_x_3501:
[----:B------:R-:W1:Y:S01]  /*1590*/  S2R R2, SR_TID.X ;  /* 0x0000000000027919 */ /* 0x000e620000002100 */
[----:B------:R-:W-:Y:S01]  /*15a0*/  UMOV UR4, 0xffffffff ;  /* 0xffffffff00047882 */ /* 0x000fe20000000000 */
[----:B-1----:R-:W-:-:S05]  /*15b0*/  VIADD R0, R2, 0xffffff80 ;  /* 0xffffff8002007836 */ /* 0x002fca0000000000 */
[----:B------:R-:W-:-:S04]  /*15c0*/  SHF.R.S32.HI R3, RZ, 0x1f, R0 ;  /* 0x0000001fff037819 */ /* 0x000fc80000011400 */
[----:B------:R-:W-:-:S04]  /*15d0*/  LEA.HI R2, R3, R0, RZ, 0x7 ;  /* 0x0000000003027211 */ /* 0x000fc800078f38ff */
[----:B------:R-:W-:Y:S01]  /*15e0*/  SHF.R.S32.HI R13, RZ, 0x7, R2 ;  /* 0x00000007ff0d7819 */ /* 0x000fe20000011402 */
[----:B------:R-:W-:Y:S06]  /*15f0*/  BRA.DIV UR4, `(.L_x_3503) ;  /* 0x0000007e04a87947 */ /* 0x000fec000b800000 */
[----:B------:R1:W3:Y:S02]  /*1600*/  SHFL.IDX PT, R14, R13, RZ, 0x1f ;  /* 0x00001fff0d0e7589 */ /* 0x0002e400000e0000 */
.L_x_3599:
[----:B------:R-:W-:Y:S01]  /*1610*/  SHF.L.U32 R10, RZ, 0x1f, RZ ;  /* 0x0000001fff0a7819 */ /* 0x000fe200000006ff */
[----:B---3--:R-:W-:Y:S01]  /*1620*/  IMAD.HI R4, R14, 0x55555556, RZ ;  /* 0x555555560e047827 */ /* 0x008fe200078e02ff */
[----:B------:R-:W-:Y:S02]  /*1630*/  LOP3.LUT R5, R2, 0xffffff80, RZ, 0xc0, !PT ;  /* 0xffffff8002057812 */ /* 0x000fe400078ec0ff */
[----:B------:R-:W3:Y:S01]  /*1640*/  SYNCS.PHASECHK.TRANS64.TRYWAIT P0, [UR36+0x36400], R10 ;  /* 0x0364000aff0075a7 */ /* 0x000ee20008000164 */
        /* <DEDUP_REMOVED lines=14> */
[----:B---3--:R-:W-:Y:S06]  /*1730*/  @P0 BRA `(.L_x_3504) ;  /* 0x0000000000080947 */ /* 0x008fec0003800000 */
[----:B------:R-:W3:Y:S02]  /*1740*/  SYNCS.PHASECHK.TRANS64.TRYWAIT P0, [UR36+0x36400], R10 ;  /* 0x0364000aff0075a7 */ /* 0x000ee40008000164 */
[----:B---3--:R-:W-:Y:S05]  /*1750*/  @!P0 BRA `(.L_x_3505) ;  /* 0x0000007c006c8947 */ /* 0x008fea0003800000 */
.L_x_3504:
[----:B------:R-:W4:Y:S04]  /*1760*/  LDL R20, [R1+0x10] ;  /* 0x0000100001147983 */ /* 0x000f280000100800 */
[----:B--2---:R-:W2:Y:S01]  /*1770*/  LDL.LU R19, [R1+0x4] ;  /* 0x0000040001137983 */ /* 0x004ea20000300800 */
[----:B---3--:R-:W-:Y:S01]  /*1780*/  LEA.HI R0, R3, R2, RZ, 0x2 ;  /* 0x0000000203007211 */ /* 0x008fe200078f10ff */
        /* <DEDUP_REMOVED lines=98> */
[----:B--2---:R-:W-:Y:S02]  /*1db0*/  LOP3.LUT R8, R19, 0x1, RZ, 0xfc, !PT ;  /* 0x0000000113087812 */ /* 0x004fe400078efcff */
[----:B------:R2:W-:Y:S01]  /*1dc0*/  STL [R1], R2 ;  /* 0x0000000201007387 */ /* 0x0005e20000100800 */
[----:B------:R-:W-:-:S03]  /*1dd0*/  IMAD.IADD R157, R18, 0x1, -R157 ;  /* 0x00000001129d7824 */ /* 0x000fc600078e0a9d */
[----:B------:R3:W-:Y:S01]  /*1de0*/  STL [R1+0x4], R3 ;  /* 0x0000040301007387 */ /* 0x0007e20000100800 */
[----:B--2---:R-:W-:-:S07]  /*1df0*/  IMAD.MOV.U32 R2, RZ, RZ, RZ ;  /* 0x000000ffff027224 */ /* 0x004fce00078e00ff */
.L_x_3516:
[----:B------:R-:W-:-:S13]  /*1e00*/  ISETP.NE.AND P0, PT, R8, 0x3, PT ;  /* 0x000000030800780c */ /* 0x000fda0003f05270 */
[----:B------:R-:W-:Y:S05]  /*1e10*/  @!P0 BRA `(.L_x_3506) ;  /* 0x0000000000048947 */ /* 0x000fea0003800000 */
[----:B------:R-:W-:Y:S01]  /*1e20*/  BPT.TRAP 0x1 ;  /* 0x000000040000795c */ /* 0x000fe20000300000 */
.L_x_3506:
[----:B---3--:R-:W-:Y:S02]  /*1e30*/  LEA R3, R2, UR36, 0x3 ;  /* 0x0000002402037c11 */ /* 0x008fe4000f8e18ff */
[----:B------:R-:W-:-:S04]  /*1e40*/  SHF.L.U32 R10, R7, 0x1f, RZ ;  /* 0x0000001f070a7819 */ /* 0x000fc800000006ff */
[----:B------:R2:W3:Y:S01]  /*1e50*/  SYNCS.PHASECHK.TRANS64.TRYWAIT P1, [R3+URZ+0x36410], R10 ;  /* 0x0364100a030075a7 */ /* 0x0004e2000802017f */
[----:B------:R-:W-:Y:S05]  /*1e60*/  @!P0 BRA `(.L_x_3507) ;  /* 0x0000000000048947 */ /* 0x000fea0003800000 */
[----:B------:R-:W-:Y:S01]  /*1e70*/  BPT.TRAP 0x1 ;  /* 0x000000040000795c */ /* 0x000fe20000300000 */
.L_x_3507:
[----:B---3--:R-:W-:Y:S05]  /*1e80*/  @P1 BRA `(.L_x_3508) ;  /* 0x0000000000081947 */ /* 0x008fea0003800000 */
[----:B------:R-:W3:Y:S02]  /*1e90*/  SYNCS.PHASECHK.TRANS64.TRYWAIT P1, [R3+URZ+0x36410], R10 ;  /* 0x0364100a030075a7 */ /* 0x000ee4000802017f */
[----:B---3--:R-:W-:Y:S05]  /*1ea0*/  @!P1 BRA `(.L_x_3509) ;  /* 0x0000007400b09947 */ /* 0x008fea0003800000 */
.L_x_3508:
        /* <DEDUP_REMOVED lines=103> */
.L_x_3510:
[----:B------:R-:W-:-:S04]  /*2520*/  SHF.L.U32 R14, R5, 0x1f, RZ ;  /* 0x0000001f050e7819 */ /* 0x000fc800000006ff */
[----:B------:R1:W1:Y:S01]  /*2530*/  SYNCS.PHASECHK.TRANS64.TRYWAIT P1, [UR36+0x36430], R14 ;  /* 0x0364300eff0075a7 */ /* 0x0002620008020164 */
[----:B------:R-:W-:Y:S05]  /*2540*/  @!P0 BRA `(.L_x_3511) ;  /* 0x0000000000048947 */ /* 0x000fea0003800000 */
[----:B------:R-:W-:Y:S01]  /*2550*/  BPT.TRAP 0x1 ;  /* 0x000000040000795c */ /* 0x000fe20000300000 */
.L_x_3511:
        /* <DEDUP_REMOVED lines=36> */
.L_x_3512:
        /* <DEDUP_REMOVED lines=351> */
.L_x_3514:
        /* <DEDUP_REMOVED lines=60> */
.L_x_3515:
        /* <DEDUP_REMOVED lines=63> */
.L_x_3498:
[----:B------:R-:W-:Y:S05]  /*4540*/  @P0 BRA `(.L_x_3493) ;  /* 0x0000004c00cc0947 */ /* 0x000fea0003800000 */
[----:B------:R-:W3:Y:S01]  /*4550*/  LDL.LU R9, [R1+0x10] ;  /* 0x0000100001097983 */ /* 0x000ee20000300800 */
[----:B------:R-:W1:Y:S03]  /*4560*/  LDC.64 R2, c[0x0][0x878] ;  /* 0x00021e00ff027b82 */ /* 0x000e660000000a00 */
[----:B------:R-:W4:Y:S04]  /*4570*/  LDL.LU R121, [R1+0x14] ;  /* 0x0000140001797983 */ /* 0x000f280000300800 */
[----:B------:R-:W5:Y:S01]  /*4580*/  LDL.LU R120, [R1+0xc] ;  /* 0x00000c0001787983 */ /* 0x000f620000300800 */
[----:B------:R-:W5:Y:S01]  /*4590*/  S2R R0, SR_TID.X ;  /* 0x0000000000007919 */ /* 0x000f620000002100 */
[----:B------:R-:W5:Y:S01]  /*45a0*/  S2UR UR5, SR_CgaCtaId ;  /* 0x00000000000579c3 */ /* 0x000f620000008800 */
[----:B------:R-:W-:-:S07]  /*45b0*/  UMOV UR4, 0x400 ;  /* 0x0000040000047882 */ /* 0x000fce0000000000 */
[----:B------:R-:W3:Y:S01]  /*45c0*/  LDC.64 R12, c[0x0][0x818] ;  /* 0x00020600ff0c7b82 */ /* 0x000ee20000000a00 */
[----:B-1----:R-:W-:-:S04]  /*45d0*/  ISETP.NE.U32.AND P0, PT, R2, RZ, PT ;  /* 0x000000ff0200720c */ /* 0x002fc80003f05070 */
[----:B------:R-:W-:-:S03]  /*45e0*/  ISETP.NE.AND.EX P0, PT, R3, RZ, PT, P0 ;  /* 0x000000ff0300720c */ /* 0x000fc60003f05300 */
[----:B------:R-:W1:Y:S08]  /*45f0*/  LDC R2, c[0x0][0x850] ;  /* 0x00021400ff027b82 */ /* 0x000e700000000800 */
[----:B------:R-:W3:Y:S08]  /*4600*/  LDC.64 R16, c[0x0][0x840] ;  /* 0x00021000ff107b82 */ /* 0x000ef00000000a00 */
[----:B------:R-:W5:Y:S08]  /*4610*/  @P0 LDC.64 R4, c[0x0][0x878] ;  /* 0x00021e00ff040b82 */ /* 0x000f700000000a00 */
[----:B------:R-:W3:Y:S08]  /*4620*/  LDC.64 R14, c[0x0][0x820] ;  /* 0x00020800ff0e7b82 */ /* 0x000ef00000000a00 */
[----:B--2---:R-:W2:Y:S08]  /*4630*/  LDC.64 R18, c[0x0][0x848] ;  /* 0x00021200ff127b82 */ /* 0x004eb00000000a00 */
[----:B------:R-:W2:Y:S08]  /*4640*/  LDC.64 R20, c[0x0][0x800] ;  /* 0x00020000ff147b82 */ /* 0x000eb00000000a00 */
[----:B------:R-:W2:Y:S01]  /*4650*/  LDC.64 R22, c[0x0][0x828] ;  /* 0x00020a00ff167b82 */ /* 0x000ea20000000a00 */
[----:B-----5:R-:W-:-:S06]  /*4660*/  @P0 IMAD.WIDE R4, R120, 0x4, R4 ;  /* 0x0000000478040825 */ /* 0x020fcc00078e0204 */
[----:B------:R-:W5:Y:S01]  /*4670*/  @P0 LDG.E R4, desc[UR38][R4.64] ;  /* 0x0000002604040981 */ /* 0x000f62000c1e1900 */
[----:B------:R-:W-:Y:S01]  /*4680*/  BAR.SYNC.DEFER_BLOCKING 0x1, 0x180 ;  /* 0x0046000000007b1d */ /* 0x000fe20000010000 */
[----:B-1----:R-:W-:Y:S01]  /*4690*/  ISETP.NE.AND P1, PT, R2, 0x1, PT ;  /* 0x000000010200780c */ /* 0x002fe20003f25270 */
        /* <DEDUP_REMOVED lines=9> */
[----:B------:R-:W1:Y:S02]  /*4730*/  @P1 LDC R8, c[0x0][0x858] ;  /* 0x00021600ff081b82 */ /* 0x000e640000000800 */
[----:B------:R-:W-:-:S04]  /*4740*/  IMAD R6, R6, 0x600, R3 ;  /* 0x0000060006067824 */ /* 0x000fc800078e0203 */
[----:B------:R-:W-:Y:S02]  /*4750*/  IMAD.SHL.U32 R6, R6, 0x4, RZ ;  /* 0x0000000406067824 */ /* 0x000fe400078e00ff */
[----:B----4-:R-:W-:-:S05]  /*4760*/  @P1 IMAD.HI.U32 R3, R121, R7, RZ ;  /* 0x0000000779031227 */ /* 0x010fca00078e00ff */
[----:B-1----:R-:W-:Y:S01]  /*4770*/  @P1 SHF.R.U32.HI R121, RZ, R8, R3 ;  /* 0x00000008ff791219 */ /* 0x002fe20000011603 */
[----:B---3--:R-:W-:Y:S01]  /*4780*/  IMAD R3, R9, 0x4800, RZ ;  /* 0x0000480009037824 */ /* 0x008fe200078e02ff */
[----:B------:R-:W-:Y:S02]  /*4790*/  LEA R8, R6, UR4, 0x2 ;  /* 0x0000000406087c11 */ /* 0x000fe4000f8e10ff */
[----:B------:R-:W-:Y:S01]  /*47a0*/  SHF.R.S32.HI R9, RZ, 0x1f, R121 ;  /* 0x0000001fff097819 */ /* 0x000fe20000011479 */
[----:B------:R1:W-:Y:S04]  /*47b0*/  @P1 STL [R1+0x14], R121 ;  /* 0x0000147901001387 */ /* 0x0003e80000100800 */
[----:B------:R1:W-:Y:S01]  /*47c0*/  STS.128 [R8], R24 ;  /* 0x0000001808007388 */ /* 0x0003e20000000c00 */
[----:B------:R-:W-:-:S03]  /*47d0*/  IMAD R10, R9, R16, RZ ;  /* 0x00000010090a7224 */ /* 0x000fc600078e02ff */
        /* <DEDUP_REMOVED lines=16> */
[----:B---3--:R-:W3:Y:S01]  /*48e0*/  FENCE.VIEW.ASYNC.S ;  /* 0x00000000000073c6 */ /* 0x008ee20000000000 */
[----:B-----5:R-:W-:-:S04]  /*48f0*/  @P0 IMAD R4, R120, 0x60, R4 ;  /* 0x0000006078040824 */ /* 0x020fc800078e0204 */
[----:B------:R-:W-:-:S05]  /*4900*/  @P0 IMAD.HI R4, R4, 0x2aaaaaab, RZ ;  /* 0x2aaaaaab04040827 */ /* 0x000fca00078e02ff */
[----:B------:R-:W-:-:S04]  /*4910*/  @P0 SHF.R.U32.HI R5, RZ, 0x1f, R4 ;  /* 0x0000001fff050819 */ /* 0x000fc80000011604 */
[----:B------:R-:W-:-:S05]  /*4920*/  @P0 LEA.HI.SX32 R5, R4, R5, 0x1c ;  /* 0x0000000504050211 */ /* 0x000fca00078fe2ff */
[----:B------:R-:W-:-:S05]  /*4930*/  @P0 IMAD R4, R5, 0x4800, RZ ;  /* 0x0000480005040824 */ /* 0x000fca00078e02ff */
[----:B------:R-:W-:Y:S02]  /*4940*/  @P0 SHF.R.S32.HI R5, RZ, 0x1f, R4 ;  /* 0x0000001fff050819 */ /* 0x000fe40000011404 */
[----:B------:R-:W-:Y:S01]  /*4950*/  @!P0 CS2R R4, SRZ ;  /* 0x0000000000048805 */ /* 0x000fe2000001ff00 */
[----:B---3--:R-:W-:Y:S05]  /*4960*/  BAR.SYNC.DEFER_BLOCKING 0x1, 0x180 ;  /* 0x0046000000007b1d */ /* 0x008fea0000010000 */
[----:B------:R-:W-:Y:S01]  /*4970*/  IADD3 R6, P1, R3, R4, RZ ;  /* 0x0000000403067210 */ /* 0x000fe20007f3e0ff */
[----:B------:R-:W-:Y:S01]  /*4980*/  IMAD R4, R9, R12, RZ ;  /* 0x0000000c09047224 */ /* 0x000fe200078e02ff */
[----:B------:R-:W-:-:S02]  /*4990*/  SEL R9, R120, RZ, !P0 ;  /* 0x000000ff78097207 */ /* 0x000fc40004000000 */
[----:B------:R-:W-:Y:S01]  /*49a0*/  LEA.HI.X.SX32 R7, R3, R5, 0x1, P1 ;  /* 0x0000000503077211 */ /* 0x000fe200008f0eff */
[C---:B------:R-:W-:Y:S01]  /*49b0*/  IMAD R11, R121.reuse, R13, R4 ;  /* 0x0000000d790b7224 */ /* 0x040fe200078e0204 */
[----:B------:R-:W-:Y:S01]  /*49c0*/  SHF.R.S32.HI R3, RZ, 0x1f, R120 ;  /* 0x0000001fff037819 */ /* 0x000fe20000011478 */
[C---:B------:R-:W-:Y:S02]  /*49d0*/  IMAD R13, R121.reuse, R17, R10 ;  /* 0x00000011790d7224 */ /* 0x040fe400078e020a */
[--C-:B------:R-:W-:Y:S01]  /*49e0*/  IMAD.WIDE.U32 R4, R121, R12, R6.reuse ;  /* 0x0000000c79047225 */ /* 0x100fe200078e0006 */
[----:B------:R-:W-:Y:S02]  /*49f0*/  SEL R3, R3, RZ, !P0 ;  /* 0x000000ff03037207 */ /* 0x000fe40004000000 */
[----:B------:R-:W-:Y:S01]  /*4a00*/  ISETP.NE.AND P0, PT, R2, RZ, PT ;  /* 0x000000ff0200720c */ /* 0x000fe20003f05270 */
[----:B------:R-:W-:-:S04]  /*4a10*/  IMAD.WIDE.U32 R6, R121, R16, R6 ;  /* 0x0000001079067225 */ /* 0x000fc800078e0006 */
[----:B------:R-:W-:Y:S02]  /*4a20*/  IMAD.IADD R5, R5, 0x1, R11 ;  /* 0x0000000105057824 */ /* 0x000fe400078e020b */
[----:B------:R-:W-:Y:S02]  /*4a30*/  IMAD.IADD R7, R7, 0x1, R13 ;  /* 0x0000000107077824 */ /* 0x000fe400078e020d */
[C---:B------:R-:W-:Y:S02]  /*4a40*/  IMAD R10, R3.reuse, R14, RZ ;  /* 0x0000000e030a7224 */ /* 0x040fe400078e02ff */
[----:B--2---:R-:W-:Y:S02]  /*4a50*/  IMAD R12, R3, R18, RZ ;  /* 0x00000012030c7224 */ /* 0x004fe400078e02ff */
[----:B------:R-:W-:-:S04]  /*4a60*/  IMAD.WIDE.U32 R4, R9, R14, R4 ;  /* 0x0000000e09047225 */ /* 0x000fc800078e0004 */
[----:B------:R-:W-:Y:S01]  /*4a70*/  IMAD.WIDE.U32 R6, R9, R18, R6 ;  /* 0x0000001209067225 */ /* 0x000fe200078e0006 */
[----:B------:R-:W-:-:S03]  /*4a80*/  LEA R20, P1, R4, R20, 0x2 ;  /* 0x0000001404147211 */ /* 0x000fc600078210ff */
[C---:B------:R-:W-:Y:S01]  /*4a90*/  IMAD R3, R9.reuse, R15, R10 ;  /* 0x0000000f09037224 */ /* 0x040fe200078e020a */
[----:B------:R-:W-:Y:S01]  /*4aa0*/  LEA R22, P2, R6, R22, 0x2 ;  /* 0x0000001606167211 */ /* 0x000fe200078410ff */
[----:B------:R-:W-:Y:S02]  /*4ab0*/  IMAD R9, R9, R19, R12 ;  /* 0x0000001309097224 */ /* 0x000fe400078e020c */
[----:B------:R-:W-:Y:S02]  /*4ac0*/  IMAD.IADD R3, R5, 0x1, R3 ;  /* 0x0000000105037824 */ /* 0x000fe400078e0203 */
[----:B------:R-:W-:-:S03]  /*4ad0*/  IMAD.IADD R2, R7, 0x1, R9 ;  /* 0x0000000107027824 */ /* 0x000fc600078e0209 */
[----:B------:R-:W-:Y:S02]  /*4ae0*/  LEA.HI.X R3, R4, R21, R3, 0x2, P1 ;  /* 0x0000001504037211 */ /* 0x000fe400008f1403 */
[----:B------:R-:W-:Y:S01]  /*4af0*/  LEA.HI.X R2, R6, R23, R2, 0x2, P2 ;  /* 0x0000001706027211 */ /* 0x000fe200010f1402 */
[----:B-1----:R-:W-:Y:S06]  /*4b00*/  @P0 BRA `(.L_x_3518) ;  /* 0x0000000000340947 */ /* 0x002fec0003800000 */
[----:B------:R-:W-:Y:S01]  /*4b10*/  R2UR UR6, R22 ;  /* 0x00000000160672ca */ /* 0x000fe200000e0000 */
[----:B------:R-:W-:Y:S01]  /*4b20*/  UMOV UR5, 0x1200 ;  /* 0x0000120000057882 */ /* 0x000fe20000000000 */
[----:B------:R-:W-:Y:S01]  /*4b30*/  R2UR UR7, R2 ;  /* 0x00000000020772ca */ /* 0x000fe200000e0000 */
[----:B------:R-:W-:Y:S01]  /*4b40*/  UMOV UR8, 0x0 ;  /* 0x0000000000087882 */ /* 0x000fe20000000000 */
[----:B------:R-:W-:Y:S01]  /*4b50*/  PLOP3.LUT P0, PT, PT, PT, PT, 0x80, 0x0 ;  /* 0x000000000000781c */ /* 0x000fe20003f0f070 */
[----:B------:R-:W-:-:S12]  /*4b60*/  UMOV UR9, 0x14f00000 ;  /* 0x14f0000000097882 */ /* 0x000fd80000000000 */
.L_x_3519:
[----:B------:R-:W-:Y:S01]  /*4b70*/  @P0 ELECT P1, URZ, PT ;  /* 0x00000000003f082f */ /* 0x000fe20003820000 */
[----:B------:R1:W-:-:S12]  /*4b80*/  UBLKRED.G.S.ADD.F32.RN [UR6], [UR4], UR5, desc[UR8] ;  /* 0x00000806040073bb */ /* 0x0003d800080a1405 */
[----:B------:R-:W-:Y:S02]  /*4b90*/  @P1 PLOP3.LUT P0, PT, P1, PT, PT, 0x8, 0x0 ;  /* 0x000000000000181c */ /* 0x000fe40000f0e170 */
[----:B------:R-:W-:-:S11]  /*4ba0*/  PLOP3.LUT P1, PT, PT, PT, PT, 0x8, 0x0 ;  /* 0x000000000000781c */ /* 0x000fd60003f2e170 */
[----:B-1----:R-:W-:Y:S05]  /*4bb0*/  @P0 BRA.U.ANY `(.L_x_3519) ;  /* 0xfffffffd00ec0947 */ /* 0x002fea000393ffff */
[----:B------:R0:W-:Y:S01]  /*4bc0*/  UTMACMDFLUSH ;  /* 0x00000000000079b7 */ /* 0x0001e20000000000 */
[----:B------:R-:W-:-:S04]  /*4bd0*/  DEPBAR.LE SB0, 0x0 ;  /* 0x000080000000791a */ /* 0x000fc80000000000 */
.L_x_3518:
[----:B------:R-:W-:Y:S05]  /*4be0*/  BSYNC B0 ;  /* 0x0000000000007941 */ /* 0x000fea0003800000 */
.L_x_3517:
        /* <DEDUP_REMOVED lines=28> */
.L_x_3520:
        /* <DEDUP_REMOVED lines=8> */
.L_x_3486:
        /* <DEDUP_REMOVED lines=29> */
.L_x_3522:
[----:B------:R-:W-:Y:S01]  /*5000*/  ULDC UR9, c[0x0][0x8cc] ;  /* 0x0002330000097ab9 */ /* 0x000fe20000000800 */
[----:B------:R-:W-:Y:S01]  /*5010*/  UMOV UR7, UR8 ;  /* 0x0000000800077c82 */ /* 0x000fe20008000000 */
[----:B------:R-:W-:-:S11]  /*5020*/  UISETP.NE.AND UP0, UPT, UR9, 0x1, UPT ;  /* 0x000000010900788c */ /* 0x000fd6000bf05270 */
[----:B------:R-:W-:Y:S02]  /*5030*/  @UP0 ULDC.64 UR10, c[0x0][0x8d0] ;  /* 0x00023400000a0ab9 */ /* 0x000fe40000000a00 */
[----:B------:R-:W-:-:S04]  /*5040*/  UIMAD.WIDE.U32 UR4, UR8, UR10, URZ ;  /* 0x0000000a080472a5 */ /* 0x000fc8000f8e003f */
[----:B------:R-:W-:-:S04]  /*5050*/  @UP0 USHF.R.U32.HI UR7, URZ, UR11, UR5 ;  /* 0x0000000b3f070299 */ /* 0x000fc80008011605 */
[----:B------:R-:W-:-:S12]  /*5060*/  UIMAD UR4, UR7, UR9, URZ ;  /* 0x00000009070472a4 */ /* 0x000fd8000f8e023f */
.L_x_3523:
        /* <DEDUP_REMOVED lines=23> */
.L_x_3524:
        /* <DEDUP_REMOVED lines=13> */
.L_x_3526:
[----:B------:R-:W-:-:S05]  /*52b0*/  ULDC UR4, c[0x0][0x8f4] ;  /* 0x00023d0000047ab9 */ /* 0x000fca0000000800 */
.L_x_3525:
        /* <DEDUP_REMOVED lines=46> */
.L_x_3527:
        /* <DEDUP_REMOVED lines=13> */
.L_x_3528:
        /* <DEDUP_REMOVED lines=12> */
.L_x_3529:
        /* <DEDUP_REMOVED lines=54> */
.L_x_3532:
[----:B------:R-:W-:Y:S05]  /*5a90*/  BSYNC B0 ;  /* 0x0000000000007941 */ /* 0x000fea0003800000 */
.L_x_3531:
        /* <DEDUP_REMOVED lines=18> */
.L_x_3534:
[----:B------:R-:W-:Y:S05]  /*5bc0*/  BSYNC B0 ;  /* 0x0000000000007941 */ /* 0x000fea0003800000 */
.L_x_3533:
        /* <DEDUP_REMOVED lines=19> */
.L_x_3536:
[----:B------:R-:W-:Y:S05]  /*5d00*/  BSYNC B0 ;  /* 0x0000000000007941 */ /* 0x000fea0003800000 */
.L_x_3535:
[----:B------:R-:W-:Y:S06]  /*5d10*/  BAR.ARV 0xa, 0xa0 ;  /* 0x0282800000007b1d */ /* 0x000fec0000002000 */
[----:B------:R-:W-:Y:S04]  /*5d20*/  BSSY B0, `(.L_x_3537) ;  /* 0x0000003000007945 */ /* 0x000fe80003800000 */
[----:B------:R-:W-:Y:S05]  /*5d30*/  @!P0 BRA `(.L_x_3538) ;  /* 0x0000000000048947 */ /* 0x000fea0003800000 */
[----:B------:R-:W-:-:S04]  /*5d40*/  DEPBAR.LE SB0, 0x1 ;  /* 0x000080400000791a */ /* 0x000fc80000000000 */
.L_x_3538:
[----:B------:R-:W-:Y:S05]  /*5d50*/  BSYNC B0 ;  /* 0x0000000000007941 */ /* 0x000fea0003800000 */
.L_x_3537:
[----:B------:R-:W-:Y:S06]  /*5d60*/  BAR.ARV 0xb, 0xa0 ;  /* 0x02c2800000007b1d */ /* 0x000fec0000002000 */
[----:B------:R-:W-:Y:S04]  /*5d70*/  BSSY B0, `(.L_x_3539) ;  /* 0x0000003000007945 */ /* 0x000fe80003800000 */
[----:B------:R-:W-:Y:S05]  /*5d80*/  @!P0 BRA `(.L_x_3540) ;  /* 0x0000000000048947 */ /* 0x000fea0003800000 */
[----:B------:R-:W-:-:S04]  /*5d90*/  DEPBAR.LE SB0, 0x0 ;  /* 0x000080000000791a */ /* 0x000fc80000000000 */
.L_x_3540:
[----:B------:R-:W-:Y:S05]  /*5da0*/  BSYNC B0 ;  /* 0x0000000000007941 */ /* 0x000fea0003800000 */
.L_x_3539:
[----:B------:R-:W-:Y:S06]  /*5db0*/  BAR.ARV 0xc, 0xa0 ;  /* 0x0302800000007b1d */ /* 0x000fec0000002000 */
[----:B------:R-:W-:Y:S01]  /*5dc0*/  UIADD3 UR20, UR16, 0x1, URZ ;  /* 0x0000000110147890 */ /* 0x000fe2000fffe03f */
[----:B------:R-:W-:Y:S11]  /*5dd0*/  BRA `(.L_x_3541) ;  /* 0x0000000000047947 */ /* 0x000ff60003800000 */
.L_x_3530:
[----:B------:R-:W-:-:S05]  /*5de0*/  UMOV UR20, UR16 ;  /* 0x0000001000147c82 */ /* 0x000fca0008000000 */
.L_x_3541:
        /* <DEDUP_REMOVED lines=26> */
.L_x_3562:
        /* <DEDUP_REMOVED lines=32> */
.L_x_3543:
[----:B------:R-:W-:Y:S05]  /*6190*/  BSYNC B0 ;  /* 0x0000000000007941 */ /* 0x000fea0003800000 */
.L_x_3542:
        /* <DEDUP_REMOVED lines=12> */
.L_x_3545:
[----:B------:R-:W-:Y:S05]  /*6260*/  BSYNC B0 ;  /* 0x0000000000007941 */ /* 0x000fea0003800000 */
.L_x_3544:
        /* <DEDUP_REMOVED lines=13> */
.L_x_3547:
[----:B------:R-:W-:Y:S05]  /*6340*/  BSYNC B0 ;  /* 0x0000000000007941 */ /* 0x000fea0003800000 */
.L_x_3546:
[----:B------:R-:W-:Y:S06]  /*6350*/  BAR.ARV 0xa, 0xa0 ;  /* 0x0282800000007b1d */ /* 0x000fec0000002000 */
[----:B------:R-:W-:Y:S04]  /*6360*/  BSSY B0, `(.L_x_3548) ;  /* 0x0000003000007945 */ /* 0x000fe80003800000 */
[----:B------:R-:W-:Y:S05]  /*6370*/  @!P0 BRA `(.L_x_3549) ;  /* 0x0000000000048947 */ /* 0x000fea0003800000 */
[----:B------:R-:W-:-:S04]  /*6380*/  DEPBAR.LE SB0, 0x1 ;  /* 0x000080400000791a */ /* 0x000fc80000000000 */
.L_x_3549:
[----:B------:R-:W-:Y:S05]  /*6390*/  BSYNC B0 ;  /* 0x0000000000007941 */ /* 0x000fea0003800000 */
.L_x_3548:
[----:B------:R-:W-:Y:S06]  /*63a0*/  BAR.ARV 0xb, 0xa0 ;  /* 0x02c2800000007b1d */ /* 0x000fec0000002000 */
[----:B------:R-:W-:Y:S04]  /*63b0*/  BSSY B0, `(.L_x_3550) ;  /* 0x0000003000007945 */ /* 0x000fe80003800000 */
[----:B------:R-:W-:Y:S05]  /*63c0*/  @!P0 BRA `(.L_x_3551) ;  /* 0x0000000000048947 */ /* 0x000fea0003800000 */
[----:B------:R-:W-:-:S04]  /*63d0*/  DEPBAR.LE SB0, 0x0 ;  /* 0x000080000000791a */ /* 0x000fc80000000000 */
.L_x_3551:
[----:B------:R-:W-:Y:S05]  /*63e0*/  BSYNC B0 ;  /* 0x0000000000007941 */ /* 0x000fea0003800000 */
.L_x_3550:
        /* <DEDUP_REMOVED lines=13> */
.L_x_3553:
[----:B------:R-:W-:Y:S05]  /*64c0*/  BSYNC B0 ;  /* 0x0000000000007941 */ /* 0x000fea0003800000 */
.L_x_3552:
        /* <DEDUP_REMOVED lines=12> */
.L_x_3555:
[----:B------:R-:W-:Y:S05]  /*6590*/  BSYNC B0 ;  /* 0x0000000000007941 */ /* 0x000fea0003800000 */
.L_x_3554:
        /* <DEDUP_REMOVED lines=13> */
.L_x_3557:
[----:B------:R-:W-:Y:S05]  /*6670*/  BSYNC B0 ;  /* 0x0000000000007941 */ /* 0x000fea0003800000 */
.L_x_3556:
[----:B------:R-:W-:Y:S06]  /*6680*/  BAR.ARV 0xa, 0xa0 ;  /* 0x0282800000007b1d */ /* 0x000fec0000002000 */
[----:B------:R-:W-:Y:S04]  /*6690*/  BSSY B0, `(.L_x_3558) ;  /* 0x0000003000007945 */ /* 0x000fe80003800000 */
[----:B------:R-:W-:Y:S05]  /*66a0*/  @!P0 BRA `(.L_x_3559) ;  /* 0x0000000000048947 */ /* 0x000fea0003800000 */
[----:B------:R-:W-:-:S04]  /*66b0*/  DEPBAR.LE SB0, 0x1 ;  /* 0x000080400000791a */ /* 0x000fc80000000000 */
.L_x_3559:
[----:B------:R-:W-:Y:S05]  /*66c0*/  BSYNC B0 ;  /* 0x0000000000007941 */ /* 0x000fea0003800000 */
.L_x_3558:
[----:B------:R-:W-:Y:S01]  /*66d0*/  UIADD3 UR20, UR20, 0x2, URZ ;  /* 0x0000000214147890 */ /* 0x000fe2000fffe03f */
[----:B------:R-:W-:Y:S06]  /*66e0*/  BAR.ARV 0xb, 0xa0 ;  /* 0x02c2800000007b1d */ /* 0x000fec0000002000 */
[----:B------:R-:W-:Y:S01]  /*66f0*/  UISETP.GE.AND UP0, UPT, UR20, UR7, UPT ;  /* 0x000000071400728c */ /* 0x000fe2000bf06270 */
[----:B------:R-:W-:Y:S04]  /*6700*/  BSSY B0, `(.L_x_3560) ;  /* 0x0000003000007945 */ /* 0x000fe80003800000 */
[----:B------:R-:W-:Y:S06]  /*6710*/  @!P0 BRA `(.L_x_3561) ;  /* 0x0000000000048947 */ /* 0x000fec0003800000 */
[----:B------:R-:W-:-:S04]  /*6720*/  DEPBAR.LE SB0, 0x0 ;  /* 0x000080000000791a */ /* 0x000fc80000000000 */
.L_x_3561:
[----:B------:R-:W-:Y:S05]  /*6730*/  BSYNC B0 ;  /* 0x0000000000007941 */ /* 0x000fea0003800000 */
.L_x_3560:
[----:B------:R-:W-:Y:S06]  /*6740*/  BAR.ARV 0xc, 0xa0 ;  /* 0x0302800000007b1d */ /* 0x000fec0000002000 */
[----:B------:R-:W-:Y:S01]  /*6750*/  PLOP3.LUT P1, PT, PT, PT, UP0, 0x80, 0x0 ;  /* 0x000000000000781c */ /* 0x000fe20003f2f008 */
[----:B------:R-:W-:Y:S02]  /*6760*/  UIADD3 UR47, UR47, 0x6000, URZ ;  /* 0x000060002f2f7890 */ /* 0x000fe4000fffe03f */
[----:B------:R-:W-:-:S10]  /*6770*/  UIADD3 UR6, UR6, 0x6000, URZ ;  /* 0x0000600006067890 */ /* 0x000fd4000fffe03f */
[----:B------:R-:W-:Y:S05]  /*6780*/  @!P1 BRA `(.L_x_3562) ;  /* 0xfffffff800009947 */ /* 0x000fea000383ffff */
[----:B------:R-:W-:Y:S05]  /*6790*/  BRA `(.L_x_3493) ;  /* 0x0000002c00387947 */ /* 0x000fea0003800000 */
.L_x_3521:
        /* <DEDUP_REMOVED lines=21> */
.L_x_3563:
[----:B------:R-:W1:Y:S01]  /*68f0*/  LDC R3, c[0x0][0x8cc] ;  /* 0x00023300ff037b82 */ /* 0x000e620000000800 */
[----:B------:R-:W-:Y:S01]  /*6900*/  IMAD.MOV.U32 R0, RZ, RZ, R5 ;  /* 0x000000ffff007224 */ /* 0x000fe200078e0005 */
[----:B-1----:R-:W-:-:S13]  /*6910*/  ISETP.NE.AND P0, PT, R3, 0x1, PT ;  /* 0x000000010300780c */ /* 0x002fda0003f05270 */
[----:B------:R-:W1:Y:S02]  /*6920*/  @P0 LDC.64 R6, c[0x0][0x8d0] ;  /* 0x00023400ff060b82 */ /* 0x000e640000000a00 */
[----:B-1----:R-:W-:-:S05]  /*6930*/  @P0 IMAD.HI.U32 R4, R5, R6, RZ ;  /* 0x0000000605040227 */ /* 0x002fca00078e00ff */
[----:B------:R-:W-:-:S05]  /*6940*/  @P0 SHF.R.U32.HI R0, RZ, R7, R4 ;  /* 0x00000007ff000219 */ /* 0x000fca0000011604 */
[----:B------:R-:W-:-:S07]  /*6950*/  IMAD R3, R0, R3, RZ ;  /* 0x0000000300037224 */ /* 0x000fce00078e02ff */
.L_x_3564:
        /* <DEDUP_REMOVED lines=23> */
.L_x_3565:
        /* <DEDUP_REMOVED lines=10> */
.L_x_3567:
[----:B------:R-:W1:Y:S02]  /*6b70*/  LDC R4, c[0x0][0x8f4] ;  /* 0x00023d00ff047b82 */ /* 0x000e640000000800 */
.L_x_3566:
[----:B-1---5:R-:W-:Y:S02]  /*6b80*/  VIADD R4, R4, 0x5f ;  /* 0x0000005f04047836 */ /* 0x022fe40000000000 */
[----:B------:R-:W-:Y:S02]  /*6b90*/  IMAD.MOV.U32 R8, RZ, RZ, 0x1 ;  /* 0x00000001ff087424 */ /* 0x000fe400078e00ff */
[----:B------:R-:W-:-:S04]  /*6ba0*/  IMAD.HI R4, R4, 0x2aaaaaab, RZ ;  /* 0x2aaaaaab04047827 */ /* 0x000fc800078e02ff */
[----:B--2---:R-:W-:Y:S01]  /*6bb0*/  IMAD.MOV.U32 R2, RZ, RZ, RZ ;  /* 0x000000ffff027224 */ /* 0x004fe200078e00ff */
        /* <DEDUP_REMOVED lines=46> */
.L_x_3569:
        /* <DEDUP_REMOVED lines=11> */
.L_x_3570:
[----:B------:R-:W-:Y:S05]  /*6f50*/  @!P0 BRA `(.L_x_3571) ;  /* 0x00000000000c8947 */ /* 0x000fea0003800000 */
[----:B------:R-:W2:Y:S04]  /*6f60*/  LDG.E R5, desc[UR38][R2.64] ;  /* 0x0000002602057981 */ /* 0x000ea8000c1e1900 */
[----:B------:R-:W2:Y:S02]  /*6f70*/  LDG.E R4, desc[UR38][R2.64+0x4] ;  /* 0x0000042602047981 */ /* 0x000ea4000c1e1900 */
[----:B--2---:R-:W-:-:S07]  /*6f80*/  IMAD.IADD R4, R4, 0x1, -R5 ;  /* 0x0000000104047824 */ /* 0x004fce00078e0a05 */
.L_x_3571:
        /* <DEDUP_REMOVED lines=73> */
.L_x_3600:
        /* <DEDUP_REMOVED lines=9> */
.L_x_3574:
        /* <DEDUP_REMOVED lines=112> */
.L_x_3585:
[----:B-1----:R-:W-:-:S05]  /*7bb0*/  IMAD.MOV.U32 R6, RZ, RZ, 0x1 ;  /* 0x00000001ff067424 */ /* 0x002fca00078e00ff */
[----:B------:R-:W-:-:S04]  /*7bc0*/  SHF.L.U32 R6, R6, 0x1f, RZ ;  /* 0x0000001f06067819 */ /* 0x000fc800000006ff */
[----:B------:R-:W1:Y:S02]  /*7bd0*/  SYNCS.PHASECHK.TRANS64.TRYWAIT P1, [R0+URZ+0x36438], R6 ;  /* 0x03643806000075a7 */ /* 0x000e64000802017f */
[----:B-1----:R-:W-:Y:S05]  /*7be0*/  @!P1 BRA `(.L_x_3577) ;  /* 0x0000001800a09947 */ /* 0x002fea0003800000 */
.L_x_3601:
[----:B------:R-:W-:Y:S05]  /*7bf0*/  @P0 BRA `(.L_x_3578) ;  /* 0x0000000000140947 */ /* 0x000fea0003800000 */
[----:B------:R-:W-:Y:S01]  /*7c00*/  ISETP.NE.AND P1, PT, R18, RZ, PT ;  /* 0x000000ff1200720c */ /* 0x000fe20003f25270 */
[----:B------:R-:W-:-:S04]  /*7c10*/  IMAD.MOV.U32 R3, RZ, RZ, 0x6100 ;  /* 0x00006100ff037424 */ /* 0x000fc800078e00ff */
[----:B------:R2:W-:Y:S08]  /*7c20*/  SYNCS.ARRIVE.TRANS64 RZ, [R0+URZ+0x36430], R3 ;  /* 0x0364300300ff79a7 */ /* 0x0005f0000800003f */
[----:B------:R-:W-:Y:S05]  /*7c30*/  @!P1 BRA `(.L_x_3578) ;  /* 0x0000000000049947 */ /* 0x000fea0003800000 */
[----:B------:R-:W-:Y:S01]  /*7c40*/  BPT.TRAP 0x1 ;  /* 0x000000040000795c */ /* 0x000fe20000300000 */
.L_x_3578:
        /* <DEDUP_REMOVED lines=48> */
.L_x_3602:
[----:B------:R-:W-:Y:S05]  /*7f50*/  @P0 BRA `(.L_x_3580) ;  /* 0x0000000000140947 */ /* 0x000fea0003800000 */
[----:B------:R-:W-:Y:S01]  /*7f60*/  ISETP.NE.AND P1, PT, R18, RZ, PT ;  /* 0x000000ff1200720c */ /* 0x000fe20003f25270 */
[----:B--2---:R-:W-:-:S04]  /*7f70*/  IMAD.MOV.U32 R3, RZ, RZ, 0x6100 ;  /* 0x00006100ff037424 */ /* 0x004fc800078e00ff */
[----:B------:R3:W-:Y:S08]  /*7f80*/  SYNCS.ARRIVE.TRANS64 RZ, [R0+URZ+0x36418], R3 ;  /* 0x0364180300ff79a7 */ /* 0x0007f0000800003f */
[----:B------:R-:W-:Y:S05]  /*7f90*/  @!P1 BRA `(.L_x_3580) ;  /* 0x0000000000049947 */ /* 0x000fea0003800000 */
[----:B------:R-:W-:Y:S01]  /*7fa0*/  BPT.TRAP 0x1 ;  /* 0x000000040000795c */ /* 0x000fe20000300000 */
.L_x_3580:
        /* <DEDUP_REMOVED lines=47> */
.L_x_3603:
        /* <DEDUP_REMOVED lines=8> */
.L_x_3582:
        /* <DEDUP_REMOVED lines=37> */
.L_x_3605:
[----:B------:R-:W-:Y:S05]  /*8570*/  @P0 BRA `(.L_x_3584) ;  /* 0x0000000000140947 */ /* 0x000fea0003800000 */
[----:B------:R-:W-:Y:S01]  /*8580*/  ISETP.NE.AND P1, PT, R18, RZ, PT ;  /* 0x000000ff1200720c */ /* 0x000fe20003f25270 */
[----:B--2---:R-:W-:-:S04]  /*8590*/  IMAD.MOV.U32 R5, RZ, RZ, 0x6100 ;  /* 0x00006100ff057424 */ /* 0x004fc800078e00ff */
[----:B------:R3:W-:Y:S08]  /*85a0*/  SYNCS.ARRIVE.TRANS64 RZ, [R0+URZ+0x36410], R5 ;  /* 0x0364100500ff79a7 */ /* 0x0007f0000800003f */
[----:B------:R-:W-:Y:S05]  /*85b0*/  @!P1 BRA `(.L_x_3584) ;  /* 0x0000000000049947 */ /* 0x000fea0003800000 */
[----:B------:R-:W-:Y:S01]  /*85c0*/  BPT.TRAP 0x1 ;  /* 0x000000040000795c */ /* 0x000fe20000300000 */
.L_x_3584:
        /* <DEDUP_REMOVED lines=44> */
.L_x_3576:
[----:B------:R-:W-:Y:S01]  /*8890*/  ISETP.NE.AND P1, PT, R20, RZ, PT ;  /* 0x000000ff1400720c */ /* 0x000fe20003f25270 */
[----:B------:R-:W-:Y:S02]  /*88a0*/  IMAD.MOV.U32 R16, RZ, RZ, 0x1 ;  /* 0x00000001ff107424 */ /* 0x000fe400078e00ff */
[----:B------:R-:W-:-:S10]  /*88b0*/  IMAD.MOV.U32 R5, RZ, RZ, R14 ;  /* 0x000000ffff057224 */ /* 0x000fd400078e000e */
[----:B------:R-:W-:Y:S05]  /*88c0*/  @!P1 BRA `(.L_x_3575) ;  /* 0x00000004008c9947 */ /* 0x000fea0003800000 */
[----:B------:R-:W2:Y:S02]  /*88d0*/  SYNCS.PHASECHK.TRANS64.TRYWAIT P1, [R0+URZ+0x36438], R6 ;  /* 0x03643806000075a7 */ /* 0x000ea4000802017f */
[----:B--2---:R-:W-:Y:S05]  /*88e0*/  @!P1 BRA `(.L_x_3586) ;  /* 0x0000000c00c09947 */ /* 0x004fea0003800000 */
.L_x_3606:
[----:B------:R-:W-:Y:S05]  /*88f0*/  @P0 BRA `(.L_x_3587) ;  /* 0x0000000000140947 */ /* 0x000fea0003800000 */
[----:B------:R-:W-:Y:S01]  /*8900*/  ISETP.NE.AND P1, PT, R18, RZ, PT ;  /* 0x000000ff1200720c */ /* 0x000fe20003f25270 */
[----:B------:R-:W-:-:S04]  /*8910*/  IMAD.MOV.U32 R5, RZ, RZ, 0x6100 ;  /* 0x00006100ff057424 */ /* 0x000fc800078e00ff */
[----:B------:R3:W-:Y:S08]  /*8920*/  SYNCS.ARRIVE.TRANS64 RZ, [R0+URZ+0x36430], R5 ;  /* 0x0364300500ff79a7 */ /* 0x0007f0000800003f */
[----:B------:R-:W-:Y:S05]  /*8930*/  @!P1 BRA `(.L_x_3587) ;  /* 0x0000000000049947 */ /* 0x000fea0003800000 */
[----:B------:R-:W-:Y:S01]  /*8940*/  BPT.TRAP 0x1 ;  /* 0x000000040000795c */ /* 0x000fe20000300000 */
.L_x_3587:
        /* <DEDUP_REMOVED lines=42> */
.L_x_3607:
[----:B------:R-:W-:Y:S01]  /*8bf0*/  IMAD.MOV.U32 R16, RZ, RZ, RZ ;  /* 0x000000ffff107224 */ /* 0x000fe200078e00ff */
[----:B------:R-:W-:Y:S06]  /*8c00*/  @P0 BRA `(.L_x_3589) ;  /* 0x0000000000140947 */ /* 0x000fec0003800000 */
[----:B------:R-:W-:Y:S01]  /*8c10*/  ISETP.NE.AND P1, PT, R18, RZ, PT ;  /* 0x000000ff1200720c */ /* 0x000fe20003f25270 */
[----:B-1----:R-:W-:-:S04]  /*8c20*/  IMAD.MOV.U32 R5, RZ, RZ, 0x6100 ;  /* 0x00006100ff057424 */ /* 0x002fc800078e00ff */
[----:B------:R2:W-:Y:S08]  /*8c30*/  SYNCS.ARRIVE.TRANS64 RZ, [R0+URZ+0x36418], R5 ;  /* 0x0364180500ff79a7 */ /* 0x0005f0000800003f */
[----:B------:R-:W-:Y:S05]  /*8c40*/  @!P1 BRA `(.L_x_3589) ;  /* 0x0000000000049947 */ /* 0x000fea0003800000 */
[----:B------:R-:W-:Y:S01]  /*8c50*/  BPT.TRAP 0x1 ;  /* 0x000000040000795c */ /* 0x000fe20000300000 */
.L_x_3589:
        /* <DEDUP_REMOVED lines=42> */
.L_x_3575:
[----:B------:R-:W-:-:S04]  /*8f00*/  SHF.L.U32 R3, R16, 0x1f, RZ ;  /* 0x0000001f10037819 */ /* 0x000fc800000006ff */
[----:B------:R-:W2:Y:S02]  /*8f10*/  SYNCS.PHASECHK.TRANS64.TRYWAIT P1, [R0+URZ+0x36438], R3 ;  /* 0x03643803000075a7 */ /* 0x000ea4000802017f */
[----:B--2---:R-:W-:Y:S05]  /*8f20*/  @!P1 BRA `(.L_x_3590) ;  /* 0x0000000800589947 */ /* 0x004fea0003800000 */
.L_x_3608:
[----:B------:R-:W-:Y:S05]  /*8f30*/  @P0 BRA `(.L_x_3591) ;  /* 0x0000000000180947 */ /* 0x000fea0003800000 */
[----:B------:R-:W3:Y:S01]  /*8f40*/  S2R R2, SR_TID.X ;  /* 0x0000000000027919 */ /* 0x000ee20000002100 */
[----:B--2---:R-:W-:-:S04]  /*8f50*/  IMAD.MOV.U32 R3, RZ, RZ, 0x6100 ;  /* 0x00006100ff037424 */ /* 0x004fc800078e00ff */
[----:B------:R4:W-:Y:S01]  /*8f60*/  SYNCS.ARRIVE.TRANS64 RZ, [R0+URZ+0x36430], R3 ;  /* 0x0364300300ff79a7 */ /* 0x0009e2000800003f */
[----:B---3--:R-:W-:-:S13]  /*8f70*/  LOP3.LUT P0, RZ, R2, 0x1f, RZ, 0xc0, !PT ;  /* 0x0000001f02ff7812 */ /* 0x008fda000780c0ff */
[----:B----4-:R-:W-:Y:S05]  /*8f80*/  @!P0 BRA `(.L_x_3591) ;  /* 0x0000000000048947 */ /* 0x010fea0003800000 */
[----:B------:R-:W-:Y:S01]  /*8f90*/  BPT.TRAP 0x1 ;  /* 0x000000040000795c */ /* 0x000fe20000300000 */
.L_x_3591:
        /* <DEDUP_REMOVED lines=44> */
.L_x_3572:
[----:B------:R-:W-:Y:S05]  /*9260*/  BSYNC B0 ;  /* 0x0000000000007941 */ /* 0x000fea0003800000 */
.L_x_3568:
[----:B------:R-:W-:-:S03]  /*9270*/  UMOV UR7, 0xffffffff ;  /* 0xffffffff00077882 */ /* 0x000fc60000000000 */
[----:B------:R-:W-:Y:S05]  /*9280*/  BRA.DIV UR7, `(.L_x_3592) ;  /* 0x0000000607947947 */ /* 0x000fea000b800000 */
[----:B------:R-:W-:-:S13]  /*9290*/  ELECT P6, URZ, PT ;  /* 0x00000000003f782f */ /* 0x000fda00038c0000 */
.L_x_3611:
[----:B------:R-:W-:Y:S05]  /*92a0*/  @!P6 BRA `(.L_x_3493) ;  /* 0x000000000074e947 */ /* 0x000fea0003800000 */
[----:B-12---:R-:W2:Y:S02]  /*92b0*/  LDL.LU R0, [R1+0x4] ;  /* 0x0000040001007983 */ /* 0x006ea40000300800 */
[----:B--2---:R-:W-:-:S04]  /*92c0*/  LOP3.LUT R0, R0, 0x2, RZ, 0xfc, !PT ;  /* 0x0000000200007812 */ /* 0x004fc800078efcff */
[----:B------:R-:W-:-:S13]  /*92d0*/  ISETP.NE.AND P2, PT, R0, 0x3, PT ;  /* 0x000000030000780c */ /* 0x000fda0003f45270 */
[----:B------:R-:W-:Y:S05]  /*92e0*/  @!P2 BRA `(.L_x_3593) ;  /* 0x000000000004a947 */ /* 0x000fea0003800000 */
[----:B------:R-:W-:Y:S01]  /*92f0*/  BPT.TRAP 0x1 ;  /* 0x000000040000795c */ /* 0x000fe20000300000 */
.L_x_3593:
        /* <DEDUP_REMOVED lines=15> */
.L_x_3612:
[----:B------:R-:W2:Y:S02]  /*93f0*/  SYNCS.PHASECHK.TRANS64.TRYWAIT P0, [R3+URZ], R2 ;  /* 0x00000002030075a7 */ /* 0x000ea4000800017f */
[----:B--2---:R-:W-:Y:S05]  /*9400*/  @!P0 BRA `(.L_x_3595) ;  /* 0x0000000400688947 */ /* 0x004fea0003800000 */
.L_x_3613:
[----:B------:R-:W-:Y:S05]  /*9410*/  @!P2 BRA `(.L_x_3596) ;  /* 0x000000000004a947 */ /* 0x000fea0003800000 */
[----:B------:R-:W-:Y:S01]  /*9420*/  BPT.TRAP 0x1 ;  /* 0x000000040000795c */ /* 0x000fe20000300000 */
.L_x_3596:
[----:B------:R-:W-:-:S07]  /*9430*/  SHF.L.U32 R16, R16, 0x1f, RZ ;  /* 0x0000001f10107819 */ /* 0x000fce00000006ff */
.L_x_3597:
[----:B---3--:R3:W4:Y:S02]  /*9440*/  SYNCS.PHASECHK.TRANS64.TRYWAIT P0, [R9+URZ+0x36438], R16 ;  /* 0x03643810090075a7 */ /* 0x008724000800017f */
[----:B----4-:R-:W-:Y:S05]  /*9450*/  @!P0 NANOSLEEP.SYNCS 0x989680 ;  /* 0x009896800000895d */ /* 0x010fea0003900000 */
[----:B------:R-:W4:Y:S02]  /*9460*/  @!P0 SYNCS.PHASECHK.TRANS64 P0, [R9+URZ+0x36438], R16 ;  /* 0x03643810090085a7 */ /* 0x000f24000800007f */
[----:B----4-:R-:W-:Y:S05]  /*9470*/  @!P0 BRA `(.L_x_3597) ;  /* 0xfffffffc00f08947 */ /* 0x010fea000383ffff */
.L_x_3493:
[----:B------:R-:W-:Y:S05]  /*9480*/  BSYNC B6 ;  /* 0x0000000000067941 */ /* 0x000fea0003800000 */
.L_x_3485:
[----:B------:R-:W-:Y:S05]  /*9490*/  EXIT ;  /* 0x000000000000794d */ /* 0x000fea0003800000 */
.L_x_3503:
[----:B------:R-:W-:Y:S02]  /*94a0*/  IMAD.MOV.U32 R12, RZ, RZ, RZ ;  /* 0x000000ffff0c7224 */ /* 0x000fe400078e00ff */
[----:B------:R-:W-:Y:S02]  /*94b0*/  IMAD.MOV.U32 R11, RZ, RZ, 0x1f ;  /* 0x0000001fff0b7424 */ /* 0x000fe400078e00ff */
[----:B------:R-:W-:-:S07]  /*94c0*/  IMAD.MOV.U32 R15, RZ, RZ, -0x1 ;  /* 0xffffffffff0f7424 */ /* 0x000fce00078e00ff */
[----:B--2---:R-:W-:Y:S05]  /*94d0*/  WARPSYNC.COLLECTIVE R15, `(.L_x_3598) ;  /* 0x000000000f087348 */ /* 0x004fea0003c00000 */
[----:B------:R1:W3:Y:S02]  /*94e0*/  SHFL.IDX P6, R14, R13, R12, R11 ;  /* 0x0000000c0d0e7389 */ /* 0x0002e400000c000b */
[----:B-123--:R-:W-:Y:S01]  /*94f0*/  ENDCOLLECTIVE ;  /* 0x000000000000791b */ /* 0x00efe20003800000 */
.L_x_3598:
[----:B------:R-:W-:Y:S05]  /*9500*/  BRA `(.L_x_3599) ;  /* 0xffffff8000407947 */ /* 0x000fea000383ffff */
.L_x_3505:
[----:B---3--:R-:W-:-:S04]  /*9510*/  IMAD.U32 R0, RZ, RZ, UR36 ;  /* 0x00000024ff007e24 */ /* 0x008fc8000f8e00ff */
[----:B------:R3:W4:Y:S03]  /*9520*/  SYNCS.PHASECHK.TRANS64.TRYWAIT P0, [R0+URZ+0x36400], R10 ;  /* 0x0364000a000075a7 */ /* 0x000726000800017f */
[----:B----4-:R-:W-:Y:S05]  /*9530*/  @!P0 NANOSLEEP.SYNCS 0x989680 ;  /* 0x009896800000895d */ /* 0x010fea0003900000 */
[----:B------:R-:W4:Y:S02]  /*9540*/  @!P0 SYNCS.PHASECHK.TRANS64 P0, [R0+URZ+0x36400], R10 ;  /* 0x0364000a000085a7 */ /* 0x000f24000800007f */
[----:B----4-:R-:W-:Y:S05]  /*9550*/  @!P0 BRA `(.L_x_3505) ;  /* 0xfffffffc00ec8947 */ /* 0x010fea000383ffff */
[----:B------:R-:W-:Y:S05]  /*9560*/  BRA `(.L_x_3504) ;  /* 0xffffff80007c7947 */ /* 0x000fea000383ffff */
.L_x_3509:
[----:B---3--:R3:W4:Y:S02]  /*9570*/  SYNCS.PHASECHK.TRANS64.TRYWAIT P1, [R3+URZ+0x36410], R10 ;  /* 0x0364100a030075a7 */ /* 0x008724000802017f */
[----:B----4-:R-:W-:Y:S05]  /*9580*/  @!P1 NANOSLEEP.SYNCS 0x989680 ;  /* 0x009896800000995d */ /* 0x010fea0003900000 */
[----:B------:R-:W4:Y:S02]  /*9590*/  @!P1 SYNCS.PHASECHK.TRANS64 P1, [R3+URZ+0x36410], R10 ;  /* 0x0364100a030095a7 */ /* 0x000f24000802007f */
[----:B----4-:R-:W-:Y:S05]  /*95a0*/  @!P1 BRA `(.L_x_3509) ;  /* 0xfffffffc00f09947 */ /* 0x010fea000383ffff */
[----:B------:R-:W-:Y:S05]  /*95b0*/  BRA `(.L_x_3508) ;  /* 0xffffff88003c7947 */ /* 0x000fea000383ffff */
.L_x_3513:
[----:B-1----:R-:W-:-:S04]  /*95c0*/  IMAD.U32 R121, RZ, RZ, UR36 ;  /* 0x00000024ff797e24 */ /* 0x002fc8000f8e00ff */
[----:B------:R1:W2:Y:S03]  /*95d0*/  SYNCS.PHASECHK.TRANS64.TRYWAIT P1, [R121+URZ+0x36430], R14 ;  /* 0x0364300e790075a7 */ /* 0x0002a6000802017f */
[----:B--2---:R-:W-:Y:S05]  /*95e0*/  @!P1 NANOSLEEP.SYNCS 0x989680 ;  /* 0x009896800000995d */ /* 0x004fea0003900000 */
[----:B------:R-:W2:Y:S02]  /*95f0*/  @!P1 SYNCS.PHASECHK.TRANS64 P1, [R121+URZ+0x36430], R14 ;  /* 0x0364300e790095a7 */ /* 0x000ea4000802007f */
[----:B--2---:R-:W-:Y:S05]  /*9600*/  @!P1 BRA `(.L_x_3513) ;  /* 0xfffffffc00ec9947 */ /* 0x004fea000383ffff */
[----:B------:R-:W-:Y:S05]  /*9610*/  BRA `(.L_x_3512) ;  /* 0xffffff9000607947 */ /* 0x000fea000383ffff */
.L_x_3573:
[----:B-1----:R1:W2:Y:S02]  /*9620*/  SYNCS.PHASECHK.TRANS64.TRYWAIT P1, [R0+URZ+0x36420], R6 ;  /* 0x03642006000075a7 */ /* 0x0022a4000802017f */
[----:B--2---:R-:W-:Y:S05]  /*9630*/  @!P1 NANOSLEEP.SYNCS 0x989680 ;  /* 0x009896800000995d */ /* 0x004fea0003900000 */
[----:B------:R-:W2:Y:S02]  /*9640*/  @!P1 SYNCS.PHASECHK.TRANS64 P1, [R0+URZ+0x36420], R6 ;  /* 0x03642006000095a7 */ /* 0x000ea4000802007f */
[----:B--2---:R-:W-:Y:S05]  /*9650*/  @!P1 BRA `(.L_x_3573) ;  /* 0xfffffffc00f09947 */ /* 0x004fea000383ffff */
[----:B------:R-:W-:Y:S05]  /*9660*/  BRA `(.L_x_3600) ;  /* 0xffffffdc006c7947 */ /* 0x000fea000383ffff */
.L_x_3577:
[----:B-1----:R1:W2:Y:S02]  /*9670*/  SYNCS.PHASECHK.TRANS64.TRYWAIT P1, [R0+URZ+0x36438], R6 ;  /* 0x03643806000075a7 */ /* 0x0022a4000802017f */
[----:B--2---:R-:W-:Y:S05]  /*9680*/  @!P1 NANOSLEEP.SYNCS 0x989680 ;  /* 0x009896800000995d */ /* 0x004fea0003900000 */
[----:B------:R-:W2:Y:S02]  /*9690*/  @!P1 SYNCS.PHASECHK.TRANS64 P1, [R0+URZ+0x36438], R6 ;  /* 0x03643806000095a7 */ /* 0x000ea4000802007f */
[----:B--2---:R-:W-:Y:S05]  /*96a0*/  @!P1 BRA `(.L_x_3577) ;  /* 0xfffffffc00f09947 */ /* 0x004fea000383ffff */
[----:B------:R-:W-:Y:S05]  /*96b0*/  BRA `(.L_x_3601) ;  /* 0xffffffe4004c7947 */ /* 0x000fea000383ffff */
.L_x_3579:
[----:B--2---:R2:W3:Y:S02]  /*96c0*/  SYNCS.PHASECHK.TRANS64.TRYWAIT P1, [R0+URZ+0x36428], R3 ;  /* 0x03642803000075a7 */ /* 0x0044e4000802017f */
[----:B---3--:R-:W-:Y:S05]  /*96d0*/  @!P1 NANOSLEEP.SYNCS 0x989680 ;  /* 0x009896800000995d */ /* 0x008fea0003900000 */
[----:B------:R-:W3:Y:S02]  /*96e0*/  @!P1 SYNCS.PHASECHK.TRANS64 P1, [R0+URZ+0x36428], R3 ;  /* 0x03642803000095a7 */ /* 0x000ee4000802007f */
[----:B---3--:R-:W-:Y:S05]  /*96f0*/  @!P1 BRA `(.L_x_3579) ;  /* 0xfffffffc00f09947 */ /* 0x008fea000383ffff */
[----:B------:R-:W-:Y:S05]  /*9700*/  BRA `(.L_x_3602) ;  /* 0xffffffe800107947 */ /* 0x000fea000383ffff */
.L_x_3581:
        /* <DEDUP_REMOVED lines=8> */
.L_x_3583:
[----:B------:R-:W-:-:S07]  /*9790*/  SHF.L.U32 R5, R7, 0x1f, RZ ;  /* 0x0000001f07057819 */ /* 0x000fce00000006ff */
.L_x_3604:
[----:B--2---:R2:W3:Y:S02]  /*97a0*/  SYNCS.PHASECHK.TRANS64.TRYWAIT P1, [R0+URZ+0x36420], R5 ;  /* 0x03642005000075a7 */ /* 0x0044e4000802017f */
[----:B---3--:R-:W-:Y:S05]  /*97b0*/  @!P1 NANOSLEEP.SYNCS 0x989680 ;  /* 0x009896800000995d */ /* 0x008fea0003900000 */
[----:B------:R-:W3:Y:S02]  /*97c0*/  @!P1 SYNCS.PHASECHK.TRANS64 P1, [R0+URZ+0x36420], R5 ;  /* 0x03642005000095a7 */ /* 0x000ee4000802007f */
[----:B---3--:R-:W-:Y:S05]  /*97d0*/  @!P1 BRA `(.L_x_3604) ;  /* 0xfffffffc00f09947 */ /* 0x008fea000383ffff */
[----:B------:R-:W-:Y:S05]  /*97e0*/  BRA `(.L_x_3605) ;  /* 0xffffffec00607947 */ /* 0x000fea000383ffff */
.L_x_3586:
[----:B--2---:R2:W3:Y:S02]  /*97f0*/  SYNCS.PHASECHK.TRANS64.TRYWAIT P1, [R0+URZ+0x36438], R6 ;  /* 0x03643806000075a7 */ /* 0x0044e4000802017f */
[----:B---3--:R-:W-:Y:S05]  /*9800*/  @!P1 NANOSLEEP.SYNCS 0x989680 ;  /* 0x009896800000995d */ /* 0x008fea0003900000 */
[----:B------:R-:W3:Y:S02]  /*9810*/  @!P1 SYNCS.PHASECHK.TRANS64 P1, [R0+URZ+0x36438], R6 ;  /* 0x03643806000095a7 */ /* 0x000ee4000802007f */
[----:B---3--:R-:W-:Y:S05]  /*9820*/  @!P1 BRA `(.L_x_3586) ;  /* 0xfffffffc00f09947 */ /* 0x008fea000383ffff */
[----:B------:R-:W-:Y:S05]  /*9830*/  BRA `(.L_x_3606) ;  /* 0xfffffff0002c7947 */ /* 0x000fea000383ffff */
.L_x_3588:
[----:B-1----:R1:W2:Y:S02]  /*9840*/  SYNCS.PHASECHK.TRANS64.TRYWAIT P1, [R0+URZ+0x36428], R5 ;  /* 0x03642805000075a7 */ /* 0x0022a4000802017f */
[----:B--2---:R-:W-:Y:S05]  /*9850*/  @!P1 NANOSLEEP.SYNCS 0x989680 ;  /* 0x009896800000995d */ /* 0x004fea0003900000 */
[----:B------:R-:W2:Y:S02]  /*9860*/  @!P1 SYNCS.PHASECHK.TRANS64 P1, [R0+URZ+0x36428], R5 ;  /* 0x03642805000095a7 */ /* 0x000ea4000802007f */
[----:B--2---:R-:W-:Y:S05]  /*9870*/  @!P1 BRA `(.L_x_3588) ;  /* 0xfffffffc00f09947 */ /* 0x004fea000383ffff */
[----:B------:R-:W-:Y:S05]  /*9880*/  BRA `(.L_x_3607) ;  /* 0xfffffff000d87947 */ /* 0x000fea000383ffff */
.L_x_3590:
[----:B--2---:R2:W3:Y:S02]  /*9890*/  SYNCS.PHASECHK.TRANS64.TRYWAIT P1, [R0+URZ+0x36438], R3 ;  /* 0x03643803000075a7 */ /* 0x0044e4000802017f */
[----:B---3--:R-:W-:Y:S05]  /*98a0*/  @!P1 NANOSLEEP.SYNCS 0x989680 ;  /* 0x009896800000995d */ /* 0x008fea0003900000 */
[----:B------:R-:W3:Y:S02]  /*98b0*/  @!P1 SYNCS.PHASECHK.TRANS64 P1, [R0+URZ+0x36438], R3 ;  /* 0x03643803000095a7 */ /* 0x000ee4000802007f */
[----:B---3--:R-:W-:Y:S05]  /*98c0*/  @!P1 BRA `(.L_x_3590) ;  /* 0xfffffffc00f09947 */ /* 0x008fea000383ffff */
[----:B------:R-:W-:Y:S05]  /*98d0*/  BRA `(.L_x_3608) ;  /* 0xfffffff400947947 */ /* 0x000fea000383ffff */
.L_x_3592:
[----:B------:R-:W-:Y:S01]  /*98e0*/  BSSY B0, `(.L_x_3609) ;  /* 0x0000006000007945 */ /* 0x000fe20003800000 */
[----:B------:R-:W-:-:S07]  /*98f0*/  IMAD.MOV.U32 R15, RZ, RZ, -0x1 ;  /* 0xffffffffff0f7424 */ /* 0x000fce00078e00ff */
[----:B-12---:R-:W-:Y:S05]  /*9900*/  WARPSYNC.COLLECTIVE R15, `(.L_x_3610) ;  /* 0x000000000f0c7348 */ /* 0x006fea0003c00000 */
[----:B------:R-:W-:Y:S02]  /*9910*/  ELECT P6, UR62, PT ;  /* 0x00000000003e782f */ /* 0x000fe400038c0000 */
[----:B------:R-:W-:Y:S01]  /*9920*/  MOV R14, UR62 ;  /* 0x0000003e000e7c02 */ /* 0x000fe20008000f00 */
[----:B-12---:R-:W-:Y:S10]  /*9930*/  ENDCOLLECTIVE ;  /* 0x000000000000791b */ /* 0x006ff40003800000 */
.L_x_3610:
[----:B------:R-:W-:Y:S05]  /*9940*/  BSYNC B0 ;  /* 0x0000000000007941 */ /* 0x000fea0003800000 */
.L_x_3609:
[----:B------:R-:W-:Y:S05]  /*9950*/  BRA `(.L_x_3611) ;  /* 0xfffffff800507947 */ /* 0x000fea000383ffff */
.L_x_3594:
[----:B-1----:R1:W2:Y:S02]  /*9960*/  SYNCS.PHASECHK.TRANS64.TRYWAIT P0, [R7+URZ], R0 ;  /* 0x00000000070075a7 */ /* 0x0022a4000800017f */
[----:B--2---:R-:W-:Y:S05]  /*9970*/  @!P0 NANOSLEEP.SYNCS 0x989680 ;  /* 0x009896800000895d */ /* 0x004fea0003900000 */
[----:B------:R-:W2:Y:S02]  /*9980*/  @!P0 SYNCS.PHASECHK.TRANS64 P0, [R7+URZ], R0 ;  /* 0x00000000070085a7 */ /* 0x000ea4000800007f */
[----:B--2---:R-:W-:Y:S05]  /*9990*/  @!P0 BRA `(.L_x_3594) ;  /* 0xfffffffc00f08947 */ /* 0x004fea000383ffff */
[----:B------:R-:W-:Y:S05]  /*99a0*/  BRA `(.L_x_3612) ;  /* 0xfffffff800907947 */ /* 0x000fea000383ffff */
.L_x_3595:
[----:B--2---:R2:W3:Y:S02]  /*99b0*/  SYNCS.PHASECHK.TRANS64.TRYWAIT P0, [R3+URZ], R2 ;  /* 0x00000002030075a7 */ /* 0x0044e4000800017f */
[----:B---3--:R-:W-:Y:S05]  /*99c0*/  @!P0 NANOSLEEP.SYNCS 0x989680 ;  /* 0x009896800000895d */ /* 0x008fea0003900000 */
[----:B------:R-:W3:Y:S02]  /*99d0*/  @!P0 SYNCS.PHASECHK.TRANS64 P0, [R3+URZ], R2 ;  /* 0x00000002030085a7 */ /* 0x000ee4000800007f */
[----:B---3--:R-:W-:Y:S05]  /*99e0*/  @!P0 BRA `(.L_x_3595) ;  /* 0xfffffffc00f08947 */ /* 0x008fea000383ffff */
[----:B------:R-:W-:Y:S05]  /*99f0*/  BRA `(.L_x_3613) ;  /* 0xfffffff800847947 */ /* 0x000fea000383ffff */
.L_x_3614:
        /* <DEDUP_REMOVED lines=16> */
.L_x_7671:


//--------------------- .text._ZN7cutlass13device_kernelIN5flash11enable_sm90INS1_16FlashAttnBwdSm90INS1_25CollectiveMainloopBwdSm90ILi2ELi1ELi1EN4cute5tupleIJNS5_1CILi1EEES8_S8_EEENS6_IJNS7_ILi64EEENS7_ILi96EEENS7_ILi192EEEEEENS_6half_tEfNS_4arch4Sm90ELb1ELb0ELb1ELb1ELb1ELb0ELb1ELb0ELi3ELi1ELi1ELi1ELb0EEENS1_24CollectiveEpilogueBwdGQAISD_fSG_Li384ELb1ELb1EEENS1_25SingleTileBwdLPTSchedulerILb1ELi96ELb1EEEEEEEEEvNT_6ParamsE --------------------------
	.section	.text._ZN7cutlass13device_kernelIN5flash11enable_sm90INS1_16FlashAttnBwdSm90INS1_25CollectiveMainloopBwdSm90ILi2ELi1ELi1EN4cute5tupleIJNS5_1CILi1EEES8_S8_EEENS6_IJNS7_ILi64EEENS7_ILi96EEENS7_ILi192EEEEEENS_6half_tEfNS_4arch4Sm90ELb1ELb0ELb1ELb1ELb1ELb0ELb1ELb0ELi3ELi1ELi1ELi1ELb0EEENS1_24CollectiveEpilogueBwdGQAISD_fSG_Li384ELb1ELb1EEENS1_25SingleTileBwdLPTSchedulerILb1ELi96ELb1EEEEEEEEEvNT_6ParamsE,"ax",@progbits
	.align	128
.text._ZN7cutlass13device_kernelIN5flash11enable_sm90INS1_16FlashAttnBwdSm90INS1_25CollectiveMainloopBwdSm90ILi2ELi1ELi1EN4cute5tupleIJNS5_1CILi1EEES8_S8_EEENS6_IJNS7_ILi64EEENS7_ILi96EEENS7_ILi192EEEEEENS_6half_tEfNS_4arch4Sm90ELb1ELb0ELb1ELb1ELb1ELb0ELb1ELb0ELi3ELi1ELi1ELi1ELb0EEENS1_24CollectiveEpilogueBwdGQAISD_fSG_Li384ELb1ELb1EEENS1_25SingleTileBwdLPTSchedulerILb1ELi96ELb1EEEEEEEEEvNT_6ParamsE:
        .type           _ZN7cutlass13device_kernelIN5flash11enable_sm90INS1_16FlashAttnBwdSm90INS1_25CollectiveMainloopBwdSm90ILi2ELi1ELi1EN4cute5tupleIJNS5_1CILi1EEES8_S8_EEENS6_IJNS7_ILi64EEENS7_ILi96EEENS7_ILi192EEEEEENS_6half_tEfNS_4arch4Sm90ELb1ELb0ELb1ELb1ELb1ELb0ELb1ELb0ELi3ELi1ELi1ELi1ELb0EEENS1_24CollectiveEpilogueBwdGQAISD_fSG_Li384ELb1ELb1EEENS1_25SingleTileBwdLPTSchedulerILb1ELi96ELb1EEEEEEEEEvNT_6ParamsE,@function
        .size           _ZN7cutlass13device_kernelIN5flash11enable_sm90INS1_16FlashAttnBwdSm90INS1_25CollectiveMainloopBwdSm90ILi2ELi1ELi1EN4cute5tupleIJNS5_1CILi1EEES8_S8_EEENS6_IJNS7_ILi64EEENS7_ILi96EEENS7_ILi192EEEEEENS_6half_tEfNS_4arch4Sm90ELb1ELb0ELb1ELb1ELb1ELb0ELb1ELb0ELi3ELi1ELi1ELi1ELb0EEENS1_24CollectiveEpilogueBwdGQAISD_fSG_Li384ELb1ELb1EEENS1_25SingleTileBwdLPTSchedulerILb1ELi96ELb1EEEEEEEEEvNT_6ParamsE,(.L_x_7672 - _ZN7cutlass13device_kernelIN5flash11enable_sm90INS1_16FlashAttnBwdSm90INS1_25CollectiveMainloopBwdSm90ILi2ELi1ELi1EN4cute5tupleIJNS5_1CILi1EEES8_S8_EEENS6_IJNS7_ILi64EEENS7_ILi96EEENS7_ILi192EEEEEENS_6half_tEfNS_4arch4Sm90ELb1ELb0ELb1ELb1ELb1ELb0ELb1ELb0ELi3ELi1ELi1ELi1ELb0EEENS1_24CollectiveEpilogueBwdGQAISD_fSG_Li384ELb1ELb1EEENS1_25SingleTileBwdLPTSchedulerILb1ELi96ELb1EEEEEEEEEvNT_6ParamsE)
        .other          _ZN7cutlass13device_kernelIN5flash11enable_sm90INS1_16FlashAttnBwdSm90INS1_25CollectiveMainloopBwdSm90ILi2ELi1ELi1EN4cute5tupleIJNS5_1CILi1EEES8_S8_EEENS6_IJNS7_ILi64EEENS7_ILi96EEENS7_ILi192EEEEEENS_6half_tEfNS_4arch4Sm90ELb1ELb0ELb1ELb1ELb1ELb0ELb1ELb0ELi3ELi1ELi1ELi1ELb0EEENS1_24CollectiveEpilogueBwdGQAISD_fSG_Li384ELb1ELb1EEENS1_25SingleTileBwdLPTSchedulerILb1ELi96ELb1EEEEEEEEEvNT_6ParamsE,@"STO_CUDA_ENTRY STV_DEFAULT"
_ZN7cutlass13device_kernelIN5flash11enable_sm90INS1_16FlashAttnBwdSm90INS1_25CollectiveMainloopBwdSm90ILi2ELi1ELi1EN4cute5tupleIJNS5_1CILi1EEES8_S8_EEENS6_IJNS7_ILi64EEENS7_ILi96EEENS7_ILi192EEEEEENS_6half_tEfNS_4arch4Sm90ELb1ELb0ELb1ELb1ELb1ELb0ELb1ELb0ELi3ELi1ELi1ELi1ELb0EEENS1_24CollectiveEpilogueBwdGQAISD_fSG_Li384ELb1ELb1EEENS1_25SingleTileBwdLPTSchedulerILb1ELi96ELb1EEEEEEEEEvNT_6ParamsE:
        /* <DEDUP_REMOVED lines=23> */
.L_x_3616:
[----:B------:R-:W-:Y:S05]  /*0170*/  BSYNC B0 ;  /* 0x0000000000007941 */ /* 0x000fea0003800000 */
.L_x_3615:
        /* <DEDUP_REMOVED lines=34> */
.L_x_3617:
        /* <DEDUP_REMOVED lines=20> */
.L_x_3618:
        /* <DEDUP_REMOVED lines=9> */
.L_x_3621:
        /* <DEDUP_REMOVED lines=30> */
[----:B------:R-:W-:Y:S01]  /*0750*/  IMAD R2, R0, R3, RZ ;  /* 0x0000000300027224 */ /* 0x000fe200078e02ff */
[----:B------:R-:W-:Y:S06]  /*0760*/  BRA `(.L_x_3623) ;  /* 0x00000000001c7947 */ /* 0x000fec0003800000 */
.L_x_3622:
[----:B------:R-:W1:Y:S01]  /*0770*/  LDC R3, c[0x0][0x8cc] ;  /* 0x00023300ff037b82 */ /* 0x000e620000000800 */
[----:B------:R-:W-:Y:S01]  /*0780*/  IMAD.U32 R0, RZ, RZ, UR4 ;  /* 0x00000004ff007e24 */ /* 0x000fe2000f8e00ff */
[----:B-1----:R-:W-:-:S13]  /*0790*/  ISETP.NE.AND P0, PT, R3, 0x1, PT ;  /* 0x000000010300780c */ /* 0x002fda0003f05270 */
[----:B------:R-:W1:Y:S02]  /*07a0*/  @P0 LDC.64 R4, c[0x0][0x8d0] ;  /* 0x00023400ff040b82 */ /* 0x000e640000000a00 */
[----:B-1----:R-:W-:-:S05]  /*07b0*/  @P0 IMAD.HI.U32 R2, R4, UR4, RZ ;  /* 0x0000000404020c27 */ /* 0x002fca000f8e00ff */
[----:B------:R-:W-:-:S05]  /*07c0*/  @P0 SHF.R.U32.HI R0, RZ, R5, R2 ;  /* 0x00000005ff000219 */ /* 0x000fca0000011602 */
[----:B------:R-:W-:-:S07]  /*07d0*/  IMAD R2, R0, R3, RZ ;  /* 0x0000000300027224 */ /* 0x000fce00078e02ff */
.L_x_3623:
[----:B------:R-:W1:Y:S01]  /*07e0*/  LDC R3, c[0x0][0x8c0] ;  /* 0x00023000ff037b82 */ /* 0x000e620000000800 */
[----:B------:R-:W-:Y:S01]  /*07f0*/  IADD3 R2, -R2, UR4, RZ ;  /* 0x0000000402027c10 */ /* 0x000fe2000fffe1ff */
[----:B------:R-:W-:Y:S02]  /*0800*/  ULDC.64 UR4, c[0x0][0x900] ;  /* 0x0002400000047ab9 */ /* 0x000fe40000000a00 */
[----:B------:R-:W-:-:S04]  /*0810*/  ISETP.NE.U32.AND P0, PT, RZ, UR4, PT ;  /* 0x00000004ff007c0c */ /* 0x000fc8000bf05070 */
[----:B------:R-:W2:Y:S01]  /*0820*/  LDC R9, c[0x0][0x8cc] ;  /* 0x00023300ff097b82 */ /* 0x000ea20000000800 */
[----:B------:R-:W-:Y:S02]  /*0830*/  ISETP.NE.AND.EX P0, PT, RZ, UR5, PT, P0 ;  /* 0x00000005ff007c0c */ /* 0x000fe4000bf05300 */
[----:B-1----:R-:W-:Y:S01]  /*0840*/  ISETP.NE.AND P1, PT, R3, 0x1, PT ;  /* 0x000000010300780c */ /* 0x002fe20003f25270 */
[----:B--2---:R-:W-:-:S04]  /*0850*/  IMAD R9, R9, UR6, R2 ;  /* 0x0000000609097c24 */ /* 0x004fc8000f8e0202 */
[----:B------:R-:W-:-:S08]  /*0860*/  IMAD.MOV.U32 R5, RZ, RZ, R9 ;  /* 0x000000ffff057224 */ /* 0x000fd000078e0009 */
[----:B------:R-:W1:Y:S08]  /*0870*/  @P1 LDC R4, c[0x0][0x8c4] ;  /* 0x00023100ff041b82 */ /* 0x000e700000000800 */
[----:B------:R-:W2:Y:S01]  /*0880*/  @P1 LDC R7, c[0x0][0x8c8] ;  /* 0x00023200ff071b82 */ /* 0x000ea20000000800 */
[----:B-1----:R-:W-:-:S05]  /*0890*/  @P1 IMAD.HI.U32 R2, R9, R4, RZ ;  /* 0x0000000409021227 */ /* 0x002fca00078e00ff */
[----:B--2---:R-:W-:-:S05]  /*08a0*/  @P1 SHF.R.U32.HI R5, RZ, R7, R2 ;  /* 0x00000007ff051219 */ /* 0x004fca0000011602 */
[----:B------:R-:W-:-:S04]  /*08b0*/  IMAD.MOV R2, RZ, RZ, -R5 ;  /* 0x000000ffff027224 */ /* 0x000fc800078e0a05 */
[----:B------:R-:W-:-:S05]  /*08c0*/  IMAD R2, R3, R2, R9 ;  /* 0x0000000203027224 */ /* 0x000fca00078e0209 */
[----:B------:R1:W-:Y:S01]  /*08d0*/  STL [R1+0x14], R2 ;  /* 0x0000140201007387 */ /* 0x0003e20000100800 */
[----:B------:R-:W-:Y:S05]  /*08e0*/  @!P0 BRA `(.L_x_3624) ;  /* 0x0000000000108947 */ /* 0x000fea0003800000 */
[----:B-1----:R-:W1:Y:S02]  /*08f0*/  LDC.64 R2, c[0x0][0x900] ;  /* 0x00024000ff027b82 */ /* 0x002e640000000a00 */
[----:B-1----:R-:W-:-:S05]  /*0900*/  IMAD.WIDE R2, R5, 0x4, R2 ;  /* 0x0000000405027825 */ /* 0x002fca00078e0202 */
[----:B------:R3:W5:Y:S01]  /*0910*/  LDG.E R4, desc[UR38][R2.64] ;  /* 0x0000002602047981 */ /* 0x000762000c1e1900 */
[----:B------:R-:W-:Y:S05]  /*0920*/  BRA `(.L_x_3625) ;  /* 0x00000000002c7947 */ /* 0x000fea0003800000 */
.L_x_3624:
[----:B------:R-:W-:Y:S02]  /*0930*/  ULDC.64 UR4, c[0x0][0x8f8] ;  /* 0x00023e0000047ab9 */ /* 0x000fe40000000a00 */
[----:B------:R-:W-:-:S04]  /*0940*/  ISETP.NE.U32.AND P0, PT, RZ, UR4, PT ;  /* 0x00000004ff007c0c */ /* 0x000fc8000bf05070 */
[----:B------:R-:W-:-:S13]  /*0950*/  ISETP.NE.AND.EX P0, PT, RZ, UR5, PT, P0 ;  /* 0x00000005ff007c0c */ /* 0x000fda000bf05300 */
[----:B------:R-:W-:Y:S05]  /*0960*/  @!P0 BRA `(.L_x_3626) ;  /* 0x0000000000188947 */ /* 0x000fea0003800000 */
[----:B-1----:R-:W1:Y:S02]  /*0970*/  LDC.64 R2, c[0x0][0x8f8] ;  /* 0x00023e00ff027b82 */ /* 0x002e640000000a00 */
[----:B-1----:R-:W-:-:S05]  /*0980*/  IMAD.WIDE R2, R5, 0x4, R2 ;  /* 0x0000000405027825 */ /* 0x002fca00078e0202 */
[----:B------:R-:W2:Y:S04]  /*0990*/  LDG.E R4, desc[UR38][R2.64] ;  /* 0x0000002602047981 */ /* 0x000ea8000c1e1900 */
[----:B------:R-:W2:Y:S02]  /*09a0*/  LDG.E R7, desc[UR38][R2.64+0x4] ;  /* 0x0000042602077981 */ /* 0x000ea4000c1e1900 */
[----:B--2---:R-:W-:Y:S01]  /*09b0*/  IMAD.IADD R4, R7, 0x1, -R4 ;  /* 0x0000000107047824 */ /* 0x004fe200078e0a04 */
[----:B------:R-:W-:Y:S06]  /*09c0*/  BRA `(.L_x_3625) ;  /* 0x0000000000047947 */ /* 0x000fec0003800000 */
.L_x_3626:
[----:B------:R-:W2:Y:S02]  /*09d0*/  LDC R4, c[0x0][0x8f4] ;  /* 0x00023d00ff047b82 */ /* 0x000ea40000000800 */
.L_x_3625:
[----:B--2--5:R-:W-:-:S04]  /*09e0*/  VIADD R4, R4, 0x5f ;  /* 0x0000005f04047836 */ /* 0x024fc80000000000 */
[----:B------:R-:W-:-:S05]  /*09f0*/  IMAD.HI R4, R4, 0x2aaaaaab, RZ ;  /* 0x2aaaaaab04047827 */ /* 0x000fca00078e02ff */
[----:B---3--:R-:W-:-:S04]  /*0a00*/  SHF.R.U32.HI R3, RZ, 0x1f, R4 ;  /* 0x0000001fff037819 */ /* 0x008fc80000011604 */
[----:B------:R-:W-:-:S04]  /*0a10*/  LEA.HI.SX32 R3, R4, R3, 0x1c ;  /* 0x0000000304037211 */ /* 0x000fc800078fe2ff */
[-C--:B------:R-:W-:Y:S02]  /*0a20*/  ISETP.GT.AND P0, PT, R3, R0.reuse, PT ;  /* 0x000000000300720c */ /* 0x080fe40003f04270 */
[----:B------:R-:W-:Y:S02]  /*0a30*/  LOP3.LUT R0, RZ, R0, RZ, 0x33, !PT ;  /* 0x00000000ff007212 */ /* 0x000fe400078e33ff */
[----:B------:R-:W-:-:S03]  /*0a40*/  SEL R7, R5, 0xffffffff, P0 ;  /* 0xffffffff05077807 */ /* 0x000fc60000000000 */
[----:B------:R-:W-:Y:S01]  /*0a50*/  IMAD.IADD R6, R3, 0x1, R0 ;  /* 0x0000000103067824 */ /* 0x000fe200078e0200 */
[----:B------:R-:W-:Y:S01]  /*0a60*/  ISETP.GE.AND P0, PT, R7, RZ, PT ;  /* 0x000000ff0700720c */ /* 0x000fe20003f06270 */
[----:B------:R4:W-:Y:S04]  /*0a70*/  STL [R1+0xc], R7 ;  /* 0x00000c0701007387 */ /* 0x0009e80000100800 */
[----:B------:R4:W-:Y:S08]  /*0a80*/  STL [R1+0x10], R6 ;  /* 0x0000100601007387 */ /* 0x0009f00000100800 */
[----:B------:R-:W-:Y:S05]  /*0a90*/  @!P0 BRA `(.L_x_3627) ;  /* 0x0000009400e88947 */ /* 0x000fea0003800000 */
[----:B------:R-:W-:Y:S01]  /*0aa0*/  ULDC.64 UR4, c[0x0][0x780] ;  /* 0x0001e00000047ab9 */ /* 0x000fe20000000a00 */
[----:B------:R-:W2:Y:S01]  /*0ab0*/  LDC R17, c[0x0][0x290] ;  /* 0x0000a400ff117b82 */ /* 0x000ea20000000800 */
[----:B------:R-:W-:-:S04]  /*0ac0*/  ISETP.NE.U32.AND P0, PT, RZ, UR4, PT ;  /* 0x00000004ff007c0c */ /* 0x000fc8000bf05070 */
[----:B------:R-:W-:-:S13]  /*0ad0*/  ISETP.NE.AND.EX P0, PT, RZ, UR5, PT, P0 ;  /* 0x00000005ff007c0c */ /* 0x000fda000bf05300 */
[----:B------:R-:W-:Y:S05]  /*0ae0*/  @!P0 BRA `(.L_x_3628) ;  /* 0x0000000000108947 */ /* 0x000fea0003800000 */
[----:B------:R-:W3:Y:S02]  /*0af0*/  LDC.64 R18, c[0x0][0x780] ;  /* 0x0001e000ff127b82 */ /* 0x000ee40000000a00 */
[----:B---3--:R-:W-:-:S06]  /*0b00*/  IMAD.WIDE R18, R7, 0x4, R18 ;  /* 0x0000000407127825 */ /* 0x008fcc00078e0212 */
[----:B------:R3:W5:Y:S01]  /*0b10*/  LDG.E R18, desc[UR38][R18.64] ;  /* 0x0000002612127981 */ /* 0x000762000c1e1900 */
[----:B------:R-:W-:Y:S05]  /*0b20*/  BRA `(.L_x_3629) ;  /* 0x0000000000287947 */ /* 0x000fea0003800000 */
.L_x_3628:
        /* <DEDUP_REMOVED lines=10> */
.L_x_3629:
[----:B------:R-:W-:Y:S02]  /*0bd0*/  ULDC.64 UR4, c[0x0][0x788] ;  /* 0x0001e20000047ab9 */ /* 0x000fe40000000a00 */
[----:B------:R-:W-:-:S04]  /*0be0*/  ISETP.NE.U32.AND P0, PT, RZ, UR4, PT ;  /* 0x00000004ff007c0c */ /* 0x000fc8000bf05070 */
[----:B------:R-:W-:-:S13]  /*0bf0*/  ISETP.NE.AND.EX P0, PT, RZ, UR5, PT, P0 ;  /* 0x00000005ff007c0c */ /* 0x000fda000bf05300 */
[----:B------:R-:W-:Y:S05]  /*0c00*/  @!P0 BRA `(.L_x_3630) ;  /* 0x0000000000108947 */ /* 0x000fea0003800000 */
[----:B-1----:R-:W1:Y:S02]  /*0c10*/  LDC.64 R2, c[0x0][0x788] ;  /* 0x0001e200ff027b82 */ /* 0x002e640000000a00 */
[----:B-1----:R-:W-:-:S05]  /*0c20*/  IMAD.WIDE R2, R7, 0x4, R2 ;  /* 0x0000000407027825 */ /* 0x002fca00078e0202 */
[----:B--2---:R1:W5:Y:S01]  /*0c30*/  LDG.E R17, desc[UR38][R2.64] ;  /* 0x0000002602117981 */ /* 0x004362000c1e1900 */
[----:B------:R-:W-:Y:S05]  /*0c40*/  BRA `(.L_x_3631) ;  /* 0x0000000000247947 */ /* 0x000fea0003800000 */
.L_x_3630:
[----:B------:R-:W-:Y:S02]  /*0c50*/  ULDC.64 UR4, c[0x0][0x778] ;  /* 0x0001de0000047ab9 */ /* 0x000fe40000000a00 */
[----:B------:R-:W-:-:S04]  /*0c60*/  ISETP.NE.U32.AND P0, PT, RZ, UR4, PT ;  /* 0x00000004ff007c0c */ /* 0x000fc8000bf05070 */
[----:B------:R-:W-:-:S13]  /*0c70*/  ISETP.NE.AND.EX P0, PT, RZ, UR5, PT, P0 ;  /* 0x00000005ff007c0c */ /* 0x000fda000bf05300 */
[----:B------:R-:W-:Y:S05]  /*0c80*/  @!P0 BRA `(.L_x_3631) ;  /* 0x0000000000148947 */ /* 0x000fea0003800000 */
[----:B-1----:R-:W1:Y:S02]  /*0c90*/  LDC.64 R2, c[0x0][0x778] ;  /* 0x0001de00ff027b82 */ /* 0x002e640000000a00 */
[----:B-1----:R-:W-:-:S05]  /*0ca0*/  IMAD.WIDE R2, R7, 0x4, R2 ;  /* 0x0000000407027825 */ /* 0x002fca00078e0202 */
[----:B--2---:R-:W2:Y:S04]  /*0cb0*/  LDG.E R17, desc[UR38][R2.64] ;  /* 0x0000002602117981 */ /* 0x004ea8000c1e1900 */
[----:B------:R-:W2:Y:S02]  /*0cc0*/  LDG.E R0, desc[UR38][R2.64+0x4] ;  /* 0x0000042602007981 */ /* 0x000ea4000c1e1900 */
[----:B--2---:R-:W-:-:S07]  /*0cd0*/  IMAD.IADD R17, R0, 0x1, -R17 ;  /* 0x0000000100117824 */ /* 0x004fce00078e0a11 */
.L_x_3631:
        /* <DEDUP_REMOVED lines=81> */
[----:B----4-:R-:W-:Y:S02]  /*11f0*/  IMAD.U32 R6, RZ, RZ, UR4 ;  /* 0x00000004ff067e24 */ /* 0x010fe4000f8e00ff */
[----:B------:R-:W-:-:S02]  /*1200*/  IMAD.U32 R7, RZ, RZ, UR5 ;  /* 0x00000005ff077e24 */ /* 0x000fc4000f8e00ff */
[----:B------:R-:W-:Y:S02]  /*1210*/  IMAD.U32 R11, RZ, RZ, UR7 ;  /* 0x00000007ff0b7e24 */ /* 0x000fe4000f8e00ff */
[----:B------:R-:W-:Y:S02]  /*1220*/  IMAD.MOV.U32 R8, RZ, RZ, 0x70 ;  /* 0x00000070ff087424 */ /* 0x000fe400078e00ff */
[----:B------:R-:W-:Y:S02]  /*1230*/  IMAD.MOV.U32 R12, RZ, RZ, 0x1 ;  /* 0x00000001ff0c7424 */ /* 0x000fe400078e00ff */
[----:B-1----:R-:W-:-:S07]  /*1240*/  IMAD.MOV.U32 R13, RZ, RZ, RZ ;  /* 0x000000ffff0d7224 */ /* 0x002fce00078e00ff */
[----:B------:R-:W-:-:S07]  /*1250*/  LEPC R20, `(.L_x_3634) ;  /* 0x000000001014794e */ /* 0x000fce0000000000 */
[----:B--2---:R-:W-:Y:S05]  /*1260*/  CALL.ABS.NOINC R14 ;  /* 0x000000000e007343 */ /* 0x004fea0003c00000 */
.L_x_3634:
        /* <DEDUP_REMOVED lines=15> */
.L_x_3633:
        /* <DEDUP_REMOVED lines=20> */
.L_x_3636:
        /* <DEDUP_REMOVED lines=15> */
.L_x_3635:
        /* <DEDUP_REMOVED lines=8> */
.L_x_3763:
[----:B------:R-:W-:Y:S01]  /*1610*/  SHF.L.U32 R10, RZ, 0x1f, RZ ;  /* 0x0000001fff0a7819 */ /* 0x000fe200000006ff */
[----:B--2---:R-:W-:Y:S01]  /*1620*/  IMAD.HI R4, R14, 0x55555556, RZ ;  /* 0x555555560e047827 */ /* 0x004fe200078e02ff */
[----:B------:R-:W-:Y:S02]  /*1630*/  LOP3.LUT R5, R2, 0xffffff80, RZ, 0xc0, !PT ;  /* 0xffffff8002057812 */ /* 0x000fe400078ec0ff */
[----:B------:R-:W2:Y:S01]  /*1640*/  SYNCS.PHASECHK.TRANS64.TRYWAIT P0, [UR36+0x36400], R10 ;  /* 0x0364000aff0075a7 */ /* 0x000ea20008000164 */
[-C--:B------:R-:W-:Y:S01]  /*1650*/  LEA.HI R2, R3, R0.reuse, RZ, 0x5 ;  /* 0x0000000003027211 */ /* 0x080fe200078f28ff */
[----:B------:R-:W-:Y:S01]  /*1660*/  IMAD.HI R8, R13, 0x55555556, RZ ;  /* 0x555555560d087827 */ /* 0x000fe200078e02ff */
[----:B----4-:R-:W-:Y:S02]  /*1670*/  LEA.HI R7, R3, R0, RZ, 0x4 ;  /* 0x0000000003077211 */ /* 0x010fe400078f20ff */
        /* <DEDUP_REMOVED lines=14> */
.L_x_3638:
        /* <DEDUP_REMOVED lines=106> */
.L_x_3650:
[----:B------:R-:W-:-:S13]  /*1e00*/  ISETP.NE.AND P0, PT, R8, 0x3, PT ;  /* 0x000000030800780c */ /* 0x000fda0003f05270 */
[----:B------:R-:W-:Y:S05]  /*1e10*/  @!P0 BRA `(.L_x_3640) ;  /* 0x0000000000048947 */ /* 0x000fea0003800000 */
[----:B------:R-:W-:Y:S01]  /*1e20*/  BPT.TRAP 0x1 ;  /* 0x000000040000795c */ /* 0x000fe20000300000 */
.L_x_3640:
[----:B---3--:R-:W-:Y:S02]  /*1e30*/  LEA R3, R2, UR36, 0x3 ;  /* 0x0000002402037c11 */ /* 0x008fe4000f8e18ff */
[----:B------:R-:W-:-:S04]  /*1e40*/  SHF.L.U32 R10, R7, 0x1f, RZ ;  /* 0x0000001f070a7819 */ /* 0x000fc800000006ff */
[----:B------:R2:W3:Y:S01]  /*1e50*/  SYNCS.PHASECHK.TRANS64.TRYWAIT P1, [R3+URZ+0x36410], R10 ;  /* 0x0364100a030075a7 */ /* 0x0004e2000802017f */
[----:B------:R-:W-:Y:S05]  /*1e60*/  @!P0 BRA `(.L_x_3641) ;  /* 0x0000000000048947 */ /* 0x000fea0003800000 */
[----:B------:R-:W-:Y:S01]  /*1e70*/  BPT.TRAP 0x1 ;  /* 0x000000040000795c */ /* 0x000fe20000300000 */
.L_x_3641:
[----:B---3--:R-:W-:Y:S05]  /*1e80*/  @P1 BRA `(.L_x_3642) ;  /* 0x0000000000081947 */ /* 0x008fea0003800000 */
[----:B------:R-:W3:Y:S02]  /*1e90*/  SYNCS.PHASECHK.TRANS64.TRYWAIT P1, [R3+URZ+0x36410], R10 ;  /* 0x0364100a030075a7 */ /* 0x000ee4000802017f */
[----:B---3--:R-:W-:Y:S05]  /*1ea0*/  @!P1 BRA `(.L_x_3643) ;  /* 0x0000008400209947 */ /* 0x008fea0003800000 */
.L_x_3642:
        /* <DEDUP_REMOVED lines=103> */
.L_x_3644:
[----:B------:R-:W-:-:S04]  /*2520*/  SHF.L.U32 R14, R5, 0x1f, RZ ;  /* 0x0000001f050e7819 */ /* 0x000fc800000006ff */
[----:B------:R1:W1:Y:S01]  /*2530*/  SYNCS.PHASECHK.TRANS64.TRYWAIT P1, [UR36+0x36430], R14 ;  /* 0x0364300eff0075a7 */ /* 0x0002620008020164 */
[----:B------:R-:W-:Y:S05]  /*2540*/  @!P0 BRA `(.L_x_3645) ;  /* 0x0000000000048947 */ /* 0x000fea0003800000 */
[----:B------:R-:W-:Y:S01]  /*2550*/  BPT.TRAP 0x1 ;  /* 0x000000040000795c */ /* 0x000fe20000300000 */
.L_x_3645:
        /* <DEDUP_REMOVED lines=36> */
.L_x_3646:
        /* <DEDUP_REMOVED lines=351> */
.L_x_3648:
        /* <DEDUP_REMOVED lines=60> */
.L_x_3649:
        /* <DEDUP_REMOVED lines=63> */
.L_x_3632:
[----:B------:R-:W-:Y:S05]  /*4540*/  @P0 BRA `(.L_x_3627) ;  /* 0x0000005c003c0947 */ /* 0x000fea0003800000 */
[----:B------:R-:W2:Y:S01]  /*4550*/  LDL.LU R17, [R1+0x10] ;  /* 0x0000100001117983 */ /* 0x000ea20000300800 */
[----:B------:R-:W1:Y:S01]  /*4560*/  LDC.64 R2, c[0x0][0x878] ;  /* 0x00021e00ff027b82 */ /* 0x000e620000000a00 */
[----:B------:R-:W-:Y:S01]  /*4570*/  ULDC UR7, c[0x0][0x870] ;  /* 0x00021c0000077ab9 */ /* 0x000fe20000000800 */
[----:B------:R-:W-:Y:S01]  /*4580*/  ULDC UR6, c[0x0][0x80c] ;  /* 0x0002030000067ab9 */ /* 0x000fe20000000800 */
[----:B------:R-:W3:Y:S04]  /*4590*/  LDL.LU R120, [R1+0xc] ;  /* 0x00000c0001787983 */ /* 0x000ee80000300800 */
[----:B------:R-:W5:Y:S01]  /*45a0*/  LDL.LU R16, [R1+0x14] ;  /* 0x0000140001107983 */ /* 0x000f620000300800 */
[----:B------:R-:W4:Y:S01]  /*45b0*/  LDC R0, c[0x0][0x850] ;  /* 0x00021400ff007b82 */ /* 0x000f220000000800 */
[----:B------:R-:W4:Y:S07]  /*45c0*/  S2R R8, SR_TID.X ;  /* 0x0000000000087919 */ /* 0x000f2e0000002100 */
[----:B------:R-:W4:Y:S01]  /*45d0*/  S2UR UR5, SR_CgaCtaId ;  /* 0x00000000000579c3 */ /* 0x000f220000008800 */
[----:B-1----:R-:W-:Y:S01]  /*45e0*/  ISETP.NE.U32.AND P0, PT, R2, RZ, PT ;  /* 0x000000ff0200720c */ /* 0x002fe20003f05070 */
[----:B------:R-:W-:-:S06]  /*45f0*/  UMOV UR4, 0x400 ;  /* 0x0000040000047882 */ /* 0x000fcc0000000000 */
[----:B------:R-:W1:Y:S01]  /*4600*/  LDC.64 R18, c[0x0][0x820] ;  /* 0x00020800ff127b82 */ /* 0x000e620000000a00 */
[----:B------:R-:W-:-:S07]  /*4610*/  ISETP.NE.AND.EX P0, PT, R3, RZ, PT, P0 ;  /* 0x000000ff0300720c */ /* 0x000fce0003f05300 */
[----:B------:R-:W1:Y:S08]  /*4620*/  LDC.64 R20, c[0x0][0x848] ;  /* 0x00021200ff147b82 */ /* 0x000e700000000a00 */
[----:B------:R-:W3:Y:S08]  /*4630*/  @P0 LDC.64 R2, c[0x0][0x878] ;  /* 0x00021e00ff020b82 */ /* 0x000ef00000000a00 */
[----:B------:R-:W1:Y:S01]  /*4640*/  LDC.64 R22, c[0x0][0x800] ;  /* 0x00020000ff167b82 */ /* 0x000e620000000a00 */
[----:B---3--:R-:W-:-:S06]  /*4650*/  @P0 IMAD.WIDE R2, R120, 0x4, R2 ;  /* 0x0000000478020825 */ /* 0x008fcc00078e0202 */
[----:B------:R3:W2:Y:S01]  /*4660*/  @P0 LDG.E R3, desc[UR38][R2.64] ;  /* 0x0000002602030981 */ /* 0x0006a2000c1e1900 */
[----:B------:R-:W-:Y:S01]  /*4670*/  BAR.SYNC.DEFER_BLOCKING 0x1, 0x180 ;  /* 0x0046000000007b1d */ /* 0x000fe20000010000 */
[----:B----4-:R-:W-:Y:S01]  /*4680*/  ISETP.NE.AND P2, PT, R0, 0x1, PT ;  /* 0x000000010000780c */ /* 0x010fe20003f45270 */
[C---:B------:R-:W-:Y:S01]  /*4690*/  VIADD R15, R8.reuse, 0xffffff80 ;  /* 0xffffff80080f7836 */ /* 0x040fe20000000000 */
[----:B------:R-:W-:Y:S01]  /*46a0*/  ISETP.NE.AND P1, PT, R8, 0x80, PT ;  /* 0x000000800800780c */ /* 0x000fe20003f25270 */
[----:B------:R-:W-:Y:S01]  /*46b0*/  IMAD R9, R120, UR6, RZ ;  /* 0x0000000678097c24 */ /* 0x000fe2000f8e02ff */
[----:B------:R-:W-:Y:S01]  /*46c0*/  ULEA UR4, UR5, UR4, 0x18 ;  /* 0x0000000405047291 */ /* 0x000fe2000f8ec03f */
[----:B------:R-:W-:Y:S01]  /*46d0*/  BSSY B0, `(.L_x_3651) ;  /* 0x0000051000007945 */ /* 0x000fe20003800000 */
[----:B------:R-:W-:Y:S02]  /*46e0*/  SHF.R.S32.HI R4, RZ, 0x1f, R15 ;  /* 0x0000001fff047819 */ /* 0x000fe4000001140f */
[----:B------:R-:W-:-:S02]  /*46f0*/  SHF.R.S32.HI R12, RZ, 0x1f, R9 ;  /* 0x0000001fff0c7819 */ /* 0x000fc40000011409 */
[----:B------:R-:W-:-:S03]  /*4700*/  LEA.HI R6, R4, R15, RZ, 0x7 ;  /* 0x0000000f04067211 */ /* 0x000fc600078f38ff */
[----:B------:R-:W3:Y:S01]  /*4710*/  @P2 LDC R5, c[0x0][0x854] ;  /* 0x00021500ff052b82 */ /* 0x000ee20000000800 */
[----:B------:R-:W-:Y:S02]  /*4720*/  LOP3.LUT R4, R6, 0x3fffff80, RZ, 0xc0, !PT ;  /* 0x3fffff8006047812 */ /* 0x000fe400078ec0ff */
[----:B------:R-:W-:Y:S01]  /*4730*/  SHF.R.S32.HI R11, RZ, 0x7, R6 ;  /* 0x00000007ff0b7819 */ /* 0x000fe20000011406 */
[----:B-----5:R-:W-:Y:S02]  /*4740*/  IMAD.MOV.U32 R6, RZ, RZ, R16 ;  /* 0x000000ffff067224 */ /* 0x020fe400078e0010 */
[----:B------:R-:W-:Y:S02]  /*4750*/  IMAD.IADD R4, R15, 0x1, -R4 ;  /* 0x000000010f047824 */ /* 0x000fe400078e0a04 */
[----:B------:R-:W4:Y:S02]  /*4760*/  @P2 LDC R7, c[0x0][0x858] ;  /* 0x00021600ff072b82 */ /* 0x000f240000000800 */
[----:B------:R-:W-:-:S02]  /*4770*/  IMAD R11, R11, 0x600, R4 ;  /* 0x000006000b0b7824 */ /* 0x000fc400078e0204 */
[----:B---3--:R-:W-:-:S04]  /*4780*/  @P2 IMAD.HI.U32 R2, R16, R5, RZ ;  /* 0x0000000510022227 */ /* 0x008fc800078e00ff */
[----:B--2---:R-:W-:Y:S01]  /*4790*/  IMAD R5, R17, UR7, RZ ;  /* 0x0000000711057c24 */ /* 0x004fe2000f8e02ff */
[----:B----4-:R-:W-:-:S03]  /*47a0*/  @P2 SHF.R.U32.HI R6, RZ, R7, R2 ;  /* 0x00000007ff062219 */ /* 0x010fc60000011602 */
[----:B------:R-:W-:Y:S01]  /*47b0*/  IMAD R10, R5, UR6, RZ ;  /* 0x00000006050a7c24 */ /* 0x000fe2000f8e02ff */
[----:B------:R-:W-:Y:S01]  /*47c0*/  ISETP.NE.AND P2, PT, R15, RZ, PT ;  /* 0x000000ff0f00720c */ /* 0x000fe20003f45270 */
[----:B------:R-:W-:Y:S01]  /*47d0*/  ULDC.64 UR6, c[0x0][0x868] ;  /* 0x00021a0000067ab9 */ /* 0x000fe20000000a00 */
[--C-:B------:R-:W-:Y:S02]  /*47e0*/  SHF.R.S32.HI R13, RZ, 0x1f, R6.reuse ;  /* 0x0000001fff0d7819 */ /* 0x100fe40000011406 */
[----:B------:R-:W-:Y:S01]  /*47f0*/  IADD3 R14, P3, P4, R10, R9, R6 ;  /* 0x000000090a0e7210 */ /* 0x000fe20007c7e006 */
[----:B------:R-:W-:Y:S01]  /*4800*/  IMAD.SHL.U32 R9, R11, 0x4, RZ ;  /* 0x000000040b097824 */ /* 0x000fe200078e00ff */
[----:B------:R-:W-:Y:S01]  /*4810*/  SHF.R.S32.HI R10, RZ, 0x1f, R10 ;  /* 0x0000001fff0a7819 */ /* 0x000fe2000001140a */
[----:B------:R-:W-:-:S03]  /*4820*/  IMAD R11, R17, 0x4800, RZ ;  /* 0x00004800110b7824 */ /* 0x000fc600078e02ff */
        /* <DEDUP_REMOVED lines=9> */
[----:B------:R4:W-:Y:S03]  /*48c0*/  STS.128 [R7], R24 ;  /* 0x0000001807007388 */ /* 0x0009e60000000c00 */
        /* <DEDUP_REMOVED lines=9> */
[----:B----4-:R-:W3:Y:S01]  /*4960*/  LDC.64 R24, c[0x0][0x828] ;  /* 0x00020a00ff187b82 */ /* 0x010ee20000000a00 */
[C---:B------:R-:W-:Y:S01]  /*4970*/  IMAD R13, R6.reuse, R3, R10 ;  /* 0x00000003060d7224 */ /* 0x040fe200078e020a */
[----:B------:R-:W-:Y:S01]  /*4980*/  SHF.R.S32.HI R10, RZ, 0x1f, R120 ;  /* 0x0000001fff0a7819 */ /* 0x000fe20000011478 */
[----:B------:R2:W-:Y:S01]  /*4990*/  STS.128 [R7+0x2000], R40 ;  /* 0x0020002807007388 */ /* 0x0005e20000000c00 */
[----:B------:R-:W-:Y:S01]  /*49a0*/  IMAD R17, R6, R5, R12 ;  /* 0x0000000506117224 */ /* 0x000fe200078e020c */
[----:B------:R-:W-:Y:S01]  /*49b0*/  SHF.L.U64.HI R12, R14, 0x2, R15 ;  /* 0x000000020e0c7819 */ /* 0x000fe2000001020f */
[----:B------:R-:W-:Y:S01]  /*49c0*/  IMAD.WIDE.U32 R2, R6, R2, R8 ;  /* 0x0000000206027225 */ /* 0x000fe200078e0008 */
[----:B------:R2:W-:Y:S01]  /*49d0*/  STS.128 [R7+0x2800], R44 ;  /* 0x0028002c07007388 */ /* 0x0005e20000000c00 */
[----:B------:R-:W-:-:S02]  /*49e0*/  SEL R11, R10, RZ, !P0 ;  /* 0x000000ff0a0b7207 */ /* 0x000fc40004000000 */
[----:B------:R-:W-:Y:S01]  /*49f0*/  IMAD.WIDE.U32 R4, R6, R4, R8 ;  /* 0x0000000406047225 */ /* 0x000fe200078e0008 */
[----:B------:R2:W-:Y:S01]  /*4a00*/  STS.128 [R7+0x3000], R48 ;  /* 0x0030003007007388 */ /* 0x0005e20000000c00 */
[----:B------:R-:W-:Y:S02]  /*4a10*/  SEL R9, R120, RZ, !P0 ;  /* 0x000000ff78097207 */ /* 0x000fe40004000000 */
[----:B-1----:R-:W-:Y:S01]  /*4a20*/  IMAD R8, R11, R18, RZ ;  /* 0x000000120b087224 */ /* 0x002fe200078e02ff */
[----:B------:R2:W-:Y:S01]  /*4a30*/  STS.128 [R7+0x3800], R52 ;  /* 0x0038003407007388 */ /* 0x0005e20000000c00 */
[----:B------:R-:W-:Y:S02]  /*4a40*/  IMAD.SHL.U32 R14, R14, 0x4, RZ ;  /* 0x000000040e0e7824 */ /* 0x000fe400078e00ff */
[----:B------:R-:W-:Y:S01]  /*4a50*/  IMAD.IADD R3, R3, 0x1, R13 ;  /* 0x0000000103037824 */ /* 0x000fe200078e020d */
[----:B------:R2:W-:Y:S01]  /*4a60*/  STS.128 [R7+0x4000], R56 ;  /* 0x0040003807007388 */ /* 0x0005e20000000c00 */
[----:B------:R-:W-:-:S02]  /*4a70*/  IMAD.IADD R5, R5, 0x1, R17 ;  /* 0x0000000105057824 */ /* 0x000fc400078e0211 */
[----:B------:R-:W-:Y:S01]  /*4a80*/  IMAD R13, R9, R19, R8 ;  /* 0x00000013090d7224 */ /* 0x000fe200078e0208 */
[----:B------:R2:W-:Y:S01]  /*4a90*/  STS.128 [R7+0x4800], R60 ;  /* 0x0048003c07007388 */ /* 0x0005e20000000c00 */
[----:B------:R-:W-:Y:S01]  /*4aa0*/  IMAD R10, R11, R20, RZ ;  /* 0x000000140b0a7224 */ /* 0x000fe200078e02ff */
[----:B------:R-:W-:Y:S01]  /*4ab0*/  IADD3 R8, P0, R14, UR6, RZ ;  /* 0x000000060e087c10 */ /* 0x000fe2000ff1e0ff */
[C---:B------:R-:W-:Y:S01]  /*4ac0*/  IMAD.WIDE.U32 R2, R9.reuse, R18, R2 ;  /* 0x0000001209027225 */ /* 0x040fe200078e0002 */
[----:B------:R2:W-:Y:S03]  /*4ad0*/  STS.128 [R7+0x5000], R64 ;  /* 0x0050004007007388 */ /* 0x0005e60000000c00 */
[----:B------:R-:W-:Y:S01]  /*4ae0*/  IMAD.WIDE.U32 R4, R9, R20, R4 ;  /* 0x0000001409047225 */ /* 0x000fe200078e0004 */
[----:B------:R2:W-:Y:S01]  /*4af0*/  STS.128 [R7+0x5800], R68 ;  /* 0x0058004407007388 */ /* 0x0005e20000000c00 */
[----:B------:R-:W-:-:S02]  /*4b00*/  LEA R22, P3, R2, R22, 0x2 ;  /* 0x0000001602167211 */ /* 0x000fc400078610ff */
[----:B------:R-:W-:Y:S01]  /*4b10*/  IMAD.MOV R15, RZ, RZ, -R6 ;  /* 0x000000ffff0f7224 */ /* 0x000fe200078e0a06 */
[----:B---3--:R-:W-:Y:S01]  /*4b20*/  LEA R24, P4, R4, R24, 0x2 ;  /* 0x0000001804187211 */ /* 0x008fe200078810ff */
[----:B------:R-:W-:Y:S01]  /*4b30*/  IMAD R11, R9, R21, R10 ;  /* 0x00000015090b7224 */ /* 0x000fe200078e020a */
[----:B------:R-:W-:Y:S01]  /*4b40*/  IADD3.X R9, R12, UR7, RZ, P0, !PT ;  /* 0x000000070c097c10 */ /* 0x000fe200087fe4ff */
[----:B------:R-:W-:Y:S02]  /*4b50*/  IMAD R17, R0, R15, R16 ;  /* 0x0000000f00117224 */ /* 0x000fe400078e0210 */
[----:B------:R-:W-:Y:S02]  /*4b60*/  IMAD.IADD R10, R3, 0x1, R13 ;  /* 0x00000001030a7824 */ /* 0x000fe400078e020d */
[----:B------:R-:W-:Y:S01]  /*4b70*/  IMAD.IADD R6, R5, 0x1, R11 ;  /* 0x0000000105067824 */ /* 0x000fe200078e020b */
[----:B--2---:R-:W-:Y:S06]  /*4b80*/  @P2 BRA `(.L_x_3652) ;  /* 0x0000000000142947 */ /* 0x004fec0003800000 */
.L_x_3653:
[----:B------:R-:W2:Y:S04]  /*4b90*/  LDG.E.STRONG.GPU R0, desc[UR38][R8.64] ;  /* 0x0000002608007981 */ /* 0x000ea8000c1ef900 */
[----:B--2---:R-:W-:Y:S01]  /*4ba0*/  CCTL.IVALL ;  /* 0x00000000ff00798f */ /* 0x004fe20002000000 */
[----:B------:R-:W-:Y:S05]  /*4bb0*/  YIELD ;  /* 0x0000000000007946 */ /* 0x000fea0003800000 */
[----:B------:R-:W-:-:S13]  /*4bc0*/  ISETP.NE.AND P0, PT, R0, R17, PT ;  /* 0x000000110000720c */ /* 0x000fda0003f05270 */
[----:B------:R-:W-:Y:S05]  /*4bd0*/  @P0 BRA `(.L_x_3653) ;  /* 0xfffffffc00ec0947 */ /* 0x000fea000383ffff */
.L_x_3652:
[----:B------:R-:W-:Y:S05]  /*4be0*/  BSYNC B0 ;  /* 0x0000000000007941 */ /* 0x000fea0003800000 */
.L_x_3651:
[----:B------:R-:W-:Y:S01]  /*4bf0*/  UMOV UR5, 0xffffffff ;  /* 0xffffffff00057882 */ /* 0x000fe20000000000 */
[----:B------:R-:W-:Y:S02]  /*4c00*/  LEA.HI.X R10, R2, R23, R10, 0x2, P3 ;  /* 0x00000017020a7211 */ /* 0x000fe400018f140a */
[----:B------:R-:W-:Y:S01]  /*4c10*/  LEA.HI.X R6, R4, R25, R6, 0x2, P4 ;  /* 0x0000001904067211 */ /* 0x000fe200020f1406 */
[----:B------:R-:W-:Y:S06]  /*4c20*/  BRA.DIV UR5, `(.L_x_3654) ;  /* 0x0000005605ec7947 */ /* 0x000fec000b800000 */
[----:B------:R-:W-:Y:S01]  /*4c30*/  NOP ;  /* 0x0000000000007918 */ /* 0x000fe20000000000 */
.L_x_3766:
        /* <DEDUP_REMOVED lines=16> */
.L_x_3657:
[----:B------:R-:W-:Y:S01]  /*4d40*/  @P0 ELECT P2, URZ, PT ;  /* 0x00000000003f082f */ /* 0x000fe20003840000 */
[----:B------:R1:W-:-:S12]  /*4d50*/  UBLKRED.G.S.ADD.F32.RN [UR6], [UR4], UR5, desc[UR8] ;  /* 0x00000806040073bb */ /* 0x0003d800080a1405 */
[----:B------:R-:W-:Y:S02]  /*4d60*/  @P2 PLOP3.LUT P0, PT, P2, PT, PT, 0x8, 0x0 ;  /* 0x000000000000281c */ /* 0x000fe4000170e170 */
[----:B------:R-:W-:-:S11]  /*4d70*/  PLOP3.LUT P2, PT, PT, PT, PT, 0x8, 0x0 ;  /* 0x000000000000781c */ /* 0x000fd60003f4e170 */
[----:B-1----:R-:W-:Y:S05]  /*4d80*/  @P0 BRA.U.ANY `(.L_x_3657) ;  /* 0xfffffffd00ec0947 */ /* 0x002fea000393ffff */
[----:B------:R0:W-:Y:S01]  /*4d90*/  UTMACMDFLUSH ;  /* 0x00000000000079b7 */ /* 0x0001e20000000000 */
[----:B------:R-:W-:-:S04]  /*4da0*/  DEPBAR.LE SB0, 0x0 ;  /* 0x000080000000791a */ /* 0x000fc80000000000 */
.L_x_3656:
[----:B------:R-:W-:Y:S05]  /*4db0*/  BSYNC B0 ;  /* 0x0000000000007941 */ /* 0x000fea0003800000 */
.L_x_3655:
        /* <DEDUP_REMOVED lines=14> */
.L_x_3659:
[----:B------:R-:W-:Y:S05]  /*4ea0*/  BSYNC B0 ;  /* 0x0000000000007941 */ /* 0x000fea0003800000 */
.L_x_3658:
        /* <DEDUP_REMOVED lines=18> */
.L_x_3662:
[----:B------:R-:W2:Y:S04]  /*4fd0*/  LDG.E.STRONG.GPU R0, desc[UR38][R2.64] ;  /* 0x0000002602007981 */ /* 0x000ea8000c1ef900 */
[----:B--2---:R-:W-:Y:S01]  /*4fe0*/  CCTL.IVALL ;  /* 0x00000000ff00798f */ /* 0x004fe20002000000 */
[----:B------:R-:W-:Y:S05]  /*4ff0*/  YIELD ;  /* 0x0000000000007946 */ /* 0x000fea0003800000 */
[----:B------:R-:W-:-:S13]  /*5000*/  ISETP.NE.AND P0, PT, R0, R17, PT ;  /* 0x000000110000720c */ /* 0x000fda0003f05270 */
[----:B------:R-:W-:Y:S05]  /*5010*/  @P0 BRA `(.L_x_3662) ;  /* 0xfffffffc00ec0947 */ /* 0x000fea000383ffff */
.L_x_3661:
[----:B------:R-:W-:Y:S05]  /*5020*/  BSYNC B0 ;  /* 0x0000000000007941 */ /* 0x000fea0003800000 */
.L_x_3660:
[----:B------:R-:W-:-:S03]  /*5030*/  UMOV UR5, 0xffffffff ;  /* 0xffffffff00057882 */ /* 0x000fc60000000000 */
[----:B------:R-:W-:Y:S05]  /*5040*/  BRA.DIV UR5, `(.L_x_3663) ;  /* 0x0000005605007947 */ /* 0x000fea000b800000 */
[----:B------:R-:W-:Y:S01]  /*5050*/  NOP ;  /* 0x0000000000007918 */ /* 0x000fe20000000000 */
.L_x_3769:
        /* <DEDUP_REMOVED lines=16> */
.L_x_3666:
[----:B------:R-:W-:Y:S01]  /*5160*/  @P0 ELECT P2, URZ, PT ;  /* 0x00000000003f082f */ /* 0x000fe20003840000 */
[----:B------:R2:W-:-:S12]  /*5170*/  UBLKRED.G.S.ADD.F32.RN [UR6], [UR4], UR5, desc[UR8] ;  /* 0x00000806040073bb */ /* 0x0005d800080a1405 */
[----:B------:R-:W-:Y:S02]  /*5180*/  @P2 PLOP3.LUT P0, PT, P2, PT, PT, 0x8, 0x0 ;  /* 0x000000000000281c */ /* 0x000fe4000170e170 */
[----:B------:R-:W-:-:S11]  /*5190*/  PLOP3.LUT P2, PT, PT, PT, PT, 0x8, 0x0 ;  /* 0x000000000000781c */ /* 0x000fd60003f4e170 */
[----:B--2---:R-:W-:Y:S05]  /*51a0*/  @P0 BRA.U.ANY `(.L_x_3666) ;  /* 0xfffffffd00ec0947 */ /* 0x004fea000393ffff */
[----:B------:R0:W-:Y:S01]  /*51b0*/  UTMACMDFLUSH ;  /* 0x00000000000079b7 */ /* 0x0001e20000000000 */
[----:B------:R-:W-:-:S04]  /*51c0*/  DEPBAR.LE SB0, 0x0 ;  /* 0x000080000000791a */ /* 0x000fc80000000000 */
.L_x_3665:
[----:B------:R-:W-:Y:S05]  /*51d0*/  BSYNC B0 ;  /* 0x0000000000007941 */ /* 0x000fea0003800000 */
.L_x_3664:
        /* <DEDUP_REMOVED lines=14> */
.L_x_3620:
        /* <DEDUP_REMOVED lines=29> */
.L_x_3668:
[----:B------:R-:W-:Y:S01]  /*5490*/  ULDC UR9, c[0x0][0x8cc] ;  /* 0x0002330000097ab9 */ /* 0x000fe20000000800 */
[----:B------:R-:W-:Y:S01]  /*54a0*/  UMOV UR7, UR8 ;  /* 0x0000000800077c82 */ /* 0x000fe20008000000 */
[----:B------:R-:W-:-:S11]  /*54b0*/  UISETP.NE.AND UP0, UPT, UR9, 0x1, UPT ;  /* 0x000000010900788c */ /* 0x000fd6000bf05270 */
[----:B------:R-:W-:Y:S02]  /*54c0*/  @UP0 ULDC.64 UR10, c[0x0][0x8d0] ;  /* 0x00023400000a0ab9 */ /* 0x000fe40000000a00 */
[----:B------:R-:W-:-:S04]  /*54d0*/  UIMAD.WIDE.U32 UR4, UR8, UR10, URZ ;  /* 0x0000000a080472a5 */ /* 0x000fc8000f8e003f */
[----:B------:R-:W-:-:S04]  /*54e0*/  @UP0 USHF.R.U32.HI UR7, URZ, UR11, UR5 ;  /* 0x0000000b3f070299 */ /* 0x000fc80008011605 */
[----:B------:R-:W-:-:S12]  /*54f0*/  UIMAD UR4, UR7, UR9, URZ ;  /* 0x00000009070472a4 */ /* 0x000fd8000f8e023f */
.L_x_3669:
        /* <DEDUP_REMOVED lines=23> */
.L_x_3670:
        /* <DEDUP_REMOVED lines=13> */
.L_x_3672:
[----:B------:R-:W-:-:S05]  /*5740*/  ULDC UR4, c[0x0][0x8f4] ;  /* 0x00023d0000047ab9 */ /* 0x000fca0000000800 */
.L_x_3671:
        /* <DEDUP_REMOVED lines=48> */
.L_x_3673:
        /* <DEDUP_REMOVED lines=13> */
.L_x_3674:
        /* <DEDUP_REMOVED lines=12> */
.L_x_3675:
        /* <DEDUP_REMOVED lines=68> */
.L_x_3679:
[----:B------:R-:W2:Y:S04]  /*6020*/  LDG.E.STRONG.GPU R4, desc[UR38][R2.64] ;  /* 0x0000002602047981 */ /* 0x000ea8000c1ef900 */
[----:B--2---:R-:W-:Y:S01]  /*6030*/  CCTL.IVALL ;  /* 0x00000000ff00798f */ /* 0x004fe20002000000 */
[----:B------:R-:W-:Y:S05]  /*6040*/  YIELD ;  /* 0x0000000000007946 */ /* 0x000fea0003800000 */
[----:B------:R-:W-:-:S13]  /*6050*/  ISETP.NE.AND P1, PT, R4, R5, PT ;  /* 0x000000050400720c */ /* 0x000fda0003f25270 */
[----:B------:R-:W-:Y:S05]  /*6060*/  @P1 BRA `(.L_x_3679) ;  /* 0xfffffffc00ec1947 */ /* 0x000fea000383ffff */
.L_x_3678:
[----:B------:R-:W-:Y:S05]  /*6070*/  BSYNC B0 ;  /* 0x0000000000007941 */ /* 0x000fea0003800000 */
.L_x_3677:
[----:B------:R-:W-:-:S03]  /*6080*/  UMOV UR6, 0xffffffff ;  /* 0xffffffff00067882 */ /* 0x000fc60000000000 */
[----:B------:R-:W-:Y:S05]  /*6090*/  BRA.DIV UR6, `(.L_x_3680) ;  /* 0x0000004606087947 */ /* 0x000fea000b800000 */
[----:B------:R-:W-:Y:S01]  /*60a0*/  NOP ;  /* 0x0000000000007918 */ /* 0x000fe20000000000 */
.L_x_3772:
        /* <DEDUP_REMOVED lines=22> */
.L_x_3682:
[----:B------:R-:W-:Y:S05]  /*6210*/  BSYNC B0 ;  /* 0x0000000000007941 */ /* 0x000fea0003800000 */
.L_x_3681:
        /* <DEDUP_REMOVED lines=19> */
.L_x_3684:
[----:B------:R-:W-:Y:S05]  /*6350*/  BSYNC B0 ;  /* 0x0000000000007941 */ /* 0x000fea0003800000 */
.L_x_3683:
        /* <DEDUP_REMOVED lines=20> */
.L_x_3686:
[----:B------:R-:W-:Y:S05]  /*64a0*/  BSYNC B0 ;  /* 0x0000000000007941 */ /* 0x000fea0003800000 */
.L_x_3685:
[----:B------:R-:W-:Y:S06]  /*64b0*/  BAR.ARV 0xa, 0xa0 ;  /* 0x0282800000007b1d */ /* 0x000fec0000002000 */
[----:B------:R-:W-:Y:S04]  /*64c0*/  BSSY B0, `(.L_x_3687) ;  /* 0x0000003000007945 */ /* 0x000fe80003800000 */
[----:B------:R-:W-:Y:S05]  /*64d0*/  @!P0 BRA `(.L_x_3688) ;  /* 0x0000000000048947 */ /* 0x000fea0003800000 */
[----:B------:R-:W-:-:S04]  /*64e0*/  DEPBAR.LE SB0, 0x1 ;  /* 0x000080400000791a */ /* 0x000fc80000000000 */
.L_x_3688:
[----:B------:R-:W-:Y:S05]  /*64f0*/  BSYNC B0 ;  /* 0x0000000000007941 */ /* 0x000fea0003800000 */
.L_x_3687:
[----:B------:R-:W-:Y:S06]  /*6500*/  BAR.ARV 0xb, 0xa0 ;  /* 0x02c2800000007b1d */ /* 0x000fec0000002000 */
[----:B------:R-:W-:Y:S04]  /*6510*/  BSSY B0, `(.L_x_3689) ;  /* 0x0000003000007945 */ /* 0x000fe80003800000 */
[----:B------:R-:W-:Y:S05]  /*6520*/  @!P0 BRA `(.L_x_3690) ;  /* 0x0000000000048947 */ /* 0x000fea0003800000 */
[----:B------:R-:W-:-:S04]  /*6530*/  DEPBAR.LE SB0, 0x0 ;  /* 0x000080000000791a */ /* 0x000fc80000000000 */
.L_x_3690:
[----:B------:R-:W-:Y:S05]  /*6540*/  BSYNC B0 ;  /* 0x0000000000007941 */ /* 0x000fea0003800000 */
.L_x_3689:
        /* <DEDUP_REMOVED lines=19> */
.L_x_3692:
[----:B------:R-:W-:Y:S05]  /*6680*/  BSYNC B0 ;  /* 0x0000000000007941 */ /* 0x000fea0003800000 */
.L_x_3691:
[----:B------:R-:W-:Y:S01]  /*6690*/  UIADD3 UR13, UR12, 0x1, URZ ;  /* 0x000000010c0d7890 */ /* 0x000fe2000fffe03f */
[----:B------:R-:W-:Y:S11]  /*66a0*/  BRA `(.L_x_3693) ;  /* 0x0000000000047947 */ /* 0x000ff60003800000 */
.L_x_3676:
[----:B------:R-:W-:-:S05]  /*66b0*/  UMOV UR13, UR12 ;  /* 0x0000000c000d7c82 */ /* 0x000fca0008000000 */
.L_x_3693:
        /* <DEDUP_REMOVED lines=16> */
.L_x_3726:
        /* <DEDUP_REMOVED lines=18> */
.L_x_3696:
[----:B------:R-:W2:Y:S04]  /*68e0*/  LDG.E.STRONG.GPU R4, desc[UR38][R2.64] ;  /* 0x0000002602047981 */ /* 0x000ea8000c1ef900 */
[----:B--2---:R-:W-:Y:S01]  /*68f0*/  CCTL.IVALL ;  /* 0x00000000ff00798f */ /* 0x004fe20002000000 */
[----:B------:R-:W-:Y:S05]  /*6900*/  YIELD ;  /* 0x0000000000007946 */ /* 0x000fea0003800000 */
[----:B------:R-:W-:-:S13]  /*6910*/  ISETP.NE.AND P1, PT, R4, R5, PT ;  /* 0x000000050400720c */ /* 0x000fda0003f25270 */
[----:B------:R-:W-:Y:S05]  /*6920*/  @P1 BRA `(.L_x_3696) ;  /* 0xfffffffc00ec1947 */ /* 0x000fea000383ffff */
.L_x_3695:
[----:B------:R-:W-:Y:S05]  /*6930*/  BSYNC B0 ;  /* 0x0000000000007941 */ /* 0x000fea0003800000 */
.L_x_3694:
[----:B------:R-:W-:-:S03]  /*6940*/  UMOV UR24, 0xffffffff ;  /* 0xffffffff00187882 */ /* 0x000fc60000000000 */
[----:B------:R-:W-:Y:S05]  /*6950*/  BRA.DIV UR24, `(.L_x_3697) ;  /* 0x0000003a18f47947 */ /* 0x000fea000b800000 */
[----:B------:R-:W-:Y:S01]  /*6960*/  NOP ;  /* 0x0000000000007918 */ /* 0x000fe20000000000 */
.L_x_3775:
        /* <DEDUP_REMOVED lines=19> */
.L_x_3699:
[----:B------:R-:W-:Y:S05]  /*6aa0*/  BSYNC B0 ;  /* 0x0000000000007941 */ /* 0x000fea0003800000 */
.L_x_3698:
        /* <DEDUP_REMOVED lines=14> */
.L_x_3701:
[----:B------:R-:W-:Y:S05]  /*6b90*/  BSYNC B0 ;  /* 0x0000000000007941 */ /* 0x000fea0003800000 */
.L_x_3700:
        /* <DEDUP_REMOVED lines=15> */
.L_x_3703:
[----:B------:R-:W-:Y:S05]  /*6c90*/  BSYNC B0 ;  /* 0x0000000000007941 */ /* 0x000fea0003800000 */
.L_x_3702:
[----:B------:R-:W-:Y:S06]  /*6ca0*/  BAR.ARV 0xa, 0xa0 ;  /* 0x0282800000007b1d */ /* 0x000fec0000002000 */
[----:B------:R-:W-:Y:S04]  /*6cb0*/  BSSY B0, `(.L_x_3704) ;  /* 0x0000003000007945 */ /* 0x000fe80003800000 */
[----:B------:R-:W-:Y:S05]  /*6cc0*/  @!P0 BRA `(.L_x_3705) ;  /* 0x0000000000048947 */ /* 0x000fea0003800000 */
[----:B------:R-:W-:-:S04]  /*6cd0*/  DEPBAR.LE SB0, 0x1 ;  /* 0x000080400000791a */ /* 0x000fc80000000000 */
.L_x_3705:
[----:B------:R-:W-:Y:S05]  /*6ce0*/  BSYNC B0 ;  /* 0x0000000000007941 */ /* 0x000fea0003800000 */
.L_x_3704:
[----:B------:R-:W-:Y:S06]  /*6cf0*/  BAR.ARV 0xb, 0xa0 ;  /* 0x02c2800000007b1d */ /* 0x000fec0000002000 */
[----:B------:R-:W-:Y:S04]  /*6d00*/  BSSY B0, `(.L_x_3706) ;  /* 0x0000003000007945 */ /* 0x000fe80003800000 */
[----:B------:R-:W-:Y:S05]  /*6d10*/  @!P0 BRA `(.L_x_3707) ;  /* 0x0000000000048947 */ /* 0x000fea0003800000 */
[----:B------:R-:W-:-:S04]  /*6d20*/  DEPBAR.LE SB0, 0x0 ;  /* 0x000080000000791a */ /* 0x000fc80000000000 */
.L_x_3707:
[----:B------:R-:W-:Y:S05]  /*6d30*/  BSYNC B0 ;  /* 0x0000000000007941 */ /* 0x000fea0003800000 */
.L_x_3706:
        /* <DEDUP_REMOVED lines=19> */
.L_x_3709:
[----:B------:R-:W-:Y:S05]  /*6e70*/  BSYNC B0 ;  /* 0x0000000000007941 */ /* 0x000fea0003800000 */
.L_x_3708:
        /* <DEDUP_REMOVED lines=16> */
.L_x_3712:
[----:B------:R-:W2:Y:S04]  /*6f80*/  LDG.E.STRONG.GPU R4, desc[UR38][R2.64] ;  /* 0x0000002602047981 */ /* 0x000ea8000c1ef900 */
[----:B--2---:R-:W-:Y:S01]  /*6f90*/  CCTL.IVALL ;  /* 0x00000000ff00798f */ /* 0x004fe20002000000 */
[----:B------:R-:W-:Y:S05]  /*6fa0*/  YIELD ;  /* 0x0000000000007946 */ /* 0x000fea0003800000 */
[----:B------:R-:W-:-:S13]  /*6fb0*/  ISETP.NE.AND P1, PT, R4, R5, PT ;  /* 0x000000050400720c */ /* 0x000fda0003f25270 */
[----:B------:R-:W-:Y:S05]  /*6fc0*/  @P1 BRA `(.L_x_3712) ;  /* 0xfffffffc00ec1947 */ /* 0x000fea000383ffff */
.L_x_3711:
[----:B------:R-:W-:Y:S05]  /*6fd0*/  BSYNC B0 ;  /* 0x0000000000007941 */ /* 0x000fea0003800000 */
.L_x_3710:
[----:B------:R-:W-:-:S03]  /*6fe0*/  UMOV UR22, 0xffffffff ;  /* 0xffffffff00167882 */ /* 0x000fc60000000000 */
[----:B------:R-:W-:Y:S05]  /*6ff0*/  BRA.DIV UR22, `(.L_x_3713) ;  /* 0x0000003616687947 */ /* 0x000fea000b800000 */
[----:B------:R-:W-:Y:S01]  /*7000*/  NOP ;  /* 0x0000000000007918 */ /* 0x000fe20000000000 */
.L_x_3778:
        /* <DEDUP_REMOVED lines=15> */
.L_x_3715:
[----:B------:R-:W-:Y:S05]  /*7100*/  BSYNC B0 ;  /* 0x0000000000007941 */ /* 0x000fea0003800000 */
.L_x_3714:
        /* <DEDUP_REMOVED lines=14> */
.L_x_3717:
[----:B------:R-:W-:Y:S05]  /*71f0*/  BSYNC B0 ;  /* 0x0000000000007941 */ /* 0x000fea0003800000 */
.L_x_3716:
        /* <DEDUP_REMOVED lines=15> */
.L_x_3719:
[----:B------:R-:W-:Y:S05]  /*72f0*/  BSYNC B0 ;  /* 0x0000000000007941 */ /* 0x000fea0003800000 */
.L_x_3718:
[----:B------:R-:W-:Y:S06]  /*7300*/  BAR.ARV 0xa, 0xa0 ;  /* 0x0282800000007b1d */ /* 0x000fec0000002000 */
[----:B------:R-:W-:Y:S04]  /*7310*/  BSSY B0, `(.L_x_3720) ;  /* 0x0000003000007945 */ /* 0x000fe80003800000 */
[----:B------:R-:W-:Y:S05]  /*7320*/  @!P0 BRA `(.L_x_3721) ;  /* 0x0000000000048947 */ /* 0x000fea0003800000 */
[----:B------:R-:W-:-:S04]  /*7330*/  DEPBAR.LE SB0, 0x1 ;  /* 0x000080400000791a */ /* 0x000fc80000000000 */
.L_x_3721:
[----:B------:R-:W-:Y:S05]  /*7340*/  BSYNC B0 ;  /* 0x0000000000007941 */ /* 0x000fea0003800000 */
.L_x_3720:
[----:B------:R-:W-:Y:S06]  /*7350*/  BAR.ARV 0xb, 0xa0 ;  /* 0x02c2800000007b1d */ /* 0x000fec0000002000 */
[----:B------:R-:W-:Y:S04]  /*7360*/  BSSY B0, `(.L_x_3722) ;  /* 0x0000003000007945 */ /* 0x000fe80003800000 */
[----:B------:R-:W-:Y:S05]  /*7370*/  @!P0 BRA `(.L_x_3723) ;  /* 0x0000000000048947 */ /* 0x000fea0003800000 */
[----:B------:R-:W-:-:S04]  /*7380*/  DEPBAR.LE SB0, 0x0 ;  /* 0x000080000000791a */ /* 0x000fc80000000000 */
.L_x_3723:
[----:B------:R-:W-:Y:S05]  /*7390*/  BSYNC B0 ;  /* 0x0000000000007941 */ /* 0x000fea0003800000 */
.L_x_3722:
        /* <DEDUP_REMOVED lines=19> */
.L_x_3725:
[----:B------:R-:W-:Y:S05]  /*74d0*/  BSYNC B0 ;  /* 0x0000000000007941 */ /* 0x000fea0003800000 */
.L_x_3724:
[----:B------:R-:W-:Y:S02]  /*74e0*/  UIADD3 UR13, UR13, 0x2, URZ ;  /* 0x000000020d0d7890 */ /* 0x000fe4000fffe03f */
[----:B------:R-:W-:Y:S02]  /*74f0*/  UIADD3 UR6, UR6, 0x6000, URZ ;  /* 0x0000600006067890 */ /* 0x000fe4000fffe03f */
[----:B------:R-:W-:-:S06]  /*7500*/  UISETP.GE.AND UP0, UPT, UR13, UR7, UPT ;  /* 0x000000070d00728c */ /* 0x000fcc000bf06270 */
[----:B------:R-:W-:-:S13]  /*7510*/  PLOP3.LUT P1, PT, PT, PT, UP0, 0x80, 0x0 ;  /* 0x000000000000781c */ /* 0x000fda0003f2f008 */
[----:B------:R-:W-:Y:S05]  /*7520*/  @!P1 BRA `(.L_x_3726) ;  /* 0xfffffff000a49947 */ /* 0x000fea000383ffff */
[----:B------:R-:W-:Y:S05]  /*7530*/  BRA `(.L_x_3627) ;  /* 0x0000002c00407947 */ /* 0x000fea0003800000 */
.L_x_3667:
        /* <DEDUP_REMOVED lines=21> */
.L_x_3727:
[----:B------:R-:W1:Y:S01]  /*7690*/  LDC R3, c[0x0][0x8cc] ;  /* 0x00023300ff037b82 */ /* 0x000e620000000800 */
[----:B------:R-:W-:Y:S01]  /*76a0*/  IMAD.MOV.U32 R0, RZ, RZ, R5 ;  /* 0x000000ffff007224 */ /* 0x000fe200078e0005 */
[----:B-1----:R-:W-:-:S13]  /*76b0*/  ISETP.NE.AND P0, PT, R3, 0x1, PT ;  /* 0x000000010300780c */ /* 0x002fda0003f05270 */
[----:B------:R-:W1:Y:S02]  /*76c0*/  @P0 LDC.64 R6, c[0x0][0x8d0] ;  /* 0x00023400ff060b82 */ /* 0x000e640000000a00 */
[----:B-1----:R-:W-:-:S05]  /*76d0*/  @P0 IMAD.HI.U32 R4, R5, R6, RZ ;  /* 0x0000000605040227 */ /* 0x002fca00078e00ff */
[----:B------:R-:W-:-:S05]  /*76e0*/  @P0 SHF.R.U32.HI R0, RZ, R7, R4 ;  /* 0x00000007ff000219 */ /* 0x000fca0000011604 */
[----:B------:R-:W-:-:S07]  /*76f0*/  IMAD R3, R0, R3, RZ ;  /* 0x0000000300037224 */ /* 0x000fce00078e02ff */
.L_x_3728:
        /* <DEDUP_REMOVED lines=23> */
.L_x_3729:
        /* <DEDUP_REMOVED lines=10> */
.L_x_3731:
[----:B------:R-:W2:Y:S02]  /*7910*/  LDC R4, c[0x0][0x8f4] ;  /* 0x00023d00ff047b82 */ /* 0x000ea40000000800 */
.L_x_3730:
        /* <DEDUP_REMOVED lines=52> */
.L_x_3733:
        /* <DEDUP_REMOVED lines=11> */
.L_x_3734:
[----:B------:R-:W-:Y:S05]  /*7d10*/  @!P0 BRA `(.L_x_3735) ;  /* 0x00000000000c8947 */ /* 0x000fea0003800000 */
[----:B------:R-:W2:Y:S04]  /*7d20*/  LDG.E R5, desc[UR38][R2.64] ;  /* 0x0000002602057981 */ /* 0x000ea8000c1e1900 */
[----:B------:R-:W2:Y:S02]  /*7d30*/  LDG.E R4, desc[UR38][R2.64+0x4] ;  /* 0x0000042602047981 */ /* 0x000ea4000c1e1900 */
[----:B--2---:R-:W-:-:S07]  /*7d40*/  IMAD.IADD R4, R4, 0x1, -R5 ;  /* 0x0000000104047824 */ /* 0x004fce00078e0a05 */
.L_x_3735:
        /* <DEDUP_REMOVED lines=73> */
.L_x_3779:
        /* <DEDUP_REMOVED lines=9> */
.L_x_3738:
        /* <DEDUP_REMOVED lines=112> */
.L_x_3749:
[----:B-1----:R-:W-:-:S05]  /*8970*/  IMAD.MOV.U32 R6, RZ, RZ, 0x1 ;  /* 0x00000001ff067424 */ /* 0x002fca00078e00ff */
[----:B------:R-:W-:-:S04]  /*8980*/  SHF.L.U32 R6, R6, 0x1f, RZ ;  /* 0x0000001f06067819 */ /* 0x000fc800000006ff */
[----:B------:R-:W1:Y:S02]  /*8990*/  SYNCS.PHASECHK.TRANS64.TRYWAIT P1, [R0+URZ+0x36438], R6 ;  /* 0x03643806000075a7 */ /* 0x000e64000802017f */
[----:B-1----:R-:W-:Y:S05]  /*89a0*/  @!P1 BRA `(.L_x_3741) ;  /* 0x0000001c002c9947 */ /* 0x002fea0003800000 */
.L_x_3780:
[----:B------:R-:W-:Y:S05]  /*89b0*/  @P0 BRA `(.L_x_3742) ;  /* 0x0000000000140947 */ /* 0x000fea0003800000 */
[----:B------:R-:W-:Y:S01]  /*89c0*/  ISETP.NE.AND P1, PT, R18, RZ, PT ;  /* 0x000000ff1200720c */ /* 0x000fe20003f25270 */
[----:B------:R-:W-:-:S04]  /*89d0*/  IMAD.MOV.U32 R3, RZ, RZ, 0x6100 ;  /* 0x00006100ff037424 */ /* 0x000fc800078e00ff */
[----:B------:R2:W-:Y:S08]  /*89e0*/  SYNCS.ARRIVE.TRANS64 RZ, [R0+URZ+0x36430], R3 ;  /* 0x0364300300ff79a7 */ /* 0x0005f0000800003f */
[----:B------:R-:W-:Y:S05]  /*89f0*/  @!P1 BRA `(.L_x_3742) ;  /* 0x0000000000049947 */ /* 0x000fea0003800000 */
[----:B------:R-:W-:Y:S01]  /*8a00*/  BPT.TRAP 0x1 ;  /* 0x000000040000795c */ /* 0x000fe20000300000 */
.L_x_3742:
        /* <DEDUP_REMOVED lines=48> */
.L_x_3781:
[----:B------:R-:W-:Y:S05]  /*8d10*/  @P0 BRA `(.L_x_3744) ;  /* 0x0000000000140947 */ /* 0x000fea0003800000 */
[----:B------:R-:W-:Y:S01]  /*8d20*/  ISETP.NE.AND P1, PT, R18, RZ, PT ;  /* 0x000000ff1200720c */ /* 0x000fe20003f25270 */
[----:B--2---:R-:W-:-:S04]  /*8d30*/  IMAD.MOV.U32 R3, RZ, RZ, 0x6100 ;  /* 0x00006100ff037424 */ /* 0x004fc800078e00ff */
[----:B------:R3:W-:Y:S08]  /*8d40*/  SYNCS.ARRIVE.TRANS64 RZ, [R0+URZ+0x36418], R3 ;  /* 0x0364180300ff79a7 */ /* 0x0007f0000800003f */
[----:B------:R-:W-:Y:S05]  /*8d50*/  @!P1 BRA `(.L_x_3744) ;  /* 0x0000000000049947 */ /* 0x000fea0003800000 */
[----:B------:R-:W-:Y:S01]  /*8d60*/  BPT.TRAP 0x1 ;  /* 0x000000040000795c */ /* 0x000fe20000300000 */
.L_x_3744:
        /* <DEDUP_REMOVED lines=47> */
.L_x_3782:
        /* <DEDUP_REMOVED lines=8> */
.L_x_3746:
        /* <DEDUP_REMOVED lines=37> */
.L_x_3784:
[----:B------:R-:W-:Y:S05]  /*9330*/  @P0 BRA `(.L_x_3748) ;  /* 0x0000000000140947 */ /* 0x000fea0003800000 */
[----:B------:R-:W-:Y:S01]  /*9340*/  ISETP.NE.AND P1, PT, R18, RZ, PT ;  /* 0x000000ff1200720c */ /* 0x000fe20003f25270 */
[----:B--2---:R-:W-:-:S04]  /*9350*/  IMAD.MOV.U32 R5, RZ, RZ, 0x6100 ;  /* 0x00006100ff057424 */ /* 0x004fc800078e00ff */
[----:B------:R3:W-:Y:S08]  /*9360*/  SYNCS.ARRIVE.TRANS64 RZ, [R0+URZ+0x36410], R5 ;  /* 0x0364100500ff79a7 */ /* 0x0007f0000800003f */
[----:B------:R-:W-:Y:S05]  /*9370*/  @!P1 BRA `(.L_x_3748) ;  /* 0x0000000000049947 */ /* 0x000fea0003800000 */
[----:B------:R-:W-:Y:S01]  /*9380*/  BPT.TRAP 0x1 ;  /* 0x000000040000795c */ /* 0x000fe20000300000 */
.L_x_3748:
        /* <DEDUP_REMOVED lines=44> */
.L_x_3740:
[----:B------:R-:W-:Y:S01]  /*9650*/  ISETP.NE.AND P1, PT, R20, RZ, PT ;  /* 0x000000ff1400720c */ /* 0x000fe20003f25270 */
[----:B------:R-:W-:Y:S02]  /*9660*/  IMAD.MOV.U32 R16, RZ, RZ, 0x1 ;  /* 0x00000001ff107424 */ /* 0x000fe400078e00ff */
[----:B------:R-:W-:-:S10]  /*9670*/  IMAD.MOV.U32 R5, RZ, RZ, R14 ;  /* 0x000000ffff057224 */ /* 0x000fd400078e000e */
[----:B------:R-:W-:Y:S05]  /*9680*/  @!P1 BRA `(.L_x_3739) ;  /* 0x00000004008c9947 */ /* 0x000fea0003800000 */
[----:B------:R-:W2:Y:S02]  /*9690*/  SYNCS.PHASECHK.TRANS64.TRYWAIT P1, [R0+URZ+0x36438], R6 ;  /* 0x03643806000075a7 */ /* 0x000ea4000802017f */
[----:B--2---:R-:W-:Y:S05]  /*96a0*/  @!P1 BRA `(.L_x_3750) ;  /* 0x00000010004c9947 */ /* 0x004fea0003800000 */
.L_x_3785:
[----:B------:R-:W-:Y:S05]  /*96b0*/  @P0 BRA `(.L_x_3751) ;  /* 0x0000000000140947 */ /* 0x000fea0003800000 */
[----:B------:R-:W-:Y:S01]  /*96c0*/  ISETP.NE.AND P1, PT, R18, RZ, PT ;  /* 0x000000ff1200720c */ /* 0x000fe20003f25270 */
[----:B------:R-:W-:-:S04]  /*96d0*/  IMAD.MOV.U32 R5, RZ, RZ, 0x6100 ;  /* 0x00006100ff057424 */ /* 0x000fc800078e00ff */
[----:B------:R3:W-:Y:S08]  /*96e0*/  SYNCS.ARRIVE.TRANS64 RZ, [R0+URZ+0x36430], R5 ;  /* 0x0364300500ff79a7 */ /* 0x0007f0000800003f */
[----:B------:R-:W-:Y:S05]  /*96f0*/  @!P1 BRA `(.L_x_3751) ;  /* 0x0000000000049947 */ /* 0x000fea0003800000 */
[----:B------:R-:W-:Y:S01]  /*9700*/  BPT.TRAP 0x1 ;  /* 0x000000040000795c */ /* 0x000fe20000300000 */
.L_x_3751:
        /* <DEDUP_REMOVED lines=42> */
.L_x_3786:
[----:B------:R-:W-:Y:S01]  /*99b0*/  IMAD.MOV.U32 R16, RZ, RZ, RZ ;  /* 0x000000ffff107224 */ /* 0x000fe200078e00ff */
[----:B------:R-:W-:Y:S06]  /*99c0*/  @P0 BRA `(.L_x_3753) ;  /* 0x0000000000140947 */ /* 0x000fec0003800000 */
[----:B------:R-:W-:Y:S01]  /*99d0*/  ISETP.NE.AND P1, PT, R18, RZ, PT ;  /* 0x000000ff1200720c */ /* 0x000fe20003f25270 */
[----:B-1----:R-:W-:-:S04]  /*99e0*/  IMAD.MOV.U32 R5, RZ, RZ, 0x6100 ;  /* 0x00006100ff057424 */ /* 0x002fc800078e00ff */
[----:B------:R2:W-:Y:S08]  /*99f0*/  SYNCS.ARRIVE.TRANS64 RZ, [R0+URZ+0x36418], R5 ;  /* 0x0364180500ff79a7 */ /* 0x0005f0000800003f */
[----:B------:R-:W-:Y:S05]  /*9a00*/  @!P1 BRA `(.L_x_3753) ;  /* 0x0000000000049947 */ /* 0x000fea0003800000 */
[----:B------:R-:W-:Y:S01]  /*9a10*/  BPT.TRAP 0x1 ;  /* 0x000000040000795c */ /* 0x000fe20000300000 */
.L_x_3753:
        /* <DEDUP_REMOVED lines=42> */
.L_x_3739:
[----:B------:R-:W-:-:S04]  /*9cc0*/  SHF.L.U32 R3, R16, 0x1f, RZ ;  /* 0x0000001f10037819 */ /* 0x000fc800000006ff */
[----:B------:R-:W2:Y:S02]  /*9cd0*/  SYNCS.PHASECHK.TRANS64.TRYWAIT P1, [R0+URZ+0x36438], R3 ;  /* 0x03643803000075a7 */ /* 0x000ea4000802017f */
[----:B--2---:R-:W-:Y:S05]  /*9ce0*/  @!P1 BRA `(.L_x_3754) ;  /* 0x0000000800e49947 */ /* 0x004fea0003800000 */
.L_x_3787:
[----:B------:R-:W-:Y:S05]  /*9cf0*/  @P0 BRA `(.L_x_3755) ;  /* 0x0000000000180947 */ /* 0x000fea0003800000 */
[----:B------:R-:W3:Y:S01]  /*9d00*/  S2R R2, SR_TID.X ;  /* 0x0000000000027919 */ /* 0x000ee20000002100 */
[----:B--2---:R-:W-:-:S04]  /*9d10*/  IMAD.MOV.U32 R3, RZ, RZ, 0x6100 ;  /* 0x00006100ff037424 */ /* 0x004fc800078e00ff */
[----:B------:R4:W-:Y:S01]  /*9d20*/  SYNCS.ARRIVE.TRANS64 RZ, [R0+URZ+0x36430], R3 ;  /* 0x0364300300ff79a7 */ /* 0x0009e2000800003f */
[----:B---3--:R-:W-:-:S13]  /*9d30*/  LOP3.LUT P0, RZ, R2, 0x1f, RZ, 0xc0, !PT ;  /* 0x0000001f02ff7812 */ /* 0x008fda000780c0ff */
[----:B----4-:R-:W-:Y:S05]  /*9d40*/  @!P0 BRA `(.L_x_3755) ;  /* 0x0000000000048947 */ /* 0x010fea0003800000 */
[----:B------:R-:W-:Y:S01]  /*9d50*/  BPT.TRAP 0x1 ;  /* 0x000000040000795c */ /* 0x000fe20000300000 */
.L_x_3755:
        /* <DEDUP_REMOVED lines=44> */
.L_x_3736:
[----:B------:R-:W-:Y:S05]  /*a020*/  BSYNC B0 ;  /* 0x0000000000007941 */ /* 0x000fea0003800000 */
.L_x_3732:
[----:B------:R-:W-:-:S03]  /*a030*/  UMOV UR7, 0xffffffff ;  /* 0xffffffff00077882 */ /* 0x000fc60000000000 */
[----:B------:R-:W-:Y:S05]  /*a040*/  BRA.DIV UR7, `(.L_x_3756) ;  /* 0x0000000a07207947 */ /* 0x000fea000b800000 */
[----:B------:R-:W-:-:S13]  /*a050*/  ELECT P6, URZ, PT ;  /* 0x00000000003f782f */ /* 0x000fda00038c0000 */
.L_x_3790:
[----:B------:R-:W-:Y:S05]  /*a060*/  @!P6 BRA `(.L_x_3627) ;  /* 0x000000000074e947 */ /* 0x000fea0003800000 */
[----:B------:R-:W2:Y:S02]  /*a070*/  LDL.LU R3, [R1+0x4] ;  /* 0x0000040001037983 */ /* 0x000ea40000300800 */
[----:B--2---:R-:W-:-:S04]  /*a080*/  LOP3.LUT R3, R3, 0x2, RZ, 0xfc, !PT ;  /* 0x0000000203037812 */ /* 0x004fc800078efcff */
[----:B------:R-:W-:-:S13]  /*a090*/  ISETP.NE.AND P2, PT, R3, 0x3, PT ;  /* 0x000000030300780c */ /* 0x000fda0003f45270 */
[----:B------:R-:W-:Y:S05]  /*a0a0*/  @!P2 BRA `(.L_x_3757) ;  /* 0x000000000004a947 */ /* 0x000fea0003800000 */
[----:B------:R-:W-:Y:S01]  /*a0b0*/  BPT.TRAP 0x1 ;  /* 0x000000040000795c */ /* 0x000fe20000300000 */
.L_x_3757:
        /* <DEDUP_REMOVED lines=15> */
.L_x_3791:
[----:B------:R-:W2:Y:S02]  /*a1b0*/  SYNCS.PHASECHK.TRANS64.TRYWAIT P0, [R3+URZ], R0 ;  /* 0x00000000030075a7 */ /* 0x000ea4000800017f */
[----:B--2---:R-:W-:Y:S05]  /*a1c0*/  @!P0 BRA `(.L_x_3759) ;  /* 0x0000000400f48947 */ /* 0x004fea0003800000 */
.L_x_3792:
[----:B------:R-:W-:Y:S05]  /*a1d0*/  @!P2 BRA `(.L_x_3760) ;  /* 0x000000000004a947 */ /* 0x000fea0003800000 */
[----:B------:R-:W-:Y:S01]  /*a1e0*/  BPT.TRAP 0x1 ;  /* 0x000000040000795c */ /* 0x000fe20000300000 */
.L_x_3760:
[----:B------:R-:W-:-:S07]  /*a1f0*/  SHF.L.U32 R16, R16, 0x1f, RZ ;  /* 0x0000001f10107819 */ /* 0x000fce00000006ff */
.L_x_3761:
[----:B---3--:R3:W4:Y:S02]  /*a200*/  SYNCS.PHASECHK.TRANS64.TRYWAIT P0, [R9+URZ+0x36438], R16 ;  /* 0x03643810090075a7 */ /* 0x008724000800017f */
[----:B----4-:R-:W-:Y:S05]  /*a210*/  @!P0 NANOSLEEP.SYNCS 0x989680 ;  /* 0x009896800000895d */ /* 0x010fea0003900000 */
[----:B------:R-:W4:Y:S02]  /*a220*/  @!P0 SYNCS.PHASECHK.TRANS64 P0, [R9+URZ+0x36438], R16 ;  /* 0x03643810090085a7 */ /* 0x000f24000800007f */
[----:B----4-:R-:W-:Y:S05]  /*a230*/  @!P0 BRA `(.L_x_3761) ;  /* 0xfffffffc00f08947 */ /* 0x010fea000383ffff */
.L_x_3627:
[----:B------:R-:W-:Y:S05]  /*a240*/  BSYNC B6 ;  /* 0x0000000000067941 */ /* 0x000fea0003800000 */
.L_x_3619:
[----:B------:R-:W-:Y:S05]  /*a250*/  EXIT ;  /* 0x000000000000794d */ /* 0x000fea0003800000 */
.L_x_3637:
[----:B------:R-:W-:Y:S02]  /*a260*/  IMAD.MOV.U32 R12, RZ, RZ, RZ ;  /* 0x000000ffff0c7224 */ /* 0x000fe400078e00ff */
[----:B------:R-:W-:Y:S02]  /*a270*/  IMAD.MOV.U32 R11, RZ, RZ, 0x1f ;  /* 0x0000001fff0b7424 */ /* 0x000fe400078e00ff */
[----:B------:R-:W-:-:S07]  /*a280*/  IMAD.MOV.U32 R15, RZ, RZ, -0x1 ;  /* 0xffffffffff0f7424 */ /* 0x000fce00078e00ff */
[----:B----4-:R-:W-:Y:S05]  /*a290*/  WARPSYNC.COLLECTIVE R15, `(.L_x_3762) ;  /* 0x000000000f087348 */ /* 0x010fea0003c00000 */
[----:B------:R1:W2:Y:S02]  /*a2a0*/  SHFL.IDX P6, R14, R13, R12, R11 ;  /* 0x0000000c0d0e7389 */ /* 0x0002a400000c000b */
[----:B-12-4-:R-:W-:Y:S01]  /*a2b0*/  ENDCOLLECTIVE ;  /* 0x000000000000791b */ /* 0x016fe20003800000 */
.L_x_3762:
[----:B------:R-:W-:Y:S05]  /*a2c0*/  BRA `(.L_x_3763) ;  /* 0xffffff7000d07947 */ /* 0x000fea000383ffff */
.L_x_3639:
[----:B--2---:R-:W-:-:S04]  /*a2d0*/  IMAD.U32 R0, RZ, RZ, UR36 ;  /* 0x00000024ff007e24 */ /* 0x004fc8000f8e00ff */
[----:B------:R2:W3:Y:S03]  /*a2e0*/  SYNCS.PHASECHK.TRANS64.TRYWAIT P0, [R0+URZ+0x36400], R10 ;  /* 0x0364000a000075a7 */ /* 0x0004e6000800017f */
[----:B---3--:R-:W-:Y:S05]  /*a2f0*/  @!P0 NANOSLEEP.SYNCS 0x989680 ;  /* 0x009896800000895d */ /* 0x008fea0003900000 */
[----:B------:R-:W3:Y:S02]  /*a300*/  @!P0 SYNCS.PHASECHK.TRANS64 P0, [R0+URZ+0x36400], R10 ;  /* 0x0364000a000085a7 */ /* 0x000ee4000800007f */
[----:B---3--:R-:W-:Y:S05]  /*a310*/  @!P0 BRA `(.L_x_3639) ;  /* 0xfffffffc00ec8947 */ /* 0x008fea000383ffff */
[----:B------:R-:W-:Y:S05]  /*a320*/  BRA `(.L_x_3638) ;  /* 0xffffff74000c7947 */ /* 0x000fea000383ffff */
.L_x_3643:
[----:B---3--:R3:W4:Y:S02]  /*a330*/  SYNCS.PHASECHK.TRANS64.TRYWAIT P1, [R3+URZ+0x36410], R10 ;  /* 0x0364100a030075a7 */ /* 0x008724000802017f */
[----:B----4-:R-:W-:Y:S05]  /*a340*/  @!P1 NANOSLEEP.SYNCS 0x989680 ;  /* 0x009896800000995d */ /* 0x010fea0003900000 */
[----:B------:R-:W4:Y:S02]  /*a350*/  @!P1 SYNCS.PHASECHK.TRANS64 P1, [R3+URZ+0x36410], R10 ;  /* 0x0364100a030095a7 */ /* 0x000f24000802007f */
[----:B----4-:R-:W-:Y:S05]  /*a360*/  @!P1 BRA `(.L_x_3643) ;  /* 0xfffffffc00f09947 */ /* 0x010fea000383ffff */
[----:B------:R-:W-:Y:S05]  /*a370*/  BRA `(.L_x_3642) ;  /* 0xffffff7800cc7947 */ /* 0x000fea000383ffff */
.L_x_3647:
[----:B-1----:R-:W-:-:S04]  /*a380*/  IMAD.U32 R121, RZ, RZ, UR36 ;  /* 0x00000024ff797e24 */ /* 0x002fc8000f8e00ff */
[----:B------:R1:W2:Y:S03]  /*a390*/  SYNCS.PHASECHK.TRANS64.TRYWAIT P1, [R121+URZ+0x36430], R14 ;  /* 0x0364300e790075a7 */ /* 0x0002a6000802017f */
[----:B--2---:R-:W-:Y:S05]  /*a3a0*/  @!P1 NANOSLEEP.SYNCS 0x989680 ;  /* 0x009896800000995d */ /* 0x004fea0003900000 */
[----:B------:R-:W2:Y:S02]  /*a3b0*/  @!P1 SYNCS.PHASECHK.TRANS64 P1, [R121+URZ+0x36430], R14 ;  /* 0x0364300e790095a7 */ /* 0x000ea4000802007f */
[----:B--2---:R-:W-:Y:S05]  /*a3c0*/  @!P1 BRA `(.L_x_3647) ;  /* 0xfffffffc00ec9947 */ /* 0x004fea000383ffff */
[----:B------:R-:W-:Y:S05]  /*a3d0*/  BRA `(.L_x_3646) ;  /* 0xffffff8000f07947 */ /* 0x000fea000383ffff */
.L_x_3654:
[----:B------:R-:W-:Y:S01]  /*a3e0*/  BSSY B0, `(.L_x_3764) ;  /* 0x0000005000007945 */ /* 0x000fe20003800000 */
[----:B------:R-:W-:-:S07]  /*a3f0*/  IMAD.MOV.U32 R15, RZ, RZ, -0x1 ;  /* 0xffffffffff0f7424 */ /* 0x000fce00078e00ff */
[----:B------:R-:W-:Y:S05]  /*a400*/  WARPSYNC.COLLECTIVE R15, `(.L_x_3765) ;  /* 0x000000000f087348 */ /* 0x000fea0003c00000 */
[----:B------:R-:W-:Y:S01]  /*a410*/  NOP ;  /* 0x0000000000007918 */ /* 0x000fe20000000000 */
[----:B------:R-:W-:Y:S01]  /*a420*/  ENDCOLLECTIVE ;  /* 0x000000000000791b */ /* 0x000fe20003800000 */
.L_x_3765:
[----:B------:R-:W-:Y:S05]  /*a430*/  BSYNC B0 ;  /* 0x0000000000007941 */ /* 0x000fea0003800000 */
.L_x_3764:
[----:B------:R-:W-:Y:S05]  /*a440*/  BRA `(.L_x_3766) ;  /* 0xffffffa400fc7947 */ /* 0x000fea000383ffff */
.L_x_3663:
[----:B------:R-:W-:Y:S01]  /*a450*/  BSSY B0, `(.L_x_3767) ;  /* 0x0000005000007945 */ /* 0x000fe20003800000 */
[----:B------:R-:W-:-:S07]  /*a460*/  IMAD.MOV.U32 R15, RZ, RZ, -0x1 ;  /* 0xffffffffff0f7424 */ /* 0x000fce00078e00ff */
[----:B-1----:R-:W-:Y:S05]  /*a470*/  WARPSYNC.COLLECTIVE R15, `(.L_x_3768) ;  /* 0x000000000f087348 */ /* 0x002fea0003c00000 */
[----:B------:R-:W-:Y:S01]  /*a480*/  NOP ;  /* 0x0000000000007918 */ /* 0x000fe20000000000 */
[----:B-1----:R-:W-:Y:S01]  /*a490*/  ENDCOLLECTIVE ;  /* 0x000000000000791b */ /* 0x002fe20003800000 */
.L_x_3768:
[----:B------:R-:W-:Y:S05]  /*a4a0*/  BSYNC B0 ;  /* 0x0000000000007941 */ /* 0x000fea0003800000 */
.L_x_3767:
[----:B------:R-:W-:Y:S05]  /*a4b0*/  BRA `(.L_x_3769) ;  /* 0xffffffa800e87947 */ /* 0x000fea000383ffff */
.L_x_3680:
[----:B------:R-:W-:Y:S01]  /*a4c0*/  BSSY B0, `(.L_x_3770) ;  /* 0x0000005000007945 */ /* 0x000fe20003800000 */
[----:B------:R-:W-:-:S07]  /*a4d0*/  IMAD.MOV.U32 R15, RZ, RZ, -0x1 ;  /* 0xffffffffff0f7424 */ /* 0x000fce00078e00ff */
[----:B------:R-:W-:Y:S05]  /*a4e0*/  WARPSYNC.COLLECTIVE R15, `(.L_x_3771) ;  /* 0x000000000f087348 */ /* 0x000fea0003c00000 */
[----:B------:R-:W-:Y:S01]  /*a4f0*/  NOP ;  /* 0x0000000000007918 */ /* 0x000fe20000000000 */
[----:B------:R-:W-:Y:S01]  /*a500*/  ENDCOLLECTIVE ;  /* 0x000000000000791b */ /* 0x000fe20003800000 */
.L_x_3771:
[----:B------:R-:W-:Y:S05]  /*a510*/  BSYNC B0 ;  /* 0x0000000000007941 */ /* 0x000fea0003800000 */
.L_x_3770:
[----:B------:R-:W-:Y:S05]  /*a520*/  BRA `(.L_x_3772) ;  /* 0xffffffb800e07947 */ /* 0x000fea000383ffff */
.L_x_3697:
[----:B------:R-:W-:Y:S01]  /*a530*/  BSSY B0, `(.L_x_3773) ;  /* 0x0000005000007945 */ /* 0x000fe20003800000 */
[----:B------:R-:W-:-:S07]  /*a540*/  IMAD.MOV.U32 R15, RZ, RZ, -0x1 ;  /* 0xffffffffff0f7424 */ /* 0x000fce00078e00ff */
[----:B------:R-:W-:Y:S05]  /*a550*/  WARPSYNC.COLLECTIVE R15, `(.L_x_3774) ;  /* 0x000000000f087348 */ /* 0x000fea0003c00000 */
[----:B------:R-:W-:Y:S01]  /*a560*/  NOP ;  /* 0x0000000000007918 */ /* 0x000fe20000000000 */
[----:B------:R-:W-:Y:S01]  /*a570*/  ENDCOLLECTIVE ;  /* 0x000000000000791b */ /* 0x000fe20003800000 */
.L_x_3774:
[----:B------:R-:W-:Y:S05]  /*a580*/  BSYNC B0 ;  /* 0x0000000000007941 */ /* 0x000fea0003800000 */
.L_x_3773:
[----:B------:R-:W-:Y:S05]  /*a590*/  BRA `(.L_x_3775) ;  /* 0xffffffc000f47947 */ /* 0x000fea000383ffff */
.L_x_3713:
[----:B------:R-:W-:Y:S01]  /*a5a0*/  BSSY B0, `(.L_x_3776) ;  /* 0x0000005000007945 */ /* 0x000fe20003800000 */
[----:B------:R-:W-:-:S07]  /*a5b0*/  IMAD.MOV.U32 R15, RZ, RZ, -0x1 ;  /* 0xffffffffff0f7424 */ /* 0x000fce00078e00ff */
[----:B------:R-:W-:Y:S05]  /*a5c0*/  WARPSYNC.COLLECTIVE R15, `(.L_x_3777) ;  /* 0x000000000f087348 */ /* 0x000fea0003c00000 */
[----:B------:R-:W-:Y:S01]  /*a5d0*/  NOP ;  /* 0x0000000000007918 */ /* 0x000fe20000000000 */
[----:B------:R-:W-:Y:S01]  /*a5e0*/  ENDCOLLECTIVE ;  /* 0x000000000000791b */ /* 0x000fe20003800000 */
.L_x_3777:
[----:B------:R-:W-:Y:S05]  /*a5f0*/  BSYNC B0 ;  /* 0x0000000000007941 */ /* 0x000fea0003800000 */
.L_x_3776:
[----:B------:R-:W-:Y:S05]  /*a600*/  BRA `(.L_x_3778) ;  /* 0xffffffc800807947 */ /* 0x000fea000383ffff */
.L_x_3737:
[----:B-1----:R1:W2:Y:S02]  /*a610*/  SYNCS.PHASECHK.TRANS64.TRYWAIT P1, [R0+URZ+0x36420], R6 ;  /* 0x03642006000075a7 */ /* 0x0022a4000802017f */
[----:B--2---:R-:W-:Y:S05]  /*a620*/  @!P1 NANOSLEEP.SYNCS 0x989680 ;  /* 0x009896800000995d */ /* 0x004fea0003900000 */
[----:B------:R-:W2:Y:S02]  /*a630*/  @!P1 SYNCS.PHASECHK.TRANS64 P1, [R0+URZ+0x36420], R6 ;  /* 0x03642006000095a7 */ /* 0x000ea4000802007f */
[----:B--2---:R-:W-:Y:S05]  /*a640*/  @!P1 BRA `(.L_x_3737) ;  /* 0xfffffffc00f09947 */ /* 0x004fea000383ffff */
[----:B------:R-:W-:Y:S05]  /*a650*/  BRA `(.L_x_3779) ;  /* 0xffffffd800e07947 */ /* 0x000fea000383ffff */
.L_x_3741:
[----:B-1----:R1:W2:Y:S02]  /*a660*/  SYNCS.PHASECHK.TRANS64.TRYWAIT P1, [R0+URZ+0x36438], R6 ;  /* 0x03643806000075a7 */ /* 0x0022a4000802017f */
[----:B--2---:R-:W-:Y:S05]  /*a670*/  @!P1 NANOSLEEP.SYNCS 0x989680 ;  /* 0x009896800000995d */ /* 0x004fea0003900000 */
[----:B------:R-:W2:Y:S02]  /*a680*/  @!P1 SYNCS.PHASECHK.TRANS64 P1, [R0+URZ+0x36438], R6 ;  /* 0x03643806000095a7 */ /* 0x000ea4000802007f */
[----:B--2---:R-:W-:Y:S05]  /*a690*/  @!P1 BRA `(.L_x_3741) ;  /* 0xfffffffc00f09947 */ /* 0x004fea000383ffff */
[----:B------:R-:W-:Y:S05]  /*a6a0*/  BRA `(.L_x_3780) ;  /* 0xffffffe000c07947 */ /* 0x000fea000383ffff */
.L_x_3743:
[----:B--2---:R2:W3:Y:S02]  /*a6b0*/  SYNCS.PHASECHK.TRANS64.TRYWAIT P1, [R0+URZ+0x36428], R3 ;  /* 0x03642803000075a7 */ /* 0x0044e4000802017f */
[----:B---3--:R-:W-:Y:S05]  /*a6c0*/  @!P1 NANOSLEEP.SYNCS 0x989680 ;  /* 0x009896800000995d */ /* 0x008fea0003900000 */
[----:B------:R-:W3:Y:S02]  /*a6d0*/  @!P1 SYNCS.PHASECHK.TRANS64 P1, [R0+URZ+0x36428], R3 ;  /* 0x03642803000095a7 */ /* 0x000ee4000802007f */
[----:B---3--:R-:W-:Y:S05]  /*a6e0*/  @!P1 BRA `(.L_x_3743) ;  /* 0xfffffffc00f09947 */ /* 0x008fea000383ffff */
[----:B------:R-:W-:Y:S05]  /*a6f0*/  BRA `(.L_x_3781) ;  /* 0xffffffe400847947 */ /* 0x000fea000383ffff */
.L_x_3745:
        /* <DEDUP_REMOVED lines=8> */
.L_x_3747:
[----:B------:R-:W-:-:S07]  /*a780*/  SHF.L.U32 R5, R7, 0x1f, RZ ;  /* 0x0000001f07057819 */ /* 0x000fce00000006ff */
.L_x_3783:
[----:B--2---:R2:W3:Y:S02]  /*a790*/  SYNCS.PHASECHK.TRANS64.TRYWAIT P1, [R0+URZ+0x36420], R5 ;  /* 0x03642005000075a7 */ /* 0x0044e4000802017f */
[----:B---3--:R-:W-:Y:S05]  /*a7a0*/  @!P1 NANOSLEEP.SYNCS 0x989680 ;  /* 0x009896800000995d */ /* 0x008fea0003900000 */
[----:B------:R-:W3:Y:S02]  /*a7b0*/  @!P1 SYNCS.PHASECHK.TRANS64 P1, [R0+URZ+0x36420], R5 ;  /* 0x03642005000095a7 */ /* 0x000ee4000802007f */
[----:B---3--:R-:W-:Y:S05]  /*a7c0*/  @!P1 BRA `(.L_x_3783) ;  /* 0xfffffffc00f09947 */ /* 0x008fea000383ffff */
[----:B------:R-:W-:Y:S05]  /*a7d0*/  BRA `(.L_x_3784) ;  /* 0xffffffe800d47947 */ /* 0x000fea000383ffff */
.L_x_3750:
[----:B--2---:R2:W3:Y:S02]  /*a7e0*/  SYNCS.PHASECHK.TRANS64.TRYWAIT P1, [R0+URZ+0x36438], R6 ;  /* 0x03643806000075a7 */ /* 0x0044e4000802017f */
[----:B---3--:R-:W-:Y:S05]  /*a7f0*/  @!P1 NANOSLEEP.SYNCS 0x989680 ;  /* 0x009896800000995d */ /* 0x008fea0003900000 */
[----:B------:R-:W3:Y:S02]  /*a800*/  @!P1 SYNCS.PHASECHK.TRANS64 P1, [R0+URZ+0x36438], R6 ;  /* 0x03643806000095a7 */ /* 0x000ee4000802007f */
[----:B---3--:R-:W-:Y:S05]  /*a810*/  @!P1 BRA `(.L_x_3750) ;  /* 0xfffffffc00f09947 */ /* 0x008fea000383ffff */
[----:B------:R-:W-:Y:S05]  /*a820*/  BRA `(.L_x_3785) ;  /* 0xffffffec00a07947 */ /* 0x000fea000383ffff */
.L_x_3752:
[----:B-1----:R1:W2:Y:S02]  /*a830*/  SYNCS.PHASECHK.TRANS64.TRYWAIT P1, [R0+URZ+0x36428], R5 ;  /* 0x03642805000075a7 */ /* 0x0022a4000802017f */
[----:B--2---:R-:W-:Y:S05]  /*a840*/  @!P1 NANOSLEEP.SYNCS 0x989680 ;  /* 0x009896800000995d */ /* 0x004fea0003900000 */
[----:B------:R-:W2:Y:S02]  /*a850*/  @!P1 SYNCS.PHASECHK.TRANS64 P1, [R0+URZ+0x36428], R5 ;  /* 0x03642805000095a7 */ /* 0x000ea4000802007f */
[----:B--2---:R-:W-:Y:S05]  /*a860*/  @!P1 BRA `(.L_x_3752) ;  /* 0xfffffffc00f09947 */ /* 0x004fea000383ffff */
[----:B------:R-:W-:Y:S05]  /*a870*/  BRA `(.L_x_3786) ;  /* 0xfffffff0004c7947 */ /* 0x000fea000383ffff */
.L_x_3754:
[----:B--2---:R2:W3:Y:S02]  /*a880*/  SYNCS.PHASECHK.TRANS64.TRYWAIT P1, [R0+URZ+0x36438], R3 ;  /* 0x03643803000075a7 */ /* 0x0044e4000802017f */
[----:B---3--:R-:W-:Y:S05]  /*a890*/  @!P1 NANOSLEEP.SYNCS 0x989680 ;  /* 0x009896800000995d */ /* 0x008fea0003900000 */
[----:B------:R-:W3:Y:S02]  /*a8a0*/  @!P1 SYNCS.PHASECHK.TRANS64 P1, [R0+URZ+0x36438], R3 ;  /* 0x03643803000095a7 */ /* 0x000ee4000802007f */
[----:B---3--:R-:W-:Y:S05]  /*a8b0*/  @!P1 BRA `(.L_x_3754) ;  /* 0xfffffffc00f09947 */ /* 0x008fea000383ffff */
[----:B------:R-:W-:Y:S05]  /*a8c0*/  BRA `(.L_x_3787) ;  /* 0xfffffff400087947 */ /* 0x000fea000383ffff */
.L_x_3756:
[----:B------:R-:W-:Y:S01]  /*a8d0*/  BSSY B0, `(.L_x_3788) ;  /* 0x0000006000007945 */ /* 0x000fe20003800000 */
[----:B------:R-:W-:-:S07]  /*a8e0*/  IMAD.MOV.U32 R15, RZ, RZ, -0x1 ;  /* 0xffffffffff0f7424 */ /* 0x000fce00078e00ff */
[----:B------:R-:W-:Y:S05]  /*a8f0*/  WARPSYNC.COLLECTIVE R15, `(.L_x_3789) ;  /* 0x000000000f0c7348 */ /* 0x000fea0003c00000 */
[----:B------:R-:W-:Y:S02]  /*a900*/  ELECT P6, UR62, PT ;  /* 0x00000000003e782f */ /* 0x000fe400038c0000 */
[----:B------:R-:W-:Y:S01]  /*a910*/  MOV R14, UR62 ;  /* 0x0000003e000e7c02 */ /* 0x000fe20008000f00 */
[----:B------:R-:W-:Y:S10]  /*a920*/  ENDCOLLECTIVE ;  /* 0x000000000000791b */ /* 0x000ff40003800000 */
.L_x_3789:
[----:B------:R-:W-:Y:S05]  /*a930*/  BSYNC B0 ;  /* 0x0000000000007941 */ /* 0x000fea0003800000 */
.L_x_3788:
[----:B------:R-:W-:Y:S05]  /*a940*/  BRA `(.L_x_3790) ;  /* 0xfffffff400c47947 */ /* 0x000fea000383ffff */
.L_x_3758:
[----:B-1----:R1:W2:Y:S02]  /*a950*/  SYNCS.PHASECHK.TRANS64.TRYWAIT P0, [R7+URZ], R4 ;  /* 0x00000004070075a7 */ /* 0x0022a4000800017f */
[----:B--2---:R-:W-:Y:S05]  /*a960*/  @!P0 NANOSLEEP.SYNCS 0x989680 ;  /* 0x009896800000895d */ /* 0x004fea0003900000 */
[----:B------:R-:W2:Y:S02]  /*a970*/  @!P0 SYNCS.PHASECHK.TRANS64 P0, [R7+URZ], R4 ;  /* 0x00000004070085a7 */ /* 0x000ea4000800007f */
[----:B--2---:R-:W-:Y:S05]  /*a980*/  @!P0 BRA `(.L_x_3758) ;  /* 0xfffffffc00f08947 */ /* 0x004fea000383ffff */
[----:B------:R-:W-:Y:S05]  /*a990*/  BRA `(.L_x_3791) ;  /* 0xfffffff800047947 */ /* 0x000fea000383ffff */
.L_x_3759:
[----:B--2---:R2:W3:Y:S02]  /*a9a0*/  SYNCS.PHASECHK.TRANS64.TRYWAIT P0, [R3+URZ], R0 ;  /* 0x00000000030075a7 */ /* 0x0044e4000800017f */
[----:B---3--:R-:W-:Y:S05]  /*a9b0*/  @!P0 NANOSLEEP.SYNCS 0x989680 ;  /* 0x009896800000895d */ /* 0x008fea0003900000 */
[----:B------:R-:W3:Y:S02]  /*a9c0*/  @!P0 SYNCS.PHASECHK.TRANS64 P0, [R3+URZ], R0 ;  /* 0x00000000030085a7 */ /* 0x000ee4000800007f */
[----:B---3--:R-:W-:Y:S05]  /*a9d0*/  @!P0 BRA `(.L_x_3759) ;  /* 0xfffffffc00f08947 */ /* 0x008fea000383ffff */
[----:B------:R-:W-:Y:S05]  /*a9e0*/  BRA `(.L_x_3792) ;  /* 0xfffffff400f87947 */ /* 0x000fea000383ffff */
.L_x_3793:
        /* <DEDUP_REMOVED lines=9> */
.L_x_7672:


//--------------------- .text._ZN7cutlass13device_kernelIN5flash11enable_sm90INS1_16FlashAttnBwdSm90INS1_25CollectiveMainloopBwdSm90ILi2ELi1ELi1EN4cute5tupleIJNS5_1CILi1EEES8_S8_EEENS6_IJNS7_ILi64EEENS7_ILi96EEENS7_ILi192EEEEEENS_6half_tEfNS_4arch4Sm90ELb0ELb0ELb0ELb0ELb0ELb0ELb1ELb0ELi3ELi1ELi1ELi1ELb0EEENS1_21CollectiveEpilogueBwdISD_SE_SG_Li384ELb0ELb1ELi3EEENS1_19SingleTileSchedulerILb0ELb0ELb0ELi96EEEEEEEEEvNT_6ParamsE --------------------------
	.section	.text._ZN7cutlass13device_kernelIN5flash11enable_sm90INS1_16FlashAttnBwdSm90INS1_25CollectiveMainloopBwdSm90ILi2ELi1ELi1EN4cute5tupleIJNS5_1CILi1EEES8_S8_EEENS6_IJNS7_ILi64EEENS7_ILi96EEENS7_ILi192EEEEEENS_6half_tEfNS_4arch4Sm90ELb0ELb0ELb0ELb0ELb0ELb0ELb1ELb0ELi3ELi1ELi1ELi1ELb0EEENS1_21CollectiveEpilogueBwdISD_SE_SG_Li384ELb0ELb1ELi3EEENS1_19SingleTileSchedulerILb0ELb0ELb0ELi96EEEEEEEEEvNT_6ParamsE,"ax",@progbits
	.align	128
.text._ZN7cutlass13device_kernelIN5flash11enable_sm90INS1_16FlashAttnBwdSm90INS1_25CollectiveMainloopBwdSm90ILi2ELi1ELi1EN4cute5tupleIJNS5_1CILi1EEES8_S8_EEENS6_IJNS7_ILi64EEENS7_ILi96EEENS7_ILi192EEEEEENS_6half_tEfNS_4arch4Sm90ELb0ELb0ELb0ELb0ELb0ELb0ELb1ELb0ELi3ELi1ELi1ELi1ELb0EEENS1_21CollectiveEpilogueBwdISD_SE_SG_Li384ELb0ELb1ELi3EEENS1_19SingleTileSchedulerILb0ELb0ELb0ELi96EEEEEEEEEvNT_6ParamsE:
        .type           _ZN7cutlass13device_kernelIN5flash11enable_sm90INS1_16FlashAttnBwdSm90INS1_25CollectiveMainloopBwdSm90ILi2ELi1ELi1EN4cute5tupleIJNS5_1CILi1EEES8_S8_EEENS6_IJNS7_ILi64EEENS7_ILi96EEENS7_ILi192EEEEEENS_6half_tEfNS_4arch4Sm90ELb0ELb0ELb0ELb0ELb0ELb0ELb1ELb0ELi3ELi1ELi1ELi1ELb0EEENS1_21CollectiveEpilogueBwdISD_SE_SG_Li384ELb0ELb1ELi3EEENS1_19SingleTileSchedulerILb0ELb0ELb0ELi96EEEEEEEEEvNT_6ParamsE,@function
        .size           _ZN7cutlass13device_kernelIN5flash11enable_sm90INS1_16FlashAttnBwdSm90INS1_25CollectiveMainloopBwdSm90ILi2ELi1ELi1EN4cute5tupleIJNS5_1CILi1EEES8_S8_EEENS6_IJNS7_ILi64EEENS7_ILi96EEENS7_ILi192EEEEEENS_6half_tEfNS_4arch4Sm90ELb0ELb0ELb0ELb0ELb0ELb0ELb1ELb0ELi3ELi1ELi1ELi1ELb0EEENS1_21CollectiveEpilogueBwdISD_SE_SG_Li384ELb0ELb1ELi3EEENS1_19SingleTileSchedulerILb0ELb0ELb0ELi96EEEEEEEEEvNT_6ParamsE,(.L_x_7673 - _ZN7cutlass13device_kernelIN5flash11enable_sm90INS1_16FlashAttnBwdSm90INS1_25CollectiveMainloopBwdSm90ILi2ELi1ELi1EN4cute5tupleIJNS5_1CILi1EEES8_S8_EEENS6_IJNS7_ILi64EEENS7_ILi96EEENS7_ILi192EEEEEENS_6half_tEfNS_4arch4Sm90ELb0ELb0ELb0ELb0ELb0ELb0ELb1ELb0ELi3ELi1ELi1ELi1ELb0EEENS1_21CollectiveEpilogueBwdISD_SE_SG_Li384ELb0ELb1ELi3EEENS1_19SingleTileSchedulerILb0ELb0ELb0ELi96EEEEEEEEEvNT_6ParamsE)
        .other          _ZN7cutlass13device_kernelIN5flash11enable_sm90INS1_16FlashAttnBwdSm90INS1_25CollectiveMainloopBwdSm90ILi2ELi1ELi1EN4cute5tupleIJNS5_1CILi1EEES8_S8_EEENS6_IJNS7_ILi64EEENS7_ILi96EEENS7_ILi192EEEEEENS_6half_tEfNS_4arch4Sm90ELb0ELb0ELb0ELb0ELb0ELb0ELb1ELb0ELi3ELi1ELi1ELi1ELb0EEENS1_21CollectiveEpilogueBwdISD_SE_SG_Li384ELb0ELb1ELi3EEENS1_19SingleTileSchedulerILb0ELb0ELb0ELi96EEEEEEEEEvNT_6ParamsE,@"STO_CUDA_ENTRY STV_DEFAULT"
_ZN7cutlass13device_kernelIN5flash11enable_sm90INS1_16FlashAttnBwdSm90INS1_25CollectiveMainloopBwdSm90ILi2ELi1ELi1EN4cute5tupleIJNS5_1CILi1EEES8_S8_EEENS6_IJNS7_ILi64EEENS7_ILi96EEENS7_ILi192EEEEEENS_6half_tEfNS_4arch4Sm90ELb0ELb0ELb0ELb0ELb0ELb0ELb1ELb0ELi3ELi1ELi1ELi1ELb0EEENS1_21CollectiveEpilogueBwdISD_SE_SG_Li384ELb0ELb1ELi3EEENS1_19SingleTileSchedulerILb0ELb0ELb0ELi96EEEEEEEEEvNT_6ParamsE:
        /* <DEDUP_REMOVED lines=28> */
.L_x_3795:
[----:B------:R-:W-:Y:S05]  /*01c0*/  BSYNC B0 ;  /* 0x0000000000007941 */ /* 0x000fea0003800000 */
.L_x_3794:
        /* <DEDUP_REMOVED lines=34> */
.L_x_3796:
        /* <DEDUP_REMOVED lines=20> */
.L_x_3797:
[----:B------:R-:W-:Y:S01]  /*0530*/  ISETP.NE.AND P0, PT, R2, RZ, PT ;  /* 0x000000ff0200720c */ /* 0x000fe20003f05270 */
[----:B------:R-:W-:Y:S01]  /*0540*/  IMAD.MOV.U32 R17, RZ, RZ, 0x1 ;  /* 0x00000001ff117424 */ /* 0x000fe200078e00ff */
[----:B------:R-:W-:-:S04]  /*0550*/  NOP ;  /* 0x0000000000007918 */ /* 0x000fc80000000000 */
[----:B------:R-:W-:Y:S01]  /*0560*/  SEL R17, R17, 0x2, !P0 ;  /* 0x0000000211117807 */ /* 0x000fe20004000000 */
[----:B-12-45:R-:W-:Y:S06]  /*0570*/  BAR.SYNC.DEFER_BLOCKING 0x0 ;  /* 0x0000000000007b1d */ /* 0x036fec0000010000 */
[----:B------:R-:W-:Y:S05]  /*0580*/  @!P0 BRA `(.L_x_3798) ;  /* 0x0000003c00648947 */ /* 0x000fea0003800000 */
.L_x_3799:
        /* <DEDUP_REMOVED lines=37> */
.L_x_3801:
        /* <DEDUP_REMOVED lines=15> */
.L_x_3800:
        /* <DEDUP_REMOVED lines=20> */
.L_x_3803:
        /* <DEDUP_REMOVED lines=15> */
.L_x_3802:
        /* <DEDUP_REMOVED lines=8> */
.L_x_3888:
[----:B------:R-:W-:Y:S02]  /*0b80*/  SHF.L.U32 R12, RZ, 0x1f, RZ ;  /* 0x0000001fff0c7819 */ /* 0x000fe400000006ff */
[----:B------:R-:W-:Y:S01]  /*0b90*/  LOP3.LUT R5, R2, 0xffffff80, RZ, 0xc0, !PT ;  /* 0xffffff8002057812 */ /* 0x000fe200078ec0ff */
[----:B--2---:R-:W-:Y:S01]  /*0ba0*/  IMAD.HI R2, R14, 0x55555556, RZ ;  /* 0x555555560e027827 */ /* 0x004fe200078e02ff */
[----:B------:R-:W2:Y:S01]  /*0bb0*/  SYNCS.PHASECHK.TRANS64.TRYWAIT P0, [UR37+0x36400], R12 ;  /* 0x0364000cff0075a7 */ /* 0x000ea20008000165 */
[CC--:B------:R-:W-:Y:S02]  /*0bc0*/  LEA.HI R6, R3.reuse, R0.reuse, RZ, 0x5 ;  /* 0x0000000003067211 */ /* 0x0c0fe400078f28ff */
[----:B------:R-:W-:Y:S01]  /*0bd0*/  IMAD.IADD R4, R0, 0x1, -R5 ;  /* 0x0000000100047824 */ /* 0x000fe200078e0a05 */
[----:B------:R-:W-:Y:S02]  /*0be0*/  LEA.HI R3, R3, R0, RZ, 0x4 ;  /* 0x0000000003037211 */ /* 0x000fe400078f20ff */
[----:B------:R-:W-:-:S02]  /*0bf0*/  LEA.HI R5, R2, R2, RZ, 0x1 ;  /* 0x0000000202057211 */ /* 0x000fc400078f08ff */
[----:B------:R-:W-:Y:S02]  /*0c00*/  SHF.R.S32.HI R9, RZ, 0x1f, R4 ;  /* 0x0000001fff097819 */ /* 0x000fe40000011404 */
[----:B------:R-:W-:Y:S01]  /*0c10*/  SHF.R.S32.HI R152, RZ, 0x5, R6 ;  /* 0x00000005ff987819 */ /* 0x000fe20000011406 */
[----:B------:R-:W-:Y:S01]  /*0c20*/  IMAD R5, R5, -0x3, R14 ;  /* 0xfffffffd05057824 */ /* 0x000fe200078e020e */
[----:B------:R-:W-:Y:S02]  /*0c30*/  LEA.HI R8, R9, R4, RZ, 0x2 ;  /* 0x0000000409087211 */ /* 0x000fe400078f10ff */
[----:B------:R-:W-:Y:S02]  /*0c40*/  SHF.R.S32.HI R7, RZ, 0x1f, R6 ;  /* 0x0000001fff077819 */ /* 0x000fe40000011406 */
[----:B------:R-:W-:Y:S02]  /*0c50*/  SHF.R.S32.HI R2, RZ, 0x4, R3 ;  /* 0x00000004ff027819 */ /* 0x000fe40000011403 */
[----:B------:R-:W-:-:S02]  /*0c60*/  SHF.R.S32.HI R10, RZ, 0x2, R8 ;  /* 0x00000002ff0a7819 */ /* 0x000fc40000011408 */
[----:B------:R-:W-:Y:S02]  /*0c70*/  SHF.R.S32.HI R11, RZ, 0x1f, R8 ;  /* 0x0000001fff0b7819 */ /* 0x000fe40000011408 */
[----:B------:R-:W-:Y:S02]  /*0c80*/  LEA.HI R6, R3, R2, RZ, 0x1 ;  /* 0x0000000203067211 */ /* 0x000fe400078f08ff */
[----:B------:R-:W-:Y:S02]  /*0c90*/  LEA.HI R7, R7, R152, RZ, 0x2 ;  /* 0x0000009807077211 */ /* 0x000fe400078f10ff */
[----:B------:R-:W-:Y:S02]  /*0ca0*/  LEA.HI R11, R11, R10, RZ, 0x3 ;  /* 0x0000000a0b0b7211 */ /* 0x000fe400078f18ff */
[----:B------:R-:W-:Y:S02]  /*0cb0*/  LOP3.LUT R153, R6, 0xfffffffe, RZ, 0xc0, !PT ;  /* 0xfffffffe06997812 */ /* 0x000fe400078ec0ff */
[----:B------:R-:W-:-:S02]  /*0cc0*/  LOP3.LUT R7, R7, 0xfffffffc, RZ, 0xc0, !PT ;  /* 0xfffffffc07077812 */ /* 0x000fc400078ec0ff */
[----:B------:R-:W-:Y:S01]  /*0cd0*/  LOP3.LUT R11, R11, 0xfffffff8, RZ, 0xc0, !PT ;  /* 0xfffffff80b0b7812 */ /* 0x000fe200078ec0ff */
[----:B------:R-:W-:Y:S01]  /*0ce0*/  IMAD.IADD R153, R2, 0x1, -R153 ;  /* 0x0000000102997824 */ /* 0x000fe200078e0a99 */
[----:B------:R-:W-:Y:S01]  /*0cf0*/  LEA.HI R9, R9, R4, RZ, 0x5 ;  /* 0x0000000409097211 */ /* 0x000fe200078f28ff */
[----:B------:R-:W-:Y:S02]  /*0d00*/  IMAD.IADD R152, R152, 0x1, -R7 ;  /* 0x0000000198987824 */ /* 0x000fe400078e0a07 */
[----:B------:R-:W-:Y:S01]  /*0d10*/  IMAD.IADD R16, R10, 0x1, -R11 ;  /* 0x000000010a107824 */ /* 0x000fe200078e0a0b */
[----:B------:R-:W-:Y:S01]  /*0d20*/  SHF.R.S32.HI R9, RZ, 0x5, R9 ;  /* 0x00000005ff097819 */ /* 0x000fe20000011409 */
[----:B--2---:R-:W-:Y:S06]  /*0d30*/  @P0 BRA `(.L_x_3805) ;  /* 0x0000000000080947 */ /* 0x004fec0003800000 */
[----:B------:R-:W2:Y:S02]  /*0d40*/  SYNCS.PHASECHK.TRANS64.TRYWAIT P0, [UR37+0x36400], R12 ;  /* 0x0364000cff0075a7 */ /* 0x000ea40008000165 */
[----:B--2---:R-:W-:Y:S05]  /*0d50*/  @!P0 BRA `(.L_x_3806) ;  /* 0x0000006400bc8947 */ /* 0x004fea0003800000 */
.L_x_3805:
[----:B--2---:R-:W2:Y:S01]  /*0d60*/  LDC R12, c[0x0][0x280] ;  /* 0x0000a000ff0c7b82 */ /* 0x004ea20000000800 */
        /* <DEDUP_REMOVED lines=23> */
[----:B--2---:R-:W-:-:S02]  /*0ee0*/  ISETP.GE.AND P0, PT, R12, 0x1, PT ;  /* 0x000000010c00780c */ /* 0x004fc40003f06270 */
        /* <DEDUP_REMOVED lines=27> */
[----:B------:R-:W-:Y:S01]  /*10a0*/  LOP3.LUT R3, R3, 0xfffffff0, RZ, 0xc0, !PT ;  /* 0xfffffff003037812 */ /* 0x000fe200078ec0ff */
[----:B------:R-:W2:Y:S01]  /*10b0*/  S2R R11, SR_CTAID.X ;  /* 0x00000000000b7919 */ /* 0x000ea20000002500 */
[----:B------:R-:W-:Y:S01]  /*10c0*/  LOP3.LUT R9, R8, 0xfffffffc, RZ, 0xc0, !PT ;  /* 0xfffffffc08097812 */ /* 0x000fe200078ec0ff */
[----:B------:R-:W2:Y:S01]  /*10d0*/  LDC R20, c[0x0][0x290] ;  /* 0x0000a400ff147b82 */ /* 0x000ea20000000800 */
[----:B------:R-:W-:-:S04]  /*10e0*/  IMAD.HI R10, R13, 0x55555556, RZ ;  /* 0x555555560d0a7827 */ /* 0x000fc800078e02ff */
[----:B------:R-:W-:Y:S01]  /*10f0*/  IMAD.IADD R3, R0, 0x1, -R3 ;  /* 0x0000000100037824 */ /* 0x000fe200078e0a03 */
[----:B------:R-:W-:Y:S01]  /*1100*/  LEA.HI R10, R10, R10, RZ, 0x1 ;  /* 0x0000000a0a0a7211 */ /* 0x000fe200078f08ff */
[----:B------:R-:W-:Y:S02]  /*1110*/  IMAD R14, R13, 0x400, R4 ;  /* 0x000004000d0e7824 */ /* 0x000fe400078e0204 */
[----:B------:R-:W-:Y:S01]  /*1120*/  IMAD.MOV.U32 R15, RZ, RZ, 0x20 ;  /* 0x00000020ff0f7424 */ /* 0x000fe200078e00ff */
[----:B------:R-:W-:Y:S01]  /*1130*/  LEA.HI R0, R3, R3, RZ, 0x1 ;  /* 0x0000000303007211 */ /* 0x000fe200078f08ff */
[----:B------:R-:W-:Y:S01]  /*1140*/  IMAD R10, R10, -0x3, R13 ;  /* 0xfffffffd0a0a7824 */ /* 0x000fe200078e020d */
[----:B------:R-:W-:Y:S01]  /*1150*/  SHF.R.S32.HI R6, RZ, 0x1f, R3 ;  /* 0x0000001fff067819 */ /* 0x000fe20000011403 */
[----:B------:R-:W-:Y:S01]  /*1160*/  IMAD.MOV.U32 R119, RZ, RZ, RZ ;  /* 0x000000ffff777224 */ /* 0x000fe200078e00ff */
        /* <DEDUP_REMOVED lines=10> */
[----:B------:R-:W-:Y:S02]  /*1210*/  IMAD.SHL.U32 R3, R153, 0x8, RZ ;  /* 0x0000000899037824 */ /* 0x000fe400078e00ff */
[C---:B------:R-:W-:Y:S01]  /*1220*/  IMAD.SHL.U32 R0, R7.reuse, 0x40, RZ ;  /* 0x0000004007007824 */ /* 0x040fe200078e00ff */
[----:B------:R-:W-:Y:S01]  /*1230*/  LOP3.LUT P0, RZ, R7, 0x2, RZ, 0xc0, !PT ;  /* 0x0000000207ff7812 */ /* 0x000fe2000780c0ff */
[----:B-1----:R-:W-:Y:S02]  /*1240*/  IMAD R13, R13, 0x800, R8 ;  /* 0x000008000d0d7824 */ /* 0x002fe400078e0208 */
[----:B------:R-:W-:Y:S01]  /*1250*/  IMAD.IADD R2, R4, 0x1, -R9 ;  /* 0x0000000104027824 */ /* 0x000fe200078e0a09 */
[----:B------:R-:W-:Y:S01]  /*1260*/  LOP3.LUT R0, R0, 0xc0, RZ, 0xc0, !PT ;  /* 0x000000c000007812 */ /* 0x000fe200078ec0ff */
[----:B------:R-:W-:Y:S01]  /*1270*/  IMAD R13, R6, 0x20, R13 ;  /* 0x00000020060d7824 */ /* 0x000fe200078e020d */
[----:B------:R-:W-:Y:S01]  /*1280*/  SEL R15, R15, 0xffffffe0, !P0 ;  /* 0xffffffe00f0f7807 */ /* 0x000fe20004000000 */
[----:B------:R-:W-:Y:S01]  /*1290*/  VIADD R4, R12, 0x3f ;  /* 0x0000003f0c047836 */ /* 0x000fe20000000000 */
[----:B------:R-:W-:Y:S01]  /*12a0*/  LOP3.LUT R3, R0, 0x8, R3, 0xf8, !PT ;  /* 0x0000000800037812 */ /* 0x000fe200078ef803 */
[----:B------:R-:W-:Y:S01]  /*12b0*/  IMAD R13, R152, 0x200, R13 ;  /* 0x00000200980d7824 */ /* 0x000fe200078e020d */
[----:B------:R-:W-:Y:S01]  /*12c0*/  SHF.R.U32.HI R0, RZ, 0x3, R0 ;  /* 0x00000003ff007819 */ /* 0x000fe20000011600 */
[----:B--2---:R-:W-:Y:S01]  /*12d0*/  IMAD R9, R11, -0x60, R20 ;  /* 0xffffffa00b097824 */ /* 0x004fe200078e0214 */
[----:B------:R-:W-:-:S02]  /*12e0*/  SHF.R.S32.HI R11, RZ, 0x1f, R4 ;  /* 0x0000001fff0b7819 */ /* 0x000fc40000011404 */
[----:B------:R-:W-:Y:S02]  /*12f0*/  CS2R R6, SRZ ;  /* 0x0000000000067805 */ /* 0x000fe4000001ff00 */
[----:B------:R-:W-:Y:S01]  /*1300*/  LOP3.LUT R0, R3, R0, RZ, 0x3c, !PT ;  /* 0x0000000003007212 */ /* 0x000fe200078e3cff */
[----:B------:R-:W-:Y:S01]  /*1310*/  IMAD R9, R10, -0x20, R9 ;  /* 0xffffffe00a097824 */ /* 0x000fe200078e0209 */
[----:B------:R-:W-:Y:S01]  /*1320*/  LEA.HI R11, R11, R4, RZ, 0x6 ;  /* 0x000000040b0b7211 */ /* 0x000fe200078f30ff */
[----:B------:R-:W-:Y:S02]  /*1330*/  IMAD.SHL.U32 R4, R14, 0x4, RZ ;  /* 0x000000040e047824 */ /* 0x000fe400078e00ff */
[----:B------:R-:W-:Y:S01]  /*1340*/  IMAD.IADD R0, R0, 0x1, R13 ;  /* 0x0000000100007824 */ /* 0x000fe200078e020d */
[----:B------:R-:W-:Y:S01]  /*1350*/  LOP3.LUT R13, R17, 0x1, RZ, 0xfc, !PT ;  /* 0x00000001110d7812 */ /* 0x000fe200078efcff */
[----:B------:R-:W-:Y:S01]  /*1360*/  IMAD R2, R2, -0x2, R9 ;  /* 0xfffffffe02027824 */ /* 0x000fe200078e0209 */
[----:B------:R-:W-:Y:S01]  /*1370*/  SHF.R.S32.HI R17, RZ, 0x6, R11 ;  /* 0x00000006ff117819 */ /* 0x000fe2000001140b */
[----:B------:R-:W-:Y:S01]  /*1380*/  IMAD.MOV.U32 R12, RZ, RZ, RZ ;  /* 0x000000ffff0c7224 */ /* 0x000fe200078e00ff */
[----:B------:R-:W-:Y:S01]  /*1390*/  LEA R14, R0, UR37, 0x1 ;  /* 0x00000025000e7c11 */ /* 0x000fe2000f8e08ff */
[----:B------:R-:W-:Y:S01]  /*13a0*/  IMAD.MOV.U32 R3, RZ, RZ, RZ ;  /* 0x000000ffff037224 */ /* 0x000fe200078e00ff */
[----:B------:R-:W-:-:S02]  /*13b0*/  LEA R0, R4, UR37, 0x2 ;  /* 0x0000002504007c11 */ /* 0x000fc4000f8e10ff */
[----:B------:R-:W-:-:S07]  /*13c0*/  IADD3 R15, R15, 0x30400, R14 ;  /* 0x000304000f0f7810 */ /* 0x000fce0007ffe00e */
.L_x_3818:
[----:B------:R-:W-:Y:S01]  /*13d0*/  ISETP.NE.AND P0, PT, R13, 0x3, PT ;  /* 0x000000030d00780c */ /* 0x000fe20003f05270 */
[----:B------:R-:W-:-:S12]  /*13e0*/  YIELD ;  /* 0x0000000000007946 */ /* 0x000fd80003800000 */
[----:B--2---:R-:W-:Y:S05]  /*13f0*/  @!P0 BRA `(.L_x_3808) ;  /* 0x0000000000048947 */ /* 0x004fea0003800000 */
[----:B------:R-:W-:Y:S01]  /*1400*/  BPT.TRAP 0x1 ;  /* 0x000000040000795c */ /* 0x000fe20000300000 */
.L_x_3808:
[----:B------:R-:W-:Y:S02]  /*1410*/  LEA R4, R3, UR37, 0x3 ;  /* 0x0000002503047c11 */ /* 0x000fe4000f8e18ff */
[----:B------:R-:W-:-:S04]  /*1420*/  SHF.L.U32 R9, R12, 0x1f, RZ ;  /* 0x0000001f0c097819 */ /* 0x000fc800000006ff */
[----:B------:R1:W2:Y:S01]  /*1430*/  SYNCS.PHASECHK.TRANS64.TRYWAIT P1, [R4+URZ+0x36410], R9 ;  /* 0x03641009040075a7 */ /* 0x0002a2000802017f */
[----:B------:R-:W-:Y:S05]  /*1440*/  @!P0 BRA `(.L_x_3809) ;  /* 0x0000000000048947 */ /* 0x000fea0003800000 */
[----:B------:R-:W-:Y:S01]  /*1450*/  BPT.TRAP 0x1 ;  /* 0x000000040000795c */ /* 0x000fe20000300000 */
.L_x_3809:
[----:B--2---:R-:W-:Y:S05]  /*1460*/  @P1 BRA `(.L_x_3810) ;  /* 0x0000000000081947 */ /* 0x004fea0003800000 */
[----:B------:R-:W2:Y:S02]  /*1470*/  SYNCS.PHASECHK.TRANS64.TRYWAIT P1, [R4+URZ+0x36410], R9 ;  /* 0x03641009040075a7 */ /* 0x000ea4000802017f */
[----:B--2---:R-:W-:Y:S05]  /*1480*/  @!P1 BRA `(.L_x_3811) ;  /* 0x0000006000049947 */ /* 0x004fea0003800000 */
.L_x_3810:
        /* <DEDUP_REMOVED lines=100> */
[----:B------:R3:W5:Y:S01]  /*1ad0*/  LDS R20, [R8+0x30020] ;  /* 0x0300200008147984 */ /* 0x0007620000000800 */
[----:B------:R-:W-:Y:S05]  /*1ae0*/  @!P0 BRA `(.L_x_3812) ;  /* 0x0000000000048947 */ /* 0x000fea0003800000 */
[----:B------:R-:W-:Y:S01]  /*1af0*/  BPT.TRAP 0x1 ;  /* 0x000000040000795c */ /* 0x000fe20000300000 */
.L_x_3812:
[----:B---3--:R-:W-:-:S04]  /*1b00*/  SHF.L.U32 R8, R7, 0x1f, RZ ;  /* 0x0000001f07087819 */ /* 0x008fc800000006ff */
[----:B------:R3:W1:Y:S01]  /*1b10*/  SYNCS.PHASECHK.TRANS64.TRYWAIT P1, [UR37+0x36430], R8 ;  /* 0x03643008ff0075a7 */ /* 0x0006620008020165 */
[----:B------:R-:W-:Y:S05]  /*1b20*/  @!P0 BRA `(.L_x_3813) ;  /* 0x0000000000048947 */ /* 0x000fea0003800000 */
[----:B------:R-:W-:Y:S01]  /*1b30*/  BPT.TRAP 0x1 ;  /* 0x000000040000795c */ /* 0x000fe20000300000 */
.L_x_3813:
[----:B-1----:R-:W-:Y:S05]  /*1b40*/  @P1 BRA `(.L_x_3814) ;  /* 0x0000000000081947 */ /* 0x002fea0003800000 */
[----:B------:R-:W1:Y:S02]  /*1b50*/  SYNCS.PHASECHK.TRANS64.TRYWAIT P1, [UR37+0x36430], R8 ;  /* 0x03643008ff0075a7 */ /* 0x000e640008020165 */
[----:B-1----:R-:W-:Y:S05]  /*1b60*/  @!P1 BRA `(.L_x_3815) ;  /* 0x0000005800609947 */ /* 0x002fea0003800000 */
.L_x_3814:
[----:B------:R-:W-:Y:S01]  /*1b70*/  UIADD3 UR5, UR37, 0x2a000, URZ ;  /* 0x0002a00025057890 */ /* 0x000fe2000fffe03f */
[----:B------:R-:W-:Y:S01]  /*1b80*/  WARPGROUP.ARRIVE ;  /* 0x00000000000079c5 */ /* 0x000fe20000000000 */
[----:B------:R-:W-:Y:S01]  /*1b90*/  UIADD3 UR4, UR4, 0x9000, URZ ;  /* 0x0000900004047890 */ /* 0x000fe2000fffe03f */
[C---:B------:R-:W-:Y:S01]  /*1ba0*/  ISETP.GT.AND P1, PT, R2.reuse, RZ, PT ;  /* 0x000000ff0200720c */ /* 0x040fe20003f24270 */
[----:B------:R-:W-:Y:S01]  /*1bb0*/  USHF.R.U32.HI UR6, URZ, 0x4, UR5 ;  /* 0x000000043f067899 */ /* 0x000fe20008011605 */
[----:B------:R-:W-:Y:S01]  /*1bc0*/  ISETP.GT.AND P2, PT, R2, 0x1, PT ;  /* 0x000000010200780c */ /* 0x000fe20003f44270 */
[----:B------:R-:W-:Y:S01]  /*1bd0*/  USHF.R.U32.HI UR4, URZ, 0x4, UR4 ;  /* 0x000000043f047899 */ /* 0x000fe20008011604 */
[----:B--2---:R-:W-:Y:S01]  /*1be0*/  FSEL R9, R138, -INF , P1 ;  /* 0xff8000008a097808 */ /* 0x004fe20000800000 */
[----:B------:R-:W-:Y:S01]  /*1bf0*/  ULOP3.LUT UR7, UR6, 0x3fff, URZ, 0xc0, !UPT ;  /* 0x00003fff06077892 */ /* 0x000fe2000f8ec03f */
[----:B---3--:R-:W-:Y:S01]  /*1c00*/  FSEL R8, R137, -INF , P2 ;  /* 0xff80000089087808 */ /* 0x008fe20001000000 */
[----:B------:R-:W-:Y:S01]  /*1c10*/  ULOP3.LUT UR6, UR4, 0x3fff, URZ, 0xc0, !UPT ;  /* 0x00003fff04067892 */ /* 0x000fe2000f8ec03f */
[C---:B------:R-:W-:Y:S01]  /*1c20*/  ISETP.GT.AND P3, PT, R2.reuse, 0x8, PT ;  /* 0x000000080200780c */ /* 0x040fe20003f64270 */
[----:B------:R-:W-:Y:S01]  /*1c30*/  ULOP3.LUT UR4, UR7, 0x10000, URZ, 0xfc, !UPT ;  /* 0x0001000007047892 */ /* 0x000fe2000f8efc3f */
[----:B------:R-:W-:Y:S01]  /*1c40*/  ISETP.GT.AND P4, PT, R2, 0x9, PT ;  /* 0x000000090200780c */ /* 0x000fe20003f84270 */
[----:B------:R-:W-:Y:S01]  /*1c50*/  ULOP3.LUT UR6, UR6, 0x10000, URZ, 0xfc, !UPT ;  /* 0x0001000006067892 */ /* 0x000fe2000f8efc3f */
[----:B------:R-:W-:Y:S01]  /*1c60*/  FSEL R136, R136, -INF , P1 ;  /* 0xff80000088887808 */ /* 0x000fe20000800000 */
[----:B------:R-:W-:Y:S01]  /*1c70*/  UMOV UR9, 0x40000040 ;  /* 0x4000004000097882 */ /* 0x000fe20000000000 */
[----:B------:R-:W-:Y:S01]  /*1c80*/  UMOV UR11, 0x40000040 ;  /* 0x40000040000b7882 */ /* 0x000fe20000000000 */
[----:B------:R-:W-:Y:S01]  /*1c90*/  ULDC UR7, c[0x0][0x744] ;  /* 0x0001d10000077ab9 */ /* 0x000fe20000000800 */
[----:B------:R-:W-:Y:S01]  /*1ca0*/  UMOV UR8, UR4 ;  /* 0x0000000400087c82 */ /* 0x000fe20008000000 */
[--C-:B-----5:R-:W-:Y:S01]  /*1cb0*/  FFMA.FTZ R138, R9, UR7, -R20.reuse ;  /* 0x00000007098a7c23 */ /* 0x120fe20008010814 */
[----:B------:R-:W-:Y:S01]  /*1cc0*/  UMOV UR10, UR6 ;  /* 0x00000006000a7c82 */ /* 0x000fe20008000000 */
[----:B------:R-:W-:Y:S01]  /*1cd0*/  FSEL R140, R140, -INF , P3 ;  /* 0xff8000008c8c7808 */ /* 0x000fe20001800000 */
[----:B------:R-:W-:Y:S01]  /*1ce0*/  HGMMA.64x32x16.F32 R120, gdesc[UR8], RZ, !UPT, gsb0 ;  /* 0x00600000087879f0 */ /* 0x000fe2000c0008ff */
[----:B------:R-:W-:Y:S01]  /*1cf0*/  UIADD3 UR10, UR6, 0x2, URZ ;  /* 0x00000002060a7890 */ /* 0x000fe2000fffe03f */
[----:B------:R-:W-:Y:S01]  /*1d00*/  FSEL R139, R139, -INF , P2 ;  /* 0xff8000008b8b7808 */ /* 0x000fe20001000000 */
[----:B------:R-:W-:Y:S01]  /*1d10*/  UIADD3 UR8, UR4, 0x2, URZ ;  /* 0x0000000204087890 */ /* 0x000fe2000fffe03f */
[----:B------:R-:W-:Y:S01]  /*1d20*/  FSEL R9, R142, -INF , P3 ;  /* 0xff8000008e097808 */ /* 0x000fe20001800000 */
[----:B------:R-:W-:Y:S01]  /*1d30*/  UMOV UR11, 0x40000040 ;  /* 0x40000040000b7882 */ /* 0x000fe20000000000 */
[----:B------:R-:W-:Y:S01]  /*1d40*/  UMOV UR9, 0x40000040 ;  /* 0x4000004000097882 */ /* 0x000fe20000000000 */
[----:B------:R-:W-:Y:S01]  /*1d50*/  FSEL R11, R143, -INF , P4 ;  /* 0xff8000008f0b7808 */ /* 0x000fe20002000000 */
[--C-:B----4-:R-:W-:Y:S01]  /*1d60*/  FFMA.FTZ R23, R8, UR7, -R21.reuse ;  /* 0x0000000708177c23 */ /* 0x110fe20008010815 */
[----:B------:R-:W-:Y:S01]  /*1d70*/  FSEL R8, R141, -INF , P4 ;  /* 0xff8000008d087808 */ /* 0x000fe20002000000 */
[--C-:B------:R-:W-:Y:S01]  /*1d80*/  FFMA.FTZ R22, R136, UR7, -R21.reuse ;  /* 0x0000000788167c23 */ /* 0x100fe20008010815 */
[----:B------:R-:W-:Y:S01]  /*1d90*/  LEA R155, R16, UR37, 0x2 ;  /* 0x00000025109b7c11 */ /* 0x000fe2000f8e10ff */
[--C-:B------:R-:W-:Y:S01]  /*1da0*/  FFMA.FTZ R136, R140, UR7, -R21.reuse ;  /* 0x000000078c887c23 */ /* 0x100fe20008010815 */
[--C-:B------:R-:W-:Y:S01]  /*1db0*/  FFMA.FTZ R139, R139, UR7, -R20.reuse ;  /* 0x000000078b8b7c23 */ /* 0x100fe20008010814 */
[--C-:B------:R-:W-:Y:S01]  /*1dc0*/  FFMA.FTZ R143, R9, UR7, -R20.reuse ;  /* 0x00000007098f7c23 */ /* 0x100fe20008010814 */
[----:B------:R-:W-:Y:S01]  /*1dd0*/  FFMA.FTZ R142, R11, UR7, -R20 ;  /* 0x000000070b8e7c23 */ /* 0x000fe20008010814 */
[----:B------:R-:W-:Y:S01]  /*1de0*/  FFMA.FTZ R8, R8, UR7, -R21 ;  /* 0x0000000708087c23 */ /* 0x000fe20008010815 */
[----:B------:R-:W-:Y:S01]  /*1df0*/  MUFU.EX2 R22, R22 ;  /* 0x0000001600167308 */ /* 0x000fe20000000800 */
[----:B------:R-:W-:-:S02]  /*1e00*/  ISETP.GT.AND P1, PT, R2, 0x10, PT ;  /* 0x000000100200780c */ /* 0x000fc40003f24270 */
[C---:B------:R-:W-:Y:S02]  /*1e10*/  ISETP.GT.AND P2, PT, R2.reuse, 0x11, PT ;  /* 0x000000110200780c */ /* 0x040fe40003f44270 */
[C---:B------:R-:W-:Y:S02]  /*1e20*/  ISETP.GT.AND P3, PT, R2.reuse, 0x18, PT ;  /* 0x000000180200780c */ /* 0x040fe40003f64270 */
[----:B------:R-:W-:Y:S01]  /*1e30*/  ISETP.GT.AND P4, PT, R2, 0x19, PT ;  /* 0x000000190200780c */ /* 0x000fe20003f84270 */
[----:B------:R-:W1:Y:S01]  /*1e40*/  MUFU.EX2 R23, R23 ;  /* 0x0000001700177308 */ /* 0x000e620000000800 */
[----:B------:R-:W-:Y:S02]  /*1e50*/  FSEL R144, R144, -INF , P1 ;  /* 0xff80000090907808 */ /* 0x000fe40000800000 */
[----:B------:R-:W-:Y:S02]  /*1e60*/  FSEL R154, R145, -INF , P2 ;  /* 0xff800000919a7808 */ /* 0x000fe40001000000 */
[----:B------:R-:W-:Y:S01]  /*1e70*/  FSEL R148, R148, -INF , P3 ;  /* 0xff80000094947808 */ /* 0x000fe20001800000 */
[--C-:B------:R-:W-:Y:S01]  /*1e80*/  FFMA.FTZ R144, R144, UR7, -R21.reuse ;  /* 0x0000000790907c23 */ /* 0x100fe20008010815 */
[----:B------:R-:W-:Y:S01]  /*1e90*/  FSEL R145, R150, -INF , P3 ;  /* 0xff80000096917808 */ /* 0x000fe20001800000 */
[----:B------:R-:W-:Y:S01]  /*1ea0*/  MUFU.EX2 R136, R136 ;  /* 0x0000008800887308 */ /* 0x000fe20000000800 */
[----:B------:R-:W-:Y:S01]  /*1eb0*/  FSEL R147, R147, -INF , P2 ;  /* 0xff80000093937808 */ /* 0x000fe20001000000 */
[----:B------:R-:W-:Y:S01]  /*1ec0*/  FFMA.FTZ R154, R154, UR7, -R21 ;  /* 0x000000079a9a7c23 */ /* 0x000fe20008010815 */
[----:B------:R-:W-:-:S05]  /*1ed0*/  FSEL R151, R151, -INF , P4 ;  /* 0xff80000097977808 */ /* 0x000fca0002000000 */
[----:B------:R1:W2:Y:S08]  /*1ee0*/  MUFU.EX2 R137, R8 ;  /* 0x0000000800897308 */ /* 0x0002b00000000800 */
[----:B------:R-:W-:Y:S01]  /*1ef0*/  MUFU.EX2 R138, R138 ;  /* 0x0000008a008a7308 */ /* 0x000fe20000000800 */
[----:B-1----:R-:W-:-:S07]  /*1f00*/  F2FP.F16.F32.PACK_AB R8, R23, R22 ;  /* 0x000000161708723e */ /* 0x002fce00000000ff */
[----:B------:R-:W1:Y:S01]  /*1f10*/  MUFU.EX2 R139, R139 ;  /* 0x0000008b008b7308 */ /* 0x000e620000000800 */
[----:B--2---:R-:W-:Y:S01]  /*1f20*/  F2FP.F16.F32.PACK_AB R10, R137, R136 ;  /* 0x00000088890a723e */ /* 0x004fe200000000ff */
[----:B------:R-:W-:Y:S02]  /*1f30*/  WARPGROUP.DEPBAR.LE gsb0, 0x0 ;  /* 0x00008000000079c5 */ /* 0x000fe40000010000 */
[----:B------:R-:W-:-:S04]  /*1f40*/  WARPGROUP.ARRIVE ;  /* 0x00000000000079c5 */ /* 0x000fc80000000000 */
[----:B------:R-:W-:Y:S02]  /*1f50*/  MUFU.EX2 R143, R143 ;  /* 0x0000008f008f7308 */ /* 0x000fe40000000800 */
[----:B------:R-:W-:Y:S01]  /*1f60*/  HGMMA.64x32x16.F32 R120, gdesc[UR8], R120, gsb0 ;  /* 0x00600000087879f0 */ /* 0x000fe20008000878 */
[----:B------:R-:W-:Y:S02]  /*1f70*/  UIADD3 UR10, UR6, 0x4, URZ ;  /* 0x00000004060a7890 */ /* 0x000fe4000fffe03f */
[----:B------:R-:W-:Y:S01]  /*1f80*/  UIADD3 UR8, UR4, 0x4, URZ ;  /* 0x0000000404087890 */ /* 0x000fe2000fffe03f */
[----:B------:R-:W-:Y:S01]  /*1f90*/  UMOV UR11, 0x40000040 ;  /* 0x40000040000b7882 */ /* 0x000fe20000000000 */
[----:B------:R-:W-:Y:S01]  /*1fa0*/  UMOV UR9, 0x40000040 ;  /* 0x4000004000097882 */ /* 0x000fe20000000000 */
[----:B------:R-:W2:Y:S01]  /*1fb0*/  MUFU.EX2 R142, R142 ;  /* 0x0000008e008e7308 */ /* 0x000ea20000000800 */
[----:B-1----:R-:W-:-:S07]  /*1fc0*/  F2FP.F16.F32.PACK_AB R9, R139, R138 ;  /* 0x0000008a8b09723e */ /* 0x002fce00000000ff */
[----:B------:R-:W1:Y:S01]  /*1fd0*/  MUFU.EX2 R144, R144 ;  /* 0x0000009000907308 */ /* 0x000e620000000800 */
[----:B--2---:R-:W-:Y:S01]  /*1fe0*/  F2FP.F16.F32.PACK_AB R11, R142, R143 ;  /* 0x0000008f8e0b723e */ /* 0x004fe200000000ff */
        /* <DEDUP_REMOVED lines=78> */
[----:B------:R-:W2:Y:S04]  /*24d0*/  LDS R141, [R155+0x30200] ;  /* 0x030200009b8d7984 */ /* 0x000ea80000000800 */
[----:B------:R-:W3:Y:S01]  /*24e0*/  LDS R140, [R155+0x30220] ;  /* 0x030220009b8c7984 */ /* 0x000ee20000000800 */
[----:B------:R-:W-:Y:S06]  /*24f0*/  BAR.SYNC.DEFER_BLOCKING 0x9, 0x180 ;  /* 0x0246000000007b1d */ /* 0x000fec0000010000 */
[----:B------:R4:W-:Y:S01]  /*2500*/  STSM.16.M88.4 [R14+0x30400], R8 ;  /* 0x030400080e007844 */ /* 0x0009e20000000200 */
[--C-:B--2---:R-:W-:Y:S01]  /*2510*/  FADD.FTZ R150, R125, -R141.reuse ;  /* 0x8000008d7d967221 */ /* 0x104fe20000010000 */
[----:B------:R-:W-:-:S03]  /*2520*/  FADD.FTZ R125, R132, -R141 ;  /* 0x8000008d847d7221 */ /* 0x000fc60000010000 */
[----:B------:R-:W-:Y:S01]  /*2530*/  FMUL.FTZ R137, R137, R150 ;  /* 0x0000009689897220 */ /* 0x000fe20000410000 */
[----:B----4-:R-:W-:Y:S01]  /*2540*/  FSEL R8, R149, -INF , P4 ;  /* 0xff80000095087808 */ /* 0x010fe20002000000 */
[--C-:B------:R-:W-:Y:S01]  /*2550*/  FFMA.FTZ R10, R148, UR7, -R21.reuse ;  /* 0x00000007940a7c23 */ /* 0x100fe20008010815 */
[----:B------:R-:W-:Y:S01]  /*2560*/  FSEL R11, R146, -INF , P1 ;  /* 0xff800000920b7808 */ /* 0x000fe20000800000 */
[--C-:B------:R-:W-:Y:S01]  /*2570*/  FFMA.FTZ R146, R145, UR7, -R20.reuse ;  /* 0x0000000791927c23 */ /* 0x100fe20008010814 */
[--C-:B------:R-:W-:Y:S01]  /*2580*/  FFMA.FTZ R145, R151, UR7, -R20.reuse ;  /* 0x0000000797917c23 */ /* 0x100fe20008010814 */
[----:B------:R-:W-:Y:S01]  /*2590*/  FFMA.FTZ R21, R8, UR7, -R21 ;  /* 0x0000000708157c23 */ /* 0x000fe20008010815 */
[----:B------:R-:W2:Y:S01]  /*25a0*/  MUFU.EX2 R9, R154 ;  /* 0x0000009a00097308 */ /* 0x000ea20000000800 */
[--C-:B------:R-:W-:Y:S01]  /*25b0*/  FFMA.FTZ R8, R11, UR7, -R20.reuse ;  /* 0x000000070b087c23 */ /* 0x100fe20008010814 */
[----:B------:R-:W-:Y:S01]  /*25c0*/  FFMA.FTZ R11, R147, UR7, -R20 ;  /* 0x00000007930b7c23 */ /* 0x000fe20008010814 */
[--C-:B------:R-:W-:Y:S01]  /*25d0*/  FADD.FTZ R149, R124, -R141.reuse ;  /* 0x8000008d7c957221 */ /* 0x100fe20000010000 */
[--C-:B------:R-:W-:Y:S01]  /*25e0*/  FADD.FTZ R148, R121, -R141.reuse ;  /* 0x8000008d79947221 */ /* 0x100fe20000010000 */
[--C-:B------:R-:W-:Y:S01]  /*25f0*/  FADD.FTZ R124, R133, -R141.reuse ;  /* 0x8000008d857c7221 */ /* 0x100fe20000010000 */
[--C-:B------:R-:W-:Y:S01]  /*2600*/  FADD.FTZ R121, R128, -R141.reuse ;  /* 0x8000008d80797221 */ /* 0x100fe20000010000 */
[--C-:B---3--:R-:W-:Y:S01]  /*2610*/  FADD.FTZ R133, R122, -R140.reuse ;  /* 0x8000008c7a857221 */ /* 0x108fe20000010000 */
[----:B------:R-:W3:Y:S01]  /*2620*/  MUFU.EX2 R10, R10 ;  /* 0x0000000a000a7308 */ /* 0x000ee20000000800 */
[--C-:B------:R-:W-:Y:S01]  /*2630*/  FADD.FTZ R147, R120, -R141.reuse ;  /* 0x8000008d78937221 */ /* 0x100fe20000010000 */
[--C-:B------:R-:W-:Y:S01]  /*2640*/  FADD.FTZ R122, R123, -R140.reuse ;  /* 0x8000008c7b7a7221 */ /* 0x100fe20000010000 */
[--C-:B------:R-:W-:Y:S01]  /*2650*/  FADD.FTZ R128, R126, -R140.reuse ;  /* 0x8000008c7e807221 */ /* 0x100fe20000010000 */
[----:B------:R-:W-:Y:S01]  /*2660*/  FADD.FTZ R120, R129, -R141 ;  /* 0x8000008d81787221 */ /* 0x000fe20000010000 */
[--C-:B------:R-:W-:Y:S01]  /*2670*/  FADD.FTZ R123, R127, -R140.reuse ;  /* 0x8000008c7f7b7221 */ /* 0x100fe20000010000 */
[--C-:B------:R-:W-:Y:S01]  /*2680*/  FADD.FTZ R126, R131, -R140.reuse ;  /* 0x8000008c837e7221 */ /* 0x100fe20000010000 */
[----:B------:R-:W-:Y:S01]  /*2690*/  FMUL.FTZ R143, R143, R128 ;  /* 0x000000808f8f7220 */ /* 0x000fe20000410000 */
[----:B------:R-:W4:Y:S01]  /*26a0*/  MUFU.EX2 R21, R21 ;  /* 0x0000001500157308 */ /* 0x000f220000000800 */
[----:B------:R-:W-:Y:S01]  /*26b0*/  FMUL.FTZ R139, R139, R122 ;  /* 0x0000007a8b8b7220 */ /* 0x000fe20000410000 */
[----:B------:R-:W-:Y:S01]  /*26c0*/  FMUL.FTZ R142, R142, R123 ;  /* 0x0000007b8e8e7220 */ /* 0x000fe20000410000 */
[----:B-1----:R-:W-:Y:S01]  /*26d0*/  FMUL.FTZ R128, R144, R121 ;  /* 0x0000007990807220 */ /* 0x002fe20000410000 */
[C---:B--2---:R-:W-:Y:S01]  /*26e0*/  FMUL.FTZ R131, R9.reuse, R120 ;  /* 0x0000007809837220 */ /* 0x044fe20000410000 */
[----:B------:R-:W-:Y:S01]  /*26f0*/  F2FP.F16.F32.PACK_AB R120, R9, R144 ;  /* 0x000000900978723e */ /* 0x000fe200000000ff */
[--C-:B------:R-:W-:Y:S01]  /*2700*/  FADD.FTZ R127, R130, -R140.reuse ;  /* 0x8000008c827f7221 */ /* 0x100fe20000010000 */
[--C-:B------:R-:W-:Y:S01]  /*2710*/  FADD.FTZ R129, R134, -R140.reuse ;  /* 0x8000008c86817221 */ /* 0x100fe20000010000 */
[----:B------:R-:W1:Y:S01]  /*2720*/  MUFU.EX2 R8, R8 ;  /* 0x0000000800087308 */ /* 0x000e620000000800 */
[----:B------:R-:W-:Y:S01]  /*2730*/  FADD.FTZ R140, R135, -R140 ;  /* 0x8000008c878c7221 */ /* 0x000fe20000010000 */
[----:B------:R-:W-:Y:S01]  /*2740*/  FMUL.FTZ R22, R22, R147 ;  /* 0x0000009316167220 */ /* 0x000fe20000410000 */
[----:B------:R-:W-:Y:S01]  /*2750*/  FMUL.FTZ R23, R23, R148 ;  /* 0x0000009417177220 */ /* 0x000fe20000410000 */
[----:B------:R-:W-:Y:S01]  /*2760*/  FMUL.FTZ R136, R136, R149 ;  /* 0x0000009588887220 */ /* 0x000fe20000410000 */
[----:B------:R-:W-:Y:S01]  /*2770*/  FMUL.FTZ R138, R138, R133 ;  /* 0x000000858a8a7220 */ /* 0x000fe20000410000 */
[----:B---3--:R-:W-:Y:S01]  /*2780*/  FMUL.FTZ R125, R10, R125 ;  /* 0x0000007d0a7d7220 */ /* 0x008fe20000410000 */
[----:B------:R-:W-:Y:S01]  /*2790*/  UMOV UR7, 0x80000020 ;  /* 0x8000002000077882 */ /* 0x000fe20000000000 */
[----:B------:R-:W2:Y:S01]  /*27a0*/  MUFU.EX2 R11, R11 ;  /* 0x0000000b000b7308 */ /* 0x000ea20000000800 */
[C---:B----4-:R-:W-:Y:S01]  /*27b0*/  F2FP.F16.F32.PACK_AB R122, R21.reuse, R10 ;  /* 0x0000000a157a723e */ /* 0x050fe200000000ff */
[----:B------:R-:W-:Y:S01]  /*27c0*/  FMUL.FTZ R124, R21, R124 ;  /* 0x0000007c157c7220 */ /* 0x000fe20000410000 */
[----:B------:R-:W-:-:S02]  /*27d0*/  F2FP.F16.F32.PACK_AB R10, R137, R136 ;  /* 0x00000088890a723e */ /* 0x000fc400000000ff */
[----:B------:R-:W-:-:S03]  /*27e0*/  F2FP.F16.F32.PACK_AB R9, R139, R138 ;  /* 0x0000008a8b09723e */ /* 0x000fc600000000ff */
[----:B------:R-:W3:Y:S01]  /*27f0*/  MUFU.EX2 R20, R146 ;  /* 0x0000009200147308 */ /* 0x000ee20000000800 */
[----:B-1----:R-:W-:-:S07]  /*2800*/  FMUL.FTZ R21, R8, R127 ;  /* 0x0000007f08157220 */ /* 0x002fce0000410000 */
[----:B------:R-:W1:Y:S01]  /*2810*/  MUFU.EX2 R145, R145 ;  /* 0x0000009100917308 */ /* 0x000e620000000800 */
[C---:B--2---:R-:W-:Y:S01]  /*2820*/  F2FP.F16.F32.PACK_AB R121, R11.reuse, R8 ;  /* 0x000000080b79723e */ /* 0x044fe200000000ff */
[----:B------:R-:W-:Y:S01]  /*2830*/  FMUL.FTZ R126, R11, R126 ;  /* 0x0000007e0b7e7220 */ /* 0x000fe20000410000 */
[----:B------:R-:W-:Y:S02]  /*2840*/  F2FP.F16.F32.PACK_AB R8, R23, R22 ;  /* 0x000000161708723e */ /* 0x000fe400000000ff */
[----:B------:R-:W-:Y:S02]  /*2850*/  F2FP.F16.F32.PACK_AB R11, R142, R143 ;  /* 0x0000008f8e0b723e */ /* 0x000fe400000000ff */
[----:B------:R-:W-:Y:S01]  /*2860*/  F2FP.F16.F32.PACK_AB R22, R124, R125 ;  /* 0x0000007d7c16723e */ /* 0x000fe200000000ff */
[----:B---3--:R-:W-:Y:S01]  /*2870*/  FMUL.FTZ R129, R20, R129 ;  /* 0x0000008114817220 */ /* 0x008fe20000410000 */
[----:B------:R-:W-:Y:S02]  /*2880*/  F2FP.F16.F32.PACK_AB R21, R126, R21 ;  /* 0x000000157e15723e */ /* 0x000fe400000000ff */
[C---:B-1----:R-:W-:Y:S01]  /*2890*/  F2FP.F16.F32.PACK_AB R123, R145.reuse, R20 ;  /* 0x00000014917b723e */ /* 0x042fe200000000ff */
[----:B------:R-:W-:Y:S01]  /*28a0*/  FMUL.FTZ R140, R145, R140 ;  /* 0x0000008c918c7220 */ /* 0x000fe20000410000 */
[----:B------:R-:W-:-:S03]  /*28b0*/  F2FP.F16.F32.PACK_AB R20, R131, R128 ;  /* 0x000000808314723e */ /* 0x000fc600000000ff */
[----:B------:R1:W-:Y:S01]  /*28c0*/  STSM.16.M88.4 [R15], R120 ;  /* 0x000000780f007844 */ /* 0x0003e20000000200 */
[----:B------:R-:W-:Y:S01]  /*28d0*/  F2FP.F16.F32.PACK_AB R23, R140, R129 ;  /* 0x000000818c17723e */ /* 0x000fe200000000ff */
[----:B------:R-:W-:Y:S01]  /*28e0*/  @!PT LDS RZ, [RZ] ;  /* 0x00000000fffff984 */ /* 0x000fe20000000800 */
[----:B------:R-:W-:Y:S01]  /*28f0*/  @!PT LDS RZ, [RZ] ;  /* 0x00000000fffff984 */ /* 0x000fe20000000800 */
[----:B------:R-:W-:Y:S01]  /*2900*/  @!PT LDS RZ, [RZ] ;  /* 0x00000000fffff984 */ /* 0x000fe20000000800 */
[----:B------:R-:W-:Y:S01]  /*2910*/  @!PT LDS RZ, [RZ] ;  /* 0x00000000fffff984 */ /* 0x000fe20000000800 */
[----:B------:R2:W-:Y:S06]  /*2920*/  MEMBAR.ALL.CTA ;  /* 0x0000000000007992 */ /* 0x0005ec0000008000 */
[----:B--2---:R-:W2:Y:S02]  /*2930*/  FENCE.VIEW.ASYNC.S ;  /* 0x00000000000073c6 */ /* 0x004ea40000000000 */
        /* <DEDUP_REMOVED lines=83> */
.L_x_3816:
        /* <DEDUP_REMOVED lines=60> */
.L_x_3817:
        /* <DEDUP_REMOVED lines=12> */
.L_x_3807:
        /* <DEDUP_REMOVED lines=55> */
[----:B--2---:R-:W-:Y:S02]  /*3660*/  IMAD.U32 R4, RZ, RZ, UR4 ;  /* 0x00000004ff047e24 */ /* 0x004fe4000f8e00ff */
[----:B------:R-:W-:Y:S01]  /*3670*/  IMAD.U32 R5, RZ, RZ, UR5 ;  /* 0x00000005ff057e24 */ /* 0x000fe2000f8e00ff */
[----:B------:R-:W2:Y:S01]  /*3680*/  LDC.64 R14, c[0x4][R14] ;  /* 0x010000000e0e7b82 */ /* 0x000ea20000000a00 */
        /* <DEDUP_REMOVED lines=9> */
[----:B--2---:R-:W-:Y:S05]  /*3720*/  CALL.ABS.NOINC R14 ;  /* 0x000000000e007343 */ /* 0x004fea0003c00000 */
.L_x_3819:
[----:B------:R-:W-:-:S06]  /*3730*/  UIADD3 UR4, UR37, 0x9000, URZ ;  /* 0x0000900025047890 */ /* 0x000fcc000fffe03f */
[----:B------:R-:W-:-:S05]  /*3740*/  IMAD.U32 R16, RZ, RZ, UR4 ;  /* 0x00000004ff107e24 */ /* 0x000fca000f8e00ff */
[----:B------:R-:W-:-:S13]  /*3750*/  LOP3.LUT P0, RZ, R16, 0x3ff, RZ, 0xc0, !PT ;  /* 0x000003ff10ff7812 */ /* 0x000fda000780c0ff */
[----:B------:R-:W-:Y:S05]  /*3760*/  @!P0 BRA `(.L_x_3820) ;  /* 0x0000000000408947 */ /* 0x000fea0003800000 */
        /* <DEDUP_REMOVED lines=16> */
.L_x_3820:
        /* <DEDUP_REMOVED lines=18> */
.L_x_3821:
        /* <DEDUP_REMOVED lines=18> */
.L_x_3822:
[----:B------:R-:W2:Y:S01]  /*3ab0*/  S2R R0, SR_TID.X ;  /* 0x0000000000007919 */ /* 0x000ea20000002100 */
[----:B------:R-:W-:Y:S01]  /*3ac0*/  IMAD.SHL.U32 R3, R152, 0x10, RZ ;  /* 0x0000001098037824 */ /* 0x000fe200078e00ff */
[----:B------:R-:W-:Y:S05]  /*3ad0*/  WARPSYNC.ALL ;  /* 0x0000000000007948 */ /* 0x000fea0003800000 */
[----:B------:R-:W-:Y:S01]  /*3ae0*/  BAR.SYNC.DEFER_BLOCKING 0x1, 0x180 ;  /* 0x0046000000007b1d */ /* 0x000fe20000010000 */
        /* <DEDUP_REMOVED lines=18> */
[----:B------:R-:W-:Y:S02]  /*3c10*/  LOP3.LUT R2, R0, 0x1c0, RZ, 0xc0, !PT ;  /* 0x000001c000027812 */ /* 0x000fe400078ec0ff */
[CC--:B------:R-:W-:Y:S02]  /*3c20*/  LEA.HI R5, R7.reuse, R4.reuse, RZ, 0x7 ;  /* 0x0000000407057211 */ /* 0x0c0fe400078f38ff */
[----:B------:R-:W-:Y:S02]  /*3c30*/  LEA.HI R0, R7, R4, RZ, 0x3 ;  /* 0x0000000407007211 */ /* 0x000fe400078f18ff */
[----:B------:R-:W-:Y:S02]  /*3c40*/  LOP3.LUT R3, R2, 0x30, R3, 0xf8, !PT ;  /* 0x0000003002037812 */ /* 0x000fe400078ef803 */
[----:B------:R-:W-:-:S02]  /*3c50*/  SHF.R.S32.HI R6, RZ, 0x7, R5 ;  /* 0x00000007ff067819 */ /* 0x000fc40000011405 */
[----:B------:R-:W-:Y:S02]  /*3c60*/  SHF.R.U32.HI R5, RZ, 0x3, R2 ;  /* 0x00000003ff057819 */ /* 0x000fe40000011602 */
[----:B------:R-:W-:Y:S01]  /*3c70*/  LOP3.LUT R0, R3, 0x8, R0, 0xf8, !PT ;  /* 0x0000000803007812 */ /* 0x000fe200078ef800 */
[----:B------:R-:W-:Y:S01]  /*3c80*/  IMAD R153, R6, 0xc, R153 ;  /* 0x0000000c06997824 */ /* 0x000fe200078e0299 */
[----:B------:R-:W-:Y:S02]  /*3c90*/  LEA.HI R4, R7, R4, RZ, 0x5 ;  /* 0x0000000407047211 */ /* 0x000fe400078f28ff */
[----:B------:R-:W-:Y:S02]  /*3ca0*/  LOP3.LUT R0, R0, R5, RZ, 0x3c, !PT ;  /* 0x0000000500007212 */ /* 0x000fe400078e3cff */
[----:B------:R-:W-:Y:S02]  /*3cb0*/  SHF.R.S32.HI R2, RZ, 0x5, R4 ;  /* 0x00000005ff027819 */ /* 0x000fe40000011404 */
[----:B------:R-:W-:Y:S01]  /*3cc0*/  F2FP.F16.F32.PACK_AB R50, R53, R52 ;  /* 0x000000343532723e */ /* 0x000fe200000000ff */
[----:B------:R-:W-:Y:S01]  /*3cd0*/  IMAD.U32 R0, R153, 0x200, R0 ;  /* 0x0000020099007824 */ /* 0x000fe200078e0000 */
[----:B------:R-:W-:-:S02]  /*3ce0*/  F2FP.F16.F32.PACK_AB R51, R55, R54 ;  /* 0x000000363733723e */ /* 0x000fc400000000ff */
[----:B------:R-:W-:Y:S01]  /*3cf0*/  F2FP.F16.F32.PACK_AB R57, R59, R58 ;  /* 0x0000003a3b39723e */ /* 0x000fe200000000ff */
[----:B------:R-:W2:Y:S01]  /*3d00*/  SHFL.IDX PT, R2, R2, RZ, 0x1f ;  /* 0x00001fff02027589 */ /* 0x000ea200000e0000 */
        /* <DEDUP_REMOVED lines=32> */
[----:B------:R-:W-:Y:S02]  /*3f10*/  F2FP.F16.F32.PACK_AB R99, R103, R102 ;  /* 0x000000666763723e */ /* 0x000fe400000000ff */
        /* <DEDUP_REMOVED lines=9> */
[----:B--2---:R-:W-:-:S03]  /*3fb0*/  ISETP.NE.AND P0, PT, R2, 0xb, PT ;  /* 0x0000000b0200780c */ /* 0x004fc60003f05270 */
[----:B------:R3:W-:Y:S01]  /*3fc0*/  STSM.16.MT88.4 [R0+0x2800], R112 ;  /* 0x0028007000007844 */ /* 0x0007e20000004200 */
[----:B------:R-:W-:Y:S01]  /*3fd0*/  @!PT LDS RZ, [RZ] ;  /* 0x00000000fffff984 */ /* 0x000fe20000000800 */
[----:B------:R-:W-:Y:S01]  /*3fe0*/  @!PT LDS RZ, [RZ] ;  /* 0x00000000fffff984 */ /* 0x000fe20000000800 */
[----:B------:R-:W-:Y:S01]  /*3ff0*/  @!PT LDS RZ, [RZ] ;  /* 0x00000000fffff984 */ /* 0x000fe20000000800 */
[----:B------:R2:W-:Y:S06]  /*4000*/  MEMBAR.ALL.CTA ;  /* 0x0000000000007992 */ /* 0x0005ec0000008000 */
[----:B--2---:R-:W2:Y:S02]  /*4010*/  FENCE.VIEW.ASYNC.S ;  /* 0x00000000000073c6 */ /* 0x004ea40000000000 */
[----:B--2---:R-:W-:Y:S06]  /*4020*/  BAR.ARV 0x1, 0x1a0 ;  /* 0x0046800000007b1d */ /* 0x004fec0000002000 */
[----:B------:R-:W-:Y:S05]  /*4030*/  @P0 BRA `(.L_x_3823) ;  /* 0x0000000000b00947 */ /* 0x000fea0003800000 */
[----:B------:R-:W-:Y:S01]  /*4040*/  BAR.SYNC.DEFER_BLOCKING 0x1, 0x1a0 ;  /* 0x0046800000007b1d */ /* 0x000fe20000010000 */
[----:B------:R-:W-:-:S05]  /*4050*/  ELECT P0, URZ, PT ;  /* 0x00000000003f782f */ /* 0x000fca0003800000 */
[----:B------:R-:W-:Y:S08]  /*4060*/  BSSY B0, `(.L_x_3823) ;  /* 0x0000029000007945 */ /* 0x000ff00003800000 */
[----:B------:R-:W-:Y:S05]  /*4070*/  @!P0 BRA `(.L_x_3824) ;  /* 0x00000000009c8947 */ /* 0x000fea0003800000 */
[----:B------:R-:W2:Y:S01]  /*4080*/  S2UR UR10, SR_CTAID.X ;  /* 0x00000000000a79c3 */ /* 0x000ea20000002500 */
[----:B------:R-:W-:Y:S01]  /*4090*/  ULDC.64 UR6, c[0x0][0x198] ;  /* 0x0000660000067ab9 */ /* 0x000fe20000000a00 */
[----:B------:R-:W-:Y:S02]  /*40a0*/  UIADD3 UR8, UR37, 0x9000, URZ ;  /* 0x0000900025087890 */ /* 0x000fe4000fffe03f */
[----:B------:R-:W-:Y:S02]  /*40b0*/  UIADD3 UR4, UP0, UR6, 0x770, URZ ;  /* 0x0000077006047890 */ /* 0x000fe4000ff1e03f */
[----:B------:R-:W-:Y:S02]  /*40c0*/  UIADD3 UR40, UR37, 0xc000, URZ ;  /* 0x0000c00025287890 */ /* 0x000fe4000fffe03f */
[----:B------:R-:W4:Y:S01]  /*40d0*/  S2UR UR11, SR_CTAID.Y ;  /* 0x00000000000b79c3 */ /* 0x000f220000002600 */
[----:B------:R-:W-:Y:S02]  /*40e0*/  UIADD3.X UR5, URZ, UR7, URZ, UP0, !UPT ;  /* 0x000000073f057290 */ /* 0x000fe400087fe43f */
[----:B------:R-:W-:-:S02]  /*40f0*/  UIADD3 UR6, UP0, UR6, 0x670, URZ ;  /* 0x0000067006067890 */ /* 0x000fc4000ff1e03f */
[----:B------:R-:W-:Y:S02]  /*4100*/  UIADD3 UR32, UR37, 0xf000, URZ ;  /* 0x0000f00025207890 */ /* 0x000fe4000fffe03f */
[----:B------:R-:W-:Y:S01]  /*4110*/  UIADD3.X UR7, URZ, UR7, URZ, UP0, !UPT ;  /* 0x000000073f077290 */ /* 0x000fe200087fe43f */
[----:B------:R-:W5:Y:S01]  /*4120*/  S2UR UR12, SR_CTAID.Z ;  /* 0x00000000000c79c3 */ /* 0x000f620000002700 */
[----:B------:R-:W-:Y:S02]  /*4130*/  UIADD3 UR24, UR37, 0x3000, URZ ;  /* 0x0000300025187890 */ /* 0x000fe4000fffe03f */
[----:B------:R-:W-:Y:S01]  /*4140*/  UIADD3 UR16, UR37, 0x6000, URZ ;  /* 0x0000600025107890 */ /* 0x000fe2000fffe03f */
[----:B------:R-:W-:Y:S01]  /*4150*/  UMOV UR9, URZ ;  /* 0x0000003f00097c82 */ /* 0x000fe20008000000 */
[----:B------:R-:W-:Y:S01]  /*4160*/  UMOV UR41, 0x40 ;  /* 0x0000004000297882 */ /* 0x000fe20000000000 */
[----:B------:R-:W-:Y:S01]  /*4170*/  UMOV UR33, 0x80 ;  /* 0x0000008000217882 */ /* 0x000fe20000000000 */
[----:B--2---:R-:W-:Y:S01]  /*4180*/  UIMAD UR10, UR10, 0x60, URZ ;  /* 0x000000600a0a78a4 */ /* 0x004fe2000f8e023f */
[----:B------:R-:W-:Y:S01]  /*4190*/  UMOV UR25, 0x40 ;  /* 0x0000004000197882 */ /* 0x000fe20000000000 */
[----:B------:R-:W-:-:S05]  /*41a0*/  UMOV UR17, 0x80 ;  /* 0x0000008000117882 */ /* 0x000fca0000000000 */
[----:B------:R-:W-:Y:S01]  /*41b0*/  UMOV UR42, UR10 ;  /* 0x0000000a002a7c82 */ /* 0x000fe20008000000 */
[----:B----4-:R-:W-:Y:S01]  /*41c0*/  UMOV UR43, UR11 ;  /* 0x0000000b002b7c82 */ /* 0x010fe20008000000 */
[----:B------:R-:W-:Y:S01]  /*41d0*/  UMOV UR35, UR11 ;  /* 0x0000000b00237c82 */ /* 0x000fe20008000000 */
[----:B------:R-:W-:Y:S01]  /*41e0*/  UMOV UR34, UR10 ;  /* 0x0000000a00227c82 */ /* 0x000fe20008000000 */
[----:B------:R-:W-:Y:S01]  /*41f0*/  UMOV UR27, UR11 ;  /* 0x0000000b001b7c82 */ /* 0x000fe20008000000 */
[----:B------:R-:W-:Y:S01]  /*4200*/  UMOV UR26, UR10 ;  /* 0x0000000a001a7c82 */ /* 0x000fe20008000000 */
[----:B------:R-:W-:Y:S01]  /*4210*/  UMOV UR19, UR11 ;  /* 0x0000000b00137c82 */ /* 0x000fe20008000000 */
[----:B------:R-:W-:Y:S01]  /*4220*/  UMOV UR18, UR10 ;  /* 0x0000000a00127c82 */ /* 0x000fe20008000000 */
[----:B-----5:R-:W-:Y:S01]  /*4230*/  UMOV UR44, UR12 ;  /* 0x0000000c002c7c82 */ /* 0x020fe20008000000 */
[----:B------:R2:W-:Y:S01]  /*4240*/  UTMASTG.4D [UR8], [UR4] ;  /* 0x00000008040073b5 */ /* 0x0005e20008018000 */
[----:B------:R-:W-:Y:S01]  /*4250*/  UMOV UR36, UR12 ;  /* 0x0000000c00247c82 */ /* 0x000fe20008000000 */
[----:B------:R-:W-:Y:S01]  /*4260*/  UMOV UR28, UR12 ;  /* 0x0000000c001c7c82 */ /* 0x000fe20008000000 */
[----:B------:R-:W-:Y:S01]  /*4270*/  UMOV UR20, UR12 ;  /* 0x0000000c00147c82 */ /* 0x000fe20008000000 */
[----:B------:R4:W-:Y:S01]  /*4280*/  UTMASTG.4D [UR40], [UR4] ;  /* 0x00000028040073b5 */ /* 0x0009e20008018000 */
[----:B------:R4:W-:Y:S01]  /*4290*/  UTMASTG.4D [UR32], [UR4] ;  /* 0x00000020040073b5 */ /* 0x0009e20008018000 */
[----:B--2---:R-:W-:-:S02]  /*42a0*/  UMOV UR8, UR37 ;  /* 0x0000002500087c82 */ /* 0x004fc40008000000 */
[----:B------:R4:W-:Y:S01]  /*42b0*/  UTMASTG.4D [UR8], [UR6] ;  /* 0x00000008060073b5 */ /* 0x0009e20008018000 */
[----:B------:R4:W-:Y:S01]  /*42c0*/  UTMASTG.4D [UR24], [UR6] ;  /* 0x00000018060073b5 */ /* 0x0009e20008018000 */
[----:B------:R4:W-:Y:S02]  /*42d0*/  UTMASTG.4D [UR16], [UR6] ;  /* 0x00000010060073b5 */ /* 0x0009e40008018000 */
[----:B----4-:R0:W-:Y:S02]  /*42e0*/  UTMACMDFLUSH ;  /* 0x00000000000079b7 */ /* 0x0101e40000000000 */
.L_x_3824:
[----:B------:R-:W-:Y:S05]  /*42f0*/  BSYNC B0 ;  /* 0x0000000000007941 */ /* 0x000fea0003800000 */
.L_x_3823:
[----:B------:R-:W-:-:S04]  /*4300*/  DEPBAR.LE SB0, 0x0 ;  /* 0x000080000000791a */ /* 0x000fc80000000000 */
[----:B------:R-:W-:Y:S05]  /*4310*/  EXIT ;  /* 0x000000000000794d */ /* 0x000fea0003800000 */
.L_x_3798:
        /* <DEDUP_REMOVED lines=55> */
.L_x_3847:
        /* <DEDUP_REMOVED lines=23> */
.L_x_3828:
[----:B------:R-:W-:Y:S05]  /*4800*/  BSYNC B0 ;  /* 0x0000000000007941 */ /* 0x000fea0003800000 */
.L_x_3827:
        /* <DEDUP_REMOVED lines=12> */
.L_x_3830:
[----:B------:R-:W-:Y:S05]  /*48d0*/  BSYNC B0 ;  /* 0x0000000000007941 */ /* 0x000fea0003800000 */
.L_x_3829:
        /* <DEDUP_REMOVED lines=13> */
.L_x_3832:
[----:B------:R-:W-:Y:S05]  /*49b0*/  BSYNC B0 ;  /* 0x0000000000007941 */ /* 0x000fea0003800000 */
.L_x_3831:
[----:B------:R-:W-:Y:S06]  /*49c0*/  BAR.ARV 0xa, 0xa0 ;  /* 0x0282800000007b1d */ /* 0x000fec0000002000 */
[----:B------:R-:W-:Y:S04]  /*49d0*/  BSSY B0, `(.L_x_3833) ;  /* 0x0000003000007945 */ /* 0x000fe80003800000 */
[----:B------:R-:W-:Y:S05]  /*49e0*/  @!P0 BRA `(.L_x_3834) ;  /* 0x0000000000048947 */ /* 0x000fea0003800000 */
[----:B------:R-:W-:-:S04]  /*49f0*/  DEPBAR.LE SB0, 0x1 ;  /* 0x000080400000791a */ /* 0x000fc80000000000 */
.L_x_3834:
[----:B------:R-:W-:Y:S05]  /*4a00*/  BSYNC B0 ;  /* 0x0000000000007941 */ /* 0x000fea0003800000 */
.L_x_3833:
[----:B------:R-:W-:Y:S06]  /*4a10*/  BAR.ARV 0xb, 0xa0 ;  /* 0x02c2800000007b1d */ /* 0x000fec0000002000 */
[----:B------:R-:W-:Y:S04]  /*4a20*/  BSSY B0, `(.L_x_3835) ;  /* 0x0000003000007945 */ /* 0x000fe80003800000 */
[----:B------:R-:W-:Y:S05]  /*4a30*/  @!P0 BRA `(.L_x_3836) ;  /* 0x0000000000048947 */ /* 0x000fea0003800000 */
[----:B------:R-:W-:-:S04]  /*4a40*/  DEPBAR.LE SB0, 0x0 ;  /* 0x000080000000791a */ /* 0x000fc80000000000 */
.L_x_3836:
[----:B------:R-:W-:Y:S05]  /*4a50*/  BSYNC B0 ;  /* 0x0000000000007941 */ /* 0x000fea0003800000 */
.L_x_3835:
        /* <DEDUP_REMOVED lines=13> */
.L_x_3838:
[----:B------:R-:W-:Y:S05]  /*4b30*/  BSYNC B0 ;  /* 0x0000000000007941 */ /* 0x000fea0003800000 */
.L_x_3837:
        /* <DEDUP_REMOVED lines=12> */
.L_x_3840:
[----:B------:R-:W-:Y:S05]  /*4c00*/  BSYNC B0 ;  /* 0x0000000000007941 */ /* 0x000fea0003800000 */
.L_x_3839:
        /* <DEDUP_REMOVED lines=13> */
.L_x_3842:
[----:B------:R-:W-:Y:S05]  /*4ce0*/  BSYNC B0 ;  /* 0x0000000000007941 */ /* 0x000fea0003800000 */
.L_x_3841:
[----:B------:R-:W-:Y:S06]  /*4cf0*/  BAR.ARV 0xa, 0xa0 ;  /* 0x0282800000007b1d */ /* 0x000fec0000002000 */
[----:B------:R-:W-:Y:S04]  /*4d00*/  BSSY B0, `(.L_x_3843) ;  /* 0x0000003000007945 */ /* 0x000fe80003800000 */
[----:B------:R-:W-:Y:S05]  /*4d10*/  @!P0 BRA `(.L_x_3844) ;  /* 0x0000000000048947 */ /* 0x000fea0003800000 */
[----:B------:R-:W-:-:S04]  /*4d20*/  DEPBAR.LE SB0, 0x1 ;  /* 0x000080400000791a */ /* 0x000fc80000000000 */
.L_x_3844:
[----:B------:R-:W-:Y:S05]  /*4d30*/  BSYNC B0 ;  /* 0x0000000000007941 */ /* 0x000fea0003800000 */
.L_x_3843:
[----:B------:R-:W-:Y:S01]  /*4d40*/  VIADD R0, R0, 0xfffffffe ;  /* 0xfffffffe00007836 */ /* 0x000fe20000000000 */
[----:B------:R-:W-:Y:S06]  /*4d50*/  BAR.ARV 0xb, 0xa0 ;  /* 0x02c2800000007b1d */ /* 0x000fec0000002000 */
[----:B------:R-:W-:Y:S01]  /*4d60*/  BSSY B0, `(.L_x_3845) ;  /* 0x0000004000007945 */ /* 0x000fe20003800000 */
[----:B------:R-:W-:-:S03]  /*4d70*/  ISETP.NE.AND P1, PT, R0, RZ, PT ;  /* 0x000000ff0000720c */ /* 0x000fc60003f25270 */
[----:B------:R-:W-:Y:S10]  /*4d80*/  @!P0 BRA `(.L_x_3846) ;  /* 0x0000000000048947 */ /* 0x000ff40003800000 */
[----:B------:R-:W-:-:S04]  /*4d90*/  DEPBAR.LE SB0, 0x0 ;  /* 0x000080000000791a */ /* 0x000fc80000000000 */
.L_x_3846:
[----:B------:R-:W-:Y:S05]  /*4da0*/  BSYNC B0 ;  /* 0x0000000000007941 */ /* 0x000fea0003800000 */
.L_x_3845:
[----:B------:R-:W-:Y:S06]  /*4db0*/  BAR.ARV 0xc, 0xa0 ;  /* 0x0302800000007b1d */ /* 0x000fec0000002000 */
[----:B------:R-:W-:Y:S02]  /*4dc0*/  UIADD3 UR5, UR5, 0x2, URZ ;  /* 0x0000000205057890 */ /* 0x000fe4000fffe03f */
[----:B------:R-:W-:Y:S01]  /*4dd0*/  UIADD3 UR4, UR4, 0x1, URZ ;  /* 0x0000000104047890 */ /* 0x000fe2000fffe03f */
[----:B------:R-:W-:Y:S11]  /*4de0*/  @P1 BRA `(.L_x_3847) ;  /* 0xfffffff800281947 */ /* 0x000ff6000383ffff */
[----:B------:R-:W-:-:S12]  /*4df0*/  UIADD3 UR4, UR9, 0x6000, URZ ;  /* 0x0000600009047890 */ /* 0x000fd8000fffe03f */
.L_x_3826:
        /* <DEDUP_REMOVED lines=19> */
.L_x_3849:
[----:B------:R-:W-:Y:S05]  /*4f30*/  BSYNC B0 ;  /* 0x0000000000007941 */ /* 0x000fea0003800000 */
.L_x_3848:
        /* <DEDUP_REMOVED lines=18> */
.L_x_3851:
[----:B------:R-:W-:Y:S05]  /*5060*/  BSYNC B0 ;  /* 0x0000000000007941 */ /* 0x000fea0003800000 */
.L_x_3850:
        /* <DEDUP_REMOVED lines=19> */
.L_x_3853:
[----:B------:R-:W-:Y:S05]  /*51a0*/  BSYNC B0 ;  /* 0x0000000000007941 */ /* 0x000fea0003800000 */
.L_x_3852:
[----:B------:R-:W-:Y:S06]  /*51b0*/  BAR.ARV 0xa, 0xa0 ;  /* 0x0282800000007b1d */ /* 0x000fec0000002000 */
[----:B------:R-:W-:Y:S04]  /*51c0*/  BSSY B0, `(.L_x_3854) ;  /* 0x0000003000007945 */ /* 0x000fe80003800000 */
[----:B------:R-:W-:Y:S05]  /*51d0*/  @!P0 BRA `(.L_x_3855) ;  /* 0x0000000000048947 */ /* 0x000fea0003800000 */
[----:B------:R-:W-:-:S04]  /*51e0*/  DEPBAR.LE SB0, 0x1 ;  /* 0x000080400000791a */ /* 0x000fc80000000000 */
.L_x_3855:
[----:B------:R-:W-:Y:S05]  /*51f0*/  BSYNC B0 ;  /* 0x0000000000007941 */ /* 0x000fea0003800000 */
.L_x_3854:
[----:B------:R-:W-:Y:S06]  /*5200*/  BAR.ARV 0xb, 0xa0 ;  /* 0x02c2800000007b1d */ /* 0x000fec0000002000 */
[----:B------:R-:W-:Y:S04]  /*5210*/  BSSY B0, `(.L_x_3856) ;  /* 0x0000003000007945 */ /* 0x000fe80003800000 */
[----:B------:R-:W-:Y:S05]  /*5220*/  @!P0 BRA `(.L_x_3857) ;  /* 0x0000000000048947 */ /* 0x000fea0003800000 */
[----:B------:R-:W-:-:S04]  /*5230*/  DEPBAR.LE SB0, 0x0 ;  /* 0x000080000000791a */ /* 0x000fc80000000000 */
.L_x_3857:
[----:B------:R-:W-:Y:S05]  /*5240*/  BSYNC B0 ;  /* 0x0000000000007941 */ /* 0x000fea0003800000 */
.L_x_3856:
[----:B------:R-:W-:Y:S06]  /*5250*/  BAR.ARV 0xc, 0xa0 ;  /* 0x0302800000007b1d */ /* 0x000fec0000002000 */
[----:B------:R-:W-:Y:S05]  /*5260*/  EXIT ;  /* 0x000000000000794d */ /* 0x000fea0003800000 */
.L_x_3825:
        /* <DEDUP_REMOVED lines=57> */
.L_x_3889:
        /* <DEDUP_REMOVED lines=9> */
.L_x_3861:
        /* <DEDUP_REMOVED lines=102> */
.L_x_3872:
[----:B-1----:R-:W-:-:S05]  /*5cf0*/  IMAD.MOV.U32 R10, RZ, RZ, 0x1 ;  /* 0x00000001ff0a7424 */ /* 0x002fca00078e00ff */
[----:B------:R-:W-:-:S04]  /*5d00*/  SHF.L.U32 R10, R10, 0x1f, RZ ;  /* 0x0000001f0a0a7819 */ /* 0x000fc800000006ff */
[----:B------:R-:W1:Y:S02]  /*5d10*/  SYNCS.PHASECHK.TRANS64.TRYWAIT P1, [R0+URZ+0x36438], R10 ;  /* 0x0364380a000075a7 */ /* 0x000e64000802017f */
[----:B-123--:R-:W-:Y:S05]  /*5d20*/  @!P1 BRA `(.L_x_3864) ;  /* 0x0000001800189947 */ /* 0x00efea0003800000 */
.L_x_3890:
[----:B------:R-:W-:Y:S05]  /*5d30*/  @P0 BRA `(.L_x_3865) ;  /* 0x0000000000140947 */ /* 0x000fea0003800000 */
[----:B------:R-:W-:Y:S01]  /*5d40*/  ISETP.NE.AND P1, PT, R16, RZ, PT ;  /* 0x000000ff1000720c */ /* 0x000fe20003f25270 */
[----:B------:R-:W-:-:S04]  /*5d50*/  IMAD.MOV.U32 R3, RZ, RZ, 0x6100 ;  /* 0x00006100ff037424 */ /* 0x000fc800078e00ff */
[----:B------:R2:W-:Y:S08]  /*5d60*/  SYNCS.ARRIVE.TRANS64 RZ, [R0+URZ+0x36430], R3 ;  /* 0x0364300300ff79a7 */ /* 0x0005f0000800003f */
[----:B------:R-:W-:Y:S05]  /*5d70*/  @!P1 BRA `(.L_x_3865) ;  /* 0x0000000000049947 */ /* 0x000fea0003800000 */
[----:B------:R-:W-:Y:S01]  /*5d80*/  BPT.TRAP 0x1 ;  /* 0x000000040000795c */ /* 0x000fe20000300000 */
.L_x_3865:
        /* <DEDUP_REMOVED lines=47> */
.L_x_3891:
[----:B------:R-:W-:Y:S05]  /*6080*/  @P0 BRA `(.L_x_3867) ;  /* 0x0000000000140947 */ /* 0x000fea0003800000 */
[----:B------:R-:W-:Y:S01]  /*6090*/  ISETP.NE.AND P1, PT, R16, RZ, PT ;  /* 0x000000ff1000720c */ /* 0x000fe20003f25270 */
[----:B--2---:R-:W-:-:S04]  /*60a0*/  IMAD.MOV.U32 R3, RZ, RZ, 0x6100 ;  /* 0x00006100ff037424 */ /* 0x004fc800078e00ff */
[----:B------:R3:W-:Y:S08]  /*60b0*/  SYNCS.ARRIVE.TRANS64 RZ, [R0+URZ+0x36418], R3 ;  /* 0x0364180300ff79a7 */ /* 0x0007f0000800003f */
[----:B------:R-:W-:Y:S05]  /*60c0*/  @!P1 BRA `(.L_x_3867) ;  /* 0x0000000000049947 */ /* 0x000fea0003800000 */
[----:B------:R-:W-:Y:S01]  /*60d0*/  BPT.TRAP 0x1 ;  /* 0x000000040000795c */ /* 0x000fe20000300000 */
.L_x_3867:
        /* <DEDUP_REMOVED lines=35> */
.L_x_3892:
        /* <DEDUP_REMOVED lines=9> */
.L_x_3869:
        /* <DEDUP_REMOVED lines=37> */
.L_x_3894:
[----:B------:R-:W-:Y:S05]  /*65f0*/  @P0 BRA `(.L_x_3871) ;  /* 0x0000000000140947 */ /* 0x000fea0003800000 */
[----:B------:R-:W-:Y:S01]  /*6600*/  ISETP.NE.AND P1, PT, R16, RZ, PT ;  /* 0x000000ff1000720c */ /* 0x000fe20003f25270 */
[----:B--2---:R-:W-:-:S04]  /*6610*/  IMAD.MOV.U32 R5, RZ, RZ, 0x6100 ;  /* 0x00006100ff057424 */ /* 0x004fc800078e00ff */
[----:B------:R3:W-:Y:S08]  /*6620*/  SYNCS.ARRIVE.TRANS64 RZ, [R0+URZ+0x36410], R5 ;  /* 0x0364100500ff79a7 */ /* 0x0007f0000800003f */
[----:B------:R-:W-:Y:S05]  /*6630*/  @!P1 BRA `(.L_x_3871) ;  /* 0x0000000000049947 */ /* 0x000fea0003800000 */
[----:B------:R-:W-:Y:S01]  /*6640*/  BPT.TRAP 0x1 ;  /* 0x000000040000795c */ /* 0x000fe20000300000 */
.L_x_3871:
        /* <DEDUP_REMOVED lines=36> */
.L_x_3863:
[----:B------:R-:W-:Y:S01]  /*6890*/  ISETP.NE.AND P1, PT, R21, RZ, PT ;  /* 0x000000ff1500720c */ /* 0x000fe20003f25270 */
[----:B------:R-:W-:-:S12]  /*68a0*/  IMAD.MOV.U32 R4, RZ, RZ, 0x1 ;  /* 0x00000001ff047424 */ /* 0x000fd800078e00ff */
[----:B------:R-:W-:Y:S05]  /*68b0*/  @!P1 BRA `(.L_x_3862) ;  /* 0x0000000400649947 */ /* 0x000fea0003800000 */
[----:B------:R-:W2:Y:S02]  /*68c0*/  SYNCS.PHASECHK.TRANS64.TRYWAIT P1, [R0+URZ+0x36438], R10 ;  /* 0x0364380a000075a7 */ /* 0x000ea4000802017f */
[----:B--2---:R-:W-:Y:S05]  /*68d0*/  @!P1 BRA `(.L_x_3873) ;  /* 0x0000000c00809947 */ /* 0x004fea0003800000 */
.L_x_3895:
[----:B------:R-:W-:Y:S05]  /*68e0*/  @P0 BRA `(.L_x_3874) ;  /* 0x0000000000140947 */ /* 0x000fea0003800000 */
[----:B------:R-:W-:Y:S01]  /*68f0*/  ISETP.NE.AND P1, PT, R16, RZ, PT ;  /* 0x000000ff1000720c */ /* 0x000fe20003f25270 */
[----:B------:R-:W-:-:S04]  /*6900*/  IMAD.MOV.U32 R5, RZ, RZ, 0x6100 ;  /* 0x00006100ff057424 */ /* 0x000fc800078e00ff */
[----:B------:R3:W-:Y:S08]  /*6910*/  SYNCS.ARRIVE.TRANS64 RZ, [R0+URZ+0x36430], R5 ;  /* 0x0364300500ff79a7 */ /* 0x0007f0000800003f */
[----:B------:R-:W-:Y:S05]  /*6920*/  @!P1 BRA `(.L_x_3874) ;  /* 0x0000000000049947 */ /* 0x000fea0003800000 */
[----:B------:R-:W-:Y:S01]  /*6930*/  BPT.TRAP 0x1 ;  /* 0x000000040000795c */ /* 0x000fe20000300000 */
.L_x_3874:
        /* <DEDUP_REMOVED lines=41> */
.L_x_3896:
[----:B------:R-:W-:Y:S01]  /*6bd0*/  IMAD.MOV.U32 R4, RZ, RZ, RZ ;  /* 0x000000ffff047224 */ /* 0x000fe200078e00ff */
[----:B------:R-:W-:Y:S06]  /*6be0*/  @P0 BRA `(.L_x_3876) ;  /* 0x0000000000140947 */ /* 0x000fec0003800000 */
[----:B------:R-:W-:Y:S01]  /*6bf0*/  ISETP.NE.AND P1, PT, R16, RZ, PT ;  /* 0x000000ff1000720c */ /* 0x000fe20003f25270 */
[----:B---3--:R-:W-:-:S04]  /*6c00*/  IMAD.MOV.U32 R5, RZ, RZ, 0x6100 ;  /* 0x00006100ff057424 */ /* 0x008fc800078e00ff */
[----:B------:R4:W-:Y:S08]  /*6c10*/  SYNCS.ARRIVE.TRANS64 RZ, [R0+URZ+0x36418], R5 ;  /* 0x0364180500ff79a7 */ /* 0x0009f0000800003f */
[----:B------:R-:W-:Y:S05]  /*6c20*/  @!P1 BRA `(.L_x_3876) ;  /* 0x0000000000049947 */ /* 0x000fea0003800000 */
[----:B------:R-:W-:Y:S01]  /*6c30*/  BPT.TRAP 0x1 ;  /* 0x000000040000795c */ /* 0x000fe20000300000 */
.L_x_3876:
        /* <DEDUP_REMOVED lines=33> */
.L_x_3862:
[----:B------:R-:W-:-:S04]  /*6e50*/  SHF.L.U32 R3, R4, 0x1f, RZ ;  /* 0x0000001f04037819 */ /* 0x000fc800000006ff */
[----:B------:R-:W3:Y:S02]  /*6e60*/  SYNCS.PHASECHK.TRANS64.TRYWAIT P1, [R0+URZ+0x36438], R3 ;  /* 0x03643803000075a7 */ /* 0x000ee4000802017f */
[----:B---3--:R-:W-:Y:S05]  /*6e70*/  @!P1 BRA `(.L_x_3877) ;  /* 0x0000000800409947 */ /* 0x008fea0003800000 */
.L_x_3897:
[----:B------:R-:W-:Y:S05]  /*6e80*/  @P0 BRA `(.L_x_3878) ;  /* 0x0000000000180947 */ /* 0x000fea0003800000 */
[----:B------:R-:W4:Y:S01]  /*6e90*/  S2R R2, SR_TID.X ;  /* 0x0000000000027919 */ /* 0x000f220000002100 */
[----:B---3--:R-:W-:-:S04]  /*6ea0*/  IMAD.MOV.U32 R3, RZ, RZ, 0x6100 ;  /* 0x00006100ff037424 */ /* 0x008fc800078e00ff */
[----:B------:R5:W-:Y:S01]  /*6eb0*/  SYNCS.ARRIVE.TRANS64 RZ, [R0+URZ+0x36430], R3 ;  /* 0x0364300300ff79a7 */ /* 0x000be2000800003f */
[----:B----4-:R-:W-:-:S13]  /*6ec0*/  LOP3.LUT P0, RZ, R2, 0x1f, RZ, 0xc0, !PT ;  /* 0x0000001f02ff7812 */ /* 0x010fda000780c0ff */
[----:B-----5:R-:W-:Y:S05]  /*6ed0*/  @!P0 BRA `(.L_x_3878) ;  /* 0x0000000000048947 */ /* 0x020fea0003800000 */
[----:B------:R-:W-:Y:S01]  /*6ee0*/  BPT.TRAP 0x1 ;  /* 0x000000040000795c */ /* 0x000fe20000300000 */
.L_x_3878:
        /* <DEDUP_REMOVED lines=43> */
.L_x_3859:
[----:B------:R-:W-:Y:S05]  /*71a0*/  BSYNC B0 ;  /* 0x0000000000007941 */ /* 0x000fea0003800000 */
.L_x_3858:
[----:B------:R-:W-:-:S03]  /*71b0*/  UMOV UR6, 0xffffffff ;  /* 0xffffffff00067882 */ /* 0x000fc60000000000 */
[----:B------:R-:W-:Y:S05]  /*71c0*/  BRA.DIV UR6, `(.L_x_3879) ;  /* 0x0000000606807947 */ /* 0x000fea000b800000 */
[----:B------:R-:W-:-:S13]  /*71d0*/  ELECT P0, URZ, PT ;  /* 0x00000000003f782f */ /* 0x000fda0003800000 */
.L_x_3900:
[----:B------:R-:W-:Y:S04]  /*71e0*/  BSSY B0, `(.L_x_3880) ;  /* 0x000001e000007945 */ /* 0x000fe80003800000 */
[----:B------:R-:W-:Y:S05]  /*71f0*/  @!P0 BRA `(.L_x_3881) ;  /* 0x0000000000708947 */ /* 0x000fea0003800000 */
[----:B------:R-:W-:-:S04]  /*7200*/  LOP3.LUT R17, R17, 0x2, RZ, 0xfc, !PT ;  /* 0x0000000211117812 */ /* 0x000fc800078efcff */
[----:B------:R-:W-:-:S13]  /*7210*/  ISETP.NE.AND P0, PT, R17, 0x3, PT ;  /* 0x000000031100780c */ /* 0x000fda0003f05270 */
[----:B------:R-:W-:Y:S05]  /*7220*/  @!P0 BRA `(.L_x_3882) ;  /* 0x0000000000048947 */ /* 0x000fea0003800000 */
[----:B------:R-:W-:Y:S01]  /*7230*/  BPT.TRAP 0x1 ;  /* 0x000000040000795c */ /* 0x000fe20000300000 */
.L_x_3882:
        /* <DEDUP_REMOVED lines=15> */
.L_x_3901:
[----:B------:R-:W2:Y:S02]  /*7330*/  SYNCS.PHASECHK.TRANS64.TRYWAIT P1, [R3+URZ], R2 ;  /* 0x00000002030075a7 */ /* 0x000ea4000802017f */
[----:B--2---:R-:W-:Y:S05]  /*7340*/  @!P1 BRA `(.L_x_3884) ;  /* 0x0000000400589947 */ /* 0x004fea0003800000 */
.L_x_3902:
[----:B------:R-:W-:Y:S05]  /*7350*/  @!P0 BRA `(.L_x_3885) ;  /* 0x0000000000048947 */ /* 0x000fea0003800000 */
[----:B------:R-:W-:Y:S01]  /*7360*/  BPT.TRAP 0x1 ;  /* 0x000000040000795c */ /* 0x000fe20000300000 */
.L_x_3885:
[----:B------:R-:W-:-:S07]  /*7370*/  SHF.L.U32 R4, R4, 0x1f, RZ ;  /* 0x0000001f04047819 */ /* 0x000fce00000006ff */
.L_x_3886:
[----:B---3--:R3:W4:Y:S02]  /*7380*/  SYNCS.PHASECHK.TRANS64.TRYWAIT P0, [R9+URZ+0x36438], R4 ;  /* 0x03643804090075a7 */ /* 0x008724000800017f */
[----:B----4-:R-:W-:Y:S05]  /*7390*/  @!P0 NANOSLEEP.SYNCS 0x989680 ;  /* 0x009896800000895d */ /* 0x010fea0003900000 */
[----:B------:R-:W4:Y:S02]  /*73a0*/  @!P0 SYNCS.PHASECHK.TRANS64 P0, [R9+URZ+0x36438], R4 ;  /* 0x03643804090085a7 */ /* 0x000f24000800007f */
[----:B----4-:R-:W-:Y:S05]  /*73b0*/  @!P0 BRA `(.L_x_3886) ;  /* 0xfffffffc00f08947 */ /* 0x010fea000383ffff */
.L_x_3881:
[----:B------:R-:W-:Y:S05]  /*73c0*/  BSYNC B0 ;  /* 0x0000000000007941 */ /* 0x000fea0003800000 */
.L_x_3880:
[----:B------:R-:W-:Y:S05]  /*73d0*/  EXIT ;  /* 0x000000000000794d */ /* 0x000fea0003800000 */
.L_x_3804:
[----:B------:R-:W-:Y:S02]  /*73e0*/  IMAD.MOV.U32 R12, RZ, RZ, RZ ;  /* 0x000000ffff0c7224 */ /* 0x000fe400078e00ff */
[----:B------:R-:W-:Y:S02]  /*73f0*/  IMAD.MOV.U32 R11, RZ, RZ, 0x1f ;  /* 0x0000001fff0b7424 */ /* 0x000fe400078e00ff */
[----:B------:R-:W-:-:S07]  /*7400*/  IMAD.MOV.U32 R15, RZ, RZ, -0x1 ;  /* 0xffffffffff0f7424 */ /* 0x000fce00078e00ff */
[----:B------:R-:W-:Y:S05]  /*7410*/  WARPSYNC.COLLECTIVE R15, `(.L_x_3887) ;  /* 0x000000000f087348 */ /* 0x000fea0003c00000 */
[----:B------:R1:W2:Y:S02]  /*7420*/  SHFL.IDX P6, R14, R13, R12, R11 ;  /* 0x0000000c0d0e7389 */ /* 0x0002a400000c000b */
[----:B-12---:R-:W-:Y:S01]  /*7430*/  ENDCOLLECTIVE ;  /* 0x000000000000791b */ /* 0x006fe20003800000 */
.L_x_3887:
[----:B------:R-:W-:Y:S05]  /*7440*/  BRA `(.L_x_3888) ;  /* 0xffffff9400cc7947 */ /* 0x000fea000383ffff */
.L_x_3806:
[----:B--2---:R2:W3:Y:S02]  /*7450*/  SYNCS.PHASECHK.TRANS64.TRYWAIT P0, [R19+URZ+0x36400], R12 ;  /* 0x0364000c130075a7 */ /* 0x0044e4000800017f */
[----:B---3--:R-:W-:Y:S05]  /*7460*/  @!P0 NANOSLEEP.SYNCS 0x989680 ;  /* 0x009896800000895d */ /* 0x008fea0003900000 */
[----:B------:R-:W3:Y:S02]  /*7470*/  @!P0 SYNCS.PHASECHK.TRANS64 P0, [R19+URZ+0x36400], R12 ;  /* 0x0364000c130085a7 */ /* 0x000ee4000800007f */
[----:B---3--:R-:W-:Y:S05]  /*7480*/  @!P0 BRA `(.L_x_3806) ;  /* 0xfffffffc00f08947 */ /* 0x008fea000383ffff */
[----:B------:R-:W-:Y:S05]  /*7490*/  BRA `(.L_x_3805) ;  /* 0xffffff9800307947 */ /* 0x000fea000383ffff */
.L_x_3811:
[----:B--2---:R2:W3:Y:S02]  /*74a0*/  SYNCS.PHASECHK.TRANS64.TRYWAIT P1, [R4+URZ+0x36410], R9 ;  /* 0x03641009040075a7 */ /* 0x0044e4000802017f */
[----:B---3--:R-:W-:Y:S05]  /*74b0*/  @!P1 NANOSLEEP.SYNCS 0x989680 ;  /* 0x009896800000995d */ /* 0x008fea0003900000 */
[----:B------:R-:W3:Y:S02]  /*74c0*/  @!P1 SYNCS.PHASECHK.TRANS64 P1, [R4+URZ+0x36410], R9 ;  /* 0x03641009040095a7 */ /* 0x000ee4000802007f */
[----:B---3--:R-:W-:Y:S05]  /*74d0*/  @!P1 BRA `(.L_x_3811) ;  /* 0xfffffffc00f09947 */ /* 0x008fea000383ffff */
[----:B------:R-:W-:Y:S05]  /*74e0*/  BRA `(.L_x_3810) ;  /* 0xffffff9c00e87947 */ /* 0x000fea000383ffff */
.L_x_3815:
[----:B------:R1:W1:Y:S02]  /*74f0*/  SYNCS.PHASECHK.TRANS64.TRYWAIT P1, [R19+URZ+0x36430], R8 ;  /* 0x03643008130075a7 */ /* 0x000264000802017f */
[----:B-1----:R-:W-:Y:S05]  /*7500*/  @!P1 NANOSLEEP.SYNCS 0x989680 ;  /* 0x009896800000995d */ /* 0x002fea0003900000 */
[----:B------:R-:W1:Y:S02]  /*7510*/  @!P1 SYNCS.PHASECHK.TRANS64 P1, [R19+URZ+0x36430], R8 ;  /* 0x03643008130095a7 */ /* 0x000e64000802007f */
[----:B-1----:R-:W-:Y:S05]  /*7520*/  @!P1 BRA `(.L_x_3815) ;  /* 0xfffffffc00f09947 */ /* 0x002fea000383ffff */
[----:B------:R-:W-:Y:S05]  /*7530*/  BRA `(.L_x_3814) ;  /* 0xffffffa4008c7947 */ /* 0x000fea000383ffff */
.L_x_3860:
[----:B-1----:R1:W2:Y:S02]  /*7540*/  SYNCS.PHASECHK.TRANS64.TRYWAIT P1, [R0+URZ+0x36420], R10 ;  /* 0x0364200a000075a7 */ /* 0x0022a4000802017f */
[----:B--2---:R-:W-:Y:S05]  /*7550*/  @!P1 NANOSLEEP.SYNCS 0x989680 ;  /* 0x009896800000995d */ /* 0x004fea0003900000 */
[----:B------:R-:W2:Y:S02]  /*7560*/  @!P1 SYNCS.PHASECHK.TRANS64 P1, [R0+URZ+0x36420], R10 ;  /* 0x0364200a000095a7 */ /* 0x000ea4000802007f */
[----:B--2---:R-:W-:Y:S05]  /*7570*/  @!P1 BRA `(.L_x_3860) ;  /* 0xfffffffc00f09947 */ /* 0x004fea000383ffff */
[----:B------:R-:W-:Y:S05]  /*7580*/  BRA `(.L_x_3889) ;  /* 0xffffffe0001c7947 */ /* 0x000fea000383ffff */
.L_x_3864:
[----:B-1----:R1:W2:Y:S02]  /*7590*/  SYNCS.PHASECHK.TRANS64.TRYWAIT P1, [R0+URZ+0x36438], R10 ;  /* 0x0364380a000075a7 */ /* 0x0022a4000802017f */
[----:B--2---:R-:W-:Y:S05]  /*75a0*/  @!P1 NANOSLEEP.SYNCS 0x989680 ;  /* 0x009896800000995d */ /* 0x004fea0003900000 */
[----:B------:R-:W2:Y:S02]  /*75b0*/  @!P1 SYNCS.PHASECHK.TRANS64 P1, [R0+URZ+0x36438], R10 ;  /* 0x0364380a000095a7 */ /* 0x000ea4000802007f */
[----:B--2---:R-:W-:Y:S05]  /*75c0*/  @!P1 BRA `(.L_x_3864) ;  /* 0xfffffffc00f09947 */ /* 0x004fea000383ffff */
[----:B------:R-:W-:Y:S05]  /*75d0*/  BRA `(.L_x_3890) ;  /* 0xffffffe400d47947 */ /* 0x000fea000383ffff */
.L_x_3866:
[----:B--2---:R2:W3:Y:S02]  /*75e0*/  SYNCS.PHASECHK.TRANS64.TRYWAIT P1, [R0+URZ+0x36428], R3 ;  /* 0x03642803000075a7 */ /* 0x0044e4000802017f */
[----:B---3--:R-:W-:Y:S05]  /*75f0*/  @!P1 NANOSLEEP.SYNCS 0x989680 ;  /* 0x009896800000995d */ /* 0x008fea0003900000 */
[----:B------:R-:W3:Y:S02]  /*7600*/  @!P1 SYNCS.PHASECHK.TRANS64 P1, [R0+URZ+0x36428], R3 ;  /* 0x03642803000095a7 */ /* 0x000ee4000802007f */
[----:B---3--:R-:W-:Y:S05]  /*7610*/  @!P1 BRA `(.L_x_3866) ;  /* 0xfffffffc00f09947 */ /* 0x008fea000383ffff */
[----:B------:R-:W-:Y:S05]  /*7620*/  BRA `(.L_x_3891) ;  /* 0xffffffe800947947 */ /* 0x000fea000383ffff */
.L_x_3868:
[----:B--2---:R2:W3:Y:S02]  /*7630*/  SYNCS.PHASECHK.TRANS64.TRYWAIT P1, [R0+URZ+0x36438], R29 ;  /* 0x0364381d000075a7 */ /* 0x0044e4000802017f */
[----:B---3--:R-:W-:Y:S05]  /*7640*/  @!P1 NANOSLEEP.SYNCS 0x989680 ;  /* 0x009896800000995d */ /* 0x008fea0003900000 */
[----:B------:R-:W3:Y:S02]  /*7650*/  @!P1 SYNCS.PHASECHK.TRANS64 P1, [R0+URZ+0x36438], R29 ;  /* 0x0364381d000095a7 */ /* 0x000ee4000802007f */
[----:B---3--:R-:W-:Y:S05]  /*7660*/  @!P1 BRA `(.L_x_3868) ;  /* 0xfffffffc00f09947 */ /* 0x008fea000383ffff */
[----:B------:R-:W-:Y:S05]  /*7670*/  BRA `(.L_x_3892) ;  /* 0xffffffec00247947 */ /* 0x000fea000383ffff */
.L_x_3870:
[----:B------:R-:W-:-:S07]  /*7680*/  SHF.L.U32 R5, R12, 0x1f, RZ ;  /* 0x0000001f0c057819 */ /* 0x000fce00000006ff */
.L_x_3893:
[----:B--2---:R2:W3:Y:S02]  /*7690*/  SYNCS.PHASECHK.TRANS64.TRYWAIT P1, [R0+URZ+0x36420], R5 ;  /* 0x03642005000075a7 */ /* 0x0044e4000802017f */
[----:B---3--:R-:W-:Y:S05]  /*76a0*/  @!P1 NANOSLEEP.SYNCS 0x989680 ;  /* 0x009896800000995d */ /* 0x008fea0003900000 */
[----:B------:R-:W3:Y:S02]  /*76b0*/  @!P1 SYNCS.PHASECHK.TRANS64 P1, [R0+URZ+0x36420], R5 ;  /* 0x03642005000095a7 */ /* 0x000ee4000802007f */
[----:B---3--:R-:W-:Y:S05]  /*76c0*/  @!P1 BRA `(.L_x_3893) ;  /* 0xfffffffc00f09947 */ /* 0x008fea000383ffff */
[----:B------:R-:W-:Y:S05]  /*76d0*/  BRA `(.L_x_3894) ;  /* 0xffffffec00c47947 */ /* 0x000fea000383ffff */
.L_x_3873:
[----:B--2---:R2:W3:Y:S02]  /*76e0*/  SYNCS.PHASECHK.TRANS64.TRYWAIT P1, [R0+URZ+0x36438], R10 ;  /* 0x0364380a000075a7 */ /* 0x0044e4000802017f */
[----:B---3--:R-:W-:Y:S05]  /*76f0*/  @!P1 NANOSLEEP.SYNCS 0x989680 ;  /* 0x009896800000995d */ /* 0x008fea0003900000 */
[----:B------:R-:W3:Y:S02]  /*7700*/  @!P1 SYNCS.PHASECHK.TRANS64 P1, [R0+URZ+0x36438], R10 ;  /* 0x0364380a000095a7 */ /* 0x000ee4000802007f */
[----:B---3--:R-:W-:Y:S05]  /*7710*/  @!P1 BRA `(.L_x_3873) ;  /* 0xfffffffc00f09947 */ /* 0x008fea000383ffff */
[----:B------:R-:W-:Y:S05]  /*7720*/  BRA `(.L_x_3895) ;  /* 0xfffffff0006c7947 */ /* 0x000fea000383ffff */
.L_x_3875:
[----:B---3--:R3:W4:Y:S02]  /*7730*/  SYNCS.PHASECHK.TRANS64.TRYWAIT P1, [R0+URZ+0x36428], R5 ;  /* 0x03642805000075a7 */ /* 0x008724000802017f */
[----:B----4-:R-:W-:Y:S05]  /*7740*/  @!P1 NANOSLEEP.SYNCS 0x989680 ;  /* 0x009896800000995d */ /* 0x010fea0003900000 */
[----:B------:R-:W4:Y:S02]  /*7750*/  @!P1 SYNCS.PHASECHK.TRANS64 P1, [R0+URZ+0x36428], R5 ;  /* 0x03642805000095a7 */ /* 0x000f24000802007f */
[----:B----4-:R-:W-:Y:S05]  /*7760*/  @!P1 BRA `(.L_x_3875) ;  /* 0xfffffffc00f09947 */ /* 0x010fea000383ffff */
[----:B------:R-:W-:Y:S05]  /*7770*/  BRA `(.L_x_3896) ;  /* 0xfffffff400147947 */ /* 0x000fea000383ffff */
.L_x_3877:
[----:B---3--:R3:W4:Y:S02]  /*7780*/  SYNCS.PHASECHK.TRANS64.TRYWAIT P1, [R0+URZ+0x36438], R3 ;  /* 0x03643803000075a7 */ /* 0x008724000802017f */
[----:B----4-:R-:W-:Y:S05]  /*7790*/  @!P1 NANOSLEEP.SYNCS 0x989680 ;  /* 0x009896800000995d */ /* 0x010fea0003900000 */
[----:B------:R-:W4:Y:S02]  /*77a0*/  @!P1 SYNCS.PHASECHK.TRANS64 P1, [R0+URZ+0x36438], R3 ;  /* 0x03643803000095a7 */ /* 0x000f24000802007f */
[----:B----4-:R-:W-:Y:S05]  /*77b0*/  @!P1 BRA `(.L_x_3877) ;  /* 0xfffffffc00f09947 */ /* 0x010fea000383ffff */
[----:B------:R-:W-:Y:S05]  /*77c0*/  BRA `(.L_x_3897) ;  /* 0xfffffff400ac7947 */ /* 0x000fea000383ffff */
.L_x_3879:
[----:B------:R-:W-:Y:S01]  /*77d0*/  BSSY B0, `(.L_x_3898) ;  /* 0x0000006000007945 */ /* 0x000fe20003800000 */
[----:B------:R-:W-:-:S07]  /*77e0*/  IMAD.MOV.U32 R15, RZ, RZ, -0x1 ;  /* 0xffffffffff0f7424 */ /* 0x000fce00078e00ff */
[----:B-12---:R-:W-:Y:S05]  /*77f0*/  WARPSYNC.COLLECTIVE R15, `(.L_x_3899) ;  /* 0x000000000f0c7348 */ /* 0x006fea0003c00000 */
[----:B------:R-:W-:Y:S02]  /*7800*/  ELECT P6, UR62, PT ;  /* 0x00000000003e782f */ /* 0x000fe400038c0000 */
[----:B------:R-:W-:Y:S01]  /*7810*/  MOV R14, UR62 ;  /* 0x0000003e000e7c02 */ /* 0x000fe20008000f00 */
[----:B-12---:R-:W-:Y:S10]  /*7820*/  ENDCOLLECTIVE ;  /* 0x000000000000791b */ /* 0x006ff40003800000 */
.L_x_3899:
[----:B------:R-:W-:Y:S05]  /*7830*/  BSYNC B0 ;  /* 0x0000000000007941 */ /* 0x000fea0003800000 */
.L_x_3898:
[----:B------:R-:W-:Y:S01]  /*7840*/  PLOP3.LUT P0, PT, P6, PT, PT, 0x80, 0x0 ;  /* 0x000000000000781c */ /* 0x000fe2000370f070 */
[----:B------:R-:W-:-:S12]  /*7850*/  BRA `(.L_x_3900) ;  /* 0xfffffff800607947 */ /* 0x000fd8000383ffff */
.L_x_3883:
[----:B-1----:R1:W2:Y:S02]  /*7860*/  SYNCS.PHASECHK.TRANS64.TRYWAIT P1, [R7+URZ], R0 ;  /* 0x00000000070075a7 */ /* 0x0022a4000802017f */
[----:B--2---:R-:W-:Y:S05]  /*7870*/  @!P1 NANOSLEEP.SYNCS 0x989680 ;  /* 0x009896800000995d */ /* 0x004fea0003900000 */
[----:B------:R-:W2:Y:S02]  /*7880*/  @!P1 SYNCS.PHASECHK.TRANS64 P1, [R7+URZ], R0 ;  /* 0x00000000070095a7 */ /* 0x000ea4000802007f */
[----:B--2---:R-:W-:Y:S05]  /*7890*/  @!P1 BRA `(.L_x_3883) ;  /* 0xfffffffc00f09947 */ /* 0x004fea000383ffff */
[----:B------:R-:W-:Y:S05]  /*78a0*/  BRA `(.L_x_3901) ;  /* 0xfffffff800a07947 */ /* 0x000fea000383ffff */
.L_x_3884:
[----:B--2---:R2:W3:Y:S02]  /*78b0*/  SYNCS.PHASECHK.TRANS64.TRYWAIT P1, [R3+URZ], R2 ;  /* 0x00000002030075a7 */ /* 0x0044e4000802017f */
[----:B---3--:R-:W-:Y:S05]  /*78c0*/  @!P1 NANOSLEEP.SYNCS 0x989680 ;  /* 0x009896800000995d */ /* 0x008fea0003900000 */
[----:B------:R-:W3:Y:S02]  /*78d0*/  @!P1 SYNCS.PHASECHK.TRANS64 P1, [R3+URZ], R2 ;  /* 0x00000002030095a7 */ /* 0x000ee4000802007f */
[----:B---3--:R-:W-:Y:S05]  /*78e0*/  @!P1 BRA `(.L_x_3884) ;  /* 0xfffffffc00f09947 */ /* 0x008fea000383ffff */
[----:B------:R-:W-:Y:S05]  /*78f0*/  BRA `(.L_x_3902) ;  /* 0xfffffff800947947 */ /* 0x000fea000383ffff */
.L_x_3903:
        /* <DEDUP_REMOVED lines=16> */
.L_x_7673:


//--------------------- .text._ZN7cutlass13device_kernelIN5flash11enable_sm90INS1_16FlashAttnBwdSm90INS1_25CollectiveMainloopBwdSm90ILi2ELi1ELi1EN4cute5tupleIJNS5_1CILi1EEES8_S8_EEENS6_IJNS7_ILi64EEENS7_ILi96EEENS7_ILi192EEEEEENS_6half_tEfNS_4arch4Sm90ELb0ELb0ELb0ELb0ELb1ELb0ELb1ELb0ELi3ELi1ELi1ELi1ELb0EEENS1_21CollectiveEpilogueBwdISD_SE_SG_Li384ELb0ELb1ELi3EEENS1_19SingleTileSchedulerILb0ELb0ELb0ELi96EEEEEEEEEvNT_6ParamsE --------------------------
	.section	.text._ZN7cutlass13device_kernelIN5flash11enable_sm90INS1_16FlashAttnBwdSm90INS1_25CollectiveMainloopBwdSm90ILi2ELi1ELi1EN4cute5tupleIJNS5_1CILi1EEES8_S8_EEENS6_IJNS7_ILi64EEENS7_ILi96EEENS7_ILi192EEEEEENS_6half_tEfNS_4arch4Sm90ELb0ELb0ELb0ELb0ELb1ELb0ELb1ELb0ELi3ELi1ELi1ELi1ELb0EEENS1_21CollectiveEpilogueBwdISD_SE_SG_Li384ELb0ELb1ELi3EEENS1_19SingleTileSchedulerILb0ELb0ELb0ELi96EEEEEEEEEvNT_6ParamsE,"ax",@progbits
	.align	128
.text._ZN7cutlass13device_kernelIN5flash11enable_sm90INS1_16FlashAttnBwdSm90INS1_25CollectiveMainloopBwdSm90ILi2ELi1ELi1EN4cute5tupleIJNS5_1CILi1EEES8_S8_EEENS6_IJNS7_ILi64EEENS7_ILi96EEENS7_ILi192EEEEEENS_6half_tEfNS_4arch4Sm90ELb0ELb0ELb0ELb0ELb1ELb0ELb1ELb0ELi3ELi1ELi1ELi1ELb0EEENS1_21CollectiveEpilogueBwdISD_SE_SG_Li384ELb0ELb1ELi3EEENS1_19SingleTileSchedulerILb0ELb0ELb0ELi96EEEEEEEEEvNT_6ParamsE:
        .type           _ZN7cutlass13device_kernelIN5flash11enable_sm90INS1_16FlashAttnBwdSm90INS1_25CollectiveMainloopBwdSm90ILi2ELi1ELi1EN4cute5tupleIJNS5_1CILi1EEES8_S8_EEENS6_IJNS7_ILi64EEENS7_ILi96EEENS7_ILi192EEEEEENS_6half_tEfNS_4arch4Sm90ELb0ELb0ELb0ELb0ELb1ELb0ELb1ELb0ELi3ELi1ELi1ELi1ELb0EEENS1_21CollectiveEpilogueBwdISD_SE_SG_Li384ELb0ELb1ELi3EEENS1_19SingleTileSchedulerILb0ELb0ELb0ELi96EEEEEEEEEvNT_6ParamsE,@function
        .size           _ZN7cutlass13device_kernelIN5flash11enable_sm90INS1_16FlashAttnBwdSm90INS1_25CollectiveMainloopBwdSm90ILi2ELi1ELi1EN4cute5tupleIJNS5_1CILi1EEES8_S8_EEENS6_IJNS7_ILi64EEENS7_ILi96EEENS7_ILi192EEEEEENS_6half_tEfNS_4arch4Sm90ELb0ELb0ELb0ELb0ELb1ELb0ELb1ELb0ELi3ELi1ELi1ELi1ELb0EEENS1_21CollectiveEpilogueBwdISD_SE_SG_Li384ELb0ELb1ELi3EEENS1_19SingleTileSchedulerILb0ELb0ELb0ELi96EEEEEEEEEvNT_6ParamsE,(.L_x_7674 - _ZN7cutlass13device_kernelIN5flash11enable_sm90INS1_16FlashAttnBwdSm90INS1_25CollectiveMainloopBwdSm90ILi2ELi1ELi1EN4cute5tupleIJNS5_1CILi1EEES8_S8_EEENS6_IJNS7_ILi64EEENS7_ILi96EEENS7_ILi192EEEEEENS_6half_tEfNS_4arch4Sm90ELb0ELb0ELb0ELb0ELb1ELb0ELb1ELb0ELi3ELi1ELi1ELi1ELb0EEENS1_21CollectiveEpilogueBwdISD_SE_SG_Li384ELb0ELb1ELi3EEENS1_19SingleTileSchedulerILb0ELb0ELb0ELi96EEEEEEEEEvNT_6ParamsE)
        .other          _ZN7cutlass13device_kernelIN5flash11enable_sm90INS1_16FlashAttnBwdSm90INS1_25CollectiveMainloopBwdSm90ILi2ELi1ELi1EN4cute5tupleIJNS5_1CILi1EEES8_S8_EEENS6_IJNS7_ILi64EEENS7_ILi96EEENS7_ILi192EEEEEENS_6half_tEfNS_4arch4Sm90ELb0ELb0ELb0ELb0ELb1ELb0ELb1ELb0ELi3ELi1ELi1ELi1ELb0EEENS1_21CollectiveEpilogueBwdISD_SE_SG_Li384ELb0ELb1ELi3EEENS1_19SingleTileSchedulerILb0ELb0ELb0ELi96EEEEEEEEEvNT_6ParamsE,@"STO_CUDA_ENTRY STV_DEFAULT"
_ZN7cutlass13device_kernelIN5flash11enable_sm90INS1_16FlashAttnBwdSm90INS1_25CollectiveMainloopBwdSm90ILi2ELi1ELi1EN4cute5tupleIJNS5_1CILi1EEES8_S8_EEENS6_IJNS7_ILi64EEENS7_ILi96EEENS7_ILi192EEEEEENS_6half_tEfNS_4arch4Sm90ELb0ELb0ELb0ELb0ELb1ELb0ELb1ELb0ELi3ELi1ELi1ELi1ELb0EEENS1_21CollectiveEpilogueBwdISD_SE_SG_Li384ELb0ELb1ELi3EEENS1_19SingleTileSchedulerILb0ELb0ELb0ELi96EEEEEEEEEvNT_6ParamsE:
        /* <DEDUP_REMOVED lines=28> */
.L_x_3905:
[----:B------:R-:W-:Y:S05]  /*01c0*/  BSYNC B0 ;  /* 0x0000000000007941 */ /* 0x000fea0003800000 */
.L_x_3904:
        /* <DEDUP_REMOVED lines=34> */
.L_x_3906:
        /* <DEDUP_REMOVED lines=20> */
.L_x_3907:
[----:B---3--:R-:W-:Y:S01]  /*0530*/  ISETP.NE.AND P0, PT, R2, RZ, PT ;  /* 0x000000ff0200720c */ /* 0x008fe20003f05270 */
[----:B------:R-:W-:Y:S01]  /*0540*/  IMAD.MOV.U32 R17, RZ, RZ, 0x1 ;  /* 0x00000001ff117424 */ /* 0x000fe200078e00ff */
[----:B------:R-:W-:-:S04]  /*0550*/  NOP ;  /* 0x0000000000007918 */ /* 0x000fc80000000000 */
[----:B------:R-:W-:Y:S01]  /*0560*/  SEL R17, R17, 0x2, !P0 ;  /* 0x0000000211117807 */ /* 0x000fe20004000000 */
[----:B-12-4-:R-:W-:Y:S06]  /*0570*/  BAR.SYNC.DEFER_BLOCKING 0x0 ;  /* 0x0000000000007b1d */ /* 0x016fec0000010000 */
[----:B------:R-:W-:Y:S05]  /*0580*/  @!P0 BRA `(.L_x_3908) ;  /* 0x0000003c00648947 */ /* 0x000fea0003800000 */
.L_x_3909:
        /* <DEDUP_REMOVED lines=37> */
.L_x_3911:
        /* <DEDUP_REMOVED lines=15> */
.L_x_3910:
        /* <DEDUP_REMOVED lines=20> */
.L_x_3913:
        /* <DEDUP_REMOVED lines=15> */
.L_x_3912:
        /* <DEDUP_REMOVED lines=8> */
.L_x_4016:
        /* <DEDUP_REMOVED lines=30> */
.L_x_3915:
        /* <DEDUP_REMOVED lines=103> */
.L_x_3928:
[----:B------:R-:W-:Y:S01]  /*13d0*/  ISETP.NE.AND P0, PT, R13, 0x3, PT ;  /* 0x000000030d00780c */ /* 0x000fe20003f05270 */
[----:B------:R-:W-:-:S12]  /*13e0*/  YIELD ;  /* 0x0000000000007946 */ /* 0x000fd80003800000 */
[----:B--2---:R-:W-:Y:S05]  /*13f0*/  @!P0 BRA `(.L_x_3918) ;  /* 0x0000000000048947 */ /* 0x004fea0003800000 */
[----:B------:R-:W-:Y:S01]  /*1400*/  BPT.TRAP 0x1 ;  /* 0x000000040000795c */ /* 0x000fe20000300000 */
.L_x_3918:
[----:B------:R-:W-:Y:S02]  /*1410*/  LEA R4, R3, UR37, 0x3 ;  /* 0x0000002503047c11 */ /* 0x000fe4000f8e18ff */
[----:B------:R-:W-:-:S04]  /*1420*/  SHF.L.U32 R9, R12, 0x1f, RZ ;  /* 0x0000001f0c097819 */ /* 0x000fc800000006ff */
[----:B------:R1:W2:Y:S01]  /*1430*/  SYNCS.PHASECHK.TRANS64.TRYWAIT P1, [R4+URZ+0x36410], R9 ;  /* 0x03641009040075a7 */ /* 0x0002a2000802017f */
[----:B------:R-:W-:Y:S05]  /*1440*/  @!P0 BRA `(.L_x_3919) ;  /* 0x0000000000048947 */ /* 0x000fea0003800000 */
[----:B------:R-:W-:Y:S01]  /*1450*/  BPT.TRAP 0x1 ;  /* 0x000000040000795c */ /* 0x000fe20000300000 */
.L_x_3919:
[----:B--2---:R-:W-:Y:S05]  /*1460*/  @P1 BRA `(.L_x_3920) ;  /* 0x0000000000081947 */ /* 0x004fea0003800000 */
[----:B------:R-:W2:Y:S02]  /*1470*/  SYNCS.PHASECHK.TRANS64.TRYWAIT P1, [R4+URZ+0x36410], R9 ;  /* 0x03641009040075a7 */ /* 0x000ea4000802017f */
[----:B--2---:R-:W-:Y:S05]  /*1480*/  @!P1 BRA `(.L_x_3921) ;  /* 0x0000006800089947 */ /* 0x004fea0003800000 */
.L_x_3920:
        /* <DEDUP_REMOVED lines=103> */
.L_x_3922:
[----:B---3--:R-:W-:-:S04]  /*1b00*/  SHF.L.U32 R8, R7, 0x1f, RZ ;  /* 0x0000001f07087819 */ /* 0x008fc800000006ff */
[----:B------:R3:W1:Y:S01]  /*1b10*/  SYNCS.PHASECHK.TRANS64.TRYWAIT P1, [UR37+0x36430], R8 ;  /* 0x03643008ff0075a7 */ /* 0x0006620008020165 */
[----:B------:R-:W-:Y:S05]  /*1b20*/  @!P0 BRA `(.L_x_3923) ;  /* 0x0000000000048947 */ /* 0x000fea0003800000 */
[----:B------:R-:W-:Y:S01]  /*1b30*/  BPT.TRAP 0x1 ;  /* 0x000000040000795c */ /* 0x000fe20000300000 */
.L_x_3923:
[----:B-1----:R-:W-:Y:S05]  /*1b40*/  @P1 BRA `(.L_x_3924) ;  /* 0x0000000000081947 */ /* 0x002fea0003800000 */
[----:B------:R-:W1:Y:S02]  /*1b50*/  SYNCS.PHASECHK.TRANS64.TRYWAIT P1, [UR37+0x36430], R8 ;  /* 0x03643008ff0075a7 */ /* 0x000e640008020165 */
[----:B-1----:R-:W-:Y:S05]  /*1b60*/  @!P1 BRA `(.L_x_3925) ;  /* 0x0000006000649947 */ /* 0x002fea0003800000 */
.L_x_3924:
        /* <DEDUP_REMOVED lines=20> */
[--C-:B------:R-:W-:Y:S01]  /*1cb0*/  FFMA.FTZ R138, R9, UR7, -R20.reuse ;  /* 0x00000007098a7c23 */ /* 0x100fe20008010814 */
        /* <DEDUP_REMOVED lines=283> */
.L_x_3926:
        /* <DEDUP_REMOVED lines=60> */
.L_x_3927:
        /* <DEDUP_REMOVED lines=12> */
.L_x_3917:
        /* <DEDUP_REMOVED lines=68> */
.L_x_3929:
        /* <DEDUP_REMOVED lines=20> */
.L_x_3930:
        /* <DEDUP_REMOVED lines=18> */
.L_x_3931:
        /* <DEDUP_REMOVED lines=18> */
.L_x_3932:
        /* <DEDUP_REMOVED lines=132> */
.L_x_3934:
[----:B------:R-:W-:Y:S05]  /*42f0*/  BSYNC B0 ;  /* 0x0000000000007941 */ /* 0x000fea0003800000 */
.L_x_3933:
[----:B------:R-:W-:-:S04]  /*4300*/  DEPBAR.LE SB0, 0x0 ;  /* 0x000080000000791a */ /* 0x000fc80000000000 */
[----:B------:R-:W-:Y:S05]  /*4310*/  EXIT ;  /* 0x000000000000794d */ /* 0x000fea0003800000 */
.L_x_3908:
        /* <DEDUP_REMOVED lines=56> */
.L_x_3969:
        /* <DEDUP_REMOVED lines=13> */
.L_x_3939:
[----:B------:R-:W2:Y:S04]  /*4770*/  LDG.E.STRONG.GPU R6, desc[UR20][R2.64] ;  /* 0x0000001402067981 */ /* 0x000ea8000c1ef900 */
[----:B--2---:R-:W-:Y:S01]  /*4780*/  CCTL.IVALL ;  /* 0x00000000ff00798f */ /* 0x004fe20002000000 */
[----:B------:R-:W-:Y:S05]  /*4790*/  YIELD ;  /* 0x0000000000007946 */ /* 0x000fea0003800000 */
[----:B------:R-:W-:-:S13]  /*47a0*/  ISETP.NE.AND P3, PT, R6, UR24, PT ;  /* 0x0000001806007c0c */ /* 0x000fda000bf65270 */
[----:B------:R-:W-:Y:S05]  /*47b0*/  @P3 BRA `(.L_x_3939) ;  /* 0xfffffffc00ec3947 */ /* 0x000fea000383ffff */
.L_x_3938:
[----:B------:R-:W-:Y:S05]  /*47c0*/  BSYNC B0 ;  /* 0x0000000000007941 */ /* 0x000fea0003800000 */
.L_x_3937:
[----:B------:R-:W-:-:S03]  /*47d0*/  UMOV UR14, 0xffffffff ;  /* 0xffffffff000e7882 */ /* 0x000fc60000000000 */
[----:B------:R-:W-:Y:S05]  /*47e0*/  BRA.DIV UR14, `(.L_x_3940) ;  /* 0x000000360e587947 */ /* 0x000fea000b800000 */
[----:B------:R-:W-:Y:S01]  /*47f0*/  NOP ;  /* 0x0000000000007918 */ /* 0x000fe20000000000 */
.L_x_4019:
        /* <DEDUP_REMOVED lines=19> */
.L_x_3942:
[----:B------:R-:W-:Y:S05]  /*4930*/  BSYNC B0 ;  /* 0x0000000000007941 */ /* 0x000fea0003800000 */
.L_x_3941:
        /* <DEDUP_REMOVED lines=14> */
.L_x_3944:
[----:B------:R-:W-:Y:S05]  /*4a20*/  BSYNC B0 ;  /* 0x0000000000007941 */ /* 0x000fea0003800000 */
.L_x_3943:
        /* <DEDUP_REMOVED lines=15> */
.L_x_3946:
[----:B------:R-:W-:Y:S05]  /*4b20*/  BSYNC B0 ;  /* 0x0000000000007941 */ /* 0x000fea0003800000 */
.L_x_3945:
[----:B------:R-:W-:Y:S06]  /*4b30*/  BAR.ARV 0xa, 0xa0 ;  /* 0x0282800000007b1d */ /* 0x000fec0000002000 */
[----:B------:R-:W-:Y:S04]  /*4b40*/  BSSY B0, `(.L_x_3947) ;  /* 0x0000003000007945 */ /* 0x000fe80003800000 */
[----:B------:R-:W-:Y:S05]  /*4b50*/  @!P0 BRA `(.L_x_3948) ;  /* 0x0000000000048947 */ /* 0x000fea0003800000 */
[----:B------:R-:W-:-:S04]  /*4b60*/  DEPBAR.LE SB0, 0x1 ;  /* 0x000080400000791a */ /* 0x000fc80000000000 */
.L_x_3948:
[----:B------:R-:W-:Y:S05]  /*4b70*/  BSYNC B0 ;  /* 0x0000000000007941 */ /* 0x000fea0003800000 */
.L_x_3947:
[----:B------:R-:W-:Y:S06]  /*4b80*/  BAR.ARV 0xb, 0xa0 ;  /* 0x02c2800000007b1d */ /* 0x000fec0000002000 */
[----:B------:R-:W-:Y:S04]  /*4b90*/  BSSY B0, `(.L_x_3949) ;  /* 0x0000003000007945 */ /* 0x000fe80003800000 */
[----:B------:R-:W-:Y:S05]  /*4ba0*/  @!P0 BRA `(.L_x_3950) ;  /* 0x0000000000048947 */ /* 0x000fea0003800000 */
[----:B------:R-:W-:-:S04]  /*4bb0*/  DEPBAR.LE SB0, 0x0 ;  /* 0x000080000000791a */ /* 0x000fc80000000000 */
.L_x_3950:
[----:B------:R-:W-:Y:S05]  /*4bc0*/  BSYNC B0 ;  /* 0x0000000000007941 */ /* 0x000fea0003800000 */
.L_x_3949:
        /* <DEDUP_REMOVED lines=19> */
.L_x_3952:
[----:B------:R-:W-:Y:S05]  /*4d00*/  BSYNC B0 ;  /* 0x0000000000007941 */ /* 0x000fea0003800000 */
.L_x_3951:
        /* <DEDUP_REMOVED lines=9> */
.L_x_3955:
[----:B------:R-:W2:Y:S04]  /*4da0*/  LDG.E.STRONG.GPU R6, desc[UR20][R2.64] ;  /* 0x0000001402067981 */ /* 0x000ea8000c1ef900 */
[----:B--2---:R-:W-:Y:S01]  /*4db0*/  CCTL.IVALL ;  /* 0x00000000ff00798f */ /* 0x004fe20002000000 */
[----:B------:R-:W-:Y:S05]  /*4dc0*/  YIELD ;  /* 0x0000000000007946 */ /* 0x000fea0003800000 */
[----:B------:R-:W-:-:S13]  /*4dd0*/  ISETP.NE.AND P3, PT, R6, UR24, PT ;  /* 0x0000001806007c0c */ /* 0x000fda000bf65270 */
[----:B------:R-:W-:Y:S05]  /*4de0*/  @P3 BRA `(.L_x_3955) ;  /* 0xfffffffc00ec3947 */ /* 0x000fea000383ffff */
.L_x_3954:
[----:B------:R-:W-:Y:S05]  /*4df0*/  BSYNC B0 ;  /* 0x0000000000007941 */ /* 0x000fea0003800000 */
.L_x_3953:
[----:B------:R-:W-:-:S03]  /*4e00*/  UMOV UR10, 0xffffffff ;  /* 0xffffffff000a7882 */ /* 0x000fc60000000000 */
[----:B------:R-:W-:Y:S05]  /*4e10*/  BRA.DIV UR10, `(.L_x_3956) ;  /* 0x0000002e0ae87947 */ /* 0x000fea000b800000 */
[----:B------:R-:W-:Y:S01]  /*4e20*/  NOP ;  /* 0x0000000000007918 */ /* 0x000fe20000000000 */
.L_x_4022:
        /* <DEDUP_REMOVED lines=15> */
.L_x_3958:
[----:B------:R-:W-:Y:S05]  /*4f20*/  BSYNC B0 ;  /* 0x0000000000007941 */ /* 0x000fea0003800000 */
.L_x_3957:
        /* <DEDUP_REMOVED lines=14> */
.L_x_3960:
[----:B------:R-:W-:Y:S05]  /*5010*/  BSYNC B0 ;  /* 0x0000000000007941 */ /* 0x000fea0003800000 */
.L_x_3959:
        /* <DEDUP_REMOVED lines=15> */
.L_x_3962:
[----:B------:R-:W-:Y:S05]  /*5110*/  BSYNC B0 ;  /* 0x0000000000007941 */ /* 0x000fea0003800000 */
.L_x_3961:
[----:B------:R-:W-:Y:S06]  /*5120*/  BAR.ARV 0xa, 0xa0 ;  /* 0x0282800000007b1d */ /* 0x000fec0000002000 */
[----:B------:R-:W-:Y:S04]  /*5130*/  BSSY B0, `(.L_x_3963) ;  /* 0x0000003000007945 */ /* 0x000fe80003800000 */
[----:B------:R-:W-:Y:S05]  /*5140*/  @!P0 BRA `(.L_x_3964) ;  /* 0x0000000000048947 */ /* 0x000fea0003800000 */
[----:B------:R-:W-:-:S04]  /*5150*/  DEPBAR.LE SB0, 0x1 ;  /* 0x000080400000791a */ /* 0x000fc80000000000 */
.L_x_3964:
[----:B------:R-:W-:Y:S05]  /*5160*/  BSYNC B0 ;  /* 0x0000000000007941 */ /* 0x000fea0003800000 */
.L_x_3963:
[----:B------:R-:W-:Y:S06]  /*5170*/  BAR.ARV 0xb, 0xa0 ;  /* 0x02c2800000007b1d */ /* 0x000fec0000002000 */
[----:B------:R-:W-:Y:S04]  /*5180*/  BSSY B0, `(.L_x_3965) ;  /* 0x0000003000007945 */ /* 0x000fe80003800000 */
[----:B------:R-:W-:Y:S05]  /*5190*/  @!P0 BRA `(.L_x_3966) ;  /* 0x0000000000048947 */ /* 0x000fea0003800000 */
[----:B------:R-:W-:-:S04]  /*51a0*/  DEPBAR.LE SB0, 0x0 ;  /* 0x000080000000791a */ /* 0x000fc80000000000 */
.L_x_3966:
[----:B------:R-:W-:Y:S05]  /*51b0*/  BSYNC B0 ;  /* 0x0000000000007941 */ /* 0x000fea0003800000 */
.L_x_3965:
        /* <DEDUP_REMOVED lines=19> */
.L_x_3968:
[----:B------:R-:W-:Y:S05]  /*52f0*/  BSYNC B0 ;  /* 0x0000000000007941 */ /* 0x000fea0003800000 */
.L_x_3967:
[----:B------:R-:W-:Y:S02]  /*5300*/  UIADD3 UR4, UR4, 0x2, URZ ;  /* 0x0000000204047890 */ /* 0x000fe4000fffe03f */
[----:B------:R-:W-:Y:S01]  /*5310*/  UIADD3 UR5, UR5, 0x1, URZ ;  /* 0x0000000105057890 */ /* 0x000fe2000fffe03f */
[----:B------:R-:W-:Y:S11]  /*5320*/  @P2 BRA `(.L_x_3969) ;  /* 0xfffffff000dc2947 */ /* 0x000ff6000383ffff */
.L_x_3936:
        /* <DEDUP_REMOVED lines=13> */
.L_x_3972:
[----:B------:R-:W2:Y:S04]  /*5400*/  LDG.E.STRONG.GPU R0, desc[UR20][R2.64] ;  /* 0x0000001402007981 */ /* 0x000ea8000c1ef900 */
[----:B--2---:R-:W-:Y:S01]  /*5410*/  CCTL.IVALL ;  /* 0x00000000ff00798f */ /* 0x004fe20002000000 */
[----:B------:R-:W-:Y:S05]  /*5420*/  YIELD ;  /* 0x0000000000007946 */ /* 0x000fea0003800000 */
[----:B------:R-:W-:-:S13]  /*5430*/  ISETP.NE.AND P1, PT, R0, UR24, PT ;  /* 0x0000001800007c0c */ /* 0x000fda000bf25270 */
[----:B------:R-:W-:Y:S05]  /*5440*/  @P1 BRA `(.L_x_3972) ;  /* 0xfffffffc00ec1947 */ /* 0x000fea000383ffff */
.L_x_3971:
[----:B------:R-:W-:Y:S05]  /*5450*/  BSYNC B0 ;  /* 0x0000000000007941 */ /* 0x000fea0003800000 */
.L_x_3970:
[----:B------:R-:W-:-:S03]  /*5460*/  UMOV UR5, 0xffffffff ;  /* 0xffffffff00057882 */ /* 0x000fc60000000000 */
[----:B------:R-:W-:Y:S05]  /*5470*/  BRA.DIV UR5, `(.L_x_3973) ;  /* 0x0000002a056c7947 */ /* 0x000fea000b800000 */
[----:B------:R-:W-:Y:S01]  /*5480*/  NOP ;  /* 0x0000000000007918 */ /* 0x000fe20000000000 */
.L_x_4025:
        /* <DEDUP_REMOVED lines=22> */
.L_x_3975:
[----:B------:R-:W-:Y:S05]  /*55f0*/  BSYNC B0 ;  /* 0x0000000000007941 */ /* 0x000fea0003800000 */
.L_x_3974:
        /* <DEDUP_REMOVED lines=19> */
.L_x_3977:
[----:B------:R-:W-:Y:S05]  /*5730*/  BSYNC B0 ;  /* 0x0000000000007941 */ /* 0x000fea0003800000 */
.L_x_3976:
        /* <DEDUP_REMOVED lines=20> */
.L_x_3979:
[----:B------:R-:W-:Y:S05]  /*5880*/  BSYNC B0 ;  /* 0x0000000000007941 */ /* 0x000fea0003800000 */
.L_x_3978:
[----:B------:R-:W-:Y:S06]  /*5890*/  BAR.ARV 0xa, 0xa0 ;  /* 0x0282800000007b1d */ /* 0x000fec0000002000 */
[----:B------:R-:W-:Y:S04]  /*58a0*/  BSSY B0, `(.L_x_3980) ;  /* 0x0000003000007945 */ /* 0x000fe80003800000 */
[----:B------:R-:W-:Y:S05]  /*58b0*/  @!P0 BRA `(.L_x_3981) ;  /* 0x0000000000048947 */ /* 0x000fea0003800000 */
[----:B------:R-:W-:-:S04]  /*58c0*/  DEPBAR.LE SB0, 0x1 ;  /* 0x000080400000791a */ /* 0x000fc80000000000 */
.L_x_3981:
[----:B------:R-:W-:Y:S05]  /*58d0*/  BSYNC B0 ;  /* 0x0000000000007941 */ /* 0x000fea0003800000 */
.L_x_3980:
[----:B------:R-:W-:Y:S06]  /*58e0*/  BAR.ARV 0xb, 0xa0 ;  /* 0x02c2800000007b1d */ /* 0x000fec0000002000 */
[----:B------:R-:W-:Y:S04]  /*58f0*/  BSSY B0, `(.L_x_3982) ;  /* 0x0000003000007945 */ /* 0x000fe80003800000 */
[----:B------:R-:W-:Y:S05]  /*5900*/  @!P0 BRA `(.L_x_3983) ;  /* 0x0000000000048947 */ /* 0x000fea0003800000 */
[----:B------:R-:W-:-:S04]  /*5910*/  DEPBAR.LE SB0, 0x0 ;  /* 0x000080000000791a */ /* 0x000fc80000000000 */
.L_x_3983:
[----:B------:R-:W-:Y:S05]  /*5920*/  BSYNC B0 ;  /* 0x0000000000007941 */ /* 0x000fea0003800000 */
.L_x_3982:
        /* <DEDUP_REMOVED lines=19> */
.L_x_3985:
[----:B------:R-:W-:Y:S05]  /*5a60*/  BSYNC B0 ;  /* 0x0000000000007941 */ /* 0x000fea0003800000 */
.L_x_3984:
[----:B------:R-:W-:Y:S05]  /*5a70*/  EXIT ;  /* 0x000000000000794d */ /* 0x000fea0003800000 */
.L_x_3935:
        /* <DEDUP_REMOVED lines=57> */
.L_x_4026:
        /* <DEDUP_REMOVED lines=9> */
.L_x_3989:
        /* <DEDUP_REMOVED lines=102> */
.L_x_4000:
[----:B-1----:R-:W-:-:S05]  /*6500*/  IMAD.MOV.U32 R10, RZ, RZ, 0x1 ;  /* 0x00000001ff0a7424 */ /* 0x002fca00078e00ff */
[----:B------:R-:W-:-:S04]  /*6510*/  SHF.L.U32 R10, R10, 0x1f, RZ ;  /* 0x0000001f0a0a7819 */ /* 0x000fc800000006ff */
[----:B------:R-:W1:Y:S02]  /*6520*/  SYNCS.PHASECHK.TRANS64.TRYWAIT P1, [R0+URZ+0x36438], R10 ;  /* 0x0364380a000075a7 */ /* 0x000e64000802017f */
[----:B-123--:R-:W-:Y:S05]  /*6530*/  @!P1 BRA `(.L_x_3992) ;  /* 0x00000018006c9947 */ /* 0x00efea0003800000 */
.L_x_4027:
[----:B------:R-:W-:Y:S05]  /*6540*/  @P0 BRA `(.L_x_3993) ;  /* 0x0000000000140947 */ /* 0x000fea0003800000 */
[----:B------:R-:W-:Y:S01]  /*6550*/  ISETP.NE.AND P1, PT, R16, RZ, PT ;  /* 0x000000ff1000720c */ /* 0x000fe20003f25270 */
[----:B------:R-:W-:-:S04]  /*6560*/  IMAD.MOV.U32 R3, RZ, RZ, 0x6100 ;  /* 0x00006100ff037424 */ /* 0x000fc800078e00ff */
[----:B------:R2:W-:Y:S08]  /*6570*/  SYNCS.ARRIVE.TRANS64 RZ, [R0+URZ+0x36430], R3 ;  /* 0x0364300300ff79a7 */ /* 0x0005f0000800003f */
[----:B------:R-:W-:Y:S05]  /*6580*/  @!P1 BRA `(.L_x_3993) ;  /* 0x0000000000049947 */ /* 0x000fea0003800000 */
[----:B------:R-:W-:Y:S01]  /*6590*/  BPT.TRAP 0x1 ;  /* 0x000000040000795c */ /* 0x000fe20000300000 */
.L_x_3993:
        /* <DEDUP_REMOVED lines=47> */
.L_x_4028:
[----:B------:R-:W-:Y:S05]  /*6890*/  @P0 BRA `(.L_x_3995) ;  /* 0x0000000000140947 */ /* 0x000fea0003800000 */
[----:B------:R-:W-:Y:S01]  /*68a0*/  ISETP.NE.AND P1, PT, R16, RZ, PT ;  /* 0x000000ff1000720c */ /* 0x000fe20003f25270 */
[----:B--2---:R-:W-:-:S04]  /*68b0*/  IMAD.MOV.U32 R3, RZ, RZ, 0x6100 ;  /* 0x00006100ff037424 */ /* 0x004fc800078e00ff */
[----:B------:R3:W-:Y:S08]  /*68c0*/  SYNCS.ARRIVE.TRANS64 RZ, [R0+URZ+0x36418], R3 ;  /* 0x0364180300ff79a7 */ /* 0x0007f0000800003f */
[----:B------:R-:W-:Y:S05]  /*68d0*/  @!P1 BRA `(.L_x_3995) ;  /* 0x0000000000049947 */ /* 0x000fea0003800000 */
[----:B------:R-:W-:Y:S01]  /*68e0*/  BPT.TRAP 0x1 ;  /* 0x000000040000795c */ /* 0x000fe20000300000 */
.L_x_3995:
        /* <DEDUP_REMOVED lines=35> */
.L_x_4029:
        /* <DEDUP_REMOVED lines=9> */
.L_x_3997:
        /* <DEDUP_REMOVED lines=37> */
.L_x_4031:
[----:B------:R-:W-:Y:S05]  /*6e00*/  @P0 BRA `(.L_x_3999) ;  /* 0x0000000000140947 */ /* 0x000fea0003800000 */
[----:B------:R-:W-:Y:S01]  /*6e10*/  ISETP.NE.AND P1, PT, R16, RZ, PT ;  /* 0x000000ff1000720c */ /* 0x000fe20003f25270 */
[----:B--2---:R-:W-:-:S04]  /*6e20*/  IMAD.MOV.U32 R5, RZ, RZ, 0x6100 ;  /* 0x00006100ff057424 */ /* 0x004fc800078e00ff */
[----:B------:R3:W-:Y:S08]  /*6e30*/  SYNCS.ARRIVE.TRANS64 RZ, [R0+URZ+0x36410], R5 ;  /* 0x0364100500ff79a7 */ /* 0x0007f0000800003f */
[----:B------:R-:W-:Y:S05]  /*6e40*/  @!P1 BRA `(.L_x_3999) ;  /* 0x0000000000049947 */ /* 0x000fea0003800000 */
[----:B------:R-:W-:Y:S01]  /*6e50*/  BPT.TRAP 0x1 ;  /* 0x000000040000795c */ /* 0x000fe20000300000 */
.L_x_3999:
        /* <DEDUP_REMOVED lines=36> */
.L_x_3991:
[----:B------:R-:W-:Y:S01]  /*70a0*/  ISETP.NE.AND P1, PT, R21, RZ, PT ;  /* 0x000000ff1500720c */ /* 0x000fe20003f25270 */
[----:B------:R-:W-:-:S12]  /*70b0*/  IMAD.MOV.U32 R4, RZ, RZ, 0x1 ;  /* 0x00000001ff047424 */ /* 0x000fd800078e00ff */
[----:B------:R-:W-:Y:S05]  /*70c0*/  @!P1 BRA `(.L_x_3990) ;  /* 0x0000000400649947 */ /* 0x000fea0003800000 */
[----:B------:R-:W2:Y:S02]  /*70d0*/  SYNCS.PHASECHK.TRANS64.TRYWAIT P1, [R0+URZ+0x36438], R10 ;  /* 0x0364380a000075a7 */ /* 0x000ea4000802017f */
[----:B--2---:R-:W-:Y:S05]  /*70e0*/  @!P1 BRA `(.L_x_4001) ;  /* 0x0000000c00d49947 */ /* 0x004fea0003800000 */
.L_x_4032:
[----:B------:R-:W-:Y:S05]  /*70f0*/  @P0 BRA `(.L_x_4002) ;  /* 0x0000000000140947 */ /* 0x000fea0003800000 */
[----:B------:R-:W-:Y:S01]  /*7100*/  ISETP.NE.AND P1, PT, R16, RZ, PT ;  /* 0x000000ff1000720c */ /* 0x000fe20003f25270 */
[----:B------:R-:W-:-:S04]  /*7110*/  IMAD.MOV.U32 R5, RZ, RZ, 0x6100 ;  /* 0x00006100ff057424 */ /* 0x000fc800078e00ff */
[----:B------:R3:W-:Y:S08]  /*7120*/  SYNCS.ARRIVE.TRANS64 RZ, [R0+URZ+0x36430], R5 ;  /* 0x0364300500ff79a7 */ /* 0x0007f0000800003f */
[----:B------:R-:W-:Y:S05]  /*7130*/  @!P1 BRA `(.L_x_4002) ;  /* 0x0000000000049947 */ /* 0x000fea0003800000 */
[----:B------:R-:W-:Y:S01]  /*7140*/  BPT.TRAP 0x1 ;  /* 0x000000040000795c */ /* 0x000fe20000300000 */
.L_x_4002:
        /* <DEDUP_REMOVED lines=41> */
.L_x_4033:
[----:B------:R-:W-:Y:S01]  /*73e0*/  IMAD.MOV.U32 R4, RZ, RZ, RZ ;  /* 0x000000ffff047224 */ /* 0x000fe200078e00ff */
[----:B------:R-:W-:Y:S06]  /*73f0*/  @P0 BRA `(.L_x_4004) ;  /* 0x0000000000140947 */ /* 0x000fec0003800000 */
[----:B------:R-:W-:Y:S01]  /*7400*/  ISETP.NE.AND P1, PT, R16, RZ, PT ;  /* 0x000000ff1000720c */ /* 0x000fe20003f25270 */
[----:B---3--:R-:W-:-:S04]  /*7410*/  IMAD.MOV.U32 R5, RZ, RZ, 0x6100 ;  /* 0x00006100ff057424 */ /* 0x008fc800078e00ff */
[----:B------:R4:W-:Y:S08]  /*7420*/  SYNCS.ARRIVE.TRANS64 RZ, [R0+URZ+0x36418], R5 ;  /* 0x0364180500ff79a7 */ /* 0x0009f0000800003f */
[----:B------:R-:W-:Y:S05]  /*7430*/  @!P1 BRA `(.L_x_4004) ;  /* 0x0000000000049947 */ /* 0x000fea0003800000 */
[----:B------:R-:W-:Y:S01]  /*7440*/  BPT.TRAP 0x1 ;  /* 0x000000040000795c */ /* 0x000fe20000300000 */
.L_x_4004:
        /* <DEDUP_REMOVED lines=33> */
.L_x_3990:
[----:B------:R-:W-:-:S04]  /*7660*/  SHF.L.U32 R3, R4, 0x1f, RZ ;  /* 0x0000001f04037819 */ /* 0x000fc800000006ff */
[----:B------:R-:W3:Y:S02]  /*7670*/  SYNCS.PHASECHK.TRANS64.TRYWAIT P1, [R0+URZ+0x36438], R3 ;  /* 0x03643803000075a7 */ /* 0x000ee4000802017f */
[----:B---3--:R-:W-:Y:S05]  /*7680*/  @!P1 BRA `(.L_x_4005) ;  /* 0x0000000800949947 */ /* 0x008fea0003800000 */
.L_x_4034:
[----:B------:R-:W-:Y:S05]  /*7690*/  @P0 BRA `(.L_x_4006) ;  /* 0x0000000000180947 */ /* 0x000fea0003800000 */
[----:B------:R-:W4:Y:S01]  /*76a0*/  S2R R2, SR_TID.X ;  /* 0x0000000000027919 */ /* 0x000f220000002100 */
[----:B---3--:R-:W-:-:S04]  /*76b0*/  IMAD.MOV.U32 R3, RZ, RZ, 0x6100 ;  /* 0x00006100ff037424 */ /* 0x008fc800078e00ff */
[----:B------:R3:W-:Y:S01]  /*76c0*/  SYNCS.ARRIVE.TRANS64 RZ, [R0+URZ+0x36430], R3 ;  /* 0x0364300300ff79a7 */ /* 0x0007e2000800003f */
[----:B----4-:R-:W-:-:S13]  /*76d0*/  LOP3.LUT P0, RZ, R2, 0x1f, RZ, 0xc0, !PT ;  /* 0x0000001f02ff7812 */ /* 0x010fda000780c0ff */
[----:B---3--:R-:W-:Y:S05]  /*76e0*/  @!P0 BRA `(.L_x_4006) ;  /* 0x0000000000048947 */ /* 0x008fea0003800000 */
[----:B------:R-:W-:Y:S01]  /*76f0*/  BPT.TRAP 0x1 ;  /* 0x000000040000795c */ /* 0x000fe20000300000 */
.L_x_4006:
        /* <DEDUP_REMOVED lines=43> */
.L_x_3987:
[----:B------:R-:W-:Y:S05]  /*79b0*/  BSYNC B0 ;  /* 0x0000000000007941 */ /* 0x000fea0003800000 */
.L_x_3986:
[----:B------:R-:W-:-:S03]  /*79c0*/  UMOV UR6, 0xffffffff ;  /* 0xffffffff00067882 */ /* 0x000fc60000000000 */
[----:B------:R-:W-:Y:S05]  /*79d0*/  BRA.DIV UR6, `(.L_x_4007) ;  /* 0x0000000606d47947 */ /* 0x000fea000b800000 */
[----:B------:R-:W-:-:S13]  /*79e0*/  ELECT P0, URZ, PT ;  /* 0x00000000003f782f */ /* 0x000fda0003800000 */
.L_x_4037:
[----:B------:R-:W-:Y:S04]  /*79f0*/  BSSY B0, `(.L_x_4008) ;  /* 0x000001e000007945 */ /* 0x000fe80003800000 */
[----:B------:R-:W-:Y:S05]  /*7a00*/  @!P0 BRA `(.L_x_4009) ;  /* 0x0000000000708947 */ /* 0x000fea0003800000 */
[----:B------:R-:W-:-:S04]  /*7a10*/  LOP3.LUT R17, R17, 0x2, RZ, 0xfc, !PT ;  /* 0x0000000211117812 */ /* 0x000fc800078efcff */
[----:B------:R-:W-:-:S13]  /*7a20*/  ISETP.NE.AND P0, PT, R17, 0x3, PT ;  /* 0x000000031100780c */ /* 0x000fda0003f05270 */
[----:B------:R-:W-:Y:S05]  /*7a30*/  @!P0 BRA `(.L_x_4010) ;  /* 0x0000000000048947 */ /* 0x000fea0003800000 */
[----:B------:R-:W-:Y:S01]  /*7a40*/  BPT.TRAP 0x1 ;  /* 0x000000040000795c */ /* 0x000fe20000300000 */
.L_x_4010:
        /* <DEDUP_REMOVED lines=15> */
.L_x_4038:
[----:B------:R-:W2:Y:S02]  /*7b40*/  SYNCS.PHASECHK.TRANS64.TRYWAIT P1, [R3+URZ], R2 ;  /* 0x00000002030075a7 */ /* 0x000ea4000802017f */
[----:B--2---:R-:W-:Y:S05]  /*7b50*/  @!P1 BRA `(.L_x_4012) ;  /* 0x0000000400ac9947 */ /* 0x004fea0003800000 */
.L_x_4039:
[----:B------:R-:W-:Y:S05]  /*7b60*/  @!P0 BRA `(.L_x_4013) ;  /* 0x0000000000048947 */ /* 0x000fea0003800000 */
[----:B------:R-:W-:Y:S01]  /*7b70*/  BPT.TRAP 0x1 ;  /* 0x000000040000795c */ /* 0x000fe20000300000 */
.L_x_4013:
[----:B------:R-:W-:-:S07]  /*7b80*/  SHF.L.U32 R4, R4, 0x1f, RZ ;  /* 0x0000001f04047819 */ /* 0x000fce00000006ff */
.L_x_4014:
[----:B---3--:R3:W4:Y:S02]  /*7b90*/  SYNCS.PHASECHK.TRANS64.TRYWAIT P0, [R9+URZ+0x36438], R4 ;  /* 0x03643804090075a7 */ /* 0x008724000800017f */
[----:B----4-:R-:W-:Y:S05]  /*7ba0*/  @!P0 NANOSLEEP.SYNCS 0x989680 ;  /* 0x009896800000895d */ /* 0x010fea0003900000 */
[----:B------:R-:W4:Y:S02]  /*7bb0*/  @!P0 SYNCS.PHASECHK.TRANS64 P0, [R9+URZ+0x36438], R4 ;  /* 0x03643804090085a7 */ /* 0x000f24000800007f */
[----:B----4-:R-:W-:Y:S05]  /*7bc0*/  @!P0 BRA `(.L_x_4014) ;  /* 0xfffffffc00f08947 */ /* 0x010fea000383ffff */
.L_x_4009:
[----:B------:R-:W-:Y:S05]  /*7bd0*/  BSYNC B0 ;  /* 0x0000000000007941 */ /* 0x000fea0003800000 */
.L_x_4008:
[----:B------:R-:W-:Y:S05]  /*7be0*/  EXIT ;  /* 0x000000000000794d */ /* 0x000fea0003800000 */
.L_x_3914:
[----:B------:R-:W-:Y:S02]  /*7bf0*/  IMAD.MOV.U32 R12, RZ, RZ, RZ ;  /* 0x000000ffff0c7224 */ /* 0x000fe400078e00ff */
[----:B------:R-:W-:Y:S02]  /*7c00*/  IMAD.MOV.U32 R11, RZ, RZ, 0x1f ;  /* 0x0000001fff0b7424 */ /* 0x000fe400078e00ff */
[----:B------:R-:W-:-:S07]  /*7c10*/  IMAD.MOV.U32 R15, RZ, RZ, -0x1 ;  /* 0xffffffffff0f7424 */ /* 0x000fce00078e00ff */
[----:B------:R-:W-:Y:S05]  /*7c20*/  WARPSYNC.COLLECTIVE R15, `(.L_x_4015) ;  /* 0x000000000f087348 */ /* 0x000fea0003c00000 */
[----:B------:R1:W2:Y:S02]  /*7c30*/  SHFL.IDX P6, R14, R13, R12, R11 ;  /* 0x0000000c0d0e7389 */ /* 0x0002a400000c000b */
[----:B-12---:R-:W-:Y:S01]  /*7c40*/  ENDCOLLECTIVE ;  /* 0x000000000000791b */ /* 0x006fe20003800000 */
.L_x_4015:
[----:B------:R-:W-:Y:S05]  /*7c50*/  BRA `(.L_x_4016) ;  /* 0xffffff8c00c87947 */ /* 0x000fea000383ffff */
.L_x_3916:
[----:B--2---:R2:W3:Y:S02]  /*7c60*/  SYNCS.PHASECHK.TRANS64.TRYWAIT P0, [R19+URZ+0x36400], R12 ;  /* 0x0364000c130075a7 */ /* 0x0044e4000800017f */
[----:B---3--:R-:W-:Y:S05]  /*7c70*/  @!P0 NANOSLEEP.SYNCS 0x989680 ;  /* 0x009896800000895d */ /* 0x008fea0003900000 */
[----:B------:R-:W3:Y:S02]  /*7c80*/  @!P0 SYNCS.PHASECHK.TRANS64 P0, [R19+URZ+0x36400], R12 ;  /* 0x0364000c130085a7 */ /* 0x000ee4000800007f */
[----:B---3--:R-:W-:Y:S05]  /*7c90*/  @!P0 BRA `(.L_x_3916) ;  /* 0xfffffffc00f08947 */ /* 0x008fea000383ffff */
[----:B------:R-:W-:Y:S05]  /*7ca0*/  BRA `(.L_x_3915) ;  /* 0xffffff90002c7947 */ /* 0x000fea000383ffff */
.L_x_3921:
[----:B--2---:R2:W3:Y:S02]  /*7cb0*/  SYNCS.PHASECHK.TRANS64.TRYWAIT P1, [R4+URZ+0x36410], R9 ;  /* 0x03641009040075a7 */ /* 0x0044e4000802017f */
[----:B---3--:R-:W-:Y:S05]  /*7cc0*/  @!P1 NANOSLEEP.SYNCS 0x989680 ;  /* 0x009896800000995d */ /* 0x008fea0003900000 */
[----:B------:R-:W3:Y:S02]  /*7cd0*/  @!P1 SYNCS.PHASECHK.TRANS64 P1, [R4+URZ+0x36410], R9 ;  /* 0x03641009040095a7 */ /* 0x000ee4000802007f */
[----:B---3--:R-:W-:Y:S05]  /*7ce0*/  @!P1 BRA `(.L_x_3921) ;  /* 0xfffffffc00f09947 */ /* 0x008fea000383ffff */
[----:B------:R-:W-:Y:S05]  /*7cf0*/  BRA `(.L_x_3920) ;  /* 0xffffff9400e47947 */ /* 0x000fea000383ffff */
.L_x_3925:
[----:B------:R1:W1:Y:S02]  /*7d00*/  SYNCS.PHASECHK.TRANS64.TRYWAIT P1, [R19+URZ+0x36430], R8 ;  /* 0x03643008130075a7 */ /* 0x000264000802017f */
[----:B-1----:R-:W-:Y:S05]  /*7d10*/  @!P1 NANOSLEEP.SYNCS 0x989680 ;  /* 0x009896800000995d */ /* 0x002fea0003900000 */
[----:B------:R-:W1:Y:S02]  /*7d20*/  @!P1 SYNCS.PHASECHK.TRANS64 P1, [R19+URZ+0x36430], R8 ;  /* 0x03643008130095a7 */ /* 0x000e64000802007f */
[----:B-1----:R-:W-:Y:S05]  /*7d30*/  @!P1 BRA `(.L_x_3925) ;  /* 0xfffffffc00f09947 */ /* 0x002fea000383ffff */
[----:B------:R-:W-:Y:S05]  /*7d40*/  BRA `(.L_x_3924) ;  /* 0xffffff9c00887947 */ /* 0x000fea000383ffff */
.L_x_3940:
[----:B------:R-:W-:Y:S01]  /*7d50*/  BSSY B0, `(.L_x_4017) ;  /* 0x0000005000007945 */ /* 0x000fe20003800000 */
[----:B------:R-:W-:-:S07]  /*7d60*/  IMAD.MOV.U32 R15, RZ, RZ, -0x1 ;  /* 0xffffffffff0f7424 */ /* 0x000fce00078e00ff */
[----:B------:R-:W-:Y:S05]  /*7d70*/  WARPSYNC.COLLECTIVE R15, `(.L_x_4018) ;  /* 0x000000000f087348 */ /* 0x000fea0003c00000 */
[----:B------:R-:W-:Y:S01]  /*7d80*/  NOP ;  /* 0x0000000000007918 */ /* 0x000fe20000000000 */
[----:B------:R-:W-:Y:S01]  /*7d90*/  ENDCOLLECTIVE ;  /* 0x000000000000791b */ /* 0x000fe20003800000 */
.L_x_4018:
[----:B------:R-:W-:Y:S05]  /*7da0*/  BSYNC B0 ;  /* 0x0000000000007941 */ /* 0x000fea0003800000 */
.L_x_4017:
[----:B------:R-:W-:Y:S05]  /*7db0*/  BRA `(.L_x_4019) ;  /* 0xffffffc800907947 */ /* 0x000fea000383ffff */
.L_x_3956:
[----:B------:R-:W-:Y:S01]  /*7dc0*/  BSSY B0, `(.L_x_4020) ;  /* 0x0000005000007945 */ /* 0x000fe20003800000 */
[----:B------:R-:W-:-:S07]  /*7dd0*/  IMAD.MOV.U32 R15, RZ, RZ, -0x1 ;  /* 0xffffffffff0f7424 */ /* 0x000fce00078e00ff */
[----:B------:R-:W-:Y:S05]  /*7de0*/  WARPSYNC.COLLECTIVE R15, `(.L_x_4021) ;  /* 0x000000000f087348 */ /* 0x000fea0003c00000 */
[----:B------:R-:W-:Y:S01]  /*7df0*/  NOP ;  /* 0x0000000000007918 */ /* 0x000fe20000000000 */
[----:B------:R-:W-:Y:S01]  /*7e00*/  ENDCOLLECTIVE ;  /* 0x000000000000791b */ /* 0x000fe20003800000 */
.L_x_4021:
[----:B------:R-:W-:Y:S05]  /*7e10*/  BSYNC B0 ;  /* 0x0000000000007941 */ /* 0x000fea0003800000 */
.L_x_4020:
[----:B------:R-:W-:Y:S05]  /*7e20*/  BRA `(.L_x_4022) ;  /* 0xffffffd000007947 */ /* 0x000fea000383ffff */
.L_x_3973:
[----:B------:R-:W-:Y:S01]  /*7e30*/  BSSY B0, `(.L_x_4023) ;  /* 0x0000005000007945 */ /* 0x000fe20003800000 */
[----:B------:R-:W-:-:S07]  /*7e40*/  IMAD.MOV.U32 R15, RZ, RZ, -0x1 ;  /* 0xffffffffff0f7424 */ /* 0x000fce00078e00ff */
[----:B------:R-:W-:Y:S05]  /*7e50*/  WARPSYNC.COLLECTIVE R15, `(.L_x_4024) ;  /* 0x000000000f087348 */ /* 0x000fea0003c00000 */
[----:B------:R-:W-:Y:S01]  /*7e60*/  NOP ;  /* 0x0000000000007918 */ /* 0x000fe20000000000 */
[----:B------:R-:W-:Y:S01]  /*7e70*/  ENDCOLLECTIVE ;  /* 0x000000000000791b */ /* 0x000fe20003800000 */
.L_x_4024:
[----:B------:R-:W-:Y:S05]  /*7e80*/  BSYNC B0 ;  /* 0x0000000000007941 */ /* 0x000fea0003800000 */
.L_x_4023:
[----:B------:R-:W-:Y:S05]  /*7e90*/  BRA `(.L_x_4025) ;  /* 0xffffffd4007c7947 */ /* 0x000fea000383ffff */
.L_x_3988:
[----:B-1----:R1:W2:Y:S02]  /*7ea0*/  SYNCS.PHASECHK.TRANS64.TRYWAIT P1, [R0+URZ+0x36420], R10 ;  /* 0x0364200a000075a7 */ /* 0x0022a4000802017f */
[----:B--2---:R-:W-:Y:S05]  /*7eb0*/  @!P1 NANOSLEEP.SYNCS 0x989680 ;  /* 0x009896800000995d */ /* 0x004fea0003900000 */
[----:B------:R-:W2:Y:S02]  /*7ec0*/  @!P1 SYNCS.PHASECHK.TRANS64 P1, [R0+URZ+0x36420], R10 ;  /* 0x0364200a000095a7 */ /* 0x000ea4000802007f */
[----:B--2---:R-:W-:Y:S05]  /*7ed0*/  @!P1 BRA `(.L_x_3988) ;  /* 0xfffffffc00f09947 */ /* 0x004fea000383ffff */
[----:B------:R-:W-:Y:S05]  /*7ee0*/  BRA `(.L_x_4026) ;  /* 0xffffffdc00c87947 */ /* 0x000fea000383ffff */
.L_x_3992:
[----:B-1----:R1:W2:Y:S02]  /*7ef0*/  SYNCS.PHASECHK.TRANS64.TRYWAIT P1, [R0+URZ+0x36438], R10 ;  /* 0x0364380a000075a7 */ /* 0x0022a4000802017f */
[----:B--2---:R-:W-:Y:S05]  /*7f00*/  @!P1 NANOSLEEP.SYNCS 0x989680 ;  /* 0x009896800000995d */ /* 0x004fea0003900000 */
[----:B------:R-:W2:Y:S02]  /*7f10*/  @!P1 SYNCS.PHASECHK.TRANS64 P1, [R0+URZ+0x36438], R10 ;  /* 0x0364380a000095a7 */ /* 0x000ea4000802007f */
[----:B--2---:R-:W-:Y:S05]  /*7f20*/  @!P1 BRA `(.L_x_3992) ;  /* 0xfffffffc00f09947 */ /* 0x004fea000383ffff */
[----:B------:R-:W-:Y:S05]  /*7f30*/  BRA `(.L_x_4027) ;  /* 0xffffffe400807947 */ /* 0x000fea000383ffff */
.L_x_3994:
[----:B--2---:R2:W3:Y:S02]  /*7f40*/  SYNCS.PHASECHK.TRANS64.TRYWAIT P1, [R0+URZ+0x36428], R3 ;  /* 0x03642803000075a7 */ /* 0x0044e4000802017f */
[----:B---3--:R-:W-:Y:S05]  /*7f50*/  @!P1 NANOSLEEP.SYNCS 0x989680 ;  /* 0x009896800000995d */ /* 0x008fea0003900000 */
[----:B------:R-:W3:Y:S02]  /*7f60*/  @!P1 SYNCS.PHASECHK.TRANS64 P1, [R0+URZ+0x36428], R3 ;  /* 0x03642803000095a7 */ /* 0x000ee4000802007f */
[----:B---3--:R-:W-:Y:S05]  /*7f70*/  @!P1 BRA `(.L_x_3994) ;  /* 0xfffffffc00f09947 */ /* 0x008fea000383ffff */
[----:B------:R-:W-:Y:S05]  /*7f80*/  BRA `(.L_x_4028) ;  /* 0xffffffe800407947 */ /* 0x000fea000383ffff */
.L_x_3996:
[----:B--2---:R2:W3:Y:S02]  /*7f90*/  SYNCS.PHASECHK.TRANS64.TRYWAIT P1, [R0+URZ+0x36438], R29 ;  /* 0x0364381d000075a7 */ /* 0x0044e4000802017f */
[----:B---3--:R-:W-:Y:S05]  /*7fa0*/  @!P1 NANOSLEEP.SYNCS 0x989680 ;  /* 0x009896800000995d */ /* 0x008fea0003900000 */
[----:B------:R-:W3:Y:S02]  /*7fb0*/  @!P1 SYNCS.PHASECHK.TRANS64 P1, [R0+URZ+0x36438], R29 ;  /* 0x0364381d000095a7 */ /* 0x000ee4000802007f */
[----:B---3--:R-:W-:Y:S05]  /*7fc0*/  @!P1 BRA `(.L_x_3996) ;  /* 0xfffffffc00f09947 */ /* 0x008fea000383ffff */
[----:B------:R-:W-:Y:S05]  /*7fd0*/  BRA `(.L_x_4029) ;  /* 0xffffffe800d07947 */ /* 0x000fea000383ffff */
.L_x_3998:
[----:B------:R-:W-:-:S07]  /*7fe0*/  SHF.L.U32 R5, R12, 0x1f, RZ ;  /* 0x0000001f0c057819 */ /* 0x000fce00000006ff */
.L_x_4030:
[----:B--2---:R2:W3:Y:S02]  /*7ff0*/  SYNCS.PHASECHK.TRANS64.TRYWAIT P1, [R0+URZ+0x36420], R5 ;  /* 0x03642005000075a7 */ /* 0x0044e4000802017f */
[----:B---3--:R-:W-:Y:S05]  /*8000*/  @!P1 NANOSLEEP.SYNCS 0x989680 ;  /* 0x009896800000995d */ /* 0x008fea0003900000 */
[----:B------:R-:W3:Y:S02]  /*8010*/  @!P1 SYNCS.PHASECHK.TRANS64 P1, [R0+URZ+0x36420], R5 ;  /* 0x03642005000095a7 */ /* 0x000ee4000802007f */
[----:B---3--:R-:W-:Y:S05]  /*8020*/  @!P1 BRA `(.L_x_4030) ;  /* 0xfffffffc00f09947 */ /* 0x008fea000383ffff */
[----:B------:R-:W-:Y:S05]  /*8030*/  BRA `(.L_x_4031) ;  /* 0xffffffec00707947 */ /* 0x000fea000383ffff */
.L_x_4001:
[----:B--2---:R2:W3:Y:S02]  /*8040*/  SYNCS.PHASECHK.TRANS64.TRYWAIT P1, [R0+URZ+0x36438], R10 ;  /* 0x0364380a000075a7 */ /* 0x0044e4000802017f */
[----:B---3--:R-:W-:Y:S05]  /*8050*/  @!P1 NANOSLEEP.SYNCS 0x989680 ;  /* 0x009896800000995d */ /* 0x008fea0003900000 */
[----:B------:R-:W3:Y:S02]  /*8060*/  @!P1 SYNCS.PHASECHK.TRANS64 P1, [R0+URZ+0x36438], R10 ;  /* 0x0364380a000095a7 */ /* 0x000ee4000802007f */
[----:B---3--:R-:W-:Y:S05]  /*8070*/  @!P1 BRA `(.L_x_4001) ;  /* 0xfffffffc00f09947 */ /* 0x008fea000383ffff */
[----:B------:R-:W-:Y:S05]  /*8080*/  BRA `(.L_x_4032) ;  /* 0xfffffff000187947 */ /* 0x000fea000383ffff */
.L_x_4003:
[----:B---3--:R3:W4:Y:S02]  /*8090*/  SYNCS.PHASECHK.TRANS64.TRYWAIT P1, [R0+URZ+0x36428], R5 ;  /* 0x03642805000075a7 */ /* 0x008724000802017f */
[----:B----4-:R-:W-:Y:S05]  /*80a0*/  @!P1 NANOSLEEP.SYNCS 0x989680 ;  /* 0x009896800000995d */ /* 0x010fea0003900000 */
[----:B------:R-:W4:Y:S02]  /*80b0*/  @!P1 SYNCS.PHASECHK.TRANS64 P1, [R0+URZ+0x36428], R5 ;  /* 0x03642805000095a7 */ /* 0x000f24000802007f */
[----:B----4-:R-:W-:Y:S05]  /*80c0*/  @!P1 BRA `(.L_x_4003) ;  /* 0xfffffffc00f09947 */ /* 0x010fea000383ffff */
[----:B------:R-:W-:Y:S05]  /*80d0*/  BRA `(.L_x_4033) ;  /* 0xfffffff000c07947 */ /* 0x000fea000383ffff */
.L_x_4005:
[----:B---3--:R3:W4:Y:S02]  /*80e0*/  SYNCS.PHASECHK.TRANS64.TRYWAIT P1, [R0+URZ+0x36438], R3 ;  /* 0x03643803000075a7 */ /* 0x008724000802017f */
[----:B----4-:R-:W-:Y:S05]  /*80f0*/  @!P1 NANOSLEEP.SYNCS 0x989680 ;  /* 0x009896800000995d */ /* 0x010fea0003900000 */
[----:B------:R-:W4:Y:S02]  /*8100*/  @!P1 SYNCS.PHASECHK.TRANS64 P1, [R0+URZ+0x36438], R3 ;  /* 0x03643803000095a7 */ /* 0x000f24000802007f */
[----:B----4-:R-:W-:Y:S05]  /*8110*/  @!P1 BRA `(.L_x_4005) ;  /* 0xfffffffc00f09947 */ /* 0x010fea000383ffff */
[----:B------:R-:W-:Y:S05]  /*8120*/  BRA `(.L_x_4034) ;  /* 0xfffffff400587947 */ /* 0x000fea000383ffff */
.L_x_4007:
[----:B------:R-:W-:Y:S01]  /*8130*/  BSSY B0, `(.L_x_4035) ;  /* 0x0000006000007945 */ /* 0x000fe20003800000 */
[----:B------:R-:W-:-:S07]  /*8140*/  IMAD.MOV.U32 R15, RZ, RZ, -0x1 ;  /* 0xffffffffff0f7424 */ /* 0x000fce00078e00ff */
[----:B-12---:R-:W-:Y:S05]  /*8150*/  WARPSYNC.COLLECTIVE R15, `(.L_x_4036) ;  /* 0x000000000f0c7348 */ /* 0x006fea0003c00000 */
[----:B------:R-:W-:Y:S02]  /*8160*/  ELECT P6, UR62, PT ;  /* 0x00000000003e782f */ /* 0x000fe400038c0000 */
[----:B------:R-:W-:Y:S01]  /*8170*/  MOV R14, UR62 ;  /* 0x0000003e000e7c02 */ /* 0x000fe20008000f00 */
[----:B-12---:R-:W-:Y:S10]  /*8180*/  ENDCOLLECTIVE ;  /* 0x000000000000791b */ /* 0x006ff40003800000 */
.L_x_4036:
[----:B------:R-:W-:Y:S05]  /*8190*/  BSYNC B0 ;  /* 0x0000000000007941 */ /* 0x000fea0003800000 */
.L_x_4035:
[----:B------:R-:W-:Y:S01]  /*81a0*/  PLOP3.LUT P0, PT, P6, PT, PT, 0x80, 0x0 ;  /* 0x000000000000781c */ /* 0x000fe2000370f070 */
[----:B------:R-:W-:-:S12]  /*81b0*/  BRA `(.L_x_4037) ;  /* 0xfffffff8000c7947 */ /* 0x000fd8000383ffff */
.L_x_4011:
[----:B-1----:R1:W2:Y:S02]  /*81c0*/  SYNCS.PHASECHK.TRANS64.TRYWAIT P1, [R7+URZ], R0 ;  /* 0x00000000070075a7 */ /* 0x0022a4000802017f */
[----:B--2---:R-:W-:Y:S05]  /*81d0*/  @!P1 NANOSLEEP.SYNCS 0x989680 ;  /* 0x009896800000995d */ /* 0x004fea0003900000 */
[----:B------:R-:W2:Y:S02]  /*81e0*/  @!P1 SYNCS.PHASECHK.TRANS64 P1, [R7+URZ], R0 ;  /* 0x00000000070095a7 */ /* 0x000ea4000802007f */
[----:B--2---:R-:W-:Y:S05]  /*81f0*/  @!P1 BRA `(.L_x_4011) ;  /* 0xfffffffc00f09947 */ /* 0x004fea000383ffff */
[----:B------:R-:W-:Y:S05]  /*8200*/  BRA `(.L_x_4038) ;  /* 0xfffffff8004c7947 */ /* 0x000fea000383ffff */
.L_x_4012:
[----:B--2---:R2:W3:Y:S02]  /*8210*/  SYNCS.PHASECHK.TRANS64.TRYWAIT P1, [R3+URZ], R2 ;  /* 0x00000002030075a7 */ /* 0x0044e4000802017f */
[----:B---3--:R-:W-:Y:S05]  /*8220*/  @!P1 NANOSLEEP.SYNCS 0x989680 ;  /* 0x009896800000995d */ /* 0x008fea0003900000 */
[----:B------:R-:W3:Y:S02]  /*8230*/  @!P1 SYNCS.PHASECHK.TRANS64 P1, [R3+URZ], R2 ;  /* 0x00000002030095a7 */ /* 0x000ee4000802007f */
[----:B---3--:R-:W-:Y:S05]  /*8240*/  @!P1 BRA `(.L_x_4012) ;  /* 0xfffffffc00f09947 */ /* 0x008fea000383ffff */
[----:B------:R-:W-:Y:S05]  /*8250*/  BRA `(.L_x_4039) ;  /* 0xfffffff800407947 */ /* 0x000fea000383ffff */
.L_x_4040:
        /* <DEDUP_REMOVED lines=10> */
.L_x_7674:


//--------------------- .text._ZN7cutlass13device_kernelIN5flash11enable_sm90INS1_16FlashAttnBwdSm90INS1_25CollectiveMainloopBwdSm90ILi2ELi1ELi1EN4cute5tupleIJNS5_1CILi1EEES8_S8_EEENS6_IJNS7_ILi64EEENS7_ILi96EEENS7_ILi192EEEEEENS_6half_tEfNS_4arch4Sm90ELb0ELb0ELb0ELb0ELb0ELb0ELb1ELb0ELi3ELi1ELi1ELi1ELb0EEENS1_24CollectiveEpilogueBwdGQAISD_fSG_Li384ELb0ELb0EEENS1_19SingleTileSchedulerILb0ELb0ELb0ELi96EEEEEEEEEvNT_6ParamsE --------------------------
	.section	.text._ZN7cutlass13device_kernelIN5flash11enable_sm90INS1_16FlashAttnBwdSm90INS1_25CollectiveMainloopBwdSm90ILi2ELi1ELi1EN4cute5tupleIJNS5_1CILi1EEES8_S8_EEENS6_IJNS7_ILi64EEENS7_ILi96EEENS7_ILi192EEEEEENS_6half_tEfNS_4arch4Sm90ELb0ELb0ELb0ELb0ELb0ELb0ELb1ELb0ELi3ELi1ELi1ELi1ELb0EEENS1_24CollectiveEpilogueBwdGQAISD_fSG_Li384ELb0ELb0EEENS1_19SingleTileSchedulerILb0ELb0ELb0ELi96EEEEEEEEEvNT_6ParamsE,"ax",@progbits
	.align	128
.text._ZN7cutlass13device_kernelIN5flash11enable_sm90INS1_16FlashAttnBwdSm90INS1_25CollectiveMainloopBwdSm90ILi2ELi1ELi1EN4cute5tupleIJNS5_1CILi1EEES8_S8_EEENS6_IJNS7_ILi64EEENS7_ILi96EEENS7_ILi192EEEEEENS_6half_tEfNS_4arch4Sm90ELb0ELb0ELb0ELb0ELb0ELb0ELb1ELb0ELi3ELi1ELi1ELi1ELb0EEENS1_24CollectiveEpilogueBwdGQAISD_fSG_Li384ELb0ELb0EEENS1_19SingleTileSchedulerILb0ELb0ELb0ELi96EEEEEEEEEvNT_6ParamsE:
        .type           _ZN7cutlass13device_kernelIN5flash11enable_sm90INS1_16FlashAttnBwdSm90INS1_25CollectiveMainloopBwdSm90ILi2ELi1ELi1EN4cute5tupleIJNS5_1CILi1EEES8_S8_EEENS6_IJNS7_ILi64EEENS7_ILi96EEENS7_ILi192EEEEEENS_6half_tEfNS_4arch4Sm90ELb0ELb0ELb0ELb0ELb0ELb0ELb1ELb0ELi3ELi1ELi1ELi1ELb0EEENS1_24CollectiveEpilogueBwdGQAISD_fSG_Li384ELb0ELb0EEENS1_19SingleTileSchedulerILb0ELb0ELb0ELi96EEEEEEEEEvNT_6ParamsE,@function
        .size           _ZN7cutlass13device_kernelIN5flash11enable_sm90INS1_16FlashAttnBwdSm90INS1_25CollectiveMainloopBwdSm90ILi2ELi1ELi1EN4cute5tupleIJNS5_1CILi1EEES8_S8_EEENS6_IJNS7_ILi64EEENS7_ILi96EEENS7_ILi192EEEEEENS_6half_tEfNS_4arch4Sm90ELb0ELb0ELb0ELb0ELb0ELb0ELb1ELb0ELi3ELi1ELi1ELi1ELb0EEENS1_24CollectiveEpilogueBwdGQAISD_fSG_Li384ELb0ELb0EEENS1_19SingleTileSchedulerILb0ELb0ELb0ELi96EEEEEEEEEvNT_6ParamsE,(.L_x_7675 - _ZN7cutlass13device_kernelIN5flash11enable_sm90INS1_16FlashAttnBwdSm90INS1_25CollectiveMainloopBwdSm90ILi2ELi1ELi1EN4cute5tupleIJNS5_1CILi1EEES8_S8_EEENS6_IJNS7_ILi64EEENS7_ILi96EEENS7_ILi192EEEEEENS_6half_tEfNS_4arch4Sm90ELb0ELb0ELb0ELb0ELb0ELb0ELb1ELb0ELi3ELi1ELi1ELi1ELb0EEENS1_24CollectiveEpilogueBwdGQAISD_fSG_Li384ELb0ELb0EEENS1_19SingleTileSchedulerILb0ELb0ELb0ELi96EEEEEEEEEvNT_6ParamsE)
        .other          _ZN7cutlass13device_kernelIN5flash11enable_sm90INS1_16FlashAttnBwdSm90INS1_25CollectiveMainloopBwdSm90ILi2ELi1ELi1EN4cute5tupleIJNS5_1CILi1EEES8_S8_EEENS6_IJNS7_ILi64EEENS7_ILi96EEENS7_ILi192EEEEEENS_6half_tEfNS_4arch4Sm90ELb0ELb0ELb0ELb0ELb0ELb0ELb1ELb0ELi3ELi1ELi1ELi1ELb0EEENS1_24CollectiveEpilogueBwdGQAISD_fSG_Li384ELb0ELb0EEENS1_19SingleTileSchedulerILb0ELb0ELb0ELi96EEEEEEEEEvNT_6ParamsE,@"STO_CUDA_ENTRY STV_DEFAULT"
_ZN7cutlass13device_kernelIN5flash11enable_sm90INS1_16FlashAttnBwdSm90INS1_25CollectiveMainloopBwdSm90ILi2ELi1ELi1EN4cute5tupleIJNS5_1CILi1EEES8_S8_EEENS6_IJNS7_ILi64EEENS7_ILi96EEENS7_ILi192EEEEEENS_6half_tEfNS_4arch4Sm90ELb0ELb0ELb0ELb0ELb0ELb0ELb1ELb0ELi3ELi1ELi1ELi1ELb0EEENS1_24CollectiveEpilogueBwdGQAISD_fSG_Li384ELb0ELb0EEENS1_19SingleTileSchedulerILb0ELb0ELb0ELi96EEEEEEEEEvNT_6ParamsE:
        /* <DEDUP_REMOVED lines=22> */
.L_x_4042:
[----:B------:R-:W-:Y:S05]  /*0160*/  BSYNC B0 ;  /* 0x0000000000007941 */ /* 0x000fea0003800000 */
.L_x_4041:
        /* <DEDUP_REMOVED lines=34> */
.L_x_4043:
        /* <DEDUP_REMOVED lines=20> */
.L_x_4044:
[----:B------:R-:W-:Y:S01]  /*04d0*/  ISETP.NE.AND P0, PT, R2, RZ, PT ;  /* 0x000000ff0200720c */ /* 0x000fe20003f05270 */
[----:B------:R-:W-:Y:S01]  /*04e0*/  IMAD.MOV.U32 R18, RZ, RZ, 0x1 ;  /* 0x00000001ff127424 */ /* 0x000fe200078e00ff */
[----:B------:R-:W-:Y:S01]  /*04f0*/  NOP ;  /* 0x0000000000007918 */ /* 0x000fe20000000000 */
[----:B------:R-:W-:Y:S03]  /*0500*/  BSSY B6, `(.L_x_4045) ;  /* 0x00006b4000067945 */ /* 0x000fe60003800000 */
[----:B------:R-:W-:Y:S01]  /*0510*/  SEL R18, R18, 0x2, !P0 ;  /* 0x0000000212127807 */ /* 0x000fe20004000000 */
[----:B-12-45:R-:W-:Y:S06]  /*0520*/  BAR.SYNC.DEFER_BLOCKING 0x0 ;  /* 0x0000000000007b1d */ /* 0x036fec0000010000 */
[----:B------:R-:W-:Y:S05]  /*0530*/  @!P0 BRA `(.L_x_4046) ;  /* 0x00000038009c8947 */ /* 0x000fea0003800000 */
.L_x_4047:
[----:B------:R-:W-:-:S08]  /*0540*/  NOP ;  /* 0x0000000000007918 */ /* 0x000fd00000000000 */
[----:B------:R-:W1:Y:S02]  /*0550*/  USETMAXREG.TRY_ALLOC.CTAPOOL UP0, 0xa0 ;  /* 0x000000a0000079c8 */ /* 0x000e640008000600 */
[----:B-1----:R-:W-:-:S13]  /*0560*/  PLOP3.LUT P0, PT, PT, PT, UP0, 0x80, 0x0 ;  /* 0x000000000000781c */ /* 0x002fda0003f0f008 */
[----:B------:R-:W-:Y:S05]  /*0570*/  @!P0 BRA `(.L_x_4047) ;  /* 0xfffffffc00f08947 */ /* 0x000fea000383ffff */
[----:B------:R-:W-:Y:S01]  /*0580*/  LOP3.LUT R0, R0, 0x3, RZ, 0xc0, !PT ;  /* 0x0000000300007812 */ /* 0x000fe200078ec0ff */
[----:B------:R-:W1:Y:S05]  /*0590*/  S2UR UR4, SR_CTAID.Z ;  /* 0x00000000000479c3 */ /* 0x000e6a0000002700 */
[----:B------:R-:W2:Y:S02]  /*05a0*/  SHFL.IDX PT, R0, R0, RZ, 0x1f ;  /* 0x00001fff00007589 */ /* 0x000ea400000e0000 */
[----:B--2---:R-:W-:-:S13]  /*05b0*/  ISETP.NE.AND P0, PT, R0, RZ, PT ;  /* 0x000000ff0000720c */ /* 0x004fda0003f05270 */
[----:B------:R-:W-:-:S05]  /*05c0*/  @!P0 VIADD R2, R19, 0x9 ;  /* 0x0000000913028836 */ /* 0x000fca0000000000 */
[----:B------:R4:W-:Y:S06]  /*05d0*/  @!P0 BAR.ARV R2, 0xa0 ;  /* 0x000280020000851d */ /* 0x0009ec0000002000 */
[----:B-1----:R-:W-:-:S13]  /*05e0*/  ISETP.LE.AND P0, PT, RZ, UR4, PT ;  /* 0x00000004ff007c0c */ /* 0x002fda000bf03270 */
        /* <DEDUP_REMOVED lines=24> */
.L_x_4050:
        /* <DEDUP_REMOVED lines=15> */
.L_x_4049:
        /* <DEDUP_REMOVED lines=20> */
.L_x_4052:
        /* <DEDUP_REMOVED lines=15> */
.L_x_4051:
        /* <DEDUP_REMOVED lines=8> */
.L_x_4133:
        /* <DEDUP_REMOVED lines=19> */
.L_x_4054:
        /* <DEDUP_REMOVED lines=57> */
[----:B------:R-:W-:Y:S01]  /*0fd0*/  LOP3.LUT R5, R2, 0xfffffff0, RZ, 0xc0, !PT ;  /* 0xfffffff002057812 */ /* 0x000fe200078ec0ff */
[----:B------:R-:W-:Y:S01]  /*0fe0*/  IMAD.HI R12, R16, 0x55555556, RZ ;  /* 0x55555556100c7827 */ /* 0x000fe200078e02ff */
[----:B------:R-:W-:Y:S02]  /*0ff0*/  LOP3.LUT R9, R8, 0xfffffffc, RZ, 0xc0, !PT ;  /* 0xfffffffc08097812 */ /* 0x000fe400078ec0ff */
[----:B------:R-:W-:Y:S02]  /*1000*/  CS2R R118, SRZ ;  /* 0x0000000000767805 */ /* 0x000fe4000001ff00 */
[----:B------:R-:W-:Y:S01]  /*1010*/  SHF.R.S32.HI R2, RZ, 0x4, R2 ;  /* 0x00000004ff027819 */ /* 0x000fe20000011402 */
[----:B------:R-:W-:Y:S01]  /*1020*/  IMAD.IADD R5, R0, 0x1, -R5 ;  /* 0x0000000100057824 */ /* 0x000fe200078e0a05 */
[----:B------:R-:W-:Y:S01]  /*1030*/  CS2R R116, SRZ ;  /* 0x0000000000747805 */ /* 0x000fe2000001ff00 */
[----:B------:R-:W-:Y:S01]  /*1040*/  IMAD.IADD R11, R6, 0x1, -R9 ;  /* 0x00000001060b7824 */ /* 0x000fe200078e0a09 */
[----:B------:R-:W-:-:S02]  /*1050*/  SHF.R.S32.HI R6, RZ, 0x5, R7 ;  /* 0x00000005ff067819 */ /* 0x000fc40000011407 */
[----:B------:R-:W-:Y:S02]  /*1060*/  CS2R R114, SRZ ;  /* 0x0000000000727805 */ /* 0x000fe4000001ff00 */
[----:B------:R-:W-:Y:S02]  /*1070*/  LEA.HI R0, R5, R5, RZ, 0x1 ;  /* 0x0000000505007211 */ /* 0x000fe400078f08ff */
[----:B------:R-:W-:Y:S02]  /*1080*/  CS2R R112, SRZ ;  /* 0x0000000000707805 */ /* 0x000fe4000001ff00 */
[----:B--2---:R-:W-:Y:S02]  /*1090*/  SHF.R.S32.HI R10, RZ, 0x1f, R5 ;  /* 0x0000001fff0a7819 */ /* 0x004fe40000011405 */
[----:B------:R-:W-:Y:S02]  /*10a0*/  CS2R R110, SRZ ;  /* 0x00000000006e7805 */ /* 0x000fe4000001ff00 */
[----:B------:R-:W-:-:S02]  /*10b0*/  SHF.R.S32.HI R3, RZ, 0x1, R0 ;  /* 0x00000001ff037819 */ /* 0x000fc40000011400 */
[----:B------:R-:W-:Y:S02]  /*10c0*/  CS2R R108, SRZ ;  /* 0x00000000006c7805 */ /* 0x000fe4000001ff00 */
[----:B------:R-:W-:Y:S02]  /*10d0*/  SHF.R.S32.HI R8, RZ, 0x1f, R0 ;  /* 0x0000001fff087819 */ /* 0x000fe40000011400 */
[----:B------:R-:W-:Y:S02]  /*10e0*/  CS2R R106, SRZ ;  /* 0x00000000006a7805 */ /* 0x000fe4000001ff00 */
[----:B------:R-:W-:Y:S02]  /*10f0*/  LEA.HI R10, R10, R5, RZ, 0x3 ;  /* 0x000000050a0a7211 */ /* 0x000fe400078f18ff */
[----:B------:R-:W-:Y:S02]  /*1100*/  CS2R R104, SRZ ;  /* 0x0000000000687805 */ /* 0x000fe4000001ff00 */
[----:B------:R-:W-:-:S02]  /*1110*/  LEA.HI R8, R8, R3, RZ, 0x2 ;  /* 0x0000000308087211 */ /* 0x000fc400078f10ff */
[----:B------:R-:W-:Y:S02]  /*1120*/  CS2R R102, SRZ ;  /* 0x0000000000667805 */ /* 0x000fe4000001ff00 */
        /* <DEDUP_REMOVED lines=18> */
[----:B------:R-:W-:Y:S01]  /*1250*/  CS2R R96, SRZ ;  /* 0x0000000000607805 */ /* 0x000fe2000001ff00 */
[----:B------:R-:W-:Y:S01]  /*1260*/  IMAD R10, R5, 0x20, R10 ;  /* 0x00000020050a7824 */ /* 0x000fe200078e020a */
[----:B------:R-:W-:Y:S01]  /*1270*/  LOP3.LUT R3, R0, 0x8, R3, 0xf8, !PT ;  /* 0x0000000800037812 */ /* 0x000fe200078ef803 */
[----:B------:R-:W-:Y:S01]  /*1280*/  VIADD R6, R14, 0x3f ;  /* 0x0000003f0e067836 */ /* 0x000fe20000000000 */
[----:B------:R-:W-:Y:S01]  /*1290*/  SHF.R.U32.HI R0, RZ, 0x3, R0 ;  /* 0x00000003ff007819 */ /* 0x000fe20000011600 */
[----:B------:R-:W-:Y:S01]  /*12a0*/  IMAD R7, R7, 0x200, R10 ;  /* 0x0000020007077824 */ /* 0x000fe200078e020a */
[----:B------:R-:W-:Y:S01]  /*12b0*/  LEA.HI R5, R12, R12, RZ, 0x1 ;  /* 0x0000000c0c057211 */ /* 0x000fe200078f08ff */
[----:B------:R-:W-:Y:S01]  /*12c0*/  IMAD.MOV.U32 R14, RZ, RZ, 0x20 ;  /* 0x00000020ff0e7424 */ /* 0x000fe200078e00ff */
[----:B------:R-:W-:-:S02]  /*12d0*/  LOP3.LUT R0, R3, R0, RZ, 0x3c, !PT ;  /* 0x0000000003007212 */ /* 0x000fc400078e3cff */
[----:B------:R-:W-:Y:S02]  /*12e0*/  CS2R R94, SRZ ;  /* 0x00000000005e7805 */ /* 0x000fe4000001ff00 */
[----:B------:R-:W-:Y:S01]  /*12f0*/  SHF.R.S32.HI R9, RZ, 0x1f, R6 ;  /* 0x0000001fff097819 */ /* 0x000fe20000011406 */
[----:B------:R-:W-:Y:S01]  /*1300*/  IMAD R5, R5, -0x3, R16 ;  /* 0xfffffffd05057824 */ /* 0x000fe200078e0210 */
[----:B------:R-:W-:Y:S01]  /*1310*/  SEL R14, R14, 0xffffffe0, !P0 ;  /* 0xffffffe00e0e7807 */ /* 0x000fe20004000000 */
[----:B------:R-:W-:Y:S01]  /*1320*/  IMAD.IADD R13, R0, 0x1, R7 ;  /* 0x00000001000d7824 */ /* 0x000fe200078e0207 */
[----:B------:R-:W-:Y:S01]  /*1330*/  LEA.HI R9, R9, R6, RZ, 0x6 ;  /* 0x0000000609097211 */ /* 0x000fe200078f30ff */
[----:B------:R-:W-:Y:S01]  /*1340*/  IMAD R2, R5, -0x20, R2 ;  /* 0xffffffe005027824 */ /* 0x000fe200078e0202 */
[----:B------:R-:W-:Y:S01]  /*1350*/  LOP3.LUT R12, R18, 0x1, RZ, 0xfc, !PT ;  /* 0x00000001120c7812 */ /* 0x000fe200078efcff */
[----:B------:R-:W-:Y:S01]  /*1360*/  IMAD.MOV.U32 R5, RZ, RZ, RZ ;  /* 0x000000ffff057224 */ /* 0x000fe200078e00ff */
[----:B------:R-:W-:Y:S01]  /*1370*/  LEA R13, R13, UR36, 0x1 ;  /* 0x000000240d0d7c11 */ /* 0x000fe2000f8e08ff */
[----:B------:R-:W-:Y:S01]  /*1380*/  IMAD R0, R11, -0x2, R2 ;  /* 0xfffffffe0b007824 */ /* 0x000fe200078e0202 */
[----:B------:R-:W-:Y:S01]  /*1390*/  CS2R R6, SRZ ;  /* 0x0000000000067805 */ /* 0x000fe2000001ff00 */
[----:B------:R-:W-:Y:S01]  /*13a0*/  IMAD.MOV.U32 R2, RZ, RZ, RZ ;  /* 0x000000ffff027224 */ /* 0x000fe200078e00ff */
        /* <DEDUP_REMOVED lines=35> */
[----:B------:R-:W-:Y:S02]  /*15e0*/  SHF.R.S32.HI R18, RZ, 0x6, R9 ;  /* 0x00000006ff127819 */ /* 0x000fe40000011409 */
[----:B------:R-:W-:-:S07]  /*15f0*/  IADD3 R14, R14, 0x30400, R13 ;  /* 0x000304000e0e7810 */ /* 0x000fce0007ffe00d */
.L_x_4067:
[----:B------:R-:W-:-:S13]  /*1600*/  ISETP.NE.AND P0, PT, R12, 0x3, PT ;  /* 0x000000030c00780c */ /* 0x000fda0003f05270 */
[----:B---3--:R-:W-:Y:S05]  /*1610*/  @!P0 BRA `(.L_x_4057) ;  /* 0x0000000000048947 */ /* 0x008fea0003800000 */
[----:B------:R-:W-:Y:S01]  /*1620*/  BPT.TRAP 0x1 ;  /* 0x000000040000795c */ /* 0x000fe20000300000 */
.L_x_4057:
[----:B------:R-:W-:Y:S02]  /*1630*/  LEA R3, R2, UR36, 0x3 ;  /* 0x0000002402037c11 */ /* 0x000fe4000f8e18ff */
[----:B------:R-:W-:-:S04]  /*1640*/  SHF.L.U32 R8, R7, 0x1f, RZ ;  /* 0x0000001f07087819 */ /* 0x000fc800000006ff */
[----:B------:R2:W3:Y:S01]  /*1650*/  SYNCS.PHASECHK.TRANS64.TRYWAIT P1, [R3+URZ+0x36410], R8 ;  /* 0x03641008030075a7 */ /* 0x0004e2000802017f */
[----:B------:R-:W-:Y:S05]  /*1660*/  @!P0 BRA `(.L_x_4058) ;  /* 0x0000000000048947 */ /* 0x000fea0003800000 */
[----:B------:R-:W-:Y:S01]  /*1670*/  BPT.TRAP 0x1 ;  /* 0x000000040000795c */ /* 0x000fe20000300000 */
.L_x_4058:
[----:B---3--:R-:W-:Y:S05]  /*1680*/  @P1 BRA `(.L_x_4059) ;  /* 0x0000000000081947 */ /* 0x008fea0003800000 */
[----:B------:R-:W3:Y:S02]  /*1690*/  SYNCS.PHASECHK.TRANS64.TRYWAIT P1, [R3+URZ+0x36410], R8 ;  /* 0x03641008030075a7 */ /* 0x000ee4000802017f */
[----:B---3--:R-:W-:Y:S05]  /*16a0*/  @!P1 BRA `(.L_x_4060) ;  /* 0x0000005800a09947 */ /* 0x008fea0003800000 */
.L_x_4059:
        /* <DEDUP_REMOVED lines=103> */
.L_x_4061:
[----:B--2---:R-:W-:-:S04]  /*1d20*/  SHF.L.U32 R8, R6, 0x1f, RZ ;  /* 0x0000001f06087819 */ /* 0x004fc800000006ff */
[----:B------:R2:W5:Y:S01]  /*1d30*/  SYNCS.PHASECHK.TRANS64.TRYWAIT P1, [UR36+0x36430], R8 ;  /* 0x03643008ff0075a7 */ /* 0x0005620008020164 */
[----:B------:R-:W-:Y:S05]  /*1d40*/  @!P0 BRA `(.L_x_4062) ;  /* 0x0000000000048947 */ /* 0x000fea0003800000 */
[----:B------:R-:W-:Y:S01]  /*1d50*/  BPT.TRAP 0x1 ;  /* 0x000000040000795c */ /* 0x000fe20000300000 */
.L_x_4062:
[----:B-----5:R-:W-:Y:S05]  /*1d60*/  @P1 BRA `(.L_x_4063) ;  /* 0x0000000000081947 */ /* 0x020fea0003800000 */
[----:B------:R-:W5:Y:S02]  /*1d70*/  SYNCS.PHASECHK.TRANS64.TRYWAIT P1, [UR36+0x36430], R8 ;  /* 0x03643008ff0075a7 */ /* 0x000f640008020164 */
[----:B-----5:R-:W-:Y:S05]  /*1d80*/  @!P1 BRA `(.L_x_4064) ;  /* 0x0000005000fc9947 */ /* 0x020fea0003800000 */
.L_x_4063:
[----:B------:R-:W-:Y:S01]  /*1d90*/  UIADD3 UR5, UR36, 0x2a000, URZ ;  /* 0x0002a00024057890 */ /* 0x000fe2000fffe03f */
[----:B------:R-:W-:Y:S01]  /*1da0*/  WARPGROUP.ARRIVE ;  /* 0x00000000000079c5 */ /* 0x000fe20000000000 */
[----:B------:R-:W-:Y:S01]  /*1db0*/  UIADD3 UR4, UR4, 0x9000, URZ ;  /* 0x0000900004047890 */ /* 0x000fe2000fffe03f */
[C---:B------:R-:W-:Y:S01]  /*1dc0*/  ISETP.GT.AND P1, PT, R0.reuse, RZ, PT ;  /* 0x000000ff0000720c */ /* 0x040fe20003f24270 */
[----:B------:R-:W-:Y:S01]  /*1dd0*/  USHF.R.U32.HI UR6, URZ, 0x4, UR5 ;  /* 0x000000043f067899 */ /* 0x000fe20008011605 */
[----:B------:R-:W-:Y:S01]  /*1de0*/  ISETP.GT.AND P2, PT, R0, 0x1, PT ;  /* 0x000000010000780c */ /* 0x000fe20003f44270 */
[----:B------:R-:W-:Y:S01]  /*1df0*/  USHF.R.U32.HI UR4, URZ, 0x4, UR4 ;  /* 0x000000043f047899 */ /* 0x000fe20008011604 */
[----:B------:R-:W-:Y:S01]  /*1e00*/  FSEL R9, R138, -INF , P1 ;  /* 0xff8000008a097808 */ /* 0x000fe20000800000 */
[----:B------:R-:W-:Y:S01]  /*1e10*/  ULOP3.LUT UR7, UR6, 0x3fff, URZ, 0xc0, !UPT ;  /* 0x00003fff06077892 */ /* 0x000fe2000f8ec03f */
[----:B--2--5:R-:W-:Y:S01]  /*1e20*/  FSEL R8, R137, -INF , P2 ;  /* 0xff80000089087808 */ /* 0x024fe20001000000 */
        /* <DEDUP_REMOVED lines=10> */
[--C-:B----4-:R-:W-:Y:S01]  /*1ed0*/  FFMA.FTZ R138, R9, UR7, -R20.reuse ;  /* 0x00000007098a7c23 */ /* 0x110fe20008010814 */
        /* <DEDUP_REMOVED lines=10> */
[--C-:B---3--:R-:W-:Y:S01]  /*1f80*/  FFMA.FTZ R23, R8, UR7, -R21.reuse ;  /* 0x0000000708177c23 */ /* 0x108fe20008010815 */
        /* <DEDUP_REMOVED lines=13> */
[----:B------:R-:W2:Y:S01]  /*2060*/  MUFU.EX2 R23, R23 ;  /* 0x0000001700177308 */ /* 0x000ea20000000800 */
        /* <DEDUP_REMOVED lines=9> */
[----:B------:R2:W3:Y:S08]  /*2100*/  MUFU.EX2 R137, R8 ;  /* 0x0000000800897308 */ /* 0x0004f00000000800 */
[----:B------:R-:W-:Y:S01]  /*2110*/  MUFU.EX2 R138, R138 ;  /* 0x0000008a008a7308 */ /* 0x000fe20000000800 */
[----:B--2---:R-:W-:-:S07]  /*2120*/  F2FP.F16.F32.PACK_AB R8, R23, R22 ;  /* 0x000000161708723e */ /* 0x004fce00000000ff */
[----:B------:R-:W2:Y:S01]  /*2130*/  MUFU.EX2 R139, R139 ;  /* 0x0000008b008b7308 */ /* 0x000ea20000000800 */
[----:B---3--:R-:W-:Y:S01]  /*2140*/  F2FP.F16.F32.PACK_AB R10, R137, R136 ;  /* 0x00000088890a723e */ /* 0x008fe200000000ff */
        /* <DEDUP_REMOVED lines=8> */
[----:B------:R-:W3:Y:S01]  /*21d0*/  MUFU.EX2 R142, R142 ;  /* 0x0000008e008e7308 */ /* 0x000ee20000000800 */
[----:B--2---:R-:W-:-:S07]  /*21e0*/  F2FP.F16.F32.PACK_AB R9, R139, R138 ;  /* 0x0000008a8b09723e */ /* 0x004fce00000000ff */
[----:B------:R-:W-:Y:S01]  /*21f0*/  MUFU.EX2 R144, R144 ;  /* 0x0000009000907308 */ /* 0x000fe20000000800 */
[----:B---3--:R-:W-:Y:S01]  /*2200*/  F2FP.F16.F32.PACK_AB R11, R142, R143 ;  /* 0x0000008f8e0b723e */ /* 0x008fe200000000ff */
        /* <DEDUP_REMOVED lines=83> */
[----:B------:R-:W-:Y:S01]  /*2740*/  FADD.FTZ R125, R128, -R141 ;  /* 0x8000008d807d7221 */ /* 0x000fe20000010000 */
[--C-:B---3--:R-:W-:Y:S01]  /*2750*/  FADD.FTZ R126, R126, -R140.reuse ;  /* 0x8000008c7e7e7221 */ /* 0x108fe20000010000 */
[--C-:B------:R-:W-:Y:S01]  /*2760*/  FADD.FTZ R128, R131, -R140.reuse ;  /* 0x8000008c83807221 */ /* 0x100fe20000010000 */
[--C-:B------:R-:W-:Y:S01]  /*2770*/  FADD.FTZ R127, R127, -R140.reuse ;  /* 0x8000008c7f7f7221 */ /* 0x100fe20000010000 */
[----:B------:R-:W-:Y:S01]  /*2780*/  FADD.FTZ R131, R134, -R140 ;  /* 0x8000008c86837221 */ /* 0x000fe20000010000 */
        /* <DEDUP_REMOVED lines=13> */
[--C-:B------:R-:W-:Y:S01]  /*2860*/  FADD.FTZ R121, R132, -R141.reuse ;  /* 0x8000008d84797221 */ /* 0x100fe20000010000 */
[----:B------:R-:W3:Y:S01]  /*2870*/  MUFU.EX2 R10, R10 ;  /* 0x0000000a000a7308 */ /* 0x000ee20000000800 */
[--C-:B------:R-:W-:Y:S01]  /*2880*/  FADD.FTZ R122, R123, -R140.reuse ;  /* 0x8000008c7b7a7221 */ /* 0x100fe20000010000 */
[----:B------:R-:W-:Y:S01]  /*2890*/  FMUL.FTZ R143, R143, R126 ;  /* 0x0000007e8f8f7220 */ /* 0x000fe20000410000 */
[--C-:B------:R-:W-:Y:S01]  /*28a0*/  FADD.FTZ R149, R124, -R141.reuse ;  /* 0x8000008d7c957221 */ /* 0x100fe20000010000 */
[----:B------:R-:W-:Y:S01]  /*28b0*/  FADD.FTZ R124, R133, -R141 ;  /* 0x8000008d857c7221 */ /* 0x000fe20000010000 */
[----:B------:R-:W-:Y:S01]  /*28c0*/  FMUL.FTZ R139, R139, R122 ;  /* 0x0000007a8b8b7220 */ /* 0x000fe20000410000 */
[--C-:B------:R-:W-:Y:S01]  /*28d0*/  FADD.FTZ R133, R130, -R140.reuse ;  /* 0x8000008c82857221 */ /* 0x100fe20000010000 */
[----:B------:R-:W-:Y:S01]  /*28e0*/  FADD.FTZ R140, R135, -R140 ;  /* 0x8000008c878c7221 */ /* 0x000fe20000010000 */
[----:B------:R-:W4:Y:S01]  /*28f0*/  MUFU.EX2 R21, R21 ;  /* 0x0000001500157308 */ /* 0x000f220000000800 */
[C---:B--2---:R-:W-:Y:S01]  /*2900*/  FMUL.FTZ R126, R9.reuse, R120 ;  /* 0x00000078097e7220 */ /* 0x044fe20000410000 */
[----:B------:R-:W-:Y:S01]  /*2910*/  F2FP.F16.F32.PACK_AB R120, R9, R144 ;  /* 0x000000900978723e */ /* 0x000fe200000000ff */
[----:B------:R-:W-:Y:S01]  /*2920*/  FMUL.FTZ R22, R22, R147 ;  /* 0x0000009316167220 */ /* 0x000fe20000410000 */
[----:B------:R-:W-:Y:S01]  /*2930*/  FMUL.FTZ R23, R23, R148 ;  /* 0x0000009417177220 */ /* 0x000fe20000410000 */
[----:B------:R-:W-:Y:S01]  /*2940*/  FMUL.FTZ R136, R136, R149 ;  /* 0x0000009588887220 */ /* 0x000fe20000410000 */
[----:B------:R-:W-:Y:S01]  /*2950*/  FMUL.FTZ R137, R137, R150 ;  /* 0x0000009689897220 */ /* 0x000fe20000410000 */
[----:B------:R-:W-:Y:S01]  /*2960*/  FMUL.FTZ R138, R138, R129 ;  /* 0x000000818a8a7220 */ /* 0x000fe20000410000 */
[----:B------:R-:W2:Y:S01]  /*2970*/  MUFU.EX2 R8, R8 ;  /* 0x0000000800087308 */ /* 0x000ea20000000800 */
[----:B---3--:R-:W-:Y:S01]  /*2980*/  FMUL.FTZ R9, R10, R121 ;  /* 0x000000790a097220 */ /* 0x008fe20000410000 */
[----:B------:R-:W-:Y:S01]  /*2990*/  FMUL.FTZ R142, R142, R127 ;  /* 0x0000007f8e8e7220 */ /* 0x000fe20000410000 */
[----:B------:R-:W-:Y:S01]  /*29a0*/  FMUL.FTZ R125, R144, R125 ;  /* 0x0000007d907d7220 */ /* 0x000fe20000410000 */
[----:B------:R-:W-:-:S04]  /*29b0*/  UMOV UR7, 0x80000020 ;  /* 0x8000002000077882 */ /* 0x000fc80000000000 */
[----:B------:R-:W3:Y:S01]  /*29c0*/  MUFU.EX2 R11, R11 ;  /* 0x0000000b000b7308 */ /* 0x000ee20000000800 */
[C---:B----4-:R-:W-:Y:S01]  /*29d0*/  F2FP.F16.F32.PACK_AB R122, R21.reuse, R10 ;  /* 0x0000000a157a723e */ /* 0x050fe200000000ff */
[----:B------:R-:W-:Y:S01]  /*29e0*/  FMUL.FTZ R124, R21, R124 ;  /* 0x0000007c157c7220 */ /* 0x000fe20000410000 */
[----:B------:R-:W-:-:S05]  /*29f0*/  F2FP.F16.F32.PACK_AB R10, R137, R136 ;  /* 0x00000088890a723e */ /* 0x000fca00000000ff */
[----:B------:R-:W4:Y:S01]  /*2a00*/  MUFU.EX2 R20, R146 ;  /* 0x0000009200147308 */ /* 0x000f220000000800 */
[----:B--2---:R-:W-:-:S07]  /*2a10*/  FMUL.FTZ R21, R8, R133 ;  /* 0x0000008508157220 */ /* 0x004fce0000410000 */
[----:B------:R-:W2:Y:S01]  /*2a20*/  MUFU.EX2 R145, R145 ;  /* 0x0000009100917308 */ /* 0x000ea20000000800 */
[C---:B---3--:R-:W-:Y:S01]  /*2a30*/  F2FP.F16.F32.PACK_AB R121, R11.reuse, R8 ;  /* 0x000000080b79723e */ /* 0x048fe200000000ff */
[----:B------:R-:W-:Y:S01]  /*2a40*/  FMUL.FTZ R128, R11, R128 ;  /* 0x000000800b807220 */ /* 0x000fe20000410000 */
[----:B------:R-:W-:Y:S02]  /*2a50*/  F2FP.F16.F32.PACK_AB R8, R23, R22 ;  /* 0x000000161708723e */ /* 0x000fe400000000ff */
[----:B------:R-:W-:Y:S02]  /*2a60*/  F2FP.F16.F32.PACK_AB R22, R124, R9 ;  /* 0x000000097c16723e */ /* 0x000fe400000000ff */
[----:B------:R-:W-:Y:S01]  /*2a70*/  F2FP.F16.F32.PACK_AB R9, R139, R138 ;  /* 0x0000008a8b09723e */ /* 0x000fe200000000ff */
[----:B----4-:R-:W-:Y:S01]  /*2a80*/  FMUL.FTZ R131, R20, R131 ;  /* 0x0000008314837220 */ /* 0x010fe20000410000 */
[----:B------:R-:W-:Y:S02]  /*2a90*/  F2FP.F16.F32.PACK_AB R11, R142, R143 ;  /* 0x0000008f8e0b723e */ /* 0x000fe400000000ff */
[----:B------:R-:W-:-:S02]  /*2aa0*/  F2FP.F16.F32.PACK_AB R21, R128, R21 ;  /* 0x000000158015723e */ /* 0x000fc400000000ff */
[C---:B--2---:R-:W-:Y:S01]  /*2ab0*/  F2FP.F16.F32.PACK_AB R123, R145.reuse, R20 ;  /* 0x00000014917b723e */ /* 0x044fe200000000ff */
        /* <DEDUP_REMOVED lines=9> */
[----:B---3--:R-:W3:Y:S02]  /*2b50*/  FENCE.VIEW.ASYNC.S ;  /* 0x00000000000073c6 */ /* 0x008ee40000000000 */
[----:B---3--:R-:W-:Y:S06]  /*2b60*/  BAR.SYNC.DEFER_BLOCKING 0x9, 0x180 ;  /* 0x0246000000007b1d */ /* 0x008fec0000010000 */
        /* <DEDUP_REMOVED lines=44> */
[----:B----4-:R-:W4:Y:S02]  /*2e30*/  FENCE.VIEW.ASYNC.S ;  /* 0x00000000000073c6 */ /* 0x010f240000000000 */
[----:B----4-:R-:W-:Y:S06]  /*2e40*/  BAR.SYNC.DEFER_BLOCKING 0x9, 0x180 ;  /* 0x0246000000007b1d */ /* 0x010fec0000010000 */
[----:B--2---:R-:W-:-:S06]  /*2e50*/  WARPGROUP.ARRIVE ;  /* 0x00000000000079c5 */ /* 0x004fcc0000000000 */
        /* <DEDUP_REMOVED lines=33> */
[----:B---3--:R-:W-:Y:S05]  /*3070*/  @!P0 BRA `(.L_x_4065) ;  /* 0x0000000000048947 */ /* 0x008fea0003800000 */
[----:B------:R-:W-:Y:S01]  /*3080*/  BPT.TRAP 0x1 ;  /* 0x000000040000795c */ /* 0x000fe20000300000 */
.L_x_4065:
[----:B------:R-:W-:Y:S01]  /*3090*/  LEA R8, R4, UR36, 0xd ;  /* 0x0000002404087c11 */ /* 0x000fe2000f8e68ff */
[----:B------:R-:W-:Y:S01]  /*30a0*/  UIADD3 UR4, UR36, 0x36438, URZ ;  /* 0x0003643824047890 */ /* 0x000fe2000fffe03f */
[----:B------:R-:W-:Y:S01]  /*30b0*/  VIADD R10, R19, 0x9 ;  /* 0x00000009130a7836 */ /* 0x000fe20000000000 */
        /* <DEDUP_REMOVED lines=13> */
[----:B------:R-:W-:Y:S01]  /*3190*/  R2UR UR8, R9 ;  /* 0x00000000090872ca */ /* 0x000fe200000e0000 */
[----:B------:R-:W-:-:S12]  /*31a0*/  VIADD R9, R19, 0xc ;  /* 0x0000000c13097836 */ /* 0x000fd80000000000 */
[----:B------:R-:W-:Y:S02]  /*31b0*/  UMOV UR4, UR8 ;  /* 0x0000000800047c82 */ /* 0x000fe40008000000 */
        /* <DEDUP_REMOVED lines=41> */
.L_x_4066:
        /* <DEDUP_REMOVED lines=12> */
.L_x_4056:
        /* <DEDUP_REMOVED lines=127> */
.L_x_4070:
[----:B------:R-:W-:Y:S01]  /*3d00*/  @P0 ELECT P2, URZ, PT ;  /* 0x00000000003f082f */ /* 0x000fe20003840000 */
[----:B------:R1:W-:-:S12]  /*3d10*/  UBLKRED.G.S.ADD.F32.RN [UR4], [UR36], UR6, desc[UR8] ;  /* 0x00000804240073bb */ /* 0x0003d800080a1406 */
[----:B------:R-:W-:Y:S02]  /*3d20*/  @P2 PLOP3.LUT P0, PT, P2, PT, PT, 0x8, 0x0 ;  /* 0x000000000000281c */ /* 0x000fe4000170e170 */
[----:B------:R-:W-:-:S11]  /*3d30*/  PLOP3.LUT P2, PT, PT, PT, PT, 0x8, 0x0 ;  /* 0x000000000000781c */ /* 0x000fd60003f4e170 */
[----:B-1----:R-:W-:Y:S05]  /*3d40*/  @P0 BRA.U.ANY `(.L_x_4070) ;  /* 0xfffffffd00ec0947 */ /* 0x002fea000393ffff */
[----:B------:R0:W-:Y:S01]  /*3d50*/  UTMACMDFLUSH ;  /* 0x00000000000079b7 */ /* 0x0001e20000000000 */
[----:B------:R-:W-:-:S04]  /*3d60*/  DEPBAR.LE SB0, 0x0 ;  /* 0x000080000000791a */ /* 0x000fc80000000000 */
.L_x_4069:
[----:B------:R-:W-:Y:S05]  /*3d70*/  BSYNC B0 ;  /* 0x0000000000007941 */ /* 0x000fea0003800000 */
.L_x_4068:
        /* <DEDUP_REMOVED lines=27> */
.L_x_4071:
        /* <DEDUP_REMOVED lines=8> */
.L_x_4046:
        /* <DEDUP_REMOVED lines=55> */
.L_x_4094:
        /* <DEDUP_REMOVED lines=23> */
.L_x_4075:
[----:B------:R-:W-:Y:S05]  /*4490*/  BSYNC B0 ;  /* 0x0000000000007941 */ /* 0x000fea0003800000 */
.L_x_4074:
        /* <DEDUP_REMOVED lines=12> */
.L_x_4077:
[----:B------:R-:W-:Y:S05]  /*4560*/  BSYNC B0 ;  /* 0x0000000000007941 */ /* 0x000fea0003800000 */
.L_x_4076:
        /* <DEDUP_REMOVED lines=13> */
.L_x_4079:
[----:B------:R-:W-:Y:S05]  /*4640*/  BSYNC B0 ;  /* 0x0000000000007941 */ /* 0x000fea0003800000 */
.L_x_4078:
[----:B------:R-:W-:Y:S06]  /*4650*/  BAR.ARV 0xa, 0xa0 ;  /* 0x0282800000007b1d */ /* 0x000fec0000002000 */
[----:B------:R-:W-:Y:S04]  /*4660*/  BSSY B0, `(.L_x_4080) ;  /* 0x0000003000007945 */ /* 0x000fe80003800000 */
[----:B------:R-:W-:Y:S05]  /*4670*/  @!P0 BRA `(.L_x_4081) ;  /* 0x0000000000048947 */ /* 0x000fea0003800000 */
[----:B------:R-:W-:-:S04]  /*4680*/  DEPBAR.LE SB0, 0x1 ;  /* 0x000080400000791a */ /* 0x000fc80000000000 */
.L_x_4081:
[----:B------:R-:W-:Y:S05]  /*4690*/  BSYNC B0 ;  /* 0x0000000000007941 */ /* 0x000fea0003800000 */
.L_x_4080:
[----:B------:R-:W-:Y:S06]  /*46a0*/  BAR.ARV 0xb, 0xa0 ;  /* 0x02c2800000007b1d */ /* 0x000fec0000002000 */
[----:B------:R-:W-:Y:S04]  /*46b0*/  BSSY B0, `(.L_x_4082) ;  /* 0x0000003000007945 */ /* 0x000fe80003800000 */
[----:B------:R-:W-:Y:S05]  /*46c0*/  @!P0 BRA `(.L_x_4083) ;  /* 0x0000000000048947 */ /* 0x000fea0003800000 */
[----:B------:R-:W-:-:S04]  /*46d0*/  DEPBAR.LE SB0, 0x0 ;  /* 0x000080000000791a */ /* 0x000fc80000000000 */
.L_x_4083:
[----:B------:R-:W-:Y:S05]  /*46e0*/  BSYNC B0 ;  /* 0x0000000000007941 */ /* 0x000fea0003800000 */
.L_x_4082:
        /* <DEDUP_REMOVED lines=13> */
.L_x_4085:
[----:B------:R-:W-:Y:S05]  /*47c0*/  BSYNC B0 ;  /* 0x0000000000007941 */ /* 0x000fea0003800000 */
.L_x_4084:
        /* <DEDUP_REMOVED lines=12> */
.L_x_4087:
[----:B------:R-:W-:Y:S05]  /*4890*/  BSYNC B0 ;  /* 0x0000000000007941 */ /* 0x000fea0003800000 */
.L_x_4086:
        /* <DEDUP_REMOVED lines=13> */
.L_x_4089:
[----:B------:R-:W-:Y:S05]  /*4970*/  BSYNC B0 ;  /* 0x0000000000007941 */ /* 0x000fea0003800000 */
.L_x_4088:
[----:B------:R-:W-:Y:S06]  /*4980*/  BAR.ARV 0xa, 0xa0 ;  /* 0x0282800000007b1d */ /* 0x000fec0000002000 */
[----:B------:R-:W-:Y:S04]  /*4990*/  BSSY B0, `(.L_x_4090) ;  /* 0x0000003000007945 */ /* 0x000fe80003800000 */
[----:B------:R-:W-:Y:S05]  /*49a0*/  @!P0 BRA `(.L_x_4091) ;  /* 0x0000000000048947 */ /* 0x000fea0003800000 */
[----:B------:R-:W-:-:S04]  /*49b0*/  DEPBAR.LE SB0, 0x1 ;  /* 0x000080400000791a */ /* 0x000fc80000000000 */
.L_x_4091:
[----:B------:R-:W-:Y:S05]  /*49c0*/  BSYNC B0 ;  /* 0x0000000000007941 */ /* 0x000fea0003800000 */
.L_x_4090:
[----:B------:R-:W-:Y:S01]  /*49d0*/  VIADD R0, R0, 0xfffffffe ;  /* 0xfffffffe00007836 */ /* 0x000fe20000000000 */
[----:B------:R-:W-:Y:S06]  /*49e0*/  BAR.ARV 0xb, 0xa0 ;  /* 0x02c2800000007b1d */ /* 0x000fec0000002000 */
[----:B------:R-:W-:Y:S01]  /*49f0*/  BSSY B0, `(.L_x_4092) ;  /* 0x0000004000007945 */ /* 0x000fe20003800000 */
[----:B------:R-:W-:-:S03]  /*4a00*/  ISETP.NE.AND P1, PT, R0, RZ, PT ;  /* 0x000000ff0000720c */ /* 0x000fc60003f25270 */
[----:B------:R-:W-:Y:S10]  /*4a10*/  @!P0 BRA `(.L_x_4093) ;  /* 0x0000000000048947 */ /* 0x000ff40003800000 */
[----:B------:R-:W-:-:S04]  /*4a20*/  DEPBAR.LE SB0, 0x0 ;  /* 0x000080000000791a */ /* 0x000fc80000000000 */
.L_x_4093:
[----:B------:R-:W-:Y:S05]  /*4a30*/  BSYNC B0 ;  /* 0x0000000000007941 */ /* 0x000fea0003800000 */
.L_x_4092:
[----:B------:R-:W-:Y:S06]  /*4a40*/  BAR.ARV 0xc, 0xa0 ;  /* 0x0302800000007b1d */ /* 0x000fec0000002000 */
[----:B------:R-:W-:Y:S02]  /*4a50*/  UIADD3 UR5, UR5, 0x2, URZ ;  /* 0x0000000205057890 */ /* 0x000fe4000fffe03f */
[----:B------:R-:W-:Y:S01]  /*4a60*/  UIADD3 UR4, UR4, 0x1, URZ ;  /* 0x0000000104047890 */ /* 0x000fe2000fffe03f */
[----:B------:R-:W-:Y:S11]  /*4a70*/  @P1 BRA `(.L_x_4094) ;  /* 0xfffffff800281947 */ /* 0x000ff6000383ffff */
[----:B------:R-:W-:-:S12]  /*4a80*/  UIADD3 UR4, UR9, 0x6000, URZ ;  /* 0x0000600009047890 */ /* 0x000fd8000fffe03f */
.L_x_4073:
        /* <DEDUP_REMOVED lines=19> */
.L_x_4096:
[----:B------:R-:W-:Y:S05]  /*4bc0*/  BSYNC B0 ;  /* 0x0000000000007941 */ /* 0x000fea0003800000 */
.L_x_4095:
        /* <DEDUP_REMOVED lines=18> */
.L_x_4098:
[----:B------:R-:W-:Y:S05]  /*4cf0*/  BSYNC B0 ;  /* 0x0000000000007941 */ /* 0x000fea0003800000 */
.L_x_4097:
        /* <DEDUP_REMOVED lines=19> */
.L_x_4100:
[----:B------:R-:W-:Y:S05]  /*4e30*/  BSYNC B0 ;  /* 0x0000000000007941 */ /* 0x000fea0003800000 */
.L_x_4099:
[----:B------:R-:W-:Y:S06]  /*4e40*/  BAR.ARV 0xa, 0xa0 ;  /* 0x0282800000007b1d */ /* 0x000fec0000002000 */
[----:B------:R-:W-:Y:S04]  /*4e50*/  BSSY B0, `(.L_x_4101) ;  /* 0x0000003000007945 */ /* 0x000fe80003800000 */
[----:B------:R-:W-:Y:S05]  /*4e60*/  @!P0 BRA `(.L_x_4102) ;  /* 0x0000000000048947 */ /* 0x000fea0003800000 */
[----:B------:R-:W-:-:S04]  /*4e70*/  DEPBAR.LE SB0, 0x1 ;  /* 0x000080400000791a */ /* 0x000fc80000000000 */
.L_x_4102:
[----:B------:R-:W-:Y:S05]  /*4e80*/  BSYNC B0 ;  /* 0x0000000000007941 */ /* 0x000fea0003800000 */
.L_x_4101:
[----:B------:R-:W-:Y:S06]  /*4e90*/  BAR.ARV 0xb, 0xa0 ;  /* 0x02c2800000007b1d */ /* 0x000fec0000002000 */
[----:B------:R-:W-:Y:S04]  /*4ea0*/  BSSY B0, `(.L_x_4103) ;  /* 0x0000003000007945 */ /* 0x000fe80003800000 */
[----:B------:R-:W-:Y:S05]  /*4eb0*/  @!P0 BRA `(.L_x_4104) ;  /* 0x0000000000048947 */ /* 0x000fea0003800000 */
[----:B------:R-:W-:-:S04]  /*4ec0*/  DEPBAR.LE SB0, 0x0 ;  /* 0x000080000000791a */ /* 0x000fc80000000000 */
.L_x_4104:
[----:B------:R-:W-:Y:S05]  /*4ed0*/  BSYNC B0 ;  /* 0x0000000000007941 */ /* 0x000fea0003800000 */
.L_x_4103:
[----:B------:R-:W-:Y:S06]  /*4ee0*/  BAR.ARV 0xc, 0xa0 ;  /* 0x0302800000007b1d */ /* 0x000fec0000002000 */
[----:B------:R-:W-:Y:S05]  /*4ef0*/  BRA `(.L_x_4048) ;  /* 0x0000002000507947 */ /* 0x000fea0003800000 */
.L_x_4072:
        /* <DEDUP_REMOVED lines=57> */
.L_x_4134:
        /* <DEDUP_REMOVED lines=9> */
.L_x_4108:
        /* <DEDUP_REMOVED lines=102> */
.L_x_4119:
[----:B-1----:R-:W-:-:S05]  /*5980*/  IMAD.MOV.U32 R10, RZ, RZ, 0x1 ;  /* 0x00000001ff0a7424 */ /* 0x002fca00078e00ff */
[----:B------:R-:W-:-:S04]  /*5990*/  SHF.L.U32 R10, R10, 0x1f, RZ ;  /* 0x0000001f0a0a7819 */ /* 0x000fc800000006ff */
[----:B------:R-:W1:Y:S02]  /*59a0*/  SYNCS.PHASECHK.TRANS64.TRYWAIT P1, [R0+URZ+0x36438], R10 ;  /* 0x0364380a000075a7 */ /* 0x000e64000802017f */
[----:B-123--:R-:W-:Y:S05]  /*59b0*/  @!P1 BRA `(.L_x_4111) ;  /* 0x0000001800189947 */ /* 0x00efea0003800000 */
.L_x_4135:
[----:B------:R-:W-:Y:S05]  /*59c0*/  @P0 BRA `(.L_x_4112) ;  /* 0x0000000000140947 */ /* 0x000fea0003800000 */
[----:B------:R-:W-:Y:S01]  /*59d0*/  ISETP.NE.AND P1, PT, R16, RZ, PT ;  /* 0x000000ff1000720c */ /* 0x000fe20003f25270 */
[----:B------:R-:W-:-:S04]  /*59e0*/  IMAD.MOV.U32 R3, RZ, RZ, 0x6100 ;  /* 0x00006100ff037424 */ /* 0x000fc800078e00ff */
[----:B------:R2:W-:Y:S08]  /*59f0*/  SYNCS.ARRIVE.TRANS64 RZ, [R0+URZ+0x36430], R3 ;  /* 0x0364300300ff79a7 */ /* 0x0005f0000800003f */
[----:B------:R-:W-:Y:S05]  /*5a00*/  @!P1 BRA `(.L_x_4112) ;  /* 0x0000000000049947 */ /* 0x000fea0003800000 */
[----:B------:R-:W-:Y:S01]  /*5a10*/  BPT.TRAP 0x1 ;  /* 0x000000040000795c */ /* 0x000fe20000300000 */
.L_x_4112:
        /* <DEDUP_REMOVED lines=47> */
.L_x_4136:
[----:B------:R-:W-:Y:S05]  /*5d10*/  @P0 BRA `(.L_x_4114) ;  /* 0x0000000000140947 */ /* 0x000fea0003800000 */
[----:B------:R-:W-:Y:S01]  /*5d20*/  ISETP.NE.AND P1, PT, R16, RZ, PT ;  /* 0x000000ff1000720c */ /* 0x000fe20003f25270 */
[----:B--2---:R-:W-:-:S04]  /*5d30*/  IMAD.MOV.U32 R3, RZ, RZ, 0x6100 ;  /* 0x00006100ff037424 */ /* 0x004fc800078e00ff */
[----:B------:R3:W-:Y:S08]  /*5d40*/  SYNCS.ARRIVE.TRANS64 RZ, [R0+URZ+0x36418], R3 ;  /* 0x0364180300ff79a7 */ /* 0x0007f0000800003f */
[----:B------:R-:W-:Y:S05]  /*5d50*/  @!P1 BRA `(.L_x_4114) ;  /* 0x0000000000049947 */ /* 0x000fea0003800000 */
[----:B------:R-:W-:Y:S01]  /*5d60*/  BPT.TRAP 0x1 ;  /* 0x000000040000795c */ /* 0x000fe20000300000 */
.L_x_4114:
        /* <DEDUP_REMOVED lines=35> */
.L_x_4137:
        /* <DEDUP_REMOVED lines=9> */
.L_x_4116:
        /* <DEDUP_REMOVED lines=37> */
.L_x_4139:
[----:B------:R-:W-:Y:S05]  /*6280*/  @P0 BRA `(.L_x_4118) ;  /* 0x0000000000140947 */ /* 0x000fea0003800000 */
[----:B------:R-:W-:Y:S01]  /*6290*/  ISETP.NE.AND P1, PT, R16, RZ, PT ;  /* 0x000000ff1000720c */ /* 0x000fe20003f25270 */
[----:B--2---:R-:W-:-:S04]  /*62a0*/  IMAD.MOV.U32 R5, RZ, RZ, 0x6100 ;  /* 0x00006100ff057424 */ /* 0x004fc800078e00ff */
[----:B------:R3:W-:Y:S08]  /*62b0*/  SYNCS.ARRIVE.TRANS64 RZ, [R0+URZ+0x36410], R5 ;  /* 0x0364100500ff79a7 */ /* 0x0007f0000800003f */
[----:B------:R-:W-:Y:S05]  /*62c0*/  @!P1 BRA `(.L_x_4118) ;  /* 0x0000000000049947 */ /* 0x000fea0003800000 */
[----:B------:R-:W-:Y:S01]  /*62d0*/  BPT.TRAP 0x1 ;  /* 0x000000040000795c */ /* 0x000fe20000300000 */
.L_x_4118:
        /* <DEDUP_REMOVED lines=36> */
.L_x_4110:
[----:B------:R-:W-:Y:S01]  /*6520*/  ISETP.NE.AND P1, PT, R19, RZ, PT ;  /* 0x000000ff1300720c */ /* 0x000fe20003f25270 */
[----:B------:R-:W-:-:S12]  /*6530*/  IMAD.MOV.U32 R4, RZ, RZ, 0x1 ;  /* 0x00000001ff047424 */ /* 0x000fd800078e00ff */
[----:B------:R-:W-:Y:S05]  /*6540*/  @!P1 BRA `(.L_x_4109) ;  /* 0x0000000400649947 */ /* 0x000fea0003800000 */
[----:B------:R-:W2:Y:S02]  /*6550*/  SYNCS.PHASECHK.TRANS64.TRYWAIT P1, [R0+URZ+0x36438], R10 ;  /* 0x0364380a000075a7 */ /* 0x000ea4000802017f */
[----:B--2---:R-:W-:Y:S05]  /*6560*/  @!P1 BRA `(.L_x_4120) ;  /* 0x0000000c00809947 */ /* 0x004fea0003800000 */
.L_x_4140:
[----:B------:R-:W-:Y:S05]  /*6570*/  @P0 BRA `(.L_x_4121) ;  /* 0x0000000000140947 */ /* 0x000fea0003800000 */
[----:B------:R-:W-:Y:S01]  /*6580*/  ISETP.NE.AND P1, PT, R16, RZ, PT ;  /* 0x000000ff1000720c */ /* 0x000fe20003f25270 */
[----:B------:R-:W-:-:S04]  /*6590*/  IMAD.MOV.U32 R5, RZ, RZ, 0x6100 ;  /* 0x00006100ff057424 */ /* 0x000fc800078e00ff */
[----:B------:R3:W-:Y:S08]  /*65a0*/  SYNCS.ARRIVE.TRANS64 RZ, [R0+URZ+0x36430], R5 ;  /* 0x0364300500ff79a7 */ /* 0x0007f0000800003f */
[----:B------:R-:W-:Y:S05]  /*65b0*/  @!P1 BRA `(.L_x_4121) ;  /* 0x0000000000049947 */ /* 0x000fea0003800000 */
[----:B------:R-:W-:Y:S01]  /*65c0*/  BPT.TRAP 0x1 ;  /* 0x000000040000795c */ /* 0x000fe20000300000 */
.L_x_4121:
        /* <DEDUP_REMOVED lines=41> */
.L_x_4141:
[----:B------:R-:W-:Y:S01]  /*6860*/  IMAD.MOV.U32 R4, RZ, RZ, RZ ;  /* 0x000000ffff047224 */ /* 0x000fe200078e00ff */
[----:B------:R-:W-:Y:S06]  /*6870*/  @P0 BRA `(.L_x_4123) ;  /* 0x0000000000140947 */ /* 0x000fec0003800000 */
[----:B------:R-:W-:Y:S01]  /*6880*/  ISETP.NE.AND P1, PT, R16, RZ, PT ;  /* 0x000000ff1000720c */ /* 0x000fe20003f25270 */
[----:B---3--:R-:W-:-:S04]  /*6890*/  IMAD.MOV.U32 R5, RZ, RZ, 0x6100 ;  /* 0x00006100ff057424 */ /* 0x008fc800078e00ff */
[----:B------:R4:W-:Y:S08]  /*68a0*/  SYNCS.ARRIVE.TRANS64 RZ, [R0+URZ+0x36418], R5 ;  /* 0x0364180500ff79a7 */ /* 0x0009f0000800003f */
[----:B------:R-:W-:Y:S05]  /*68b0*/  @!P1 BRA `(.L_x_4123) ;  /* 0x0000000000049947 */ /* 0x000fea0003800000 */
[----:B------:R-:W-:Y:S01]  /*68c0*/  BPT.TRAP 0x1 ;  /* 0x000000040000795c */ /* 0x000fe20000300000 */
.L_x_4123:
        /* <DEDUP_REMOVED lines=33> */
.L_x_4109:
[----:B------:R-:W-:-:S04]  /*6ae0*/  SHF.L.U32 R3, R4, 0x1f, RZ ;  /* 0x0000001f04037819 */ /* 0x000fc800000006ff */
[----:B------:R-:W3:Y:S02]  /*6af0*/  SYNCS.PHASECHK.TRANS64.TRYWAIT P1, [R0+URZ+0x36438], R3 ;  /* 0x03643803000075a7 */ /* 0x000ee4000802017f */
[----:B---3--:R-:W-:Y:S05]  /*6b00*/  @!P1 BRA `(.L_x_4124) ;  /* 0x0000000800409947 */ /* 0x008fea0003800000 */
.L_x_4142:
[----:B------:R-:W-:Y:S05]  /*6b10*/  @P0 BRA `(.L_x_4125) ;  /* 0x0000000000180947 */ /* 0x000fea0003800000 */
[----:B------:R-:W4:Y:S01]  /*6b20*/  S2R R2, SR_TID.X ;  /* 0x0000000000027919 */ /* 0x000f220000002100 */
[----:B---3--:R-:W-:-:S04]  /*6b30*/  IMAD.MOV.U32 R3, RZ, RZ, 0x6100 ;  /* 0x00006100ff037424 */ /* 0x008fc800078e00ff */
[----:B------:R5:W-:Y:S01]  /*6b40*/  SYNCS.ARRIVE.TRANS64 RZ, [R0+URZ+0x36430], R3 ;  /* 0x0364300300ff79a7 */ /* 0x000be2000800003f */
[----:B----4-:R-:W-:-:S13]  /*6b50*/  LOP3.LUT P0, RZ, R2, 0x1f, RZ, 0xc0, !PT ;  /* 0x0000001f02ff7812 */ /* 0x010fda000780c0ff */
[----:B-----5:R-:W-:Y:S05]  /*6b60*/  @!P0 BRA `(.L_x_4125) ;  /* 0x0000000000048947 */ /* 0x020fea0003800000 */
[----:B------:R-:W-:Y:S01]  /*6b70*/  BPT.TRAP 0x1 ;  /* 0x000000040000795c */ /* 0x000fe20000300000 */
.L_x_4125:
        /* <DEDUP_REMOVED lines=43> */
.L_x_4106:
[----:B------:R-:W-:Y:S05]  /*6e30*/  BSYNC B0 ;  /* 0x0000000000007941 */ /* 0x000fea0003800000 */
.L_x_4105:
[----:B------:R-:W-:-:S03]  /*6e40*/  UMOV UR6, 0xffffffff ;  /* 0xffffffff00067882 */ /* 0x000fc60000000000 */
[----:B------:R-:W-:Y:S05]  /*6e50*/  BRA.DIV UR6, `(.L_x_4126) ;  /* 0x0000000606807947 */ /* 0x000fea000b800000 */
[----:B------:R-:W-:-:S13]  /*6e60*/  ELECT P0, URZ, PT ;  /* 0x00000000003f782f */ /* 0x000fda0003800000 */
.L_x_4145:
[----:B------:R-:W-:Y:S05]  /*6e70*/  @!P0 BRA `(.L_x_4048) ;  /* 0x0000000000708947 */ /* 0x000fea0003800000 */
[----:B------:R-:W-:-:S04]  /*6e80*/  LOP3.LUT R18, R18, 0x2, RZ, 0xfc, !PT ;  /* 0x0000000212127812 */ /* 0x000fc800078efcff */
[----:B------:R-:W-:-:S13]  /*6e90*/  ISETP.NE.AND P0, PT, R18, 0x3, PT ;  /* 0x000000031200780c */ /* 0x000fda0003f05270 */
[----:B------:R-:W-:Y:S05]  /*6ea0*/  @!P0 BRA `(.L_x_4127) ;  /* 0x0000000000048947 */ /* 0x000fea0003800000 */
[----:B------:R-:W-:Y:S01]  /*6eb0*/  BPT.TRAP 0x1 ;  /* 0x000000040000795c */ /* 0x000fe20000300000 */
.L_x_4127:
        /* <DEDUP_REMOVED lines=15> */
.L_x_4146:
[----:B------:R-:W2:Y:S02]  /*6fb0*/  SYNCS.PHASECHK.TRANS64.TRYWAIT P1, [R3+URZ], R2 ;  /* 0x00000002030075a7 */ /* 0x000ea4000802017f */
[----:B--2---:R-:W-:Y:S05]  /*6fc0*/  @!P1 BRA `(.L_x_4129) ;  /* 0x00000004005c9947 */ /* 0x004fea0003800000 */
.L_x_4147:
[----:B------:R-:W-:Y:S05]  /*6fd0*/  @!P0 BRA `(.L_x_4130) ;  /* 0x0000000000048947 */ /* 0x000fea0003800000 */
[----:B------:R-:W-:Y:S01]  /*6fe0*/  BPT.TRAP 0x1 ;  /* 0x000000040000795c */ /* 0x000fe20000300000 */
.L_x_4130:
[----:B------:R-:W-:-:S07]  /*6ff0*/  SHF.L.U32 R4, R4, 0x1f, RZ ;  /* 0x0000001f04047819 */ /* 0x000fce00000006ff */
.L_x_4131:
[----:B---3--:R3:W4:Y:S02]  /*7000*/  SYNCS.PHASECHK.TRANS64.TRYWAIT P0, [R9+URZ+0x36438], R4 ;  /* 0x03643804090075a7 */ /* 0x008724000800017f */
[----:B----4-:R-:W-:Y:S05]  /*7010*/  @!P0 NANOSLEEP.SYNCS 0x989680 ;  /* 0x009896800000895d */ /* 0x010fea0003900000 */
[----:B------:R-:W4:Y:S02]  /*7020*/  @!P0 SYNCS.PHASECHK.TRANS64 P0, [R9+URZ+0x36438], R4 ;  /* 0x03643804090085a7 */ /* 0x000f24000800007f */
[----:B----4-:R-:W-:Y:S05]  /*7030*/  @!P0 BRA `(.L_x_4131) ;  /* 0xfffffffc00f08947 */ /* 0x010fea000383ffff */
.L_x_4048:
[----:B------:R-:W-:Y:S05]  /*7040*/  BSYNC B6 ;  /* 0x0000000000067941 */ /* 0x000fea0003800000 */
.L_x_4045:
[----:B------:R-:W-:Y:S05]  /*7050*/  EXIT ;  /* 0x000000000000794d */ /* 0x000fea0003800000 */
.L_x_4053:
[----:B------:R-:W-:Y:S02]  /*7060*/  IMAD.MOV.U32 R13, RZ, RZ, R16 ;  /* 0x000000ffff0d7224 */ /* 0x000fe400078e0010 */
[----:B------:R-:W-:Y:S02]  /*7070*/  IMAD.MOV.U32 R12, RZ, RZ, RZ ;  /* 0x000000ffff0c7224 */ /* 0x000fe400078e00ff */
[----:B------:R-:W-:Y:S02]  /*7080*/  IMAD.MOV.U32 R11, RZ, RZ, 0x1f ;  /* 0x0000001fff0b7424 */ /* 0x000fe400078e00ff */
[----:B------:R-:W-:-:S07]  /*7090*/  IMAD.MOV.U32 R15, RZ, RZ, -0x1 ;  /* 0xffffffffff0f7424 */ /* 0x000fce00078e00ff */
[----:B------:R-:W-:Y:S05]  /*70a0*/  WARPSYNC.COLLECTIVE R15, `(.L_x_4132) ;  /* 0x000000000f087348 */ /* 0x000fea0003c00000 */
[----:B------:R1:W2:Y:S02]  /*70b0*/  SHFL.IDX P6, R14, R13, R12, R11 ;  /* 0x0000000c0d0e7389 */ /* 0x0002a400000c000b */
[----:B-12---:R-:W-:Y:S01]  /*70c0*/  ENDCOLLECTIVE ;  /* 0x000000000000791b */ /* 0x006fe20003800000 */
.L_x_4132:
[----:B------:R-:W-:Y:S05]  /*70d0*/  BRA `(.L_x_4133) ;  /* 0xffffff98008c7947 */ /* 0x000fea000383ffff */
.L_x_4055:
[----:B--2---:R2:W3:Y:S02]  /*70e0*/  SYNCS.PHASECHK.TRANS64.TRYWAIT P0, [R153+URZ+0x36400], R10 ;  /* 0x0364000a990075a7 */ /* 0x0044e4000800017f */
[----:B---3--:R-:W-:Y:S05]  /*70f0*/  @!P0 NANOSLEEP.SYNCS 0x989680 ;  /* 0x009896800000895d */ /* 0x008fea0003900000 */
[----:B------:R-:W3:Y:S02]  /*7100*/  @!P0 SYNCS.PHASECHK.TRANS64 P0, [R153+URZ+0x36400], R10 ;  /* 0x0364000a990085a7 */ /* 0x000ee4000800007f */
[----:B---3--:R-:W-:Y:S05]  /*7110*/  @!P0 BRA `(.L_x_4055) ;  /* 0xfffffffc00f08947 */ /* 0x008fea000383ffff */
[----:B------:R-:W-:Y:S05]  /*7120*/  BRA `(.L_x_4054) ;  /* 0xffffff9800c47947 */ /* 0x000fea000383ffff */
.L_x_4060:
[----:B---3--:R3:W4:Y:S02]  /*7130*/  SYNCS.PHASECHK.TRANS64.TRYWAIT P1, [R3+URZ+0x36410], R8 ;  /* 0x03641008030075a7 */ /* 0x008724000802017f */
[----:B----4-:R-:W-:Y:S05]  /*7140*/  @!P1 NANOSLEEP.SYNCS 0x989680 ;  /* 0x009896800000995d */ /* 0x010fea0003900000 */
[----:B------:R-:W4:Y:S02]  /*7150*/  @!P1 SYNCS.PHASECHK.TRANS64 P1, [R3+URZ+0x36410], R8 ;  /* 0x03641008030095a7 */ /* 0x000f24000802007f */
[----:B----4-:R-:W-:Y:S05]  /*7160*/  @!P1 BRA `(.L_x_4060) ;  /* 0xfffffffc00f09947 */ /* 0x010fea000383ffff */
[----:B------:R-:W-:Y:S05]  /*7170*/  BRA `(.L_x_4059) ;  /* 0xffffffa4004c7947 */ /* 0x000fea000383ffff */
.L_x_4064:
[----:B-----5:R5:W1:Y:S02]  /*7180*/  SYNCS.PHASECHK.TRANS64.TRYWAIT P1, [R153+URZ+0x36430], R8 ;  /* 0x03643008990075a7 */ /* 0x020a64000802017f */
[----:B-1----:R-:W-:Y:S05]  /*7190*/  @!P1 NANOSLEEP.SYNCS 0x989680 ;  /* 0x009896800000995d */ /* 0x002fea0003900000 */
[----:B------:R-:W1:Y:S02]  /*71a0*/  @!P1 SYNCS.PHASECHK.TRANS64 P1, [R153+URZ+0x36430], R8 ;  /* 0x03643008990095a7 */ /* 0x000e64000802007f */
[----:B-1----:R-:W-:Y:S05]  /*71b0*/  @!P1 BRA `(.L_x_4064) ;  /* 0xfffffffc00f09947 */ /* 0x002fea000383ffff */
[----:B------:R-:W-:Y:S05]  /*71c0*/  BRA `(.L_x_4063) ;  /* 0xffffffa800f07947 */ /* 0x000fea000383ffff */
.L_x_4107:
[----:B-1----:R1:W2:Y:S02]  /*71d0*/  SYNCS.PHASECHK.TRANS64.TRYWAIT P1, [R0+URZ+0x36420], R10 ;  /* 0x0364200a000075a7 */ /* 0x0022a4000802017f */
[----:B--2---:R-:W-:Y:S05]  /*71e0*/  @!P1 NANOSLEEP.SYNCS 0x989680 ;  /* 0x009896800000995d */ /* 0x004fea0003900000 */
[----:B------:R-:W2:Y:S02]  /*71f0*/  @!P1 SYNCS.PHASECHK.TRANS64 P1, [R0+URZ+0x36420], R10 ;  /* 0x0364200a000095a7 */ /* 0x000ea4000802007f */
[----:B--2---:R-:W-:Y:S05]  /*7200*/  @!P1 BRA `(.L_x_4107) ;  /* 0xfffffffc00f09947 */ /* 0x004fea000383ffff */
[----:B------:R-:W-:Y:S05]  /*7210*/  BRA `(.L_x_4134) ;  /* 0xffffffe0001c7947 */ /* 0x000fea000383ffff */
.L_x_4111:
[----:B-1----:R1:W2:Y:S02]  /*7220*/  SYNCS.PHASECHK.TRANS64.TRYWAIT P1, [R0+URZ+0x36438], R10 ;  /* 0x0364380a000075a7 */ /* 0x0022a4000802017f */
[----:B--2---:R-:W-:Y:S05]  /*7230*/  @!P1 NANOSLEEP.SYNCS 0x989680 ;  /* 0x009896800000995d */ /* 0x004fea0003900000 */
[----:B------:R-:W2:Y:S02]  /*7240*/  @!P1 SYNCS.PHASECHK.TRANS64 P1, [R0+URZ+0x36438], R10 ;  /* 0x0364380a000095a7 */ /* 0x000ea4000802007f */
[----:B--2---:R-:W-:Y:S05]  /*7250*/  @!P1 BRA `(.L_x_4111) ;  /* 0xfffffffc00f09947 */ /* 0x004fea000383ffff */
[----:B------:R-:W-:Y:S05]  /*7260*/  BRA `(.L_x_4135) ;  /* 0xffffffe400d47947 */ /* 0x000fea000383ffff */
.L_x_4113:
[----:B--2---:R2:W3:Y:S02]  /*7270*/  SYNCS.PHASECHK.TRANS64.TRYWAIT P1, [R0+URZ+0x36428], R3 ;  /* 0x03642803000075a7 */ /* 0x0044e4000802017f */
[----:B---3--:R-:W-:Y:S05]  /*7280*/  @!P1 NANOSLEEP.SYNCS 0x989680 ;  /* 0x009896800000995d */ /* 0x008fea0003900000 */
[----:B------:R-:W3:Y:S02]  /*7290*/  @!P1 SYNCS.PHASECHK.TRANS64 P1, [R0+URZ+0x36428], R3 ;  /* 0x03642803000095a7 */ /* 0x000ee4000802007f */
[----:B---3--:R-:W-:Y:S05]  /*72a0*/  @!P1 BRA `(.L_x_4113) ;  /* 0xfffffffc00f09947 */ /* 0x008fea000383ffff */
[----:B------:R-:W-:Y:S05]  /*72b0*/  BRA `(.L_x_4136) ;  /* 0xffffffe800947947 */ /* 0x000fea000383ffff */
.L_x_4115:
[----:B--2---:R2:W3:Y:S02]  /*72c0*/  SYNCS.PHASECHK.TRANS64.TRYWAIT P1, [R0+URZ+0x36438], R29 ;  /* 0x0364381d000075a7 */ /* 0x0044e4000802017f */
[----:B---3--:R-:W-:Y:S05]  /*72d0*/  @!P1 NANOSLEEP.SYNCS 0x989680 ;  /* 0x009896800000995d */ /* 0x008fea0003900000 */
[----:B------:R-:W3:Y:S02]  /*72e0*/  @!P1 SYNCS.PHASECHK.TRANS64 P1, [R0+URZ+0x36438], R29 ;  /* 0x0364381d000095a7 */ /* 0x000ee4000802007f */
[----:B---3--:R-:W-:Y:S05]  /*72f0*/  @!P1 BRA `(.L_x_4115) ;  /* 0xfffffffc00f09947 */ /* 0x008fea000383ffff */
[----:B------:R-:W-:Y:S05]  /*7300*/  BRA `(.L_x_4137) ;  /* 0xffffffec00247947 */ /* 0x000fea000383ffff */
.L_x_4117:
[----:B------:R-:W-:-:S07]  /*7310*/  SHF.L.U32 R5, R12, 0x1f, RZ ;  /* 0x0000001f0c057819 */ /* 0x000fce00000006ff */
.L_x_4138:
[----:B--2---:R2:W3:Y:S02]  /*7320*/  SYNCS.PHASECHK.TRANS64.TRYWAIT P1, [R0+URZ+0x36420], R5 ;  /* 0x03642005000075a7 */ /* 0x0044e4000802017f */
[----:B---3--:R-:W-:Y:S05]  /*7330*/  @!P1 NANOSLEEP.SYNCS 0x989680 ;  /* 0x009896800000995d */ /* 0x008fea0003900000 */
[----:B------:R-:W3:Y:S02]  /*7340*/  @!P1 SYNCS.PHASECHK.TRANS64 P1, [R0+URZ+0x36420], R5 ;  /* 0x03642005000095a7 */ /* 0x000ee4000802007f */
[----:B---3--:R-:W-:Y:S05]  /*7350*/  @!P1 BRA `(.L_x_4138) ;  /* 0xfffffffc00f09947 */ /* 0x008fea000383ffff */
[----:B------:R-:W-:Y:S05]  /*7360*/  BRA `(.L_x_4139) ;  /* 0xffffffec00c47947 */ /* 0x000fea000383ffff */
.L_x_4120:
[----:B--2---:R2:W3:Y:S02]  /*7370*/  SYNCS.PHASECHK.TRANS64.TRYWAIT P1, [R0+URZ+0x36438], R10 ;  /* 0x0364380a000075a7 */ /* 0x0044e4000802017f */
[----:B---3--:R-:W-:Y:S05]  /*7380*/  @!P1 NANOSLEEP.SYNCS 0x989680 ;  /* 0x009896800000995d */ /* 0x008fea0003900000 */
[----:B------:R-:W3:Y:S02]  /*7390*/  @!P1 SYNCS.PHASECHK.TRANS64 P1, [R0+URZ+0x36438], R10 ;  /* 0x0364380a000095a7 */ /* 0x000ee4000802007f */
[----:B---3--:R-:W-:Y:S05]  /*73a0*/  @!P1 BRA `(.L_x_4120) ;  /* 0xfffffffc00f09947 */ /* 0x008fea000383ffff */
[----:B------:R-:W-:Y:S05]  /*73b0*/  BRA `(.L_x_4140) ;  /* 0xfffffff0006c7947 */ /* 0x000fea000383ffff */
.L_x_4122:
[----:B---3--:R3:W4:Y:S02]  /*73c0*/  SYNCS.PHASECHK.TRANS64.TRYWAIT P1, [R0+URZ+0x36428], R5 ;  /* 0x03642805000075a7 */ /* 0x008724000802017f */
[----:B----4-:R-:W-:Y:S05]  /*73d0*/  @!P1 NANOSLEEP.SYNCS 0x989680 ;  /* 0x009896800000995d */ /* 0x010fea0003900000 */
[----:B------:R-:W4:Y:S02]  /*73e0*/  @!P1 SYNCS.PHASECHK.TRANS64 P1, [R0+URZ+0x36428], R5 ;  /* 0x03642805000095a7 */ /* 0x000f24000802007f */
[----:B----4-:R-:W-:Y:S05]  /*73f0*/  @!P1 BRA `(.L_x_4122) ;  /* 0xfffffffc00f09947 */ /* 0x010fea000383ffff */
[----:B------:R-:W-:Y:S05]  /*7400*/  BRA `(.L_x_4141) ;  /* 0xfffffff400147947 */ /* 0x000fea000383ffff */
.L_x_4124:
[----:B---3--:R3:W4:Y:S02]  /*7410*/  SYNCS.PHASECHK.TRANS64.TRYWAIT P1, [R0+URZ+0x36438], R3 ;  /* 0x03643803000075a7 */ /* 0x008724000802017f */
[----:B----4-:R-:W-:Y:S05]  /*7420*/  @!P1 NANOSLEEP.SYNCS 0x989680 ;  /* 0x009896800000995d */ /* 0x010fea0003900000 */
[----:B------:R-:W4:Y:S02]  /*7430*/  @!P1 SYNCS.PHASECHK.TRANS64 P1, [R0+URZ+0x36438], R3 ;  /* 0x03643803000095a7 */ /* 0x000f24000802007f */
[----:B----4-:R-:W-:Y:S05]  /*7440*/  @!P1 BRA `(.L_x_4124) ;  /* 0xfffffffc00f09947 */ /* 0x010fea000383ffff */
[----:B------:R-:W-:Y:S05]  /*7450*/  BRA `(.L_x_4142) ;  /* 0xfffffff400ac7947 */ /* 0x000fea000383ffff */
.L_x_4126:
[----:B------:R-:W-:Y:S01]  /*7460*/  BSSY B0, `(.L_x_4143) ;  /* 0x0000006000007945 */ /* 0x000fe20003800000 */
[----:B------:R-:W-:-:S07]  /*7470*/  IMAD.MOV.U32 R15, RZ, RZ, -0x1 ;  /* 0xffffffffff0f7424 */ /* 0x000fce00078e00ff */
[----:B-12---:R-:W-:Y:S05]  /*7480*/  WARPSYNC.COLLECTIVE R15, `(.L_x_4144) ;  /* 0x000000000f0c7348 */ /* 0x006fea0003c00000 */
[----:B------:R-:W-:Y:S02]  /*7490*/  ELECT P6, UR62, PT ;  /* 0x00000000003e782f */ /* 0x000fe400038c0000 */
[----:B------:R-:W-:Y:S01]  /*74a0*/  MOV R14, UR62 ;  /* 0x0000003e000e7c02 */ /* 0x000fe20008000f00 */
[----:B-12---:R-:W-:Y:S10]  /*74b0*/  ENDCOLLECTIVE ;  /* 0x000000000000791b */ /* 0x006ff40003800000 */
.L_x_4144:
[----:B------:R-:W-:Y:S05]  /*74c0*/  BSYNC B0 ;  /* 0x0000000000007941 */ /* 0x000fea0003800000 */
.L_x_4143:
[----:B------:R-:W-:Y:S01]  /*74d0*/  PLOP3.LUT P0, PT, P6, PT, PT, 0x80, 0x0 ;  /* 0x000000000000781c */ /* 0x000fe2000370f070 */
[----:B------:R-:W-:-:S12]  /*74e0*/  BRA `(.L_x_4145) ;  /* 0xfffffff800607947 */ /* 0x000fd8000383ffff */
.L_x_4128:
[----:B-1----:R1:W2:Y:S02]  /*74f0*/  SYNCS.PHASECHK.TRANS64.TRYWAIT P1, [R7+URZ], R0 ;  /* 0x00000000070075a7 */ /* 0x0022a4000802017f */
[----:B--2---:R-:W-:Y:S05]  /*7500*/  @!P1 NANOSLEEP.SYNCS 0x989680 ;  /* 0x009896800000995d */ /* 0x004fea0003900000 */
[----:B------:R-:W2:Y:S02]  /*7510*/  @!P1 SYNCS.PHASECHK.TRANS64 P1, [R7+URZ], R0 ;  /* 0x00000000070095a7 */ /* 0x000ea4000802007f */
[----:B--2---:R-:W-:Y:S05]  /*7520*/  @!P1 BRA `(.L_x_4128) ;  /* 0xfffffffc00f09947 */ /* 0x004fea000383ffff */
[----:B------:R-:W-:Y:S05]  /*7530*/  BRA `(.L_x_4146) ;  /* 0xfffffff8009c7947 */ /* 0x000fea000383ffff */
.L_x_4129:
[----:B--2---:R2:W3:Y:S02]  /*7540*/  SYNCS.PHASECHK.TRANS64.TRYWAIT P1, [R3+URZ], R2 ;  /* 0x00000002030075a7 */ /* 0x0044e4000802017f */
[----:B---3--:R-:W-:Y:S05]  /*7550*/  @!P1 NANOSLEEP.SYNCS 0x989680 ;  /* 0x009896800000995d */ /* 0x008fea0003900000 */
[----:B------:R-:W3:Y:S02]  /*7560*/  @!P1 SYNCS.PHASECHK.TRANS64 P1, [R3+URZ], R2 ;  /* 0x00000002030095a7 */ /* 0x000ee4000802007f */
[----:B---3--:R-:W-:Y:S05]  /*7570*/  @!P1 BRA `(.L_x_4129) ;  /* 0xfffffffc00f09947 */ /* 0x008fea000383ffff */
[----:B------:R-:W-:Y:S05]  /*7580*/  BRA `(.L_x_4147) ;  /* 0xfffffff800907947 */ /* 0x000fea000383ffff */
.L_x_4148:
        /* <DEDUP_REMOVED lines=15> */
.L_x_7675:


//--------------------- .text._ZN7cutlass13device_kernelIN5flash11enable_sm90INS1_16FlashAttnBwdSm90INS1_25CollectiveMainloopBwdSm90ILi2ELi1ELi1EN4cute5tupleIJNS5_1CILi1EEES8_S8_EEENS6_IJNS7_ILi64EEENS7_ILi96EEENS7_ILi192EEEEEENS_6half_tEfNS_4arch4Sm90ELb0ELb0ELb0ELb0ELb1ELb0ELb1ELb0ELi3ELi1ELi1ELi1ELb0EEENS1_24CollectiveEpilogueBwdGQAISD_fSG_Li384ELb0ELb1EEENS1_19SingleTileSchedulerILb0ELb0ELb0ELi96EEEEEEEEEvNT_6ParamsE --------------------------
	.section	.text._ZN7cutlass13device_kernelIN5flash11enable_sm90INS1_16FlashAttnBwdSm90INS1_25CollectiveMainloopBwdSm90ILi2ELi1ELi1EN4cute5tupleIJNS5_1CILi1EEES8_S8_EEENS6_IJNS7_ILi64EEENS7_ILi96EEENS7_ILi192EEEEEENS_6half_tEfNS_4arch4Sm90ELb0ELb0ELb0ELb0ELb1ELb0ELb1ELb0ELi3ELi1ELi1ELi1ELb0EEENS1_24CollectiveEpilogueBwdGQAISD_fSG_Li384ELb0ELb1EEENS1_19SingleTileSchedulerILb0ELb0ELb0ELi96EEEEEEEEEvNT_6ParamsE,"ax",@progbits
	.align	128
.text._ZN7cutlass13device_kernelIN5flash11enable_sm90INS1_16FlashAttnBwdSm90INS1_25CollectiveMainloopBwdSm90ILi2ELi1ELi1EN4cute5tupleIJNS5_1CILi1EEES8_S8_EEENS6_IJNS7_ILi64EEENS7_ILi96EEENS7_ILi192EEEEEENS_6half_tEfNS_4arch4Sm90ELb0ELb0ELb0ELb0ELb1ELb0ELb1ELb0ELi3ELi1ELi1ELi1ELb0EEENS1_24CollectiveEpilogueBwdGQAISD_fSG_Li384ELb0ELb1EEENS1_19SingleTileSchedulerILb0ELb0ELb0ELi96EEEEEEEEEvNT_6ParamsE:
        .type           _ZN7cutlass13device_kernelIN5flash11enable_sm90INS1_16FlashAttnBwdSm90INS1_25CollectiveMainloopBwdSm90ILi2ELi1ELi1EN4cute5tupleIJNS5_1CILi1EEES8_S8_EEENS6_IJNS7_ILi64EEENS7_ILi96EEENS7_ILi192EEEEEENS_6half_tEfNS_4arch4Sm90ELb0ELb0ELb0ELb0ELb1ELb0ELb1ELb0ELi3ELi1ELi1ELi1ELb0EEENS1_24CollectiveEpilogueBwdGQAISD_fSG_Li384ELb0ELb1EEENS1_19SingleTileSchedulerILb0ELb0ELb0ELi96EEEEEEEEEvNT_6ParamsE,@function
        .size           _ZN7cutlass13device_kernelIN5flash11enable_sm90INS1_16FlashAttnBwdSm90INS1_25CollectiveMainloopBwdSm90ILi2ELi1ELi1EN4cute5tupleIJNS5_1CILi1EEES8_S8_EEENS6_IJNS7_ILi64EEENS7_ILi96EEENS7_ILi192EEEEEENS_6half_tEfNS_4arch4Sm90ELb0ELb0ELb0ELb0ELb1ELb0ELb1ELb0ELi3ELi1ELi1ELi1ELb0EEENS1_24CollectiveEpilogueBwdGQAISD_fSG_Li384ELb0ELb1EEENS1_19SingleTileSchedulerILb0ELb0ELb0ELi96EEEEEEEEEvNT_6ParamsE,(.L_x_7676 - _ZN7cutlass13device_kernelIN5flash11enable_sm90INS1_16FlashAttnBwdSm90INS1_25CollectiveMainloopBwdSm90ILi2ELi1ELi1EN4cute5tupleIJNS5_1CILi1EEES8_S8_EEENS6_IJNS7_ILi64EEENS7_ILi96EEENS7_ILi192EEEEEENS_6half_tEfNS_4arch4Sm90ELb0ELb0ELb0ELb0ELb1ELb0ELb1ELb0ELi3ELi1ELi1ELi1ELb0EEENS1_24CollectiveEpilogueBwdGQAISD_fSG_Li384ELb0ELb1EEENS1_19SingleTileSchedulerILb0ELb0ELb0ELi96EEEEEEEEEvNT_6ParamsE)
        .other          _ZN7cutlass13device_kernelIN5flash11enable_sm90INS1_16FlashAttnBwdSm90INS1_25CollectiveMainloopBwdSm90ILi2ELi1ELi1EN4cute5tupleIJNS5_1CILi1EEES8_S8_EEENS6_IJNS7_ILi64EEENS7_ILi96EEENS7_ILi192EEEEEENS_6half_tEfNS_4arch4Sm90ELb0ELb0ELb0ELb0ELb1ELb0ELb1ELb0ELi3ELi1ELi1ELi1ELb0EEENS1_24CollectiveEpilogueBwdGQAISD_fSG_Li384ELb0ELb1EEENS1_19SingleTileSchedulerILb0ELb0ELb0ELi96EEEEEEEEEvNT_6ParamsE,@"STO_CUDA_ENTRY STV_DEFAULT"
_ZN7cutlass13device_kernelIN5flash11enable_sm90INS1_16FlashAttnBwdSm90INS1_25CollectiveMainloopBwdSm90ILi2ELi1ELi1EN4cute5tupleIJNS5_1CILi1EEES8_S8_EEENS6_IJNS7_ILi64EEENS7_ILi96EEENS7_ILi192EEEEEENS_6half_tEfNS_4arch4Sm90ELb0ELb0ELb0ELb0ELb1ELb0ELb1ELb0ELi3ELi1ELi1ELi1ELb0EEENS1_24CollectiveEpilogueBwdGQAISD_fSG_Li384ELb0ELb1EEENS1_19SingleTileSchedulerILb0ELb0ELb0ELi96EEEEEEEEEvNT_6ParamsE:
        /* <DEDUP_REMOVED lines=22> */
.L_x_4150:
[----:B------:R-:W-:Y:S05]  /*0160*/  BSYNC B0 ;  /* 0x0000000000007941 */ /* 0x000fea0003800000 */
.L_x_4149:
        /* <DEDUP_REMOVED lines=34> */
.L_x_4151:
        /* <DEDUP_REMOVED lines=20> */
.L_x_4152:
        /* <DEDUP_REMOVED lines=8> */
.L_x_4155:
        /* <DEDUP_REMOVED lines=37> */
.L_x_4158:
        /* <DEDUP_REMOVED lines=15> */
.L_x_4157:
        /* <DEDUP_REMOVED lines=20> */
.L_x_4160:
        /* <DEDUP_REMOVED lines=15> */
.L_x_4159:
        /* <DEDUP_REMOVED lines=8> */
.L_x_4269:
        /* <DEDUP_REMOVED lines=19> */
.L_x_4162:
        /* <DEDUP_REMOVED lines=64> */
[----:B--2---:R-:W-:Y:S01]  /*1070*/  IMAD.IADD R11, R6, 0x1, -R9 ;  /* 0x00000001060b7824 */ /* 0x004fe200078e0a09 */
[----:B------:R-:W-:-:S02]  /*1080*/  SHF.R.S32.HI R6, RZ, 0x5, R7 ;  /* 0x00000005ff067819 */ /* 0x000fc40000011407 */
[----:B------:R-:W-:Y:S02]  /*1090*/  CS2R R114, SRZ ;  /* 0x0000000000727805 */ /* 0x000fe4000001ff00 */
[----:B------:R-:W-:Y:S02]  /*10a0*/  LEA.HI R0, R5, R5, RZ, 0x1 ;  /* 0x0000000505007211 */ /* 0x000fe400078f08ff */
[----:B------:R-:W-:Y:S02]  /*10b0*/  CS2R R112, SRZ ;  /* 0x0000000000707805 */ /* 0x000fe4000001ff00 */
[----:B------:R-:W-:Y:S02]  /*10c0*/  SHF.R.S32.HI R10, RZ, 0x1f, R5 ;  /* 0x0000001fff0a7819 */ /* 0x000fe40000011405 */
        /* <DEDUP_REMOVED lines=86> */
.L_x_4175:
[----:B------:R-:W-:-:S13]  /*1630*/  ISETP.NE.AND P0, PT, R12, 0x3, PT ;  /* 0x000000030c00780c */ /* 0x000fda0003f05270 */
[----:B---3--:R-:W-:Y:S05]  /*1640*/  @!P0 BRA `(.L_x_4165) ;  /* 0x0000000000048947 */ /* 0x008fea0003800000 */
[----:B------:R-:W-:Y:S01]  /*1650*/  BPT.TRAP 0x1 ;  /* 0x000000040000795c */ /* 0x000fe20000300000 */
.L_x_4165:
[----:B------:R-:W-:Y:S02]  /*1660*/  LEA R3, R2, UR36, 0x3 ;  /* 0x0000002402037c11 */ /* 0x000fe4000f8e18ff */
[----:B------:R-:W-:-:S04]  /*1670*/  SHF.L.U32 R8, R7, 0x1f, RZ ;  /* 0x0000001f07087819 */ /* 0x000fc800000006ff */
[----:B------:R2:W3:Y:S01]  /*1680*/  SYNCS.PHASECHK.TRANS64.TRYWAIT P1, [R3+URZ+0x36410], R8 ;  /* 0x03641008030075a7 */ /* 0x0004e2000802017f */
[----:B------:R-:W-:Y:S05]  /*1690*/  @!P0 BRA `(.L_x_4166) ;  /* 0x0000000000048947 */ /* 0x000fea0003800000 */
[----:B------:R-:W-:Y:S01]  /*16a0*/  BPT.TRAP 0x1 ;  /* 0x000000040000795c */ /* 0x000fe20000300000 */
.L_x_4166:
[----:B---3--:R-:W-:Y:S05]  /*16b0*/  @P1 BRA `(.L_x_4167) ;  /* 0x0000000000081947 */ /* 0x008fea0003800000 */
[----:B------:R-:W3:Y:S02]  /*16c0*/  SYNCS.PHASECHK.TRANS64.TRYWAIT P1, [R3+URZ+0x36410], R8 ;  /* 0x03641008030075a7 */ /* 0x000ee4000802017f */
[----:B---3--:R-:W-:Y:S05]  /*16d0*/  @!P1 BRA `(.L_x_4168) ;  /* 0x0000006400b49947 */ /* 0x008fea0003800000 */
.L_x_4167:
        /* <DEDUP_REMOVED lines=103> */
.L_x_4169:
[----:B------:R-:W-:-:S04]  /*1d50*/  SHF.L.U32 R9, R6, 0x1f, RZ ;  /* 0x0000001f06097819 */ /* 0x000fc800000006ff */
[----:B------:R1:W1:Y:S01]  /*1d60*/  SYNCS.PHASECHK.TRANS64.TRYWAIT P1, [UR36+0x36430], R9 ;  /* 0x03643009ff0075a7 */ /* 0x0002620008020164 */
[----:B------:R-:W-:Y:S05]  /*1d70*/  @!P0 BRA `(.L_x_4170) ;  /* 0x0000000000048947 */ /* 0x000fea0003800000 */
[----:B------:R-:W-:Y:S01]  /*1d80*/  BPT.TRAP 0x1 ;  /* 0x000000040000795c */ /* 0x000fe20000300000 */
.L_x_4170:
[----:B-1----:R-:W-:Y:S05]  /*1d90*/  @P1 BRA `(.L_x_4171) ;  /* 0x0000000000081947 */ /* 0x002fea0003800000 */
[----:B------:R-:W1:Y:S02]  /*1da0*/  SYNCS.PHASECHK.TRANS64.TRYWAIT P1, [UR36+0x36430], R9 ;  /* 0x03643009ff0075a7 */ /* 0x000e640008020164 */
[----:B-1----:R-:W-:Y:S05]  /*1db0*/  @!P1 BRA `(.L_x_4172) ;  /* 0x0000006000109947 */ /* 0x002fea0003800000 */
.L_x_4171:
        /* <DEDUP_REMOVED lines=9> */
[----:B--2---:R-:W-:Y:S01]  /*1e50*/  FSEL R8, R137, -INF , P2 ;  /* 0xff80000089087808 */ /* 0x004fe20001000000 */
        /* <DEDUP_REMOVED lines=60> */
[----:B------:R-:W-:Y:S01]  /*2220*/  MUFU.EX2 R144, R144 ;  /* 0x0000009000907308 */ /* 0x000fe20000000800 */
        /* <DEDUP_REMOVED lines=79> */
[----:B------:R-:W1:Y:S04]  /*2720*/  LDS R141, [R153+0x30200] ;  /* 0x03020000998d7984 */ /* 0x000e680000000800 */
[----:B------:R-:W2:Y:S01]  /*2730*/  LDS R140, [R153+0x30220] ;  /* 0x03022000998c7984 */ /* 0x000ea20000000800 */
[----:B------:R-:W-:Y:S06]  /*2740*/  BAR.SYNC.DEFER_BLOCKING 0x9, 0x180 ;  /* 0x0246000000007b1d */ /* 0x000fec0000010000 */
[----:B------:R3:W-:Y:S01]  /*2750*/  STSM.16.M88.4 [R13+0x30400], R8 ;  /* 0x030400080d007844 */ /* 0x0007e20000000200 */
[--C-:B-1----:R-:W-:Y:S01]  /*2760*/  FADD.FTZ R150, R125, -R141.reuse ;  /* 0x8000008d7d967221 */ /* 0x102fe20000010000 */
[----:B------:R-:W-:Y:S01]  /*2770*/  FADD.FTZ R125, R128, -R141 ;  /* 0x8000008d807d7221 */ /* 0x000fe20000010000 */
[--C-:B--2---:R-:W-:Y:S01]  /*2780*/  FADD.FTZ R126, R126, -R140.reuse ;  /* 0x8000008c7e7e7221 */ /* 0x104fe20000010000 */
[--C-:B------:R-:W-:Y:S01]  /*2790*/  FADD.FTZ R128, R131, -R140.reuse ;  /* 0x8000008c83807221 */ /* 0x100fe20000010000 */
[--C-:B------:R-:W-:Y:S01]  /*27a0*/  FADD.FTZ R127, R127, -R140.reuse ;  /* 0x8000008c7f7f7221 */ /* 0x100fe20000010000 */
[----:B------:R-:W-:Y:S01]  /*27b0*/  FADD.FTZ R131, R134, -R140 ;  /* 0x8000008c86837221 */ /* 0x000fe20000010000 */
[----:B---3--:R-:W-:Y:S01]  /*27c0*/  FSEL R8, R149, -INF , P4 ;  /* 0xff80000095087808 */ /* 0x008fe20002000000 */
[--C-:B------:R-:W-:Y:S01]  /*27d0*/  FFMA.FTZ R10, R148, UR7, -R21.reuse ;  /* 0x00000007940a7c23 */ /* 0x100fe20008010815 */
[----:B------:R-:W-:Y:S01]  /*27e0*/  FSEL R11, R146, -INF , P1 ;  /* 0xff800000920b7808 */ /* 0x000fe20000800000 */
[--C-:B------:R-:W-:Y:S01]  /*27f0*/  FFMA.FTZ R146, R145, UR7, -R20.reuse ;  /* 0x0000000791927c23 */ /* 0x100fe20008010814 */
[--C-:B------:R-:W-:Y:S01]  /*2800*/  FFMA.FTZ R145, R151, UR7, -R20.reuse ;  /* 0x0000000797917c23 */ /* 0x100fe20008010814 */
[----:B------:R-:W-:Y:S01]  /*2810*/  FFMA.FTZ R21, R8, UR7, -R21 ;  /* 0x0000000708157c23 */ /* 0x000fe20008010815 */
[----:B------:R-:W1:Y:S01]  /*2820*/  MUFU.EX2 R9, R154 ;  /* 0x0000009a00097308 */ /* 0x000e620000000800 */
[--C-:B------:R-:W-:Y:S01]  /*2830*/  FFMA.FTZ R8, R11, UR7, -R20.reuse ;  /* 0x000000070b087c23 */ /* 0x100fe20008010814 */
[----:B------:R-:W-:Y:S01]  /*2840*/  FFMA.FTZ R11, R147, UR7, -R20 ;  /* 0x00000007930b7c23 */ /* 0x000fe20008010814 */
[--C-:B------:R-:W-:Y:S01]  /*2850*/  FADD.FTZ R147, R120, -R141.reuse ;  /* 0x8000008d78937221 */ /* 0x100fe20000010000 */
[--C-:B------:R-:W-:Y:S01]  /*2860*/  FADD.FTZ R120, R129, -R141.reuse ;  /* 0x8000008d81787221 */ /* 0x100fe20000010000 */
[--C-:B------:R-:W-:Y:S01]  /*2870*/  FADD.FTZ R148, R121, -R141.reuse ;  /* 0x8000008d79947221 */ /* 0x100fe20000010000 */
[--C-:B------:R-:W-:Y:S01]  /*2880*/  FADD.FTZ R129, R122, -R140.reuse ;  /* 0x8000008c7a817221 */ /* 0x100fe20000010000 */
[--C-:B------:R-:W-:Y:S01]  /*2890*/  FADD.FTZ R121, R132, -R141.reuse ;  /* 0x8000008d84797221 */ /* 0x100fe20000010000 */
[----:B------:R-:W2:Y:S01]  /*28a0*/  MUFU.EX2 R10, R10 ;  /* 0x0000000a000a7308 */ /* 0x000ea20000000800 */
[--C-:B------:R-:W-:Y:S01]  /*28b0*/  FADD.FTZ R122, R123, -R140.reuse ;  /* 0x8000008c7b7a7221 */ /* 0x100fe20000010000 */
[----:B------:R-:W-:Y:S01]  /*28c0*/  FMUL.FTZ R143, R143, R126 ;  /* 0x0000007e8f8f7220 */ /* 0x000fe20000410000 */
[--C-:B------:R-:W-:Y:S01]  /*28d0*/  FADD.FTZ R149, R124, -R141.reuse ;  /* 0x8000008d7c957221 */ /* 0x100fe20000010000 */
[----:B------:R-:W-:Y:S01]  /*28e0*/  FADD.FTZ R124, R133, -R141 ;  /* 0x8000008d857c7221 */ /* 0x000fe20000010000 */
[----:B------:R-:W-:Y:S01]  /*28f0*/  FMUL.FTZ R139, R139, R122 ;  /* 0x0000007a8b8b7220 */ /* 0x000fe20000410000 */
[--C-:B------:R-:W-:Y:S01]  /*2900*/  FADD.FTZ R133, R130, -R140.reuse ;  /* 0x8000008c82857221 */ /* 0x100fe20000010000 */
[----:B------:R-:W-:Y:S01]  /*2910*/  FADD.FTZ R140, R135, -R140 ;  /* 0x8000008c878c7221 */ /* 0x000fe20000010000 */
[----:B------:R-:W3:Y:S01]  /*2920*/  MUFU.EX2 R21, R21 ;  /* 0x0000001500157308 */ /* 0x000ee20000000800 */
[C---:B-1----:R-:W-:Y:S01]  /*2930*/  FMUL.FTZ R126, R9.reuse, R120 ;  /* 0x00000078097e7220 */ /* 0x042fe20000410000 */
[----:B------:R-:W-:Y:S01]  /*2940*/  F2FP.F16.F32.PACK_AB R120, R9, R144 ;  /* 0x000000900978723e */ /* 0x000fe200000000ff */
[----:B------:R-:W-:Y:S01]  /*2950*/  FMUL.FTZ R22, R22, R147 ;  /* 0x0000009316167220 */ /* 0x000fe20000410000 */
[----:B------:R-:W-:Y:S01]  /*2960*/  FMUL.FTZ R23, R23, R148 ;  /* 0x0000009417177220 */ /* 0x000fe20000410000 */
[----:B------:R-:W-:Y:S01]  /*2970*/  FMUL.FTZ R136, R136, R149 ;  /* 0x0000009588887220 */ /* 0x000fe20000410000 */
[----:B------:R-:W-:Y:S01]  /*2980*/  FMUL.FTZ R137, R137, R150 ;  /* 0x0000009689897220 */ /* 0x000fe20000410000 */
[----:B------:R-:W-:Y:S01]  /*2990*/  FMUL.FTZ R138, R138, R129 ;  /* 0x000000818a8a7220 */ /* 0x000fe20000410000 */
[----:B------:R-:W1:Y:S01]  /*29a0*/  MUFU.EX2 R8, R8 ;  /* 0x0000000800087308 */ /* 0x000e620000000800 */
[----:B--2---:R-:W-:Y:S01]  /*29b0*/  FMUL.FTZ R9, R10, R121 ;  /* 0x000000790a097220 */ /* 0x004fe20000410000 */
[----:B------:R-:W-:Y:S01]  /*29c0*/  FMUL.FTZ R142, R142, R127 ;  /* 0x0000007f8e8e7220 */ /* 0x000fe20000410000 */
[----:B------:R-:W-:Y:S01]  /*29d0*/  FMUL.FTZ R125, R144, R125 ;  /* 0x0000007d907d7220 */ /* 0x000fe20000410000 */
[----:B------:R-:W-:-:S04]  /*29e0*/  UMOV UR7, 0x80000020 ;  /* 0x8000002000077882 */ /* 0x000fc80000000000 */
[----:B------:R-:W2:Y:S01]  /*29f0*/  MUFU.EX2 R11, R11 ;  /* 0x0000000b000b7308 */ /* 0x000ea20000000800 */
[C---:B---3--:R-:W-:Y:S01]  /*2a00*/  F2FP.F16.F32.PACK_AB R122, R21.reuse, R10 ;  /* 0x0000000a157a723e */ /* 0x048fe200000000ff */
[----:B------:R-:W-:Y:S01]  /*2a10*/  FMUL.FTZ R124, R21, R124 ;  /* 0x0000007c157c7220 */ /* 0x000fe20000410000 */
[----:B------:R-:W-:-:S05]  /*2a20*/  F2FP.F16.F32.PACK_AB R10, R137, R136 ;  /* 0x00000088890a723e */ /* 0x000fca00000000ff */
        /* <DEDUP_REMOVED lines=10> */
[----:B------:R-:W-:-:S02]  /*2ad0*/  F2FP.F16.F32.PACK_AB R21, R128, R21 ;  /* 0x000000158015723e */ /* 0x000fc400000000ff */
        /* <DEDUP_REMOVED lines=94> */
.L_x_4173:
        /* <DEDUP_REMOVED lines=62> */
.L_x_4174:
        /* <DEDUP_REMOVED lines=12> */
.L_x_4164:
[----:B------:R-:W4:Y:S01]  /*3560*/  LDC R10, c[0x0][0x850] ;  /* 0x00021400ff0a7b82 */ /* 0x000f220000000800 */
[----:B------:R-:W5:Y:S01]  /*3570*/  S2R R9, SR_CTAID.Y ;  /* 0x0000000000097919 */ /* 0x000f620000002600 */
[----:B------:R-:W-:Y:S01]  /*3580*/  ULDC.64 UR4, c[0x0][0x818] ;  /* 0x0002060000047ab9 */ /* 0x000fe20000000a00 */
[----:B------:R-:W-:Y:S01]  /*3590*/  ULDC.64 UR6, c[0x0][0x840] ;  /* 0x0002100000067ab9 */ /* 0x000fe20000000a00 */
[----:B-1----:R-:W-:Y:S01]  /*35a0*/  IMAD R16, R16, 0x1800, R17 ;  /* 0x0000180010107824 */ /* 0x002fe200078e0211 */
[----:B------:R-:W1:Y:S01]  /*35b0*/  S2R R8, SR_CTAID.X ;  /* 0x0000000000087919 */ /* 0x000e620000002500 */
[----:B------:R-:W2:Y:S03]  /*35c0*/  S2R R7, SR_CTAID.Z ;  /* 0x0000000000077919 */ /* 0x000ea60000002700 */
[----:B------:R-:W-:Y:S02]  /*35d0*/  LEA R16, R16, UR36, 0x2 ;  /* 0x0000002410107c11 */ /* 0x000fe4000f8e10ff */
[----:B----4-:R-:W-:Y:S01]  /*35e0*/  ISETP.NE.AND P0, PT, R10, 0x1, PT ;  /* 0x000000010a00780c */ /* 0x010fe20003f05270 */
[----:B-----5:R-:W-:-:S12]  /*35f0*/  IMAD.MOV.U32 R6, RZ, RZ, R9 ;  /* 0x000000ffff067224 */ /* 0x020fd800078e0009 */
[----:B------:R-:W4:Y:S01]  /*3600*/  @P0 LDC R0, c[0x0][0x854] ;  /* 0x00021500ff000b82 */ /* 0x000f220000000800 */
[----:B-1----:R-:W-:-:S05]  /*3610*/  IMAD R4, R8, 0x4800, RZ ;  /* 0x0000480008047824 */ /* 0x002fca00078e02ff */
[----:B------:R-:W-:Y:S02]  /*3620*/  SHF.R.S32.HI R5, RZ, 0x1f, R4 ;  /* 0x0000001fff057819 */ /* 0x000fe40000011404 */
[----:B---3--:R-:W1:Y:S01]  /*3630*/  @P0 LDC R3, c[0x0][0x858] ;  /* 0x00021600ff030b82 */ /* 0x008e620000000800 */
[----:B----4-:R-:W-:-:S05]  /*3640*/  @P0 IMAD.HI.U32 R0, R9, R0, RZ ;  /* 0x0000000009000227 */ /* 0x010fca00078e00ff */
[----:B-1----:R-:W-:-:S04]  /*3650*/  @P0 SHF.R.U32.HI R6, RZ, R3, R0 ;  /* 0x00000003ff060219 */ /* 0x002fc80000011600 */
[----:B------:R-:W-:Y:S01]  /*3660*/  SHF.R.S32.HI R0, RZ, 0x1f, R6 ;  /* 0x0000001fff007819 */ /* 0x000fe20000011406 */
[----:B------:R-:W-:-:S04]  /*3670*/  IMAD.WIDE.U32 R2, R6, UR4, R4 ;  /* 0x0000000406027c25 */ /* 0x000fc8000f8e0004 */
[C---:B--2---:R-:W-:Y:S02]  /*3680*/  IMAD R11, R0.reuse, UR4, RZ ;  /* 0x00000004000b7c24 */ /* 0x044fe4000f8e02ff */
[----:B------:R-:W-:Y:S02]  /*3690*/  IMAD R15, R0, UR6, RZ ;  /* 0x00000006000f7c24 */ /* 0x000fe4000f8e02ff */
[C---:B------:R-:W-:Y:S01]  /*36a0*/  IMAD R13, R6.reuse, UR5, R11 ;  /* 0x00000005060d7c24 */ /* 0x040fe2000f8e020b */
[----:B------:R-:W-:Y:S01]  /*36b0*/  SHF.R.S32.HI R11, RZ, 0x1f, R7 ;  /* 0x0000001fff0b7819 */ /* 0x000fe20000011407 */
        /* <DEDUP_REMOVED lines=102> */
.L_x_4178:
[----:B------:R-:W2:Y:S04]  /*3d20*/  LDG.E.STRONG.GPU R0, desc[UR38][R12.64] ;  /* 0x000000260c007981 */ /* 0x000ea8000c1ef900 */
[----:B--2---:R-:W-:Y:S01]  /*3d30*/  CCTL.IVALL ;  /* 0x00000000ff00798f */ /* 0x004fe20002000000 */
[----:B------:R-:W-:Y:S05]  /*3d40*/  YIELD ;  /* 0x0000000000007946 */ /* 0x000fea0003800000 */
[----:B------:R-:W-:-:S13]  /*3d50*/  ISETP.NE.AND P0, PT, R0, R9, PT ;  /* 0x000000090000720c */ /* 0x000fda0003f05270 */
[----:B------:R-:W-:Y:S05]  /*3d60*/  @P0 BRA `(.L_x_4178) ;  /* 0xfffffffc00ec0947 */ /* 0x000fea000383ffff */
.L_x_4177:
[----:B------:R-:W-:Y:S05]  /*3d70*/  BSYNC B0 ;  /* 0x0000000000007941 */ /* 0x000fea0003800000 */
.L_x_4176:
[----:B------:R-:W-:Y:S01]  /*3d80*/  UMOV UR4, 0xffffffff ;  /* 0xffffffff00047882 */ /* 0x000fe20000000000 */
[----:B------:R-:W-:Y:S02]  /*3d90*/  LEA.HI.X R19, R4, R19, R15, 0x2, P2 ;  /* 0x0000001304137211 */ /* 0x000fe400010f140f */
[----:B------:R-:W-:Y:S01]  /*3da0*/  LEA.HI.X R14, R2, R21, R14, 0x2, P3 ;  /* 0x00000015020e7211 */ /* 0x000fe200018f140e */
[----:B------:R-:W-:Y:S06]  /*3db0*/  BRA.DIV UR4, `(.L_x_4179) ;  /* 0x0000004204247947 */ /* 0x000fec000b800000 */
[----:B------:R-:W-:Y:S01]  /*3dc0*/  NOP ;  /* 0x0000000000007918 */ /* 0x000fe20000000000 */
.L_x_4272:
        /* <DEDUP_REMOVED lines=16> */
.L_x_4182:
[----:B------:R-:W-:Y:S01]  /*3ed0*/  @P0 ELECT P2, URZ, PT ;  /* 0x00000000003f082f */ /* 0x000fe20003840000 */
[----:B------:R1:W-:-:S12]  /*3ee0*/  UBLKRED.G.S.ADD.F32.RN [UR4], [UR36], UR6, desc[UR8] ;  /* 0x00000804240073bb */ /* 0x0003d800080a1406 */
[----:B------:R-:W-:Y:S02]  /*3ef0*/  @P2 PLOP3.LUT P0, PT, P2, PT, PT, 0x8, 0x0 ;  /* 0x000000000000281c */ /* 0x000fe4000170e170 */
[----:B------:R-:W-:-:S11]  /*3f00*/  PLOP3.LUT P2, PT, PT, PT, PT, 0x8, 0x0 ;  /* 0x000000000000781c */ /* 0x000fd60003f4e170 */
[----:B-1----:R-:W-:Y:S05]  /*3f10*/  @P0 BRA.U.ANY `(.L_x_4182) ;  /* 0xfffffffd00ec0947 */ /* 0x002fea000393ffff */
[----:B------:R0:W-:Y:S01]  /*3f20*/  UTMACMDFLUSH ;  /* 0x00000000000079b7 */ /* 0x0001e20000000000 */
[----:B------:R-:W-:-:S04]  /*3f30*/  DEPBAR.LE SB0, 0x0 ;  /* 0x000080000000791a */ /* 0x000fc80000000000 */
.L_x_4181:
[----:B------:R-:W-:Y:S05]  /*3f40*/  BSYNC B0 ;  /* 0x0000000000007941 */ /* 0x000fea0003800000 */
.L_x_4180:
        /* <DEDUP_REMOVED lines=14> */
.L_x_4184:
[----:B------:R-:W-:Y:S05]  /*4030*/  BSYNC B0 ;  /* 0x0000000000007941 */ /* 0x000fea0003800000 */
.L_x_4183:
        /* <DEDUP_REMOVED lines=18> */
.L_x_4187:
[----:B------:R-:W2:Y:S04]  /*4160*/  LDG.E.STRONG.GPU R0, desc[UR38][R2.64] ;  /* 0x0000002602007981 */ /* 0x000ea8000c1ef900 */
[----:B--2---:R-:W-:Y:S01]  /*4170*/  CCTL.IVALL ;  /* 0x00000000ff00798f */ /* 0x004fe20002000000 */
[----:B------:R-:W-:Y:S05]  /*4180*/  YIELD ;  /* 0x0000000000007946 */ /* 0x000fea0003800000 */
[----:B------:R-:W-:-:S13]  /*4190*/  ISETP.NE.AND P0, PT, R0, R9, PT ;  /* 0x000000090000720c */ /* 0x000fda0003f05270 */
[----:B------:R-:W-:Y:S05]  /*41a0*/  @P0 BRA `(.L_x_4187) ;  /* 0xfffffffc00ec0947 */ /* 0x000fea000383ffff */
.L_x_4186:
[----:B------:R-:W-:Y:S05]  /*41b0*/  BSYNC B0 ;  /* 0x0000000000007941 */ /* 0x000fea0003800000 */
.L_x_4185:
[----:B------:R-:W-:-:S03]  /*41c0*/  UMOV UR4, 0xffffffff ;  /* 0xffffffff00047882 */ /* 0x000fc60000000000 */
[----:B------:R-:W-:Y:S05]  /*41d0*/  BRA.DIV UR4, `(.L_x_4188) ;  /* 0x0000003e04387947 */ /* 0x000fea000b800000 */
[----:B------:R-:W-:Y:S01]  /*41e0*/  NOP ;  /* 0x0000000000007918 */ /* 0x000fe20000000000 */
.L_x_4275:
        /* <DEDUP_REMOVED lines=16> */
.L_x_4191:
[----:B------:R-:W-:Y:S01]  /*42f0*/  @P0 ELECT P2, URZ, PT ;  /* 0x00000000003f082f */ /* 0x000fe20003840000 */
[----:B------:R2:W-:-:S12]  /*4300*/  UBLKRED.G.S.ADD.F32.RN [UR4], [UR36], UR6, desc[UR8] ;  /* 0x00000804240073bb */ /* 0x0005d800080a1406 */
[----:B------:R-:W-:Y:S02]  /*4310*/  @P2 PLOP3.LUT P0, PT, P2, PT, PT, 0x8, 0x0 ;  /* 0x000000000000281c */ /* 0x000fe4000170e170 */
[----:B------:R-:W-:-:S11]  /*4320*/  PLOP3.LUT P2, PT, PT, PT, PT, 0x8, 0x0 ;  /* 0x000000000000781c */ /* 0x000fd60003f4e170 */
[----:B--2---:R-:W-:Y:S05]  /*4330*/  @P0 BRA.U.ANY `(.L_x_4191) ;  /* 0xfffffffd00ec0947 */ /* 0x004fea000393ffff */
[----:B------:R0:W-:Y:S01]  /*4340*/  UTMACMDFLUSH ;  /* 0x00000000000079b7 */ /* 0x0001e20000000000 */
[----:B------:R-:W-:-:S04]  /*4350*/  DEPBAR.LE SB0, 0x0 ;  /* 0x000080000000791a */ /* 0x000fc80000000000 */
.L_x_4190:
[----:B------:R-:W-:Y:S05]  /*4360*/  BSYNC B0 ;  /* 0x0000000000007941 */ /* 0x000fea0003800000 */
.L_x_4189:
        /* <DEDUP_REMOVED lines=14> */
.L_x_4154:
        /* <DEDUP_REMOVED lines=55> */
.L_x_4226:
        /* <DEDUP_REMOVED lines=13> */
.L_x_4196:
[----:B------:R-:W2:Y:S04]  /*4890*/  LDG.E.STRONG.GPU R6, desc[UR38][R2.64] ;  /* 0x0000002602067981 */ /* 0x000ea8000c1ef900 */
[----:B--2---:R-:W-:Y:S01]  /*48a0*/  CCTL.IVALL ;  /* 0x00000000ff00798f */ /* 0x004fe20002000000 */
[----:B------:R-:W-:Y:S05]  /*48b0*/  YIELD ;  /* 0x0000000000007946 */ /* 0x000fea0003800000 */
[----:B------:R-:W-:-:S13]  /*48c0*/  ISETP.NE.AND P3, PT, R6, UR22, PT ;  /* 0x0000001606007c0c */ /* 0x000fda000bf65270 */
[----:B------:R-:W-:Y:S05]  /*48d0*/  @P3 BRA `(.L_x_4196) ;  /* 0xfffffffc00ec3947 */ /* 0x000fea000383ffff */
.L_x_4195:
[----:B------:R-:W-:Y:S05]  /*48e0*/  BSYNC B0 ;  /* 0x0000000000007941 */ /* 0x000fea0003800000 */
.L_x_4194:
[----:B------:R-:W-:-:S03]  /*48f0*/  UMOV UR14, 0xffffffff ;  /* 0xffffffff000e7882 */ /* 0x000fc60000000000 */
[----:B------:R-:W-:Y:S05]  /*4900*/  BRA.DIV UR14, `(.L_x_4197) ;  /* 0x000000360e887947 */ /* 0x000fea000b800000 */
[----:B------:R-:W-:Y:S01]  /*4910*/  NOP ;  /* 0x0000000000007918 */ /* 0x000fe20000000000 */
.L_x_4278:
        /* <DEDUP_REMOVED lines=19> */
.L_x_4199:
[----:B------:R-:W-:Y:S05]  /*4a50*/  BSYNC B0 ;  /* 0x0000000000007941 */ /* 0x000fea0003800000 */
.L_x_4198:
        /* <DEDUP_REMOVED lines=14> */
.L_x_4201:
[----:B------:R-:W-:Y:S05]  /*4b40*/  BSYNC B0 ;  /* 0x0000000000007941 */ /* 0x000fea0003800000 */
.L_x_4200:
        /* <DEDUP_REMOVED lines=15> */
.L_x_4203:
[----:B------:R-:W-:Y:S05]  /*4c40*/  BSYNC B0 ;  /* 0x0000000000007941 */ /* 0x000fea0003800000 */
.L_x_4202:
[----:B------:R-:W-:Y:S06]  /*4c50*/  BAR.ARV 0xa, 0xa0 ;  /* 0x0282800000007b1d */ /* 0x000fec0000002000 */
[----:B------:R-:W-:Y:S04]  /*4c60*/  BSSY B0, `(.L_x_4204) ;  /* 0x0000003000007945 */ /* 0x000fe80003800000 */
[----:B------:R-:W-:Y:S05]  /*4c70*/  @!P0 BRA `(.L_x_4205) ;  /* 0x0000000000048947 */ /* 0x000fea0003800000 */
[----:B------:R-:W-:-:S04]  /*4c80*/  DEPBAR.LE SB0, 0x1 ;  /* 0x000080400000791a */ /* 0x000fc80000000000 */
.L_x_4205:
[----:B------:R-:W-:Y:S05]  /*4c90*/  BSYNC B0 ;  /* 0x0000000000007941 */ /* 0x000fea0003800000 */
.L_x_4204:
[----:B------:R-:W-:Y:S06]  /*4ca0*/  BAR.ARV 0xb, 0xa0 ;  /* 0x02c2800000007b1d */ /* 0x000fec0000002000 */
[----:B------:R-:W-:Y:S04]  /*4cb0*/  BSSY B0, `(.L_x_4206) ;  /* 0x0000003000007945 */ /* 0x000fe80003800000 */
[----:B------:R-:W-:Y:S05]  /*4cc0*/  @!P0 BRA `(.L_x_4207) ;  /* 0x0000000000048947 */ /* 0x000fea0003800000 */
[----:B------:R-:W-:-:S04]  /*4cd0*/  DEPBAR.LE SB0, 0x0 ;  /* 0x000080000000791a */ /* 0x000fc80000000000 */
.L_x_4207:
[----:B------:R-:W-:Y:S05]  /*4ce0*/  BSYNC B0 ;  /* 0x0000000000007941 */ /* 0x000fea0003800000 */
.L_x_4206:
        /* <DEDUP_REMOVED lines=19> */
.L_x_4209:
[----:B------:R-:W-:Y:S05]  /*4e20*/  BSYNC B0 ;  /* 0x0000000000007941 */ /* 0x000fea0003800000 */
.L_x_4208:
        /* <DEDUP_REMOVED lines=9> */
.L_x_4212:
[----:B------:R-:W2:Y:S04]  /*4ec0*/  LDG.E.STRONG.GPU R6, desc[UR38][R2.64] ;  /* 0x0000002602067981 */ /* 0x000ea8000c1ef900 */
[----:B--2---:R-:W-:Y:S01]  /*4ed0*/  CCTL.IVALL ;  /* 0x00000000ff00798f */ /* 0x004fe20002000000 */
[----:B------:R-:W-:Y:S05]  /*4ee0*/  YIELD ;  /* 0x0000000000007946 */ /* 0x000fea0003800000 */
[----:B------:R-:W-:-:S13]  /*4ef0*/  ISETP.NE.AND P3, PT, R6, UR22, PT ;  /* 0x0000001606007c0c */ /* 0x000fda000bf65270 */
[----:B------:R-:W-:Y:S05]  /*4f00*/  @P3 BRA `(.L_x_4212) ;  /* 0xfffffffc00ec3947 */ /* 0x000fea000383ffff */
.L_x_4211:
[----:B------:R-:W-:Y:S05]  /*4f10*/  BSYNC B0 ;  /* 0x0000000000007941 */ /* 0x000fea0003800000 */
.L_x_4210:
[----:B------:R-:W-:-:S03]  /*4f20*/  UMOV UR10, 0xffffffff ;  /* 0xffffffff000a7882 */ /* 0x000fc60000000000 */
[----:B------:R-:W-:Y:S05]  /*4f30*/  BRA.DIV UR10, `(.L_x_4213) ;  /* 0x000000320a187947 */ /* 0x000fea000b800000 */
[----:B------:R-:W-:Y:S01]  /*4f40*/  NOP ;  /* 0x0000000000007918 */ /* 0x000fe20000000000 */
.L_x_4281:
        /* <DEDUP_REMOVED lines=15> */
.L_x_4215:
[----:B------:R-:W-:Y:S05]  /*5040*/  BSYNC B0 ;  /* 0x0000000000007941 */ /* 0x000fea0003800000 */
.L_x_4214:
        /* <DEDUP_REMOVED lines=14> */
.L_x_4217:
[----:B------:R-:W-:Y:S05]  /*5130*/  BSYNC B0 ;  /* 0x0000000000007941 */ /* 0x000fea0003800000 */
.L_x_4216:
        /* <DEDUP_REMOVED lines=15> */
.L_x_4219:
[----:B------:R-:W-:Y:S05]  /*5230*/  BSYNC B0 ;  /* 0x0000000000007941 */ /* 0x000fea0003800000 */
.L_x_4218:
[----:B------:R-:W-:Y:S06]  /*5240*/  BAR.ARV 0xa, 0xa0 ;  /* 0x0282800000007b1d */ /* 0x000fec0000002000 */
[----:B------:R-:W-:Y:S04]  /*5250*/  BSSY B0, `(.L_x_4220) ;  /* 0x0000003000007945 */ /* 0x000fe80003800000 */
[----:B------:R-:W-:Y:S05]  /*5260*/  @!P0 BRA `(.L_x_4221) ;  /* 0x0000000000048947 */ /* 0x000fea0003800000 */
[----:B------:R-:W-:-:S04]  /*5270*/  DEPBAR.LE SB0, 0x1 ;  /* 0x000080400000791a */ /* 0x000fc80000000000 */
.L_x_4221:
[----:B------:R-:W-:Y:S05]  /*5280*/  BSYNC B0 ;  /* 0x0000000000007941 */ /* 0x000fea0003800000 */
.L_x_4220:
[----:B------:R-:W-:Y:S06]  /*5290*/  BAR.ARV 0xb, 0xa0 ;  /* 0x02c2800000007b1d */ /* 0x000fec0000002000 */
[----:B------:R-:W-:Y:S04]  /*52a0*/  BSSY B0, `(.L_x_4222) ;  /* 0x0000003000007945 */ /* 0x000fe80003800000 */
[----:B------:R-:W-:Y:S05]  /*52b0*/  @!P0 BRA `(.L_x_4223) ;  /* 0x0000000000048947 */ /* 0x000fea0003800000 */
[----:B------:R-:W-:-:S04]  /*52c0*/  DEPBAR.LE SB0, 0x0 ;  /* 0x000080000000791a */ /* 0x000fc80000000000 */
.L_x_4223:
[----:B------:R-:W-:Y:S05]  /*52d0*/  BSYNC B0 ;  /* 0x0000000000007941 */ /* 0x000fea0003800000 */
.L_x_4222:
        /* <DEDUP_REMOVED lines=19> */
.L_x_4225:
[----:B------:R-:W-:Y:S05]  /*5410*/  BSYNC B0 ;  /* 0x0000000000007941 */ /* 0x000fea0003800000 */
.L_x_4224:
[----:B------:R-:W-:Y:S02]  /*5420*/  UIADD3 UR4, UR4, 0x2, URZ ;  /* 0x0000000204047890 */ /* 0x000fe4000fffe03f */
[----:B------:R-:W-:Y:S01]  /*5430*/  UIADD3 UR5, UR5, 0x1, URZ ;  /* 0x0000000105057890 */ /* 0x000fe2000fffe03f */
[----:B------:R-:W-:Y:S11]  /*5440*/  @P2 BRA `(.L_x_4226) ;  /* 0xfffffff000dc2947 */ /* 0x000ff6000383ffff */
.L_x_4193:
        /* <DEDUP_REMOVED lines=13> */
.L_x_4229:
[----:B------:R-:W2:Y:S04]  /*5520*/  LDG.E.STRONG.GPU R0, desc[UR38][R2.64] ;  /* 0x0000002602007981 */ /* 0x000ea8000c1ef900 */
[----:B--2---:R-:W-:Y:S01]  /*5530*/  CCTL.IVALL ;  /* 0x00000000ff00798f */ /* 0x004fe20002000000 */
[----:B------:R-:W-:Y:S05]  /*5540*/  YIELD ;  /* 0x0000000000007946 */ /* 0x000fea0003800000 */
[----:B------:R-:W-:-:S13]  /*5550*/  ISETP.NE.AND P1, PT, R0, UR22, PT ;  /* 0x0000001600007c0c */ /* 0x000fda000bf25270 */
[----:B------:R-:W-:Y:S05]  /*5560*/  @P1 BRA `(.L_x_4229) ;  /* 0xfffffffc00ec1947 */ /* 0x000fea000383ffff */
.L_x_4228:
[----:B------:R-:W-:Y:S05]  /*5570*/  BSYNC B0 ;  /* 0x0000000000007941 */ /* 0x000fea0003800000 */
.L_x_4227:
[----:B------:R-:W-:-:S03]  /*5580*/  UMOV UR5, 0xffffffff ;  /* 0xffffffff00057882 */ /* 0x000fc60000000000 */
[----:B------:R-:W-:Y:S05]  /*5590*/  BRA.DIV UR5, `(.L_x_4230) ;  /* 0x0000002a059c7947 */ /* 0x000fea000b800000 */
[----:B------:R-:W-:Y:S01]  /*55a0*/  NOP ;  /* 0x0000000000007918 */ /* 0x000fe20000000000 */
.L_x_4284:
        /* <DEDUP_REMOVED lines=22> */
.L_x_4232:
[----:B------:R-:W-:Y:S05]  /*5710*/  BSYNC B0 ;  /* 0x0000000000007941 */ /* 0x000fea0003800000 */
.L_x_4231:
        /* <DEDUP_REMOVED lines=19> */
.L_x_4234:
[----:B------:R-:W-:Y:S05]  /*5850*/  BSYNC B0 ;  /* 0x0000000000007941 */ /* 0x000fea0003800000 */
.L_x_4233:
        /* <DEDUP_REMOVED lines=20> */
.L_x_4236:
[----:B------:R-:W-:Y:S05]  /*59a0*/  BSYNC B0 ;  /* 0x0000000000007941 */ /* 0x000fea0003800000 */
.L_x_4235:
[----:B------:R-:W-:Y:S06]  /*59b0*/  BAR.ARV 0xa, 0xa0 ;  /* 0x0282800000007b1d */ /* 0x000fec0000002000 */
[----:B------:R-:W-:Y:S04]  /*59c0*/  BSSY B0, `(.L_x_4237) ;  /* 0x0000003000007945 */ /* 0x000fe80003800000 */
[----:B------:R-:W-:Y:S05]  /*59d0*/  @!P0 BRA `(.L_x_4238) ;  /* 0x0000000000048947 */ /* 0x000fea0003800000 */
[----:B------:R-:W-:-:S04]  /*59e0*/  DEPBAR.LE SB0, 0x1 ;  /* 0x000080400000791a */ /* 0x000fc80000000000 */
.L_x_4238:
[----:B------:R-:W-:Y:S05]  /*59f0*/  BSYNC B0 ;  /* 0x0000000000007941 */ /* 0x000fea0003800000 */
.L_x_4237:
[----:B------:R-:W-:Y:S06]  /*5a00*/  BAR.ARV 0xb, 0xa0 ;  /* 0x02c2800000007b1d */ /* 0x000fec0000002000 */
[----:B------:R-:W-:Y:S04]  /*5a10*/  BSSY B0, `(.L_x_4239) ;  /* 0x0000003000007945 */ /* 0x000fe80003800000 */
[----:B------:R-:W-:Y:S05]  /*5a20*/  @!P0 BRA `(.L_x_4240) ;  /* 0x0000000000048947 */ /* 0x000fea0003800000 */
[----:B------:R-:W-:-:S04]  /*5a30*/  DEPBAR.LE SB0, 0x0 ;  /* 0x000080000000791a */ /* 0x000fc80000000000 */
.L_x_4240:
[----:B------:R-:W-:Y:S05]  /*5a40*/  BSYNC B0 ;  /* 0x0000000000007941 */ /* 0x000fea0003800000 */
.L_x_4239:
        /* <DEDUP_REMOVED lines=19> */
.L_x_4192:
        /* <DEDUP_REMOVED lines=57> */
.L_x_4285:
        /* <DEDUP_REMOVED lines=9> */
.L_x_4244:
        /* <DEDUP_REMOVED lines=102> */
.L_x_4255:
[----:B-1----:R-:W-:-:S05]  /*6600*/  IMAD.MOV.U32 R10, RZ, RZ, 0x1 ;  /* 0x00000001ff0a7424 */ /* 0x002fca00078e00ff */
[----:B------:R-:W-:-:S04]  /*6610*/  SHF.L.U32 R10, R10, 0x1f, RZ ;  /* 0x0000001f0a0a7819 */ /* 0x000fc800000006ff */
[----:B------:R-:W1:Y:S02]  /*6620*/  SYNCS.PHASECHK.TRANS64.TRYWAIT P1, [R0+URZ+0x36438], R10 ;  /* 0x0364380a000075a7 */ /* 0x000e64000802017f */
[----:B-123--:R-:W-:Y:S05]  /*6630*/  @!P1 BRA `(.L_x_4247) ;  /* 0x0000001800a49947 */ /* 0x00efea0003800000 */
.L_x_4286:
[----:B------:R-:W-:Y:S05]  /*6640*/  @P0 BRA `(.L_x_4248) ;  /* 0x0000000000140947 */ /* 0x000fea0003800000 */
[----:B------:R-:W-:Y:S01]  /*6650*/  ISETP.NE.AND P1, PT, R16, RZ, PT ;  /* 0x000000ff1000720c */ /* 0x000fe20003f25270 */
[----:B------:R-:W-:-:S04]  /*6660*/  IMAD.MOV.U32 R3, RZ, RZ, 0x6100 ;  /* 0x00006100ff037424 */ /* 0x000fc800078e00ff */
[----:B------:R2:W-:Y:S08]  /*6670*/  SYNCS.ARRIVE.TRANS64 RZ, [R0+URZ+0x36430], R3 ;  /* 0x0364300300ff79a7 */ /* 0x0005f0000800003f */
[----:B------:R-:W-:Y:S05]  /*6680*/  @!P1 BRA `(.L_x_4248) ;  /* 0x0000000000049947 */ /* 0x000fea0003800000 */
[----:B------:R-:W-:Y:S01]  /*6690*/  BPT.TRAP 0x1 ;  /* 0x000000040000795c */ /* 0x000fe20000300000 */
.L_x_4248:
        /* <DEDUP_REMOVED lines=47> */
.L_x_4287:
[----:B------:R-:W-:Y:S05]  /*6990*/  @P0 BRA `(.L_x_4250) ;  /* 0x0000000000140947 */ /* 0x000fea0003800000 */
[----:B------:R-:W-:Y:S01]  /*69a0*/  ISETP.NE.AND P1, PT, R16, RZ, PT ;  /* 0x000000ff1000720c */ /* 0x000fe20003f25270 */
[----:B--2---:R-:W-:-:S04]  /*69b0*/  IMAD.MOV.U32 R3, RZ, RZ, 0x6100 ;  /* 0x00006100ff037424 */ /* 0x004fc800078e00ff */
[----:B------:R3:W-:Y:S08]  /*69c0*/  SYNCS.ARRIVE.TRANS64 RZ, [R0+URZ+0x36418], R3 ;  /* 0x0364180300ff79a7 */ /* 0x0007f0000800003f */
[----:B------:R-:W-:Y:S05]  /*69d0*/  @!P1 BRA `(.L_x_4250) ;  /* 0x0000000000049947 */ /* 0x000fea0003800000 */
[----:B------:R-:W-:Y:S01]  /*69e0*/  BPT.TRAP 0x1 ;  /* 0x000000040000795c */ /* 0x000fe20000300000 */
.L_x_4250:
        /* <DEDUP_REMOVED lines=35> */
.L_x_4288:
        /* <DEDUP_REMOVED lines=9> */
.L_x_4252:
        /* <DEDUP_REMOVED lines=37> */
.L_x_4290:
[----:B------:R-:W-:Y:S05]  /*6f00*/  @P0 BRA `(.L_x_4254) ;  /* 0x0000000000140947 */ /* 0x000fea0003800000 */
[----:B------:R-:W-:Y:S01]  /*6f10*/  ISETP.NE.AND P1, PT, R16, RZ, PT ;  /* 0x000000ff1000720c */ /* 0x000fe20003f25270 */
[----:B--2---:R-:W-:-:S04]  /*6f20*/  IMAD.MOV.U32 R5, RZ, RZ, 0x6100 ;  /* 0x00006100ff057424 */ /* 0x004fc800078e00ff */
[----:B------:R3:W-:Y:S08]  /*6f30*/  SYNCS.ARRIVE.TRANS64 RZ, [R0+URZ+0x36410], R5 ;  /* 0x0364100500ff79a7 */ /* 0x0007f0000800003f */
[----:B------:R-:W-:Y:S05]  /*6f40*/  @!P1 BRA `(.L_x_4254) ;  /* 0x0000000000049947 */ /* 0x000fea0003800000 */
[----:B------:R-:W-:Y:S01]  /*6f50*/  BPT.TRAP 0x1 ;  /* 0x000000040000795c */ /* 0x000fe20000300000 */
.L_x_4254:
        /* <DEDUP_REMOVED lines=36> */
.L_x_4246:
[----:B------:R-:W-:Y:S01]  /*71a0*/  ISETP.NE.AND P1, PT, R19, RZ, PT ;  /* 0x000000ff1300720c */ /* 0x000fe20003f25270 */
[----:B------:R-:W-:-:S12]  /*71b0*/  IMAD.MOV.U32 R4, RZ, RZ, 0x1 ;  /* 0x00000001ff047424 */ /* 0x000fd800078e00ff */
[----:B------:R-:W-:Y:S05]  /*71c0*/  @!P1 BRA `(.L_x_4245) ;  /* 0x0000000400649947 */ /* 0x000fea0003800000 */
[----:B------:R-:W2:Y:S02]  /*71d0*/  SYNCS.PHASECHK.TRANS64.TRYWAIT P1, [R0+URZ+0x36438], R10 ;  /* 0x0364380a000075a7 */ /* 0x000ea4000802017f */
[----:B--2---:R-:W-:Y:S05]  /*71e0*/  @!P1 BRA `(.L_x_4256) ;  /* 0x00000010000c9947 */ /* 0x004fea0003800000 */
.L_x_4291:
[----:B------:R-:W-:Y:S05]  /*71f0*/  @P0 BRA `(.L_x_4257) ;  /* 0x0000000000140947 */ /* 0x000fea0003800000 */
[----:B------:R-:W-:Y:S01]  /*7200*/  ISETP.NE.AND P1, PT, R16, RZ, PT ;  /* 0x000000ff1000720c */ /* 0x000fe20003f25270 */
[----:B------:R-:W-:-:S04]  /*7210*/  IMAD.MOV.U32 R5, RZ, RZ, 0x6100 ;  /* 0x00006100ff057424 */ /* 0x000fc800078e00ff */
[----:B------:R3:W-:Y:S08]  /*7220*/  SYNCS.ARRIVE.TRANS64 RZ, [R0+URZ+0x36430], R5 ;  /* 0x0364300500ff79a7 */ /* 0x0007f0000800003f */
[----:B------:R-:W-:Y:S05]  /*7230*/  @!P1 BRA `(.L_x_4257) ;  /* 0x0000000000049947 */ /* 0x000fea0003800000 */
[----:B------:R-:W-:Y:S01]  /*7240*/  BPT.TRAP 0x1 ;  /* 0x000000040000795c */ /* 0x000fe20000300000 */
.L_x_4257:
        /* <DEDUP_REMOVED lines=41> */
.L_x_4292:
[----:B------:R-:W-:Y:S01]  /*74e0*/  IMAD.MOV.U32 R4, RZ, RZ, RZ ;  /* 0x000000ffff047224 */ /* 0x000fe200078e00ff */
[----:B------:R-:W-:Y:S06]  /*74f0*/  @P0 BRA `(.L_x_4259) ;  /* 0x0000000000140947 */ /* 0x000fec0003800000 */
[----:B------:R-:W-:Y:S01]  /*7500*/  ISETP.NE.AND P1, PT, R16, RZ, PT ;  /* 0x000000ff1000720c */ /* 0x000fe20003f25270 */
[----:B---3--:R-:W-:-:S04]  /*7510*/  IMAD.MOV.U32 R5, RZ, RZ, 0x6100 ;  /* 0x00006100ff057424 */ /* 0x008fc800078e00ff */
[----:B------:R4:W-:Y:S08]  /*7520*/  SYNCS.ARRIVE.TRANS64 RZ, [R0+URZ+0x36418], R5 ;  /* 0x0364180500ff79a7 */ /* 0x0009f0000800003f */
[----:B------:R-:W-:Y:S05]  /*7530*/  @!P1 BRA `(.L_x_4259) ;  /* 0x0000000000049947 */ /* 0x000fea0003800000 */
[----:B------:R-:W-:Y:S01]  /*7540*/  BPT.TRAP 0x1 ;  /* 0x000000040000795c */ /* 0x000fe20000300000 */
.L_x_4259:
        /* <DEDUP_REMOVED lines=33> */
.L_x_4245:
[----:B------:R-:W-:-:S04]  /*7760*/  SHF.L.U32 R3, R4, 0x1f, RZ ;  /* 0x0000001f04037819 */ /* 0x000fc800000006ff */
[----:B------:R-:W3:Y:S02]  /*7770*/  SYNCS.PHASECHK.TRANS64.TRYWAIT P1, [R0+URZ+0x36438], R3 ;  /* 0x03643803000075a7 */ /* 0x000ee4000802017f */
[----:B---3--:R-:W-:Y:S05]  /*7780*/  @!P1 BRA `(.L_x_4260) ;  /* 0x0000000800cc9947 */ /* 0x008fea0003800000 */
.L_x_4293:
[----:B------:R-:W-:Y:S05]  /*7790*/  @P0 BRA `(.L_x_4261) ;  /* 0x0000000000180947 */ /* 0x000fea0003800000 */
[----:B------:R-:W4:Y:S01]  /*77a0*/  S2R R2, SR_TID.X ;  /* 0x0000000000027919 */ /* 0x000f220000002100 */
[----:B---3--:R-:W-:-:S04]  /*77b0*/  IMAD.MOV.U32 R3, RZ, RZ, 0x6100 ;  /* 0x00006100ff037424 */ /* 0x008fc800078e00ff */
[----:B------:R3:W-:Y:S01]  /*77c0*/  SYNCS.ARRIVE.TRANS64 RZ, [R0+URZ+0x36430], R3 ;  /* 0x0364300300ff79a7 */ /* 0x0007e2000800003f */
[----:B----4-:R-:W-:-:S13]  /*77d0*/  LOP3.LUT P0, RZ, R2, 0x1f, RZ, 0xc0, !PT ;  /* 0x0000001f02ff7812 */ /* 0x010fda000780c0ff */
[----:B---3--:R-:W-:Y:S05]  /*77e0*/  @!P0 BRA `(.L_x_4261) ;  /* 0x0000000000048947 */ /* 0x008fea0003800000 */
[----:B------:R-:W-:Y:S01]  /*77f0*/  BPT.TRAP 0x1 ;  /* 0x000000040000795c */ /* 0x000fe20000300000 */
.L_x_4261:
        /* <DEDUP_REMOVED lines=43> */
.L_x_4242:
[----:B------:R-:W-:Y:S05]  /*7ab0*/  BSYNC B0 ;  /* 0x0000000000007941 */ /* 0x000fea0003800000 */
.L_x_4241:
[----:B------:R-:W-:-:S03]  /*7ac0*/  UMOV UR6, 0xffffffff ;  /* 0xffffffff00067882 */ /* 0x000fc60000000000 */
[----:B------:R-:W-:Y:S05]  /*7ad0*/  BRA.DIV UR6, `(.L_x_4262) ;  /* 0x0000000a060c7947 */ /* 0x000fea000b800000 */
[----:B------:R-:W-:-:S13]  /*7ae0*/  ELECT P0, URZ, PT ;  /* 0x00000000003f782f */ /* 0x000fda0003800000 */
.L_x_4296:
[----:B------:R-:W-:Y:S05]  /*7af0*/  @!P0 BRA `(.L_x_4156) ;  /* 0x0000000000708947 */ /* 0x000fea0003800000 */
[----:B------:R-:W-:-:S04]  /*7b00*/  LOP3.LUT R18, R18, 0x2, RZ, 0xfc, !PT ;  /* 0x0000000212127812 */ /* 0x000fc800078efcff */
[----:B------:R-:W-:-:S13]  /*7b10*/  ISETP.NE.AND P0, PT, R18, 0x3, PT ;  /* 0x000000031200780c */ /* 0x000fda0003f05270 */
[----:B------:R-:W-:Y:S05]  /*7b20*/  @!P0 BRA `(.L_x_4263) ;  /* 0x0000000000048947 */ /* 0x000fea0003800000 */
[----:B------:R-:W-:Y:S01]  /*7b30*/  BPT.TRAP 0x1 ;  /* 0x000000040000795c */ /* 0x000fe20000300000 */
.L_x_4263:
        /* <DEDUP_REMOVED lines=15> */
.L_x_4297:
[----:B------:R-:W2:Y:S02]  /*7c30*/  SYNCS.PHASECHK.TRANS64.TRYWAIT P1, [R3+URZ], R2 ;  /* 0x00000002030075a7 */ /* 0x000ea4000802017f */
[----:B--2---:R-:W-:Y:S05]  /*7c40*/  @!P1 BRA `(.L_x_4265) ;  /* 0x0000000400e89947 */ /* 0x004fea0003800000 */
.L_x_4298:
[----:B------:R-:W-:Y:S05]  /*7c50*/  @!P0 BRA `(.L_x_4266) ;  /* 0x0000000000048947 */ /* 0x000fea0003800000 */
[----:B------:R-:W-:Y:S01]  /*7c60*/  BPT.TRAP 0x1 ;  /* 0x000000040000795c */ /* 0x000fe20000300000 */
.L_x_4266:
[----:B------:R-:W-:-:S07]  /*7c70*/  SHF.L.U32 R4, R4, 0x1f, RZ ;  /* 0x0000001f04047819 */ /* 0x000fce00000006ff */
.L_x_4267:
[----:B---3--:R3:W4:Y:S02]  /*7c80*/  SYNCS.PHASECHK.TRANS64.TRYWAIT P0, [R9+URZ+0x36438], R4 ;  /* 0x03643804090075a7 */ /* 0x008724000800017f */
[----:B----4-:R-:W-:Y:S05]  /*7c90*/  @!P0 NANOSLEEP.SYNCS 0x989680 ;  /* 0x009896800000895d */ /* 0x010fea0003900000 */
[----:B------:R-:W4:Y:S02]  /*7ca0*/  @!P0 SYNCS.PHASECHK.TRANS64 P0, [R9+URZ+0x36438], R4 ;  /* 0x03643804090085a7 */ /* 0x000f24000800007f */
[----:B----4-:R-:W-:Y:S05]  /*7cb0*/  @!P0 BRA `(.L_x_4267) ;  /* 0xfffffffc00f08947 */ /* 0x010fea000383ffff */
.L_x_4156:
[----:B------:R-:W-:Y:S05]  /*7cc0*/  BSYNC B6 ;  /* 0x0000000000067941 */ /* 0x000fea0003800000 */
.L_x_4153:
[----:B------:R-:W-:Y:S05]  /*7cd0*/  EXIT ;  /* 0x000000000000794d */ /* 0x000fea0003800000 */
.L_x_4161:
[----:B------:R-:W-:Y:S02]  /*7ce0*/  IMAD.MOV.U32 R13, RZ, RZ, R16 ;  /* 0x000000ffff0d7224 */ /* 0x000fe400078e0010 */
[----:B------:R-:W-:Y:S02]  /*7cf0*/  IMAD.MOV.U32 R12, RZ, RZ, RZ ;  /* 0x000000ffff0c7224 */ /* 0x000fe400078e00ff */
[----:B------:R-:W-:Y:S02]  /*7d00*/  IMAD.MOV.U32 R11, RZ, RZ, 0x1f ;  /* 0x0000001fff0b7424 */ /* 0x000fe400078e00ff */
[----:B------:R-:W-:-:S07]  /*7d10*/  IMAD.MOV.U32 R15, RZ, RZ, -0x1 ;  /* 0xffffffffff0f7424 */ /* 0x000fce00078e00ff */
[----:B------:R-:W-:Y:S05]  /*7d20*/  WARPSYNC.COLLECTIVE R15, `(.L_x_4268) ;  /* 0x000000000f087348 */ /* 0x000fea0003c00000 */
[----:B------:R1:W2:Y:S02]  /*7d30*/  SHFL.IDX P6, R14, R13, R12, R11 ;  /* 0x0000000c0d0e7389 */ /* 0x0002a400000c000b */
[----:B-12---:R-:W-:Y:S01]  /*7d40*/  ENDCOLLECTIVE ;  /* 0x000000000000791b */ /* 0x006fe20003800000 */
.L_x_4268:
[----:B------:R-:W-:Y:S05]  /*7d50*/  BRA `(.L_x_4269) ;  /* 0xffffff8c00787947 */ /* 0x000fea000383ffff */
.L_x_4163:
[----:B--2---:R2:W3:Y:S02]  /*7d60*/  SYNCS.PHASECHK.TRANS64.TRYWAIT P0, [R152+URZ+0x36400], R11 ;  /* 0x0364000b980075a7 */ /* 0x0044e4000800017f */
[----:B---3--:R-:W-:Y:S05]  /*7d70*/  @!P0 NANOSLEEP.SYNCS 0x989680 ;  /* 0x009896800000895d */ /* 0x008fea0003900000 */
[----:B------:R-:W3:Y:S02]  /*7d80*/  @!P0 SYNCS.PHASECHK.TRANS64 P0, [R152+URZ+0x36400], R11 ;  /* 0x0364000b980085a7 */ /* 0x000ee4000800007f */
[----:B---3--:R-:W-:Y:S05]  /*7d90*/  @!P0 BRA `(.L_x_4163) ;  /* 0xfffffffc00f08947 */ /* 0x008fea000383ffff */
[----:B------:R-:W-:Y:S05]  /*7da0*/  BRA `(.L_x_4162) ;  /* 0xffffff8c00b07947 */ /* 0x000fea000383ffff */
.L_x_4168:
[----:B---3--:R3:W4:Y:S02]  /*7db0*/  SYNCS.PHASECHK.TRANS64.TRYWAIT P1, [R3+URZ+0x36410], R8 ;  /* 0x03641008030075a7 */ /* 0x008724000802017f */
[----:B----4-:R-:W-:Y:S05]  /*7dc0*/  @!P1 NANOSLEEP.SYNCS 0x989680 ;  /* 0x009896800000995d */ /* 0x010fea0003900000 */
[----:B------:R-:W4:Y:S02]  /*7dd0*/  @!P1 SYNCS.PHASECHK.TRANS64 P1, [R3+URZ+0x36410], R8 ;  /* 0x03641008030095a7 */ /* 0x000f24000802007f */
[----:B----4-:R-:W-:Y:S05]  /*7de0*/  @!P1 BRA `(.L_x_4168) ;  /* 0xfffffffc00f09947 */ /* 0x010fea000383ffff */
[----:B------:R-:W-:Y:S05]  /*7df0*/  BRA `(.L_x_4167) ;  /* 0xffffff9800387947 */ /* 0x000fea000383ffff */
.L_x_4172:
[----:B------:R1:W1:Y:S02]  /*7e00*/  SYNCS.PHASECHK.TRANS64.TRYWAIT P1, [R152+URZ+0x36430], R9 ;  /* 0x03643009980075a7 */ /* 0x000264000802017f */
[----:B-1----:R-:W-:Y:S05]  /*7e10*/  @!P1 NANOSLEEP.SYNCS 0x989680 ;  /* 0x009896800000995d */ /* 0x002fea0003900000 */
[----:B------:R-:W1:Y:S02]  /*7e20*/  @!P1 SYNCS.PHASECHK.TRANS64 P1, [R152+URZ+0x36430], R9 ;  /* 0x03643009980095a7 */ /* 0x000e64000802007f */
[----:B-1----:R-:W-:Y:S05]  /*7e30*/  @!P1 BRA `(.L_x_4172) ;  /* 0xfffffffc00f09947 */ /* 0x002fea000383ffff */
[----:B------:R-:W-:Y:S05]  /*7e40*/  BRA `(.L_x_4171) ;  /* 0xffffff9c00dc7947 */ /* 0x000fea000383ffff */
.L_x_4179:
[----:B------:R-:W-:Y:S01]  /*7e50*/  BSSY B0, `(.L_x_4270) ;  /* 0x0000005000007945 */ /* 0x000fe20003800000 */
[----:B------:R-:W-:-:S07]  /*7e60*/  IMAD.MOV.U32 R15, RZ, RZ, -0x1 ;  /* 0xffffffffff0f7424 */ /* 0x000fce00078e00ff */
[----:B---3--:R-:W-:Y:S05]  /*7e70*/  WARPSYNC.COLLECTIVE R15, `(.L_x_4271) ;  /* 0x000000000f087348 */ /* 0x008fea0003c00000 */
[----:B------:R-:W-:Y:S01]  /*7e80*/  NOP ;  /* 0x0000000000007918 */ /* 0x000fe20000000000 */
[----:B---3--:R-:W-:Y:S01]  /*7e90*/  ENDCOLLECTIVE ;  /* 0x000000000000791b */ /* 0x008fe20003800000 */
.L_x_4271:
[----:B------:R-:W-:Y:S05]  /*7ea0*/  BSYNC B0 ;  /* 0x0000000000007941 */ /* 0x000fea0003800000 */
.L_x_4270:
[----:B------:R-:W-:Y:S05]  /*7eb0*/  BRA `(.L_x_4272) ;  /* 0xffffffbc00c47947 */ /* 0x000fea000383ffff */
.L_x_4188:
[----:B------:R-:W-:Y:S01]  /*7ec0*/  BSSY B0, `(.L_x_4273) ;  /* 0x0000005000007945 */ /* 0x000fe20003800000 */
[----:B------:R-:W-:-:S07]  /*7ed0*/  IMAD.MOV.U32 R15, RZ, RZ, -0x1 ;  /* 0xffffffffff0f7424 */ /* 0x000fce00078e00ff */
[----:B-1-3--:R-:W-:Y:S05]  /*7ee0*/  WARPSYNC.COLLECTIVE R15, `(.L_x_4274) ;  /* 0x000000000f087348 */ /* 0x00afea0003c00000 */
[----:B------:R-:W-:Y:S01]  /*7ef0*/  NOP ;  /* 0x0000000000007918 */ /* 0x000fe20000000000 */
[----:B-1-3--:R-:W-:Y:S01]  /*7f00*/  ENDCOLLECTIVE ;  /* 0x000000000000791b */ /* 0x00afe20003800000 */
.L_x_4274:
[----:B------:R-:W-:Y:S05]  /*7f10*/  BSYNC B0 ;  /* 0x0000000000007941 */ /* 0x000fea0003800000 */
.L_x_4273:
[----:B------:R-:W-:Y:S05]  /*7f20*/  BRA `(.L_x_4275) ;  /* 0xffffffc000b07947 */ /* 0x000fea000383ffff */
.L_x_4197:
[----:B------:R-:W-:Y:S01]  /*7f30*/  BSSY B0, `(.L_x_4276) ;  /* 0x0000005000007945 */ /* 0x000fe20003800000 */
[----:B------:R-:W-:-:S07]  /*7f40*/  IMAD.MOV.U32 R15, RZ, RZ, -0x1 ;  /* 0xffffffffff0f7424 */ /* 0x000fce00078e00ff */
[----:B------:R-:W-:Y:S05]  /*7f50*/  WARPSYNC.COLLECTIVE R15, `(.L_x_4277) ;  /* 0x000000000f087348 */ /* 0x000fea0003c00000 */
[----:B------:R-:W-:Y:S01]  /*7f60*/  NOP ;  /* 0x0000000000007918 */ /* 0x000fe20000000000 */
[----:B------:R-:W-:Y:S01]  /*7f70*/  ENDCOLLECTIVE ;  /* 0x000000000000791b */ /* 0x000fe20003800000 */
.L_x_4277:
[----:B------:R-:W-:Y:S05]  /*7f80*/  BSYNC B0 ;  /* 0x0000000000007941 */ /* 0x000fea0003800000 */
.L_x_4276:
[----:B------:R-:W-:Y:S05]  /*7f90*/  BRA `(.L_x_4278) ;  /* 0xffffffc800607947 */ /* 0x000fea000383ffff */
.L_x_4213:
[----:B------:R-:W-:Y:S01]  /*7fa0*/  BSSY B0, `(.L_x_4279) ;  /* 0x0000005000007945 */ /* 0x000fe20003800000 */
[----:B------:R-:W-:-:S07]  /*7fb0*/  IMAD.MOV.U32 R15, RZ, RZ, -0x1 ;  /* 0xffffffffff0f7424 */ /* 0x000fce00078e00ff */
[----:B------:R-:W-:Y:S05]  /*7fc0*/  WARPSYNC.COLLECTIVE R15, `(.L_x_4280) ;  /* 0x000000000f087348 */ /* 0x000fea0003c00000 */
[----:B------:R-:W-:Y:S01]  /*7fd0*/  NOP ;  /* 0x0000000000007918 */ /* 0x000fe20000000000 */
[----:B------:R-:W-:Y:S01]  /*7fe0*/  ENDCOLLECTIVE ;  /* 0x000000000000791b */ /* 0x000fe20003800000 */
.L_x_4280:
[----:B------:R-:W-:Y:S05]  /*7ff0*/  BSYNC B0 ;  /* 0x0000000000007941 */ /* 0x000fea0003800000 */
.L_x_4279:
[----:B------:R-:W-:Y:S05]  /*8000*/  BRA `(.L_x_4281) ;  /* 0xffffffcc00d07947 */ /* 0x000fea000383ffff */
.L_x_4230:
[----:B------:R-:W-:Y:S01]  /*8010*/  BSSY B0, `(.L_x_4282) ;  /* 0x0000005000007945 */ /* 0x000fe20003800000 */
[----:B------:R-:W-:-:S07]  /*8020*/  IMAD.MOV.U32 R15, RZ, RZ, -0x1 ;  /* 0xffffffffff0f7424 */ /* 0x000fce00078e00ff */
[----:B------:R-:W-:Y:S05]  /*8030*/  WARPSYNC.COLLECTIVE R15, `(.L_x_4283) ;  /* 0x000000000f087348 */ /* 0x000fea0003c00000 */
[----:B------:R-:W-:Y:S01]  /*8040*/  NOP ;  /* 0x0000000000007918 */ /* 0x000fe20000000000 */
[----:B------:R-:W-:Y:S01]  /*8050*/  ENDCOLLECTIVE ;  /* 0x000000000000791b */ /* 0x000fe20003800000 */
.L_x_4283:
[----:B------:R-:W-:Y:S05]  /*8060*/  BSYNC B0 ;  /* 0x0000000000007941 */ /* 0x000fea0003800000 */
.L_x_4282:
[----:B------:R-:W-:Y:S05]  /*8070*/  BRA `(.L_x_4284) ;  /* 0xffffffd4004c7947 */ /* 0x000fea000383ffff */
.L_x_4243:
[----:B-1----:R1:W2:Y:S02]  /*8080*/  SYNCS.PHASECHK.TRANS64.TRYWAIT P1, [R0+URZ+0x36420], R10 ;  /* 0x0364200a000075a7 */ /* 0x0022a4000802017f */
[----:B--2---:R-:W-:Y:S05]  /*8090*/  @!P1 NANOSLEEP.SYNCS 0x989680 ;  /* 0x009896800000995d */ /* 0x004fea0003900000 */
[----:B------:R-:W2:Y:S02]  /*80a0*/  @!P1 SYNCS.PHASECHK.TRANS64 P1, [R0+URZ+0x36420], R10 ;  /* 0x0364200a000095a7 */ /* 0x000ea4000802007f */
[----:B--2---:R-:W-:Y:S05]  /*80b0*/  @!P1 BRA `(.L_x_4243) ;  /* 0xfffffffc00f09947 */ /* 0x004fea000383ffff */
[----:B------:R-:W-:Y:S05]  /*80c0*/  BRA `(.L_x_4285) ;  /* 0xffffffdc00907947 */ /* 0x000fea000383ffff */
.L_x_4247:
[----:B-1----:R1:W2:Y:S02]  /*80d0*/  SYNCS.PHASECHK.TRANS64.TRYWAIT P1, [R0+URZ+0x36438], R10 ;  /* 0x0364380a000075a7 */ /* 0x0022a4000802017f */
[----:B--2---:R-:W-:Y:S05]  /*80e0*/  @!P1 NANOSLEEP.SYNCS 0x989680 ;  /* 0x009896800000995d */ /* 0x004fea0003900000 */
[----:B------:R-:W2:Y:S02]  /*80f0*/  @!P1 SYNCS.PHASECHK.TRANS64 P1, [R0+URZ+0x36438], R10 ;  /* 0x0364380a000095a7 */ /* 0x000ea4000802007f */
[----:B--2---:R-:W-:Y:S05]  /*8100*/  @!P1 BRA `(.L_x_4247) ;  /* 0xfffffffc00f09947 */ /* 0x004fea000383ffff */
[----:B------:R-:W-:Y:S05]  /*8110*/  BRA `(.L_x_4286) ;  /* 0xffffffe400487947 */ /* 0x000fea000383ffff */
.L_x_4249:
[----:B--2---:R2:W3:Y:S02]  /*8120*/  SYNCS.PHASECHK.TRANS64.TRYWAIT P1, [R0+URZ+0x36428], R3 ;  /* 0x03642803000075a7 */ /* 0x0044e4000802017f */
[----:B---3--:R-:W-:Y:S05]  /*8130*/  @!P1 NANOSLEEP.SYNCS 0x989680 ;  /* 0x009896800000995d */ /* 0x008fea0003900000 */
[----:B------:R-:W3:Y:S02]  /*8140*/  @!P1 SYNCS.PHASECHK.TRANS64 P1, [R0+URZ+0x36428], R3 ;  /* 0x03642803000095a7 */ /* 0x000ee4000802007f */
[----:B---3--:R-:W-:Y:S05]  /*8150*/  @!P1 BRA `(.L_x_4249) ;  /* 0xfffffffc00f09947 */ /* 0x008fea000383ffff */
[----:B------:R-:W-:Y:S05]  /*8160*/  BRA `(.L_x_4287) ;  /* 0xffffffe800087947 */ /* 0x000fea000383ffff */
.L_x_4251:
[----:B--2---:R2:W3:Y:S02]  /*8170*/  SYNCS.PHASECHK.TRANS64.TRYWAIT P1, [R0+URZ+0x36438], R29 ;  /* 0x0364381d000075a7 */ /* 0x0044e4000802017f */
[----:B---3--:R-:W-:Y:S05]  /*8180*/  @!P1 NANOSLEEP.SYNCS 0x989680 ;  /* 0x009896800000995d */ /* 0x008fea0003900000 */
[----:B------:R-:W3:Y:S02]  /*8190*/  @!P1 SYNCS.PHASECHK.TRANS64 P1, [R0+URZ+0x36438], R29 ;  /* 0x0364381d000095a7 */ /* 0x000ee4000802007f */
[----:B---3--:R-:W-:Y:S05]  /*81a0*/  @!P1 BRA `(.L_x_4251) ;  /* 0xfffffffc00f09947 */ /* 0x008fea000383ffff */
[----:B------:R-:W-:Y:S05]  /*81b0*/  BRA `(.L_x_4288) ;  /* 0xffffffe800987947 */ /* 0x000fea000383ffff */
.L_x_4253:
[----:B------:R-:W-:-:S07]  /*81c0*/  SHF.L.U32 R5, R12, 0x1f, RZ ;  /* 0x0000001f0c057819 */ /* 0x000fce00000006ff */
.L_x_4289:
[----:B--2---:R2:W3:Y:S02]  /*81d0*/  SYNCS.PHASECHK.TRANS64.TRYWAIT P1, [R0+URZ+0x36420], R5 ;  /* 0x03642005000075a7 */ /* 0x0044e4000802017f */
[----:B---3--:R-:W-:Y:S05]  /*81e0*/  @!P1 NANOSLEEP.SYNCS 0x989680 ;  /* 0x009896800000995d */ /* 0x008fea0003900000 */
[----:B------:R-:W3:Y:S02]  /*81f0*/  @!P1 SYNCS.PHASECHK.TRANS64 P1, [R0+URZ+0x36420], R5 ;  /* 0x03642005000095a7 */ /* 0x000ee4000802007f */
[----:B---3--:R-:W-:Y:S05]  /*8200*/  @!P1 BRA `(.L_x_4289) ;  /* 0xfffffffc00f09947 */ /* 0x008fea000383ffff */
[----:B------:R-:W-:Y:S05]  /*8210*/  BRA `(.L_x_4290) ;  /* 0xffffffec00387947 */ /* 0x000fea000383ffff */
.L_x_4256:
[----:B--2---:R2:W3:Y:S02]  /*8220*/  SYNCS.PHASECHK.TRANS64.TRYWAIT P1, [R0+URZ+0x36438], R10 ;  /* 0x0364380a000075a7 */ /* 0x0044e4000802017f */
[----:B---3--:R-:W-:Y:S05]  /*8230*/  @!P1 NANOSLEEP.SYNCS 0x989680 ;  /* 0x009896800000995d */ /* 0x008fea0003900000 */
[----:B------:R-:W3:Y:S02]  /*8240*/  @!P1 SYNCS.PHASECHK.TRANS64 P1, [R0+URZ+0x36438], R10 ;  /* 0x0364380a000095a7 */ /* 0x000ee4000802007f */
[----:B---3--:R-:W-:Y:S05]  /*8250*/  @!P1 BRA `(.L_x_4256) ;  /* 0xfffffffc00f09947 */ /* 0x008fea000383ffff */
[----:B------:R-:W-:Y:S05]  /*8260*/  BRA `(.L_x_4291) ;  /* 0xffffffec00e07947 */ /* 0x000fea000383ffff */
.L_x_4258:
[----:B---3--:R3:W4:Y:S02]  /*8270*/  SYNCS.PHASECHK.TRANS64.TRYWAIT P1, [R0+URZ+0x36428], R5 ;  /* 0x03642805000075a7 */ /* 0x008724000802017f */
[----:B----4-:R-:W-:Y:S05]  /*8280*/  @!P1 NANOSLEEP.SYNCS 0x989680 ;  /* 0x009896800000995d */ /* 0x010fea0003900000 */
[----:B------:R-:W4:Y:S02]  /*8290*/  @!P1 SYNCS.PHASECHK.TRANS64 P1, [R0+URZ+0x36428], R5 ;  /* 0x03642805000095a7 */ /* 0x000f24000802007f */
[----:B----4-:R-:W-:Y:S05]  /*82a0*/  @!P1 BRA `(.L_x_4258) ;  /* 0xfffffffc00f09947 */ /* 0x010fea000383ffff */
[----:B------:R-:W-:Y:S05]  /*82b0*/  BRA `(.L_x_4292) ;  /* 0xfffffff000887947 */ /* 0x000fea000383ffff */
.L_x_4260:
[----:B---3--:R3:W4:Y:S02]  /*82c0*/  SYNCS.PHASECHK.TRANS64.TRYWAIT P1, [R0+URZ+0x36438], R3 ;  /* 0x03643803000075a7 */ /* 0x008724000802017f */
[----:B----4-:R-:W-:Y:S05]  /*82d0*/  @!P1 NANOSLEEP.SYNCS 0x989680 ;  /* 0x009896800000995d */ /* 0x010fea0003900000 */
[----:B------:R-:W4:Y:S02]  /*82e0*/  @!P1 SYNCS.PHASECHK.TRANS64 P1, [R0+URZ+0x36438], R3 ;  /* 0x03643803000095a7 */ /* 0x000f24000802007f */
[----:B----4-:R-:W-:Y:S05]  /*82f0*/  @!P1 BRA `(.L_x_4260) ;  /* 0xfffffffc00f09947 */ /* 0x010fea000383ffff */
[----:B------:R-:W-:Y:S05]  /*8300*/  BRA `(.L_x_4293) ;  /* 0xfffffff400207947 */ /* 0x000fea000383ffff */
.L_x_4262:
[----:B------:R-:W-:Y:S01]  /*8310*/  BSSY B0, `(.L_x_4294) ;  /* 0x0000006000007945 */ /* 0x000fe20003800000 */
[----:B------:R-:W-:-:S07]  /*8320*/  IMAD.MOV.U32 R15, RZ, RZ, -0x1 ;  /* 0xffffffffff0f7424 */ /* 0x000fce00078e00ff */
[----:B-12---:R-:W-:Y:S05]  /*8330*/  WARPSYNC.COLLECTIVE R15, `(.L_x_4295) ;  /* 0x000000000f0c7348 */ /* 0x006fea0003c00000 */
[----:B------:R-:W-:Y:S02]  /*8340*/  ELECT P6, UR62, PT ;  /* 0x00000000003e782f */ /* 0x000fe400038c0000 */
[----:B------:R-:W-:Y:S01]  /*8350*/  MOV R14, UR62 ;  /* 0x0000003e000e7c02 */ /* 0x000fe20008000f00 */
[----:B-12---:R-:W-:Y:S10]  /*8360*/  ENDCOLLECTIVE ;  /* 0x000000000000791b */ /* 0x006ff40003800000 */
.L_x_4295:
[----:B------:R-:W-:Y:S05]  /*8370*/  BSYNC B0 ;  /* 0x0000000000007941 */ /* 0x000fea0003800000 */
.L_x_4294:
[----:B------:R-:W-:Y:S01]  /*8380*/  PLOP3.LUT P0, PT, P6, PT, PT, 0x80, 0x0 ;  /* 0x000000000000781c */ /* 0x000fe2000370f070 */
[----:B------:R-:W-:-:S12]  /*8390*/  BRA `(.L_x_4296) ;  /* 0xfffffff400d47947 */ /* 0x000fd8000383ffff */
.L_x_4264:
[----:B-1----:R1:W2:Y:S02]  /*83a0*/  SYNCS.PHASECHK.TRANS64.TRYWAIT P1, [R7+URZ], R0 ;  /* 0x00000000070075a7 */ /* 0x0022a4000802017f */
[----:B--2---:R-:W-:Y:S05]  /*83b0*/  @!P1 NANOSLEEP.SYNCS 0x989680 ;  /* 0x009896800000995d */ /* 0x004fea0003900000 */
[----:B------:R-:W2:Y:S02]  /*83c0*/  @!P1 SYNCS.PHASECHK.TRANS64 P1, [R7+URZ], R0 ;  /* 0x00000000070095a7 */ /* 0x000ea4000802007f */
[----:B--2---:R-:W-:Y:S05]  /*83d0*/  @!P1 BRA `(.L_x_4264) ;  /* 0xfffffffc00f09947 */ /* 0x004fea000383ffff */
[----:B------:R-:W-:Y:S05]  /*83e0*/  BRA `(.L_x_4297) ;  /* 0xfffffff800107947 */ /* 0x000fea000383ffff */
.L_x_4265:
[----:B--2---:R2:W3:Y:S02]  /*83f0*/  SYNCS.PHASECHK.TRANS64.TRYWAIT P1, [R3+URZ], R2 ;  /* 0x00000002030075a7 */ /* 0x0044e4000802017f */
[----:B---3--:R-:W-:Y:S05]  /*8400*/  @!P1 NANOSLEEP.SYNCS 0x989680 ;  /* 0x009896800000995d */ /* 0x008fea0003900000 */
[----:B------:R-:W3:Y:S02]  /*8410*/  @!P1 SYNCS.PHASECHK.TRANS64 P1, [R3+URZ], R2 ;  /* 0x00000002030095a7 */ /* 0x000ee4000802007f */
[----:B---3--:R-:W-:Y:S05]  /*8420*/  @!P1 BRA `(.L_x_4265) ;  /* 0xfffffffc00f09947 */ /* 0x008fea000383ffff */
[----:B------:R-:W-:Y:S05]  /*8430*/  BRA `(.L_x_4298) ;  /* 0xfffffff800047947 */ /* 0x000fea000383ffff */
.L_x_4299:
        /* <DEDUP_REMOVED lines=12> */
.L_x_7676:


//--------------------- .text._ZN7cutlass13device_kernelIN5flash11enable_sm90INS1_16FlashAttnBwdSm90INS1_25CollectiveMainloopBwdSm90ILi2ELi1ELi1EN4cute5tupleIJNS5_1CILi1EEES8_S8_EEENS6_IJNS7_ILi64EEENS7_ILi96EEENS7_ILi192EEEEEENS_6half_tEfNS_4arch4Sm90ELb0ELb0ELb0ELb1ELb0ELb0ELb1ELb0ELi3ELi1ELi1ELi1ELb0EEENS1_21CollectiveEpilogueBwdISD_SE_SG_Li384ELb1ELb1ELi3EEENS1_19SingleTileSchedulerILb1ELb0ELb0ELi96EEEEEEEEEvNT_6ParamsE --------------------------
	.section	.text._ZN7cutlass13device_kernelIN5flash11enable_sm90INS1_16FlashAttnBwdSm90INS1_25CollectiveMainloopBwdSm90ILi2ELi1ELi1EN4cute5tupleIJNS5_1CILi1EEES8_S8_EEENS6_IJNS7_ILi64EEENS7_ILi96EEENS7_ILi192EEEEEENS_6half_tEfNS_4arch4Sm90ELb0ELb0ELb0ELb1ELb0ELb0ELb1ELb0ELi3ELi1ELi1ELi1ELb0EEENS1_21CollectiveEpilogueBwdISD_SE_SG_Li384ELb1ELb1ELi3EEENS1_19SingleTileSchedulerILb1ELb0ELb0ELi96EEEEEEEEEvNT_6ParamsE,"ax",@progbits
	.align	128
.text._ZN7cutlass13device_kernelIN5flash11enable_sm90INS1_16FlashAttnBwdSm90INS1_25CollectiveMainloopBwdSm90ILi2ELi1ELi1EN4cute5tupleIJNS5_1CILi1EEES8_S8_EEENS6_IJNS7_ILi64EEENS7_ILi96EEENS7_ILi192EEEEEENS_6half_tEfNS_4arch4Sm90ELb0ELb0ELb0ELb1ELb0ELb0ELb1ELb0ELi3ELi1ELi1ELi1ELb0EEENS1_21CollectiveEpilogueBwdISD_SE_SG_Li384ELb1ELb1ELi3EEENS1_19SingleTileSchedulerILb1ELb0ELb0ELi96EEEEEEEEEvNT_6ParamsE:
        .type           _ZN7cutlass13device_kernelIN5flash11enable_sm90INS1_16FlashAttnBwdSm90INS1_25CollectiveMainloopBwdSm90ILi2ELi1ELi1EN4cute5tupleIJNS5_1CILi1EEES8_S8_EEENS6_IJNS7_ILi64EEENS7_ILi96EEENS7_ILi192EEEEEENS_6half_tEfNS_4arch4Sm90ELb0ELb0ELb0ELb1ELb0ELb0ELb1ELb0ELi3ELi1ELi1ELi1ELb0EEENS1_21CollectiveEpilogueBwdISD_SE_SG_Li384ELb1ELb1ELi3EEENS1_19SingleTileSchedulerILb1ELb0ELb0ELi96EEEEEEEEEvNT_6ParamsE,@function
        .size           _ZN7cutlass13device_kernelIN5flash11enable_sm90INS1_16FlashAttnBwdSm90INS1_25CollectiveMainloopBwdSm90ILi2ELi1ELi1EN4cute5tupleIJNS5_1CILi1EEES8_S8_EEENS6_IJNS7_ILi64EEENS7_ILi96EEENS7_ILi192EEEEEENS_6half_tEfNS_4arch4Sm90ELb0ELb0ELb0ELb1ELb0ELb0ELb1ELb0ELi3ELi1ELi1ELi1ELb0EEENS1_21CollectiveEpilogueBwdISD_SE_SG_Li384ELb1ELb1ELi3EEENS1_19SingleTileSchedulerILb1ELb0ELb0ELi96EEEEEEEEEvNT_6ParamsE,(.L_x_7677 - _ZN7cutlass13device_kernelIN5flash11enable_sm90INS1_16FlashAttnBwdSm90INS1_25CollectiveMainloopBwdSm90ILi2ELi1ELi1EN4cute5tupleIJNS5_1CILi1EEES8_S8_EEENS6_IJNS7_ILi64EEENS7_ILi96EEENS7_ILi192EEEEEENS_6half_tEfNS_4arch4Sm90ELb0ELb0ELb0ELb1ELb0ELb0ELb1ELb0ELi3ELi1ELi1ELi1ELb0EEENS1_21CollectiveEpilogueBwdISD_SE_SG_Li384ELb1ELb1ELi3EEENS1_19SingleTileSchedulerILb1ELb0ELb0ELi96EEEEEEEEEvNT_6ParamsE)
        .other          _ZN7cutlass13device_kernelIN5flash11enable_sm90INS1_16FlashAttnBwdSm90INS1_25CollectiveMainloopBwdSm90ILi2ELi1ELi1EN4cute5tupleIJNS5_1CILi1EEES8_S8_EEENS6_IJNS7_ILi64EEENS7_ILi96EEENS7_ILi192EEEEEENS_6half_tEfNS_4arch4Sm90ELb0ELb0ELb0ELb1ELb0ELb0ELb1ELb0ELi3ELi1ELi1ELi1ELb0EEENS1_21CollectiveEpilogueBwdISD_SE_SG_Li384ELb1ELb1ELi3EEENS1_19SingleTileSchedulerILb1ELb0ELb0ELi96EEEEEEEEEvNT_6ParamsE,@"STO_CUDA_ENTRY STV_DEFAULT"
_ZN7cutlass13device_kernelIN5flash11enable_sm90INS1_16FlashAttnBwdSm90INS1_25CollectiveMainloopBwdSm90ILi2ELi1ELi1EN4cute5tupleIJNS5_1CILi1EEES8_S8_EEENS6_IJNS7_ILi64EEENS7_ILi96EEENS7_ILi192EEEEEENS_6half_tEfNS_4arch4Sm90ELb0ELb0ELb0ELb1ELb0ELb0ELb1ELb0ELi3ELi1ELi1ELi1ELb0EEENS1_21CollectiveEpilogueBwdISD_SE_SG_Li384ELb1ELb1ELi3EEENS1_19SingleTileSchedulerILb1ELb0ELb0ELi96EEEEEEEEEvNT_6ParamsE:
        /* <DEDUP_REMOVED lines=22> */
.L_x_4301:
[----:B------:R-:W-:Y:S05]  /*0160*/  BSYNC B0 ;  /* 0x0000000000007941 */ /* 0x000fea0003800000 */
.L_x_4300:
        /* <DEDUP_REMOVED lines=34> */
.L_x_4302:
        /* <DEDUP_REMOVED lines=20> */
.L_x_4303:
        /* <DEDUP_REMOVED lines=8> */
.L_x_4306:
        /* <DEDUP_REMOVED lines=21> */
.L_x_4307:
        /* <DEDUP_REMOVED lines=10> */
.L_x_4309:
[----:B------:R-:W2:Y:S02]  /*0740*/  LDC R0, c[0x0][0x8bc] ;  /* 0x00022f00ff007b82 */ /* 0x000ea40000000800 */
.L_x_4308:
[----:B-1----:R-:W-:-:S05]  /*0750*/  IMAD R3, R16, 0x60, RZ ;  /* 0x0000006010037824 */ /* 0x002fca00078e02ff */
[----:B--2--5:R-:W-:-:S04]  /*0760*/  ISETP.GE.AND P0, PT, R3, R0, PT ;  /* 0x000000000300720c */ /* 0x024fc80003f06270 */
[----:B------:R-:W-:-:S04]  /*0770*/  SEL R18, R7, 0xffffffff, !P0 ;  /* 0xffffffff07127807 */ /* 0x000fc80004000000 */
[----:B------:R-:W-:-:S13]  /*0780*/  ISETP.GE.AND P0, PT, R18, RZ, PT ;  /* 0x000000ff1200720c */ /* 0x000fda0003f06270 */
[----:B------:R-:W-:Y:S05]  /*0790*/  @!P0 BRA `(.L_x_4310) ;  /* 0x0000009400c48947 */ /* 0x000fea0003800000 */
        /* <DEDUP_REMOVED lines=9> */
.L_x_4311:
        /* <DEDUP_REMOVED lines=10> */
.L_x_4312:
        /* <DEDUP_REMOVED lines=8> */
.L_x_4313:
        /* <DEDUP_REMOVED lines=9> */
.L_x_4314:
        /* <DEDUP_REMOVED lines=75> */
.L_x_4317:
        /* <DEDUP_REMOVED lines=15> */
.L_x_4316:
        /* <DEDUP_REMOVED lines=20> */
.L_x_4319:
        /* <DEDUP_REMOVED lines=15> */
.L_x_4318:
        /* <DEDUP_REMOVED lines=8> */
.L_x_4450:
        /* <DEDUP_REMOVED lines=13> */
[----:B------:R-:W-:Y:S01]  /*1300*/  SHF.R.S32.HI R9, RZ, 0x5, R2 ;  /* 0x00000005ff097819 */ /* 0x000fe20000011402 */
        /* <DEDUP_REMOVED lines=12> */
.L_x_4321:
[----:B------:R-:W-:Y:S01]  /*13d0*/  LOP3.LUT R12, R8, 0x3ffffc, RZ, 0xc0, !PT ;  /* 0x003ffffc080c7812 */ /* 0x000fe200078ec0ff */
[----:B------:R-:W-:Y:S01]  /*13e0*/  IMAD R14, R13, 0x400, R4 ;  /* 0x000004000d0e7824 */ /* 0x000fe200078e0204 */
[--C-:B------:R-:W-:Y:S02]  /*13f0*/  SHF.R.S32.HI R7, RZ, 0x1, R0.reuse ;  /* 0x00000001ff077819 */ /* 0x100fe40000011400 */
[----:B------:R-:W-:Y:S02]  /*1400*/  CS2R R70, SRZ ;  /* 0x0000000000467805 */ /* 0x000fe4000001ff00 */
[----:B------:R-:W-:Y:S01]  /*1410*/  SHF.R.S32.HI R8, RZ, 0x1f, R0 ;  /* 0x0000001fff087819 */ /* 0x000fe20000011400 */
[----:B--2---:R-:W-:Y:S01]  /*1420*/  IMAD.IADD R15, R9, 0x1, -R12 ;  /* 0x00000001090f7824 */ /* 0x004fe200078e0a0c */
[----:B------:R-:W-:Y:S02]  /*1430*/  SHF.R.S32.HI R10, RZ, 0x1f, R3 ;  /* 0x0000001fff0a7819 */ /* 0x000fe40000011403 */
[----:B------:R-:W-:-:S02]  /*1440*/  CS2R R68, SRZ ;  /* 0x0000000000447805 */ /* 0x000fc4000001ff00 */
[----:B------:R-:W-:Y:S02]  /*1450*/  LEA.HI R8, R8, R7, RZ, 0x2 ;  /* 0x0000000708087211 */ /* 0x000fe400078f10ff */
[----:B------:R-:W-:Y:S02]  /*1460*/  CS2R R66, SRZ ;  /* 0x0000000000427805 */ /* 0x000fe4000001ff00 */
[----:B------:R-:W-:Y:S02]  /*1470*/  LEA.HI R10, R10, R3, RZ, 0x3 ;  /* 0x000000030a0a7211 */ /* 0x000fe400078f18ff */
[----:B------:R-:W-:Y:S02]  /*1480*/  CS2R R64, SRZ ;  /* 0x0000000000407805 */ /* 0x000fe4000001ff00 */
[----:B------:R-:W-:Y:S02]  /*1490*/  LOP3.LUT R8, R8, 0xfffffffc, RZ, 0xc0, !PT ;  /* 0xfffffffc08087812 */ /* 0x000fe400078ec0ff */
[----:B------:R-:W-:-:S02]  /*14a0*/  CS2R R62, SRZ ;  /* 0x00000000003e7805 */ /* 0x000fc4000001ff00 */
        /* <DEDUP_REMOVED lines=14> */
[----:B------:R-:W-:Y:S02]  /*1590*/  SHF.R.S32.HI R6, RZ, 0x2, R0 ;  /* 0x00000002ff067819 */ /* 0x000fe40000011400 */
[----:B------:R-:W-:Y:S02]  /*15a0*/  CS2R R56, SRZ ;  /* 0x0000000000387805 */ /* 0x000fe4000001ff00 */
[----:B------:R-:W-:Y:S01]  /*15b0*/  LOP3.LUT R12, R9, 0x8, R12, 0xf8, !PT ;  /* 0x00000008090c7812 */ /* 0x000fe200078ef80c */
[----:B------:R-:W-:Y:S01]  /*15c0*/  IMAD R10, R11, 0x20, R10 ;  /* 0x000000200b0a7824 */ /* 0x000fe200078e020a */
[----:B------:R-:W-:-:S02]  /*15d0*/  SHF.R.S32.HI R7, RZ, 0x1f, R0 ;  /* 0x0000001fff077819 */ /* 0x000fc40000011400 */
[----:B------:R-:W-:Y:S02]  /*15e0*/  CS2R R54, SRZ ;  /* 0x0000000000367805 */ /* 0x000fe4000001ff00 */
[----:B------:R-:W-:Y:S01]  /*15f0*/  SHF.R.U32.HI R9, RZ, 0x3, R9 ;  /* 0x00000003ff097819 */ /* 0x000fe20000011609 */
[----:B------:R-:W-:Y:S01]  /*1600*/  IMAD R10, R15, 0x200, R10 ;  /* 0x000002000f0a7824 */ /* 0x000fe200078e020a */
[----:B------:R-:W-:Y:S01]  /*1610*/  LEA.HI R7, R7, R6, RZ, 0x3 ;  /* 0x0000000607077211 */ /* 0x000fe200078f18ff */
[----:B------:R-:W-:Y:S01]  /*1620*/  IMAD.MOV.U32 R15, RZ, RZ, 0x20 ;  /* 0x00000020ff0f7424 */ /* 0x000fe200078e00ff */
[----:B------:R-:W-:Y:S01]  /*1630*/  LOP3.LUT R9, R12, R9, RZ, 0x3c, !PT ;  /* 0x000000090c097212 */ /* 0x000fe200078e3cff */
[----:B------:R-:W-:Y:S01]  /*1640*/  IMAD.MOV.U32 R12, RZ, RZ, RZ ;  /* 0x000000ffff0c7224 */ /* 0x000fe200078e00ff */
[----:B-1----:R-:W-:Y:S02]  /*1650*/  LOP3.LUT R13, R0, 0xfffffffc, RZ, 0xc0, !PT ;  /* 0xfffffffc000d7812 */ /* 0x002fe400078ec0ff */
[----:B------:R-:W-:-:S02]  /*1660*/  CS2R R52, SRZ ;  /* 0x0000000000347805 */ /* 0x000fc4000001ff00 */
[----:B------:R-:W-:Y:S01]  /*1670*/  LEA.HI R3, R3, R4, RZ, 0x5 ;  /* 0x0000000403037211 */ /* 0x000fe200078f28ff */
[----:B------:R-:W-:Y:S01]  /*1680*/  IMAD.IADD R9, R10, 0x1, R9 ;  /* 0x000000010a097824 */ /* 0x000fe200078e0209 */
[----:B------:R-:W-:Y:S01]  /*1690*/  LOP3.LUT R7, R7, 0xfffffff8, RZ, 0xc0, !PT ;  /* 0xfffffff807077812 */ /* 0x000fe200078ec0ff */
[----:B------:R-:W-:Y:S01]  /*16a0*/  IMAD.IADD R0, R4, 0x1, -R13 ;  /* 0x0000000104007824 */ /* 0x000fe200078e0a0d */
[----:B------:R-:W-:Y:S01]  /*16b0*/  LOP3.LUT P0, RZ, R8, 0x2, RZ, 0xc0, !PT ;  /* 0x0000000208ff7812 */ /* 0x000fe2000780c0ff */
[----:B------:R-:W-:Y:S01]  /*16c0*/  IMAD.SHL.U32 R4, R14, 0x4, RZ ;  /* 0x000000040e047824 */ /* 0x000fe200078e00ff */
[----:B------:R-:W-:Y:S01]  /*16d0*/  SHF.R.S32.HI R3, RZ, 0x5, R3 ;  /* 0x00000005ff037819 */ /* 0x000fe20000011403 */
[----:B------:R-:W-:Y:S01]  /*16e0*/  IMAD.IADD R16, R6, 0x1, -R7 ;  /* 0x0000000106107824 */ /* 0x000fe200078e0a07 */
[----:B------:R-:W-:Y:S01]  /*16f0*/  SEL R15, R15, 0xffffffe0, !P0 ;  /* 0xffffffe00f0f7807 */ /* 0x000fe20004000000 */
[----:B------:R-:W-:Y:S01]  /*1700*/  IMAD R0, R0, -0x2, R21 ;  /* 0xfffffffe00007824 */ /* 0x000fe200078e0215 */
[----:B------:R-:W-:Y:S01]  /*1710*/  LEA R14, R9, UR36, 0x1 ;  /* 0x00000024090e7c11 */ /* 0x000fe2000f8e08ff */
[----:B------:R-:W-:Y:S01]  /*1720*/  IMAD R16, R3, 0x10, R16 ;  /* 0x0000001003107824 */ /* 0x000fe200078e0210 */
[----:B------:R-:W-:-:S02]  /*1730*/  LOP3.LUT R13, R17, 0x1, RZ, 0xfc, !PT ;  /* 0x00000001110d7812 */ /* 0x000fc400078efcff */
[----:B------:R-:W-:Y:S02]  /*1740*/  CS2R R6, SRZ ;  /* 0x0000000000067805 */ /* 0x000fe4000001ff00 */
[----:B------:R-:W-:Y:S01]  /*1750*/  SHF.R.S32.HI R17, RZ, 0x6, R2 ;  /* 0x00000006ff117819 */ /* 0x000fe20000011402 */
[----:B------:R-:W-:Y:S01]  /*1760*/  IMAD.MOV.U32 R3, RZ, RZ, RZ ;  /* 0x000000ffff037224 */ /* 0x000fe200078e00ff */
        /* <DEDUP_REMOVED lines=39> */
[----:B------:R-:W-:-:S07]  /*19e0*/  IADD3 R15, R15, 0x30400, R14 ;  /* 0x000304000f0f7810 */ /* 0x000fce0007ffe00e */
.L_x_4333:
[----:B------:R-:W-:-:S13]  /*19f0*/  ISETP.NE.AND P0, PT, R13, 0x3, PT ;  /* 0x000000030d00780c */ /* 0x000fda0003f05270 */
[----:B-1----:R-:W-:Y:S05]  /*1a00*/  @!P0 BRA `(.L_x_4323) ;  /* 0x0000000000048947 */ /* 0x002fea0003800000 */
[----:B------:R-:W-:Y:S01]  /*1a10*/  BPT.TRAP 0x1 ;  /* 0x000000040000795c */ /* 0x000fe20000300000 */
.L_x_4323:
[----:B------:R-:W-:Y:S02]  /*1a20*/  LEA R4, R3, UR36, 0x3 ;  /* 0x0000002403047c11 */ /* 0x000fe4000f8e18ff */
[----:B------:R-:W-:-:S04]  /*1a30*/  SHF.L.U32 R9, R7, 0x1f, RZ ;  /* 0x0000001f07097819 */ /* 0x000fc800000006ff */
[----:B------:R1:W2:Y:S01]  /*1a40*/  SYNCS.PHASECHK.TRANS64.TRYWAIT P1, [R4+URZ+0x36410], R9 ;  /* 0x03641009040075a7 */ /* 0x0002a2000802017f */
[----:B------:R-:W-:Y:S05]  /*1a50*/  @!P0 BRA `(.L_x_4324) ;  /* 0x0000000000048947 */ /* 0x000fea0003800000 */
[----:B------:R-:W-:Y:S01]  /*1a60*/  BPT.TRAP 0x1 ;  /* 0x000000040000795c */ /* 0x000fe20000300000 */
.L_x_4324:
[----:B--2---:R-:W-:Y:S05]  /*1a70*/  @P1 BRA `(.L_x_4325) ;  /* 0x0000000000081947 */ /* 0x004fea0003800000 */
[----:B------:R-:W2:Y:S02]  /*1a80*/  SYNCS.PHASECHK.TRANS64.TRYWAIT P1, [R4+URZ+0x36410], R9 ;  /* 0x03641009040075a7 */ /* 0x000ea4000802017f */
[----:B--2---:R-:W-:Y:S05]  /*1a90*/  @!P1 BRA `(.L_x_4326) ;  /* 0x00000084003c9947 */ /* 0x004fea0003800000 */
.L_x_4325:
        /* <DEDUP_REMOVED lines=103> */
.L_x_4327:
[----:B-12---:R-:W-:-:S04]  /*2110*/  SHF.L.U32 R9, R6, 0x1f, RZ ;  /* 0x0000001f06097819 */ /* 0x006fc800000006ff */
[----:B------:R1:W2:Y:S01]  /*2120*/  SYNCS.PHASECHK.TRANS64.TRYWAIT P1, [UR36+0x36430], R9 ;  /* 0x03643009ff0075a7 */ /* 0x0002a20008020164 */
[----:B------:R-:W-:Y:S05]  /*2130*/  @!P0 BRA `(.L_x_4328) ;  /* 0x0000000000048947 */ /* 0x000fea0003800000 */
[----:B------:R-:W-:Y:S01]  /*2140*/  BPT.TRAP 0x1 ;  /* 0x000000040000795c */ /* 0x000fe20000300000 */
.L_x_4328:
[----:B--2---:R-:W-:Y:S05]  /*2150*/  @P1 BRA `(.L_x_4329) ;  /* 0x0000000000081947 */ /* 0x004fea0003800000 */
[----:B------:R-:W2:Y:S02]  /*2160*/  SYNCS.PHASECHK.TRANS64.TRYWAIT P1, [UR36+0x36430], R9 ;  /* 0x03643009ff0075a7 */ /* 0x000ea40008020164 */
[----:B--2---:R-:W-:Y:S05]  /*2170*/  @!P1 BRA `(.L_x_4330) ;  /* 0x0000007c00989947 */ /* 0x004fea0003800000 */
.L_x_4329:
[----:B------:R-:W-:Y:S01]  /*2180*/  UIADD3 UR5, UR36, 0x2a000, URZ ;  /* 0x0002a00024057890 */ /* 0x000fe2000fffe03f */
[----:B------:R-:W-:Y:S01]  /*2190*/  WARPGROUP.ARRIVE ;  /* 0x00000000000079c5 */ /* 0x000fe20000000000 */
[----:B------:R-:W-:Y:S01]  /*21a0*/  UIADD3 UR4, UR4, 0x9000, URZ ;  /* 0x0000900004047890 */ /* 0x000fe2000fffe03f */
[C---:B------:R-:W-:Y:S01]  /*21b0*/  ISETP.GT.AND P1, PT, R0.reuse, RZ, PT ;  /* 0x000000ff0000720c */ /* 0x040fe20003f24270 */
[----:B------:R-:W-:Y:S01]  /*21c0*/  USHF.R.U32.HI UR6, URZ, 0x4, UR5 ;  /* 0x000000043f067899 */ /* 0x000fe20008011605 */
[----:B------:R-:W-:Y:S01]  /*21d0*/  ISETP.GT.AND P2, PT, R0, 0x1, PT ;  /* 0x000000010000780c */ /* 0x000fe20003f44270 */
[----:B------:R-:W-:Y:S01]  /*21e0*/  USHF.R.U32.HI UR4, URZ, 0x4, UR4 ;  /* 0x000000043f047899 */ /* 0x000fe20008011604 */
[----:B-12---:R-:W-:Y:S01]  /*21f0*/  FSEL R9, R138, -INF , P1 ;  /* 0xff8000008a097808 */ /* 0x006fe20000800000 */
        /* <DEDUP_REMOVED lines=10> */
[--C-:B------:R-:W-:Y:S01]  /*22a0*/  FFMA.FTZ R138, R9, UR40, -R20.reuse ;  /* 0x00000028098a7c23 */ /* 0x100fe20008010814 */
[----:B------:R-:W-:Y:S01]  /*22b0*/  UMOV UR8, UR4 ;  /* 0x0000000400087c82 */ /* 0x000fe20008000000 */
[----:B------:R-:W-:Y:S01]  /*22c0*/  FSEL R140, R140, -INF , P3 ;  /* 0xff8000008c8c7808 */ /* 0x000fe20001800000 */
        /* <DEDUP_REMOVED lines=19> */
[C---:B------:R-:W-:Y:S01]  /*2400*/  ISETP.GT.AND P1, PT, R0.reuse, 0x10, PT ;  /* 0x000000100000780c */ /* 0x040fe20003f24270 */
[----:B------:R-:W-:Y:S01]  /*2410*/  UMOV UR7, 0x80000020 ;  /* 0x8000002000077882 */ /* 0x000fe20000000000 */
[----:B------:R-:W-:-:S02]  /*2420*/  ISETP.GT.AND P2, PT, R0, 0x11, PT ;  /* 0x000000110000780c */ /* 0x000fc40003f44270 */
        /* <DEDUP_REMOVED lines=22> */
[----:B------:R-:W-:-:S03]  /*2590*/  UIADD3 UR8, UR4, 0x4, URZ ;  /* 0x0000000404087890 */ /* 0x000fc6000fffe03f */
[----:B------:R-:W2:Y:S01]  /*25a0*/  MUFU.EX2 R142, R142 ;  /* 0x0000008e008e7308 */ /* 0x000ea20000000800 */
[----:B------:R-:W-:Y:S01]  /*25b0*/  UMOV UR11, 0x40000040 ;  /* 0x40000040000b7882 */ /* 0x000fe20000000000 */
[----:B------:R-:W-:Y:S01]  /*25c0*/  UMOV UR9, 0x40000040 ;  /* 0x4000004000097882 */ /* 0x000fe20000000000 */
[----:B-1----:R-:W-:-:S05]  /*25d0*/  F2FP.F16.F32.PACK_AB R9, R139, R138 ;  /* 0x0000008a8b09723e */ /* 0x002fca00000000ff */
        /* <DEDUP_REMOVED lines=123> */
[----:B------:R-:W-:-:S05]  /*2d90*/  FMUL.FTZ R125, R144, R125 ;  /* 0x0000007d907d7220 */ /* 0x000fca0000410000 */
        /* <DEDUP_REMOVED lines=109> */
.L_x_4331:
        /* <DEDUP_REMOVED lines=60> */
.L_x_4332:
[----:B------:R-:W-:Y:S01]  /*3830*/  VIADD R12, R12, 0x1 ;  /* 0x000000010c0c7836 */ /* 0x000fe20000000000 */
[----:B------:R-:W-:Y:S01]  /*3840*/  LOP3.LUT R6, R6, 0x1, RZ, 0x3c, !PT ;  /* 0x0000000106067812 */ /* 0x000fe200078e3cff */
[----:B------:R-:W-:Y:S02]  /*3850*/  VIADD R4, R4, 0x36420 ;  /* 0x0003642004047836 */ /* 0x000fe40000000000 */
[----:B------:R-:W-:Y:S01]  /*3860*/  VIADD R3, R3, 0x1 ;  /* 0x0000000103037836 */ /* 0x000fe20000000000 */
[----:B------:R-:W-:Y:S02]  /*3870*/  ISETP.GE.AND P1, PT, R12, R17, PT ;  /* 0x000000110c00720c */ /* 0x000fe40003f26270 */
[----:B------:R-:W-:Y:S02]  /*3880*/  PRMT R4, RZ, 0x654, R4 ;  /* 0x00000654ff047816 */ /* 0x000fe40000000004 */
[C---:B------:R-:W-:Y:S02]  /*3890*/  ISETP.NE.AND P0, PT, R3.reuse, 0x2, PT ;  /* 0x000000020300780c */ /* 0x040fe40003f05270 */
[----:B------:R2:W-:Y:S02]  /*38a0*/  SYNCS.ARRIVE.TRANS64.RED.A1T0 RZ, [R4+URZ], RZ ;  /* 0x000000ff04ff79a7 */ /* 0x0005e4000810043f */
[----:B------:R-:W-:-:S02]  /*38b0*/  SEL R3, R3, RZ, P0 ;  /* 0x000000ff03037207 */ /* 0x000fc40000000000 */
[----:B--2---:R-:W-:-:S04]  /*38c0*/  SEL R4, RZ, 0x1, P0 ;  /* 0x00000001ff047807 */ /* 0x004fc80000000000 */
[----:B------:R-:W-:Y:S01]  /*38d0*/  LOP3.LUT R7, R7, R4, RZ, 0x3c, !PT ;  /* 0x0000000407077212 */ /* 0x000fe200078e3cff */
[----:B------:R-:W-:Y:S06]  /*38e0*/  @!P1 BRA `(.L_x_4333) ;  /* 0xffffffe000409947 */ /* 0x000fec000383ffff */
        /* <DEDUP_REMOVED lines=50> */
.L_x_4315:
[----:B------:R-:W-:Y:S05]  /*3c10*/  @P0 BRA `(.L_x_4334) ;  /* 0x0000001400f00947 */ /* 0x000fea0003800000 */
[----:B------:R-:W3:Y:S01]  /*3c20*/  S2R R0, SR_TID.X ;  /* 0x0000000000007919 */ /* 0x000ee20000002100 */
[----:B------:R-:W4:Y:S01]  /*3c30*/  S2UR UR5, SR_CgaCtaId ;  /* 0x00000000000579c3 */ /* 0x000f220000008800 */
[----:B------:R-:W-:Y:S01]  /*3c40*/  UMOV UR4, 0x400 ;  /* 0x0000040000047882 */ /* 0x000fe20000000000 */
[----:B------:R-:W-:-:S06]  /*3c50*/  F2FP.F16.F32.PACK_AB R72, R73, R72 ;  /* 0x000000484948723e */ /* 0x000fcc00000000ff */
[----:B------:R-:W-:Y:S01]  /*3c60*/  BAR.SYNC.DEFER_BLOCKING 0x1, 0x180 ;  /* 0x0046000000007b1d */ /* 0x000fe20000010000 */
        /* <DEDUP_REMOVED lines=10> */
[----:B----4-:R-:W-:Y:S01]  /*3d10*/  ULEA UR4, UR5, UR4, 0x18 ;  /* 0x0000000405047291 */ /* 0x010fe2000f8ec03f */
[----:B------:R-:W-:Y:S02]  /*3d20*/  F2FP.F16.F32.PACK_AB R90, R93, R92 ;  /* 0x0000005c5d5a723e */ /* 0x000fe400000000ff */
[----:B------:R-:W-:-:S02]  /*3d30*/  F2FP.F16.F32.PACK_AB R91, R95, R94 ;  /* 0x0000005e5f5b723e */ /* 0x000fc400000000ff */
[----:B------:R-:W-:Y:S01]  /*3d40*/  F2FP.F16.F32.PACK_AB R97, R99, R98 ;  /* 0x000000626361723e */ /* 0x000fe200000000ff */
[----:B---3--:R-:W-:Y:S01]  /*3d50*/  VIADD R0, R0, 0xffffff80 ;  /* 0xffffff8000007836 */ /* 0x008fe20000000000 */
[----:B------:R-:W-:Y:S02]  /*3d60*/  F2FP.F16.F32.PACK_AB R104, R105, R104 ;  /* 0x000000686968723e */ /* 0x000fe400000000ff */
[----:B------:R-:W-:Y:S01]  /*3d70*/  F2FP.F16.F32.PACK_AB R98, R101, R100 ;  /* 0x000000646562723e */ /* 0x000fe200000000ff */
[----:B-12---:R-:W-:Y:S01]  /*3d80*/  IMAD.SHL.U32 R2, R0, 0x40, RZ ;  /* 0x0000004000027824 */ /* 0x006fe200078e00ff */
[----:B------:R-:W-:Y:S02]  /*3d90*/  SHF.R.S32.HI R7, RZ, 0x1f, R0 ;  /* 0x0000001fff077819 */ /* 0x000fe40000011400 */
[----:B------:R-:W-:Y:S02]  /*3da0*/  F2FP.F16.F32.PACK_AB R99, R103, R102 ;  /* 0x000000666763723e */ /* 0x000fe400000000ff */
[----:B------:R-:W-:-:S02]  /*3db0*/  LEA.HI R4, R7, R0, RZ, 0x4 ;  /* 0x0000000007047211 */ /* 0x000fc400078f20ff */
[CC--:B------:R-:W-:Y:S02]  /*3dc0*/  LEA.HI R5, R7.reuse, R0.reuse, RZ, 0x5 ;  /* 0x0000000007057211 */ /* 0x0c0fe400078f28ff */
[----:B------:R-:W-:Y:S02]  /*3dd0*/  SHF.R.S32.HI R9, RZ, 0x4, R4 ;  /* 0x00000004ff097819 */ /* 0x000fe40000011404 */
[----:B------:R-:W-:Y:S02]  /*3de0*/  LOP3.LUT R2, R2, 0x1c0, RZ, 0xc0, !PT ;  /* 0x000001c002027812 */ /* 0x000fe400078ec0ff */
[----:B------:R-:W-:Y:S02]  /*3df0*/  LEA.HI R4, R4, R9, RZ, 0x1 ;  /* 0x0000000904047211 */ /* 0x000fe400078f08ff */
[----:B------:R-:W-:Y:S02]  /*3e00*/  SHF.R.U32.HI R5, RZ, 0x1, R5 ;  /* 0x00000001ff057819 */ /* 0x000fe40000011605 */
[----:B------:R-:W-:-:S02]  /*3e10*/  LEA.HI R3, R7, R0, RZ, 0x3 ;  /* 0x0000000007037211 */ /* 0x000fc400078f18ff */
[----:B------:R-:W-:Y:S02]  /*3e20*/  LOP3.LUT R6, R4, 0x7ffffe, RZ, 0xc0, !PT ;  /* 0x007ffffe04067812 */ /* 0x000fe400078ec0ff */
[----:B------:R-:W-:Y:S02]  /*3e30*/  LEA.HI R7, R7, R0, RZ, 0x7 ;  /* 0x0000000007077211 */ /* 0x000fe400078f38ff */
[----:B------:R-:W-:Y:S01]  /*3e40*/  LOP3.LUT R4, R2, 0x30, R5, 0xf8, !PT ;  /* 0x0000003002047812 */ /* 0x000fe200078ef805 */
[----:B------:R-:W-:Y:S01]  /*3e50*/  IMAD.IADD R6, R9, 0x1, -R6 ;  /* 0x0000000109067824 */ /* 0x000fe200078e0a06 */
[----:B------:R-:W-:Y:S02]  /*3e60*/  SHF.R.S32.HI R5, RZ, 0x7, R7 ;  /* 0x00000007ff057819 */ /* 0x000fe40000011407 */
[----:B------:R-:W-:Y:S02]  /*3e70*/  LOP3.LUT R3, R4, 0x8, R3, 0xf8, !PT ;  /* 0x0000000804037812 */ /* 0x000fe400078ef803 */
[----:B------:R-:W-:Y:S01]  /*3e80*/  SHF.R.U32.HI R2, RZ, 0x3, R2 ;  /* 0x00000003ff027819 */ /* 0x000fe20000011602 */
[----:B------:R-:W-:Y:S01]  /*3e90*/  IMAD R5, R5, 0xc, R6 ;  /* 0x0000000c05057824 */ /* 0x000fe200078e0206 */
[----:B------:R-:W-:-:S02]  /*3ea0*/  F2FP.F16.F32.PACK_AB R105, R107, R106 ;  /* 0x0000006a6b69723e */ /* 0x000fc400000000ff */
[----:B------:R-:W-:Y:S02]  /*3eb0*/  LOP3.LUT R2, R3, R2, RZ, 0x3c, !PT ;  /* 0x0000000203027212 */ /* 0x000fe400078e3cff */
[----:B------:R-:W-:Y:S02]  /*3ec0*/  F2FP.F16.F32.PACK_AB R112, R113, R112 ;  /* 0x000000707170723e */ /* 0x000fe400000000ff */
[----:B------:R-:W-:Y:S01]  /*3ed0*/  F2FP.F16.F32.PACK_AB R106, R109, R108 ;  /* 0x0000006c6d6a723e */ /* 0x000fe200000000ff */
[----:B------:R-:W-:Y:S01]  /*3ee0*/  IMAD.U32 R4, R5, 0x200, R2 ;  /* 0x0000020005047824 */ /* 0x000fe200078e0002 */
[----:B------:R-:W-:Y:S01]  /*3ef0*/  F2FP.F16.F32.PACK_AB R107, R111, R110 ;  /* 0x0000006e6f6b723e */ /* 0x000fe200000000ff */
[----:B------:R-:W1:Y:S01]  /*3f00*/  LDC.64 R2, c[0x0][0x870] ;  /* 0x00021c00ff027b82 */ /* 0x000e620000000a00 */
[----:B------:R-:W-:Y:S02]  /*3f10*/  F2FP.F16.F32.PACK_AB R113, R115, R114 ;  /* 0x000000727371723e */ /* 0x000fe400000000ff */
[----:B------:R-:W-:-:S02]  /*3f20*/  LEA R6, R4, UR4, 0x1 ;  /* 0x0000000404067c11 */ /* 0x000fc4000f8e08ff */
[----:B------:R-:W-:Y:S02]  /*3f30*/  F2FP.F16.F32.PACK_AB R24, R25, R24 ;  /* 0x000000181918723e */ /* 0x000fe400000000ff */
[----:B------:R-:W-:Y:S01]  /*3f40*/  F2FP.F16.F32.PACK_AB R114, R117, R116 ;  /* 0x000000747572723e */ /* 0x000fe200000000ff */
[----:B------:R-:W-:Y:S01]  /*3f50*/  STSM.16.MT88.4 [R6+0x9000], R72 ;  /* 0x0090004806007844 */ /* 0x000fe20000004200 */
[----:B------:R-:W-:Y:S01]  /*3f60*/  F2FP.F16.F32.PACK_AB R115, R119, R118 ;  /* 0x000000767773723e */ /* 0x000fe200000000ff */
[----:B------:R-:W2:Y:S01]  /*3f70*/  LDC.64 R4, c[0x0][0x870] ;  /* 0x00021c00ff047b82 */ /* 0x000ea20000000a00 */
        /* <DEDUP_REMOVED lines=17> */
[----:B------:R-:W-:Y:S01]  /*4090*/  F2FP.F16.F32.PACK_AB R42, R45, R44 ;  /* 0x0000002c2d2a723e */ /* 0x000fe200000000ff */
[----:B--2---:R-:W-:Y:S01]  /*40a0*/  IMAD.WIDE R4, R18, 0x4, R4 ;  /* 0x0000000412047825 */ /* 0x004fe200078e0204 */
[----:B------:R-:W-:Y:S01]  /*40b0*/  F2FP.F16.F32.PACK_AB R43, R47, R46 ;  /* 0x0000002e2f2b723e */ /* 0x000fe200000000ff */
[----:B------:R-:W-:Y:S01]  /*40c0*/  STSM.16.MT88.4 [R6+0x800], R32 ;  /* 0x0008002006007844 */ /* 0x000fe20000004200 */
[----:B------:R-:W-:Y:S02]  /*40d0*/  F2FP.F16.F32.PACK_AB R49, R51, R50 ;  /* 0x000000323331723e */ /* 0x000fe400000000ff */
[----:B------:R-:W-:Y:S01]  /*40e0*/  F2FP.F16.F32.PACK_AB R64, R65, R64 ;  /* 0x000000404140723e */ /* 0x000fe200000000ff */
[----:B------:R-:W-:Y:S01]  /*40f0*/  STSM.16.MT88.4 [R6+0x1000], R40 ;  /* 0x0010002806007844 */ /* 0x000fe20000004200 */
[----:B------:R-:W-:Y:S01]  /*4100*/  F2FP.F16.F32.PACK_AB R50, R53, R52 ;  /* 0x000000343532723e */ /* 0x000fe200000000ff */
[----:B------:R-:W-:Y:S01]  /*4110*/  ULDC UR5, c[0x0][0x808] ;  /* 0x0002020000057ab9 */ /* 0x000fe20000000800 */
[----:B------:R-:W-:Y:S01]  /*4120*/  F2FP.F16.F32.PACK_AB R51, R55, R54 ;  /* 0x000000363733723e */ /* 0x000fe200000000ff */
[----:B------:R-:W2:Y:S01]  /*4130*/  LDC.64 R36, c[0x0][0x850] ;  /* 0x00021400ff247b82 */ /* 0x000ea20000000a00 */
[----:B------:R-:W-:-:S02]  /*4140*/  F2FP.F16.F32.PACK_AB R57, R59, R58 ;  /* 0x0000003a3b39723e */ /* 0x000fc400000000ff */
[----:B------:R-:W-:Y:S01]  /*4150*/  F2FP.F16.F32.PACK_AB R58, R61, R60 ;  /* 0x0000003c3d3a723e */ /* 0x000fe200000000ff */
[----:B------:R-:W-:Y:S01]  /*4160*/  STSM.16.MT88.4 [R6+0x1800], R48 ;  /* 0x0018003006007844 */ /* 0x000fe20000004200 */
[----:B------:R-:W-:Y:S02]  /*4170*/  F2FP.F16.F32.PACK_AB R59, R63, R62 ;  /* 0x0000003e3f3b723e */ /* 0x000fe400000000ff */
[----:B------:R-:W-:Y:S02]  /*4180*/  F2FP.F16.F32.PACK_AB R65, R67, R66 ;  /* 0x000000424341723e */ /* 0x000fe400000000ff */
[----:B------:R-:W-:Y:S01]  /*4190*/  F2FP.F16.F32.PACK_AB R66, R69, R68 ;  /* 0x000000444542723e */ /* 0x000fe200000000ff */
[----:B------:R-:W-:Y:S01]  /*41a0*/  STSM.16.MT88.4 [R6+0x2000], R56 ;  /* 0x0020003806007844 */ /* 0x000fe20000004200 */
[----:B------:R-:W-:Y:S02]  /*41b0*/  F2FP.F16.F32.PACK_AB R67, R71, R70 ;  /* 0x000000464743723e */ /* 0x000fe400000000ff */
[----:B-1----:R-:W-:-:S03]  /*41c0*/  ISETP.NE.U32.AND P0, PT, R2, RZ, PT ;  /* 0x000000ff0200720c */ /* 0x002fc60003f05070 */
[----:B------:R1:W-:Y:S01]  /*41d0*/  STSM.16.MT88.4 [R6+0x2800], R64 ;  /* 0x0028004006007844 */ /* 0x0003e20000004200 */
[----:B------:R-:W-:Y:S01]  /*41e0*/  BAR.SYNC.DEFER_BLOCKING 0x1, 0x180 ;  /* 0x0046000000007b1d */ /* 0x000fe20000010000 */
[----:B------:R-:W-:-:S07]  /*41f0*/  ISETP.NE.AND.EX P0, PT, R3, RZ, PT, P0 ;  /* 0x000000ff0300720c */ /* 0x000fce0003f05300 */
[----:B------:R-:W3:Y:S06]  /*4200*/  LDC.64 R2, c[0x0][0x878] ;  /* 0x00021e00ff027b82 */ /* 0x000eec0000000a00 */
[----:B------:R-:W4:Y:S01]  /*4210*/  @P0 LDG.E R8, desc[UR38][R4.64] ;  /* 0x0000002604080981 */ /* 0x000f22000c1e1900 */
[----:B------:R-:W-:Y:S01]  /*4220*/  IMAD.U32 R7, RZ, RZ, UR5 ;  /* 0x00000005ff077e24 */ /* 0x000fe2000f8e00ff */
[----:B---3--:R-:W-:-:S04]  /*4230*/  ISETP.NE.U32.AND P1, PT, R2, RZ, PT ;  /* 0x000000ff0200720c */ /* 0x008fc80003f25070 */
[----:B------:R-:W-:Y:S01]  /*4240*/  ISETP.NE.AND.EX P1, PT, R3, RZ, PT, P1 ;  /* 0x000000ff0300720c */ /* 0x000fe20003f25310 */
[----:B-1----:R-:W-:-:S12]  /*4250*/  IMAD.HI R6, R0, 0x2aaaaaab, RZ ;  /* 0x2aaaaaab00067827 */ /* 0x002fd800078e02ff */
[----:B------:R-:W1:Y:S01]  /*4260*/  @P1 LDC.64 R2, c[0x0][0x878] ;  /* 0x00021e00ff021b82 */ /* 0x000e620000000a00 */
[----:B------:R-:W-:-:S04]  /*4270*/  SHF.R.U32.HI R9, RZ, 0x1f, R6 ;  /* 0x0000001fff097819 */ /* 0x000fc80000011606 */
[----:B------:R-:W-:-:S05]  /*4280*/  LEA.HI.SX32 R45, R6, R9, 0x1e ;  /* 0x00000009062d7211 */ /* 0x000fca00078ff2ff */
[C---:B------:R-:W-:Y:S01]  /*4290*/  IMAD R0, R45.reuse, -0x18, R0 ;  /* 0xffffffe82d007824 */ /* 0x040fe200078e0200 */
[----:B------:R-:W3:Y:S01]  /*42a0*/  S2R R38, SR_CTAID.X ;  /* 0x0000000000267919 */ /* 0x000ee20000002500 */
        /* <DEDUP_REMOVED lines=16> */
[----:B----4-:R-:W-:Y:S01]  /*43b0*/  @P0 SHF.R.S32.HI R9, RZ, 0x1f, R8 ;  /* 0x0000001fff090819 */ /* 0x010fe20000011408 */
[----:B--23--:R-:W-:Y:S06]  /*43c0*/  @P1 BRA `(.L_x_4335) ;  /* 0x0000000000101947 */ /* 0x00cfec0003800000 */
[----:B------:R-:W-:Y:S05]  /*43d0*/  @!P0 BRA `(.L_x_4335) ;  /* 0x00000000000c8947 */ /* 0x000fea0003800000 */
[----:B------:R-:W2:Y:S04]  /*43e0*/  LDG.E R6, desc[UR38][R4.64] ;  /* 0x0000002604067981 */ /* 0x000ea8000c1e1900 */
[----:B-----5:R-:W2:Y:S02]  /*43f0*/  LDG.E R7, desc[UR38][R4.64+0x4] ;  /* 0x0000042604077981 */ /* 0x020ea4000c1e1900 */
[----:B--2---:R-:W-:-:S07]  /*4400*/  IMAD.IADD R7, R7, 0x1, -R6 ;  /* 0x0000000107077824 */ /* 0x004fce00078e0a06 */
.L_x_4335:
        /* <DEDUP_REMOVED lines=8> */
[----:B------:R-:W-:Y:S01]  /*4490*/  ULDC UR8, c[0x0][0x83c] ;  /* 0x00020f0000087ab9 */ /* 0x000fe20000000800 */
[----:B------:R-:W-:Y:S01]  /*44a0*/  VIADD R32, R45, 0x30 ;  /* 0x000000302d207836 */ /* 0x000fe20000000000 */
[----:B------:R1:W3:Y:S01]  /*44b0*/  LDS.128 R4, [R0+0x800] ;  /* 0x0008000000047984 */ /* 0x0002e20000000c00 */
[----:B------:R-:W-:Y:S01]  /*44c0*/  IMAD R34, R36, UR4, RZ ;  /* 0x0000000424227c24 */ /* 0x000fe2000f8e02ff */
[-C--:B------:R-:W-:Y:S01]  /*44d0*/  ISETP.GE.AND P4, PT, R3, R46.reuse, PT ;  /* 0x0000002e0300720c */ /* 0x080fe20003f86270 */
[----:B------:R-:W-:Y:S01]  /*44e0*/  VIADD R19, R45, 0x20 ;  /* 0x000000202d137836 */ /* 0x000fe20000000000 */
[----:B------:R1:W4:Y:S01]  /*44f0*/  LDS.128 R8, [R0+0x1000] ;  /* 0x0010000000087984 */ /* 0x0003220000000c00 */
[----:B------:R-:W-:Y:S01]  /*4500*/  SHF.R.S32.HI R3, RZ, 0x1f, R2 ;  /* 0x0000001fff037819 */ /* 0x000fe20000011402 */
[----:B------:R-:W-:Y:S01]  /*4510*/  IMAD R37, R37, UR5, R34 ;  /* 0x0000000525257c24 */ /* 0x000fe2000f8e0222 */
[-C--:B------:R-:W-:Y:S01]  /*4520*/  ISETP.GE.AND P2, PT, R32, R46.reuse, PT ;  /* 0x0000002e2000720c */ /* 0x080fe20003f46270 */
[----:B------:R1:W1:Y:S01]  /*4530*/  LDS.128 R12, [R0+0x1800] ;  /* 0x00180000000c7984 */ /* 0x0002620000000c00 */
[----:B------:R-:W1:Y:S01]  /*4540*/  LDC.64 R32, c[0x0][0x820] ;  /* 0x00020800ff207b82 */ /* 0x000e620000000a00 */
[----:B------:R-:W-:Y:S01]  /*4550*/  IMAD.WIDE.U32 R34, R36, UR5, R2 ;  /* 0x0000000524227c25 */ /* 0x000fe2000f8e0002 */
[-C--:B------:R-:W-:Y:S01]  /*4560*/  ISETP.GE.AND P3, PT, R45, R46.reuse, PT ;  /* 0x0000002e2d00720c */ /* 0x080fe20003f66270 */
[----:B------:R1:W1:Y:S01]  /*4570*/  LDS.128 R20, [R0+0x2000] ;  /* 0x0020000000147984 */ /* 0x0002620000000c00 */
[----:B------:R-:W-:Y:S01]  /*4580*/  SHF.R.S32.HI R36, RZ, 0x1f, R18 ;  /* 0x0000001fff247819 */ /* 0x000fe20000011412 */
[----:B------:R-:W-:Y:S01]  /*4590*/  ULDC.64 UR6, c[0x0][0x858] ;  /* 0x0002160000067ab9 */ /* 0x000fe20000000a00 */
[----:B------:R-:W-:Y:S01]  /*45a0*/  ISETP.GE.OR P6, PT, R2, UR8, P3 ;  /* 0x0000000802007c0c */ /* 0x000fe20009fc6670 */
[----:B------:R1:W1:Y:S01]  /*45b0*/  LDS.128 R24, [R0+0x2800] ;  /* 0x0028000000187984 */ /* 0x0002620000000c00 */
[----:B------:R-:W-:Y:S01]  /*45c0*/  SEL R44, R36, RZ, !P0 ;  /* 0x000000ff242c7207 */ /* 0x000fe20004000000 */
[----:B------:R-:W-:Y:S01]  /*45d0*/  IMAD.IADD R35, R35, 0x1, R37 ;  /* 0x0000000123237824 */ /* 0x000fe200078e0225 */
[----:B------:R-:W-:Y:S01]  /*45e0*/  ISETP.GE.AND P5, PT, R19, R46, PT ;  /* 0x0000002e1300720c */ /* 0x000fe20003fa6270 */
[C---:B------:R-:W-:Y:S01]  /*45f0*/  VIADD R19, R45.reuse, 0x40 ;  /* 0x000000402d137836 */ /* 0x040fe20000000000 */
[C---:B------:R-:W-:Y:S01]  /*4600*/  IADD3 R16, P1, R45.reuse, R16, RZ ;  /* 0x000000102d107210 */ /* 0x040fe20007f3e0ff */
[----:B------:R-:W-:Y:S01]  /*4610*/  BSSY B0, `(.L_x_4336) ;  /* 0x0000016000007945 */ /* 0x000fe20003800000 */
[----:B------:R-:W-:Y:S01]  /*4620*/  SEL R47, R18, RZ, !P0 ;  /* 0x000000ff122f7207 */ /* 0x000fe20004000000 */
[----:B------:R-:W-:Y:S01]  /*4630*/  IMAD R18, R44, UR6, RZ ;  /* 0x000000062c127c24 */ /* 0x000fe2000f8e02ff */
[----:B------:R-:W-:-:S02]  /*4640*/  LEA.HI.X.SX32 R17, R45, R17, 0x1, P1 ;  /* 0x000000112d117211 */ /* 0x000fc400008f0eff */
[----:B------:R-:W-:Y:S01]  /*4650*/  ISETP.GE.AND P1, PT, R19, R46, PT ;  /* 0x0000002e1300720c */ /* 0x000fe20003f26270 */
[C---:B------:R-:W-:Y:S01]  /*4660*/  IMAD R41, R47.reuse, UR7, R18 ;  /* 0x000000072f297c24 */ /* 0x040fe2000f8e0212 */
[----:B------:R-:W-:Y:S01]  /*4670*/  ISETP.GE.OR P0, PT, R2, UR8, P4 ;  /* 0x0000000802007c0c */ /* 0x000fe2000a706670 */
[----:B------:R-:W-:-:S04]  /*4680*/  IMAD.WIDE.U32 R18, R47, UR6, R34 ;  /* 0x000000062f127c25 */ /* 0x000fc8000f8e0022 */
[----:B------:R-:W-:-:S04]  /*4690*/  IMAD.WIDE R16, R38, 0x60, R16 ;  /* 0x0000006026107825 */ /* 0x000fc800078e0210 */
        /* <DEDUP_REMOVED lines=13> */
.L_x_4337:
[----:B------:R-:W-:Y:S05]  /*4770*/  BSYNC B0 ;  /* 0x0000000000007941 */ /* 0x000fea0003800000 */
.L_x_4336:
        /* <DEDUP_REMOVED lines=15> */
.L_x_4339:
[----:B------:R-:W-:Y:S05]  /*4870*/  BSYNC B0 ;  /* 0x0000000000007941 */ /* 0x000fea0003800000 */
.L_x_4338:
        /* <DEDUP_REMOVED lines=18> */
.L_x_4341:
[----:B------:R-:W-:Y:S05]  /*49a0*/  BSYNC B0 ;  /* 0x0000000000007941 */ /* 0x000fea0003800000 */
.L_x_4340:
        /* <DEDUP_REMOVED lines=17> */
.L_x_4343:
[----:B------:R-:W-:Y:S05]  /*4ac0*/  BSYNC B0 ;  /* 0x0000000000007941 */ /* 0x000fea0003800000 */
.L_x_4342:
        /* <DEDUP_REMOVED lines=18> */
.L_x_4345:
[----:B------:R-:W-:Y:S05]  /*4bf0*/  BSYNC B0 ;  /* 0x0000000000007941 */ /* 0x000fea0003800000 */
.L_x_4344:
        /* <DEDUP_REMOVED lines=8> */
[----:B------:R-:W-:-:S04]  /*4c80*/  ULDC.64 UR6, c[0x0][0x848] ;  /* 0x0002120000067ab9 */ /* 0x000fc80000000a00 */
[----:B------:R-:W-:-:S04]  /*4c90*/  IMAD.X R19, RZ, RZ, R17, P6 ;  /* 0x000000ffff137224 */ /* 0x000fc800030e0611 */
[----:B------:R-:W-:Y:S02]  /*4ca0*/  IMAD R32, R19, UR6, RZ ;  /* 0x0000000613207c24 */ /* 0x000fe4000f8e02ff */
[----:B------:R-:W-:Y:S02]  /*4cb0*/  IMAD.MOV.U32 R19, RZ, RZ, R41 ;  /* 0x000000ffff137224 */ /* 0x000fe400078e0029 */
[----:B------:R-:W-:-:S04]  /*4cc0*/  IMAD.WIDE.U32 R18, R33, UR6, R18 ;  /* 0x0000000621127c25 */ /* 0x000fc8000f8e0012 */
[----:B------:R-:W-:Y:S01]  /*4cd0*/  IMAD R33, R33, UR7, R32 ;  /* 0x0000000721217c24 */ /* 0x000fe2000f8e0220 */
[----:B------:R-:W-:Y:S02]  /*4ce0*/  ULDC.64 UR6, c[0x0][0x830] ;  /* 0x00020c0000067ab9 */ /* 0x000fe40000000a00 */
[----:B------:R-:W-:Y:S01]  /*4cf0*/  LEA R32, P6, R18, UR6, 0x1 ;  /* 0x0000000612207c11 */ /* 0x000fe2000f8c08ff */
[----:B------:R-:W-:-:S05]  /*4d00*/  IMAD.IADD R19, R19, 0x1, R33 ;  /* 0x0000000113137824 */ /* 0x000fca00078e0221 */
[----:B------:R-:W-:-:S05]  /*4d10*/  LEA.HI.X R33, R18, UR7, R19, 0x1, P6 ;  /* 0x0000000712217c11 */ /* 0x000fca000b0f0c13 */
[----:B-1----:R1:W-:Y:S02]  /*4d20*/  STG.E.128 desc[UR38][R32.64], R28 ;  /* 0x0000001c20007986 */ /* 0x0023e4000c101d26 */
.L_x_4347:
[----:B------:R-:W-:Y:S05]  /*4d30*/  BSYNC B0 ;  /* 0x0000000000007941 */ /* 0x000fea0003800000 */
.L_x_4346:
        /* <DEDUP_REMOVED lines=26> */
.L_x_4349:
[----:B------:R-:W-:Y:S05]  /*4ee0*/  BSYNC B0 ;  /* 0x0000000000007941 */ /* 0x000fea0003800000 */
.L_x_4348:
        /* <DEDUP_REMOVED lines=15> */
.L_x_4351:
[----:B------:R-:W-:Y:S05]  /*4fe0*/  BSYNC B0 ;  /* 0x0000000000007941 */ /* 0x000fea0003800000 */
.L_x_4350:
        /* <DEDUP_REMOVED lines=15> */
.L_x_4353:
[----:B------:R-:W-:Y:S05]  /*50e0*/  BSYNC B0 ;  /* 0x0000000000007941 */ /* 0x000fea0003800000 */
.L_x_4352:
        /* <DEDUP_REMOVED lines=15> */
.L_x_4355:
[----:B------:R-:W-:Y:S05]  /*51e0*/  BSYNC B0 ;  /* 0x0000000000007941 */ /* 0x000fea0003800000 */
.L_x_4354:
        /* <DEDUP_REMOVED lines=15> */
.L_x_4357:
[----:B------:R-:W-:Y:S05]  /*52e0*/  BSYNC B0 ;  /* 0x0000000000007941 */ /* 0x000fea0003800000 */
.L_x_4356:
        /* <DEDUP_REMOVED lines=15> */
.L_x_4334:
[----:B------:R-:W3:Y:S08]  /*53e0*/  LDC.64 R4, c[0x0][0x870] ;  /* 0x00021c00ff047b82 */ /* 0x000ef00000000a00 */
[----:B-12---:R-:W1:Y:S01]  /*53f0*/  LDC.64 R2, c[0x0][0x870] ;  /* 0x00021c00ff027b82 */ /* 0x006e620000000a00 */
[----:B------:R-:W-:Y:S01]  /*5400*/  ULDC UR4, c[0x0][0x808] ;  /* 0x0002020000047ab9 */ /* 0x000fe20000000800 */
[----:B------:R-:W2:Y:S06]  /*5410*/  S2R R13, SR_CTAID.X ;  /* 0x00000000000d7919 */ /* 0x000eac0000002500 */
[----:B------:R-:W4:Y:S01]  /*5420*/  LDC.64 R14, c[0x0][0x820] ;  /* 0x00020800ff0e7b82 */ /* 0x000f220000000a00 */
[----:B---3--:R-:W-:-:S04]  /*5430*/  ISETP.NE.U32.AND P0, PT, R4, RZ, PT ;  /* 0x000000ff0400720c */ /* 0x008fc80003f05070 */
[----:B------:R-:W-:Y:S01]  /*5440*/  ISETP.NE.AND.EX P0, PT, R5, RZ, PT, P0 ;  /* 0x000000ff0500720c */ /* 0x000fe20003f05300 */
[----:B-1----:R-:W-:Y:S02]  /*5450*/  IMAD.WIDE R4, R18, 0x4, R2 ;  /* 0x0000000412047825 */ /* 0x002fe400078e0202 */
[----:B------:R-:W1:Y:S02]  /*5460*/  LDC.64 R2, c[0x0][0x878] ;  /* 0x00021e00ff027b82 */ /* 0x000e640000000a00 */
[----:B------:R-:W-:-:S08]  /*5470*/  IMAD.U32 R0, RZ, RZ, UR4 ;  /* 0x00000004ff007e24 */ /* 0x000fd0000f8e00ff */
        /* <DEDUP_REMOVED lines=20> */
.L_x_4358:
        /* <DEDUP_REMOVED lines=45> */
.L_x_4360:
[----:B------:R-:W-:Y:S05]  /*5890*/  BSYNC B0 ;  /* 0x0000000000007941 */ /* 0x000fea0003800000 */
.L_x_4359:
        /* <DEDUP_REMOVED lines=16> */
.L_x_4362:
[----:B------:R-:W-:Y:S05]  /*59a0*/  BSYNC B0 ;  /* 0x0000000000007941 */ /* 0x000fea0003800000 */
.L_x_4361:
        /* <DEDUP_REMOVED lines=16> */
.L_x_4364:
[----:B------:R-:W-:Y:S05]  /*5ab0*/  BSYNC B0 ;  /* 0x0000000000007941 */ /* 0x000fea0003800000 */
.L_x_4363:
        /* <DEDUP_REMOVED lines=17> */
.L_x_4366:
[----:B------:R-:W-:Y:S05]  /*5bd0*/  BSYNC B0 ;  /* 0x0000000000007941 */ /* 0x000fea0003800000 */
.L_x_4365:
        /* <DEDUP_REMOVED lines=16> */
.L_x_4368:
[----:B------:R-:W-:Y:S05]  /*5ce0*/  BSYNC B0 ;  /* 0x0000000000007941 */ /* 0x000fea0003800000 */
.L_x_4367:
        /* <DEDUP_REMOVED lines=20> */
.L_x_4370:
[----:B------:R-:W-:Y:S05]  /*5e30*/  BSYNC B0 ;  /* 0x0000000000007941 */ /* 0x000fea0003800000 */
.L_x_4369:
        /* <DEDUP_REMOVED lines=24> */
.L_x_4372:
[----:B------:R-:W-:Y:S05]  /*5fc0*/  BSYNC B0 ;  /* 0x0000000000007941 */ /* 0x000fea0003800000 */
.L_x_4371:
        /* <DEDUP_REMOVED lines=15> */
.L_x_4374:
[----:B------:R-:W-:Y:S05]  /*60c0*/  BSYNC B0 ;  /* 0x0000000000007941 */ /* 0x000fea0003800000 */
.L_x_4373:
        /* <DEDUP_REMOVED lines=15> */
.L_x_4376:
[----:B------:R-:W-:Y:S05]  /*61c0*/  BSYNC B0 ;  /* 0x0000000000007941 */ /* 0x000fea0003800000 */
.L_x_4375:
        /* <DEDUP_REMOVED lines=15> */
.L_x_4378:
[----:B------:R-:W-:Y:S05]  /*62c0*/  BSYNC B0 ;  /* 0x0000000000007941 */ /* 0x000fea0003800000 */
.L_x_4377:
        /* <DEDUP_REMOVED lines=15> */
.L_x_4380:
[----:B------:R-:W-:Y:S05]  /*63c0*/  BSYNC B0 ;  /* 0x0000000000007941 */ /* 0x000fea0003800000 */
.L_x_4379:
        /* <DEDUP_REMOVED lines=15> */
.L_x_4305:
        /* <DEDUP_REMOVED lines=20> */
.L_x_4382:
        /* <DEDUP_REMOVED lines=13> */
.L_x_4384:
[----:B------:R-:W-:-:S05]  /*66d0*/  ULDC UR5, c[0x0][0x8bc] ;  /* 0x00022f0000057ab9 */ /* 0x000fca0000000800 */
.L_x_4383:
        /* <DEDUP_REMOVED lines=40> */
.L_x_4385:
        /* <DEDUP_REMOVED lines=53> */
.L_x_4407:
        /* <DEDUP_REMOVED lines=23> */
.L_x_4388:
[----:B------:R-:W-:Y:S05]  /*6e20*/  BSYNC B0 ;  /* 0x0000000000007941 */ /* 0x000fea0003800000 */
.L_x_4387:
        /* <DEDUP_REMOVED lines=12> */
.L_x_4390:
[----:B------:R-:W-:Y:S05]  /*6ef0*/  BSYNC B0 ;  /* 0x0000000000007941 */ /* 0x000fea0003800000 */
.L_x_4389:
        /* <DEDUP_REMOVED lines=13> */
.L_x_4392:
[----:B------:R-:W-:Y:S05]  /*6fd0*/  BSYNC B0 ;  /* 0x0000000000007941 */ /* 0x000fea0003800000 */
.L_x_4391:
[----:B------:R-:W-:Y:S06]  /*6fe0*/  BAR.ARV 0xa, 0xa0 ;  /* 0x0282800000007b1d */ /* 0x000fec0000002000 */
[----:B------:R-:W-:Y:S04]  /*6ff0*/  BSSY B0, `(.L_x_4393) ;  /* 0x0000003000007945 */ /* 0x000fe80003800000 */
[----:B------:R-:W-:Y:S05]  /*7000*/  @!P0 BRA `(.L_x_4394) ;  /* 0x0000000000048947 */ /* 0x000fea0003800000 */
[----:B------:R-:W-:-:S04]  /*7010*/  DEPBAR.LE SB0, 0x1 ;  /* 0x000080400000791a */ /* 0x000fc80000000000 */
.L_x_4394:
[----:B------:R-:W-:Y:S05]  /*7020*/  BSYNC B0 ;  /* 0x0000000000007941 */ /* 0x000fea0003800000 */
.L_x_4393:
[----:B------:R-:W-:Y:S06]  /*7030*/  BAR.ARV 0xb, 0xa0 ;  /* 0x02c2800000007b1d */ /* 0x000fec0000002000 */
[----:B------:R-:W-:Y:S04]  /*7040*/  BSSY B0, `(.L_x_4395) ;  /* 0x0000003000007945 */ /* 0x000fe80003800000 */
[----:B------:R-:W-:Y:S05]  /*7050*/  @!P0 BRA `(.L_x_4396) ;  /* 0x0000000000048947 */ /* 0x000fea0003800000 */
[----:B------:R-:W-:-:S04]  /*7060*/  DEPBAR.LE SB0, 0x0 ;  /* 0x000080000000791a */ /* 0x000fc80000000000 */
.L_x_4396:
[----:B------:R-:W-:Y:S05]  /*7070*/  BSYNC B0 ;  /* 0x0000000000007941 */ /* 0x000fea0003800000 */
.L_x_4395:
        /* <DEDUP_REMOVED lines=13> */
.L_x_4398:
[----:B------:R-:W-:Y:S05]  /*7150*/  BSYNC B0 ;  /* 0x0000000000007941 */ /* 0x000fea0003800000 */
.L_x_4397:
        /* <DEDUP_REMOVED lines=12> */
.L_x_4400:
[----:B------:R-:W-:Y:S05]  /*7220*/  BSYNC B0 ;  /* 0x0000000000007941 */ /* 0x000fea0003800000 */
.L_x_4399:
        /* <DEDUP_REMOVED lines=13> */
.L_x_4402:
[----:B------:R-:W-:Y:S05]  /*7300*/  BSYNC B0 ;  /* 0x0000000000007941 */ /* 0x000fea0003800000 */
.L_x_4401:
[----:B------:R-:W-:Y:S06]  /*7310*/  BAR.ARV 0xa, 0xa0 ;  /* 0x0282800000007b1d */ /* 0x000fec0000002000 */
[----:B------:R-:W-:Y:S04]  /*7320*/  BSSY B0, `(.L_x_4403) ;  /* 0x0000003000007945 */ /* 0x000fe80003800000 */
[----:B------:R-:W-:Y:S05]  /*7330*/  @!P0 BRA `(.L_x_4404) ;  /* 0x0000000000048947 */ /* 0x000fea0003800000 */
[----:B------:R-:W-:-:S04]  /*7340*/  DEPBAR.LE SB0, 0x1 ;  /* 0x000080400000791a */ /* 0x000fc80000000000 */
.L_x_4404:
[----:B------:R-:W-:Y:S05]  /*7350*/  BSYNC B0 ;  /* 0x0000000000007941 */ /* 0x000fea0003800000 */
.L_x_4403:
[----:B------:R-:W-:Y:S01]  /*7360*/  VIADD R0, R0, 0xfffffffe ;  /* 0xfffffffe00007836 */ /* 0x000fe20000000000 */
[----:B------:R-:W-:Y:S06]  /*7370*/  BAR.ARV 0xb, 0xa0 ;  /* 0x02c2800000007b1d */ /* 0x000fec0000002000 */
[----:B------:R-:W-:Y:S01]  /*7380*/  BSSY B0, `(.L_x_4405) ;  /* 0x0000004000007945 */ /* 0x000fe20003800000 */
[----:B------:R-:W-:-:S03]  /*7390*/  ISETP.NE.AND P1, PT, R0, RZ, PT ;  /* 0x000000ff0000720c */ /* 0x000fc60003f25270 */
[----:B------:R-:W-:Y:S10]  /*73a0*/  @!P0 BRA `(.L_x_4406) ;  /* 0x0000000000048947 */ /* 0x000ff40003800000 */
[----:B------:R-:W-:-:S04]  /*73b0*/  DEPBAR.LE SB0, 0x0 ;  /* 0x000080000000791a */ /* 0x000fc80000000000 */
.L_x_4406:
[----:B------:R-:W-:Y:S05]  /*73c0*/  BSYNC B0 ;  /* 0x0000000000007941 */ /* 0x000fea0003800000 */
.L_x_4405:
[----:B------:R-:W-:Y:S06]  /*73d0*/  BAR.ARV 0xc, 0xa0 ;  /* 0x0302800000007b1d */ /* 0x000fec0000002000 */
[----:B------:R-:W-:Y:S02]  /*73e0*/  UIADD3 UR5, UR5, 0x2, URZ ;  /* 0x0000000205057890 */ /* 0x000fe4000fffe03f */
[----:B------:R-:W-:Y:S01]  /*73f0*/  UIADD3 UR4, UR4, 0x1, URZ ;  /* 0x0000000104047890 */ /* 0x000fe2000fffe03f */
[----:B------:R-:W-:Y:S11]  /*7400*/  @P1 BRA `(.L_x_4407) ;  /* 0xfffffff800281947 */ /* 0x000ff6000383ffff */
[----:B------:R-:W-:-:S12]  /*7410*/  UIADD3 UR6, UR20, 0x6000, URZ ;  /* 0x0000600014067890 */ /* 0x000fd8000fffe03f */
.L_x_4386:
        /* <DEDUP_REMOVED lines=19> */
.L_x_4409:
[----:B------:R-:W-:Y:S05]  /*7550*/  BSYNC B0 ;  /* 0x0000000000007941 */ /* 0x000fea0003800000 */
.L_x_4408:
        /* <DEDUP_REMOVED lines=18> */
.L_x_4411:
[----:B------:R-:W-:Y:S05]  /*7680*/  BSYNC B0 ;  /* 0x0000000000007941 */ /* 0x000fea0003800000 */
.L_x_4410:
        /* <DEDUP_REMOVED lines=19> */
.L_x_4413:
[----:B------:R-:W-:Y:S05]  /*77c0*/  BSYNC B0 ;  /* 0x0000000000007941 */ /* 0x000fea0003800000 */
.L_x_4412:
[----:B------:R-:W-:Y:S06]  /*77d0*/  BAR.ARV 0xa, 0xa0 ;  /* 0x0282800000007b1d */ /* 0x000fec0000002000 */
[----:B------:R-:W-:Y:S04]  /*77e0*/  BSSY B0, `(.L_x_4414) ;  /* 0x0000003000007945 */ /* 0x000fe80003800000 */
[----:B------:R-:W-:Y:S05]  /*77f0*/  @!P0 BRA `(.L_x_4415) ;  /* 0x0000000000048947 */ /* 0x000fea0003800000 */
[----:B------:R-:W-:-:S04]  /*7800*/  DEPBAR.LE SB0, 0x1 ;  /* 0x000080400000791a */ /* 0x000fc80000000000 */
.L_x_4415:
[----:B------:R-:W-:Y:S05]  /*7810*/  BSYNC B0 ;  /* 0x0000000000007941 */ /* 0x000fea0003800000 */
.L_x_4414:
[----:B------:R-:W-:Y:S06]  /*7820*/  BAR.ARV 0xb, 0xa0 ;  /* 0x02c2800000007b1d */ /* 0x000fec0000002000 */
[----:B------:R-:W-:Y:S04]  /*7830*/  BSSY B0, `(.L_x_4416) ;  /* 0x0000003000007945 */ /* 0x000fe80003800000 */
[----:B------:R-:W-:Y:S05]  /*7840*/  @!P0 BRA `(.L_x_4417) ;  /* 0x0000000000048947 */ /* 0x000fea0003800000 */
[----:B------:R-:W-:-:S04]  /*7850*/  DEPBAR.LE SB0, 0x0 ;  /* 0x000080000000791a */ /* 0x000fc80000000000 */
.L_x_4417:
[----:B------:R-:W-:Y:S05]  /*7860*/  BSYNC B0 ;  /* 0x0000000000007941 */ /* 0x000fea0003800000 */
.L_x_4416:
[----:B------:R-:W-:Y:S06]  /*7870*/  BAR.ARV 0xc, 0xa0 ;  /* 0x0302800000007b1d */ /* 0x000fec0000002000 */
[----:B------:R-:W-:Y:S05]  /*7880*/  BRA `(.L_x_4310) ;  /* 0x0000002400887947 */ /* 0x000fea0003800000 */
.L_x_4381:
        /* <DEDUP_REMOVED lines=10> */
.L_x_4418:
        /* <DEDUP_REMOVED lines=10> */
.L_x_4420:
[----:B------:R-:W3:Y:S02]  /*79d0*/  LDC R0, c[0x0][0x8bc] ;  /* 0x00022f00ff007b82 */ /* 0x000ee40000000800 */
.L_x_4419:
        /* <DEDUP_REMOVED lines=42> */
.L_x_4422:
        /* <DEDUP_REMOVED lines=36> */
[----:B--2---:R-:W-:-:S03]  /*7ec0*/  IMAD R6, R15, R18, RZ ;  /* 0x000000120f067224 */ /* 0x004fc600078e02ff */
[----:B------:R-:W-:Y:S01]  /*7ed0*/  @UP0 USHF.R.U32.HI UR36, URZ, UR8, UR7 ;  /* 0x000000083f240299 */ /* 0x000fe20008011607 */
[----:B------:R-:W-:Y:S02]  /*7ee0*/  IMAD R19, R19, UR28, R6 ;  /* 0x0000001c13137c24 */ /* 0x000fe4000f8e0206 */
[----:B------:R-:W-:-:S04]  /*7ef0*/  IMAD.MOV.U32 R6, RZ, RZ, R2 ;  /* 0x000000ffff067224 */ /* 0x000fc800078e0002 */
[----:B------:R-:W-:-:S04]  /*7f00*/  IMAD.WIDE.U32 R2, R18, UR28, R6 ;  /* 0x0000001c12027c25 */ /* 0x000fc8000f8e0006 */
[----:B------:R-:W-:Y:S02]  /*7f10*/  IMAD.IADD R3, R3, 0x1, R19 ;  /* 0x0000000103037824 */ /* 0x000fe400078e0213 */
[----:B------:R-:W-:Y:S02]  /*7f20*/  IMAD R19, R5, UR29, R14 ;  /* 0x0000001d05137c24 */ /* 0x000fe4000f8e020e */
        /* <DEDUP_REMOVED lines=27> */
.L_x_4451:
        /* <DEDUP_REMOVED lines=9> */
.L_x_4425:
        /* <DEDUP_REMOVED lines=98> */
.L_x_4436:
[----:B-1----:R-:W-:-:S05]  /*8790*/  IMAD.MOV.U32 R11, RZ, RZ, 0x1 ;  /* 0x00000001ff0b7424 */ /* 0x002fca00078e00ff */
[----:B------:R-:W-:-:S04]  /*87a0*/  SHF.L.U32 R11, R11, 0x1f, RZ ;  /* 0x0000001f0b0b7819 */ /* 0x000fc800000006ff */
[----:B------:R-:W1:Y:S02]  /*87b0*/  SYNCS.PHASECHK.TRANS64.TRYWAIT P1, [R12+URZ+0x36438], R11 ;  /* 0x0364380b0c0075a7 */ /* 0x000e64000802017f */
[----:B-1234-:R-:W-:Y:S05]  /*87c0*/  @!P1 BRA `(.L_x_4428) ;  /* 0x00000018002c9947 */ /* 0x01efea0003800000 */
.L_x_4452:
[----:B------:R-:W-:Y:S05]  /*87d0*/  @P0 BRA `(.L_x_4429) ;  /* 0x0000000000140947 */ /* 0x000fea0003800000 */
[----:B------:R-:W-:Y:S01]  /*87e0*/  ISETP.NE.AND P1, PT, R8, RZ, PT ;  /* 0x000000ff0800720c */ /* 0x000fe20003f25270 */
[----:B------:R-:W-:-:S04]  /*87f0*/  IMAD.MOV.U32 R3, RZ, RZ, 0x6100 ;  /* 0x00006100ff037424 */ /* 0x000fc800078e00ff */
[----:B------:R2:W-:Y:S08]  /*8800*/  SYNCS.ARRIVE.TRANS64 RZ, [R12+URZ+0x36430], R3 ;  /* 0x036430030cff79a7 */ /* 0x0005f0000800003f */
[----:B------:R-:W-:Y:S05]  /*8810*/  @!P1 BRA `(.L_x_4429) ;  /* 0x0000000000049947 */ /* 0x000fea0003800000 */
[----:B------:R-:W-:Y:S01]  /*8820*/  BPT.TRAP 0x1 ;  /* 0x000000040000795c */ /* 0x000fe20000300000 */
.L_x_4429:
        /* <DEDUP_REMOVED lines=49> */
.L_x_4453:
[----:B------:R-:W-:Y:S05]  /*8b40*/  @P0 BRA `(.L_x_4431) ;  /* 0x0000000000140947 */ /* 0x000fea0003800000 */
[----:B------:R-:W-:Y:S01]  /*8b50*/  ISETP.NE.AND P1, PT, R8, RZ, PT ;  /* 0x000000ff0800720c */ /* 0x000fe20003f25270 */
[----:B--2---:R-:W-:-:S04]  /*8b60*/  IMAD.MOV.U32 R27, RZ, RZ, 0x6100 ;  /* 0x00006100ff1b7424 */ /* 0x004fc800078e00ff */
[----:B------:R3:W-:Y:S08]  /*8b70*/  SYNCS.ARRIVE.TRANS64 RZ, [R12+URZ+0x36418], R27 ;  /* 0x0364181b0cff79a7 */ /* 0x0007f0000800003f */
[----:B------:R-:W-:Y:S05]  /*8b80*/  @!P1 BRA `(.L_x_4431) ;  /* 0x0000000000049947 */ /* 0x000fea0003800000 */
[----:B------:R-:W-:Y:S01]  /*8b90*/  BPT.TRAP 0x1 ;  /* 0x000000040000795c */ /* 0x000fe20000300000 */
.L_x_4431:
        /* <DEDUP_REMOVED lines=37> */
.L_x_4454:
[----:B--2---:R-:W-:Y:S01]  /*8df0*/  SHF.R.S32.HI R28, RZ, 0x1f, R26 ;  /* 0x0000001fff1c7819 */ /* 0x004fe2000001141a */
[----:B------:R-:W-:Y:S06]  /*8e00*/  @P0 BRA `(.L_x_4433) ;  /* 0x0000000000140947 */ /* 0x000fec0003800000 */
[----:B------:R-:W-:Y:S01]  /*8e10*/  ISETP.NE.AND P1, PT, R8, RZ, PT ;  /* 0x000000ff0800720c */ /* 0x000fe20003f25270 */
[----:B------:R-:W-:-:S04]  /*8e20*/  IMAD.MOV.U32 R29, RZ, RZ, 0x6100 ;  /* 0x00006100ff1d7424 */ /* 0x000fc800078e00ff */
[----:B------:R2:W-:Y:S08]  /*8e30*/  SYNCS.ARRIVE.TRANS64 RZ, [R12+URZ+0x36430], R29 ;  /* 0x0364301d0cff79a7 */ /* 0x0005f0000800003f */
[----:B------:R-:W-:Y:S05]  /*8e40*/  @!P1 BRA `(.L_x_4433) ;  /* 0x0000000000049947 */ /* 0x000fea0003800000 */
[----:B------:R-:W-:Y:S01]  /*8e50*/  BPT.TRAP 0x1 ;  /* 0x000000040000795c */ /* 0x000fe20000300000 */
.L_x_4433:
        /* <DEDUP_REMOVED lines=37> */
.L_x_4456:
[----:B------:R-:W-:Y:S05]  /*90b0*/  @P0 BRA `(.L_x_4435) ;  /* 0x0000000000140947 */ /* 0x000fea0003800000 */
[----:B------:R-:W-:Y:S01]  /*90c0*/  ISETP.NE.AND P1, PT, R8, RZ, PT ;  /* 0x000000ff0800720c */ /* 0x000fe20003f25270 */
[----:B---3--:R-:W-:-:S04]  /*90d0*/  IMAD.MOV.U32 R5, RZ, RZ, 0x6100 ;  /* 0x00006100ff057424 */ /* 0x008fc800078e00ff */
[----:B------:R4:W-:Y:S08]  /*90e0*/  SYNCS.ARRIVE.TRANS64 RZ, [R12+URZ+0x36410], R5 ;  /* 0x036410050cff79a7 */ /* 0x0009f0000800003f */
[----:B------:R-:W-:Y:S05]  /*90f0*/  @!P1 BRA `(.L_x_4435) ;  /* 0x0000000000049947 */ /* 0x000fea0003800000 */
[----:B------:R-:W-:Y:S01]  /*9100*/  BPT.TRAP 0x1 ;  /* 0x000000040000795c */ /* 0x000fe20000300000 */
.L_x_4435:
        /* <DEDUP_REMOVED lines=37> */
.L_x_4427:
[----:B------:R-:W-:Y:S01]  /*9360*/  ISETP.NE.AND P1, PT, R16, RZ, PT ;  /* 0x000000ff1000720c */ /* 0x000fe20003f25270 */
[----:B------:R-:W-:-:S12]  /*9370*/  IMAD.MOV.U32 R4, RZ, RZ, 0x1 ;  /* 0x00000001ff047424 */ /* 0x000fd800078e00ff */
[----:B------:R-:W-:Y:S05]  /*9380*/  @!P1 BRA `(.L_x_4426) ;  /* 0x00000004006c9947 */ /* 0x000fea0003800000 */
[----:B------:R-:W3:Y:S02]  /*9390*/  SYNCS.PHASECHK.TRANS64.TRYWAIT P1, [R12+URZ+0x36438], R11 ;  /* 0x0364380b0c0075a7 */ /* 0x000ee4000802017f */
[----:B---3--:R-:W-:Y:S05]  /*93a0*/  @!P1 BRA `(.L_x_4437) ;  /* 0x0000000c00889947 */ /* 0x008fea0003800000 */
.L_x_4457:
[----:B------:R-:W-:Y:S05]  /*93b0*/  @P0 BRA `(.L_x_4438) ;  /* 0x0000000000140947 */ /* 0x000fea0003800000 */
[----:B------:R-:W-:Y:S01]  /*93c0*/  ISETP.NE.AND P1, PT, R8, RZ, PT ;  /* 0x000000ff0800720c */ /* 0x000fe20003f25270 */
[----:B------:R-:W-:-:S04]  /*93d0*/  IMAD.MOV.U32 R5, RZ, RZ, 0x6100 ;  /* 0x00006100ff057424 */ /* 0x000fc800078e00ff */
[----:B------:R4:W-:Y:S08]  /*93e0*/  SYNCS.ARRIVE.TRANS64 RZ, [R12+URZ+0x36430], R5 ;  /* 0x036430050cff79a7 */ /* 0x0009f0000800003f */
[----:B------:R-:W-:Y:S05]  /*93f0*/  @!P1 BRA `(.L_x_4438) ;  /* 0x0000000000049947 */ /* 0x000fea0003800000 */
[----:B------:R-:W-:Y:S01]  /*9400*/  BPT.TRAP 0x1 ;  /* 0x000000040000795c */ /* 0x000fe20000300000 */
.L_x_4438:
        /* <DEDUP_REMOVED lines=42> */
.L_x_4458:
[----:B------:R-:W-:Y:S01]  /*96b0*/  IMAD.MOV.U32 R4, RZ, RZ, RZ ;  /* 0x000000ffff047224 */ /* 0x000fe200078e00ff */
[----:B------:R-:W-:Y:S06]  /*96c0*/  @P0 BRA `(.L_x_4440) ;  /* 0x0000000000140947 */ /* 0x000fec0003800000 */
[----:B------:R-:W-:Y:S01]  /*96d0*/  ISETP.NE.AND P1, PT, R8, RZ, PT ;  /* 0x000000ff0800720c */ /* 0x000fe20003f25270 */
[----:B----4-:R-:W-:-:S04]  /*96e0*/  IMAD.MOV.U32 R5, RZ, RZ, 0x6100 ;  /* 0x00006100ff057424 */ /* 0x010fc800078e00ff */
[----:B------:R4:W-:Y:S08]  /*96f0*/  SYNCS.ARRIVE.TRANS64 RZ, [R12+URZ+0x36418], R5 ;  /* 0x036418050cff79a7 */ /* 0x0009f0000800003f */
[----:B------:R-:W-:Y:S05]  /*9700*/  @!P1 BRA `(.L_x_4440) ;  /* 0x0000000000049947 */ /* 0x000fea0003800000 */
[----:B------:R-:W-:Y:S01]  /*9710*/  BPT.TRAP 0x1 ;  /* 0x000000040000795c */ /* 0x000fe20000300000 */
.L_x_4440:
        /* <DEDUP_REMOVED lines=34> */
.L_x_4426:
[----:B------:R-:W-:-:S04]  /*9940*/  SHF.L.U32 R3, R4, 0x1f, RZ ;  /* 0x0000001f04037819 */ /* 0x000fc800000006ff */
[----:B------:R-:W4:Y:S02]  /*9950*/  SYNCS.PHASECHK.TRANS64.TRYWAIT P1, [R12+URZ+0x36438], R3 ;  /* 0x036438030c0075a7 */ /* 0x000f24000802017f */
[----:B----4-:R-:W-:Y:S05]  /*9960*/  @!P1 BRA `(.L_x_4441) ;  /* 0x0000000800409947 */ /* 0x010fea0003800000 */
.L_x_4459:
[----:B------:R-:W-:Y:S05]  /*9970*/  @P0 BRA `(.L_x_4442) ;  /* 0x0000000000180947 */ /* 0x000fea0003800000 */
[----:B------:R-:W5:Y:S01]  /*9980*/  S2R R2, SR_TID.X ;  /* 0x0000000000027919 */ /* 0x000f620000002100 */
[----:B----4-:R-:W-:-:S04]  /*9990*/  IMAD.MOV.U32 R3, RZ, RZ, 0x6100 ;  /* 0x00006100ff037424 */ /* 0x010fc800078e00ff */
[----:B------:R4:W-:Y:S01]  /*99a0*/  SYNCS.ARRIVE.TRANS64 RZ, [R12+URZ+0x36430], R3 ;  /* 0x036430030cff79a7 */ /* 0x0009e2000800003f */
[----:B-----5:R-:W-:-:S13]  /*99b0*/  LOP3.LUT P0, RZ, R2, 0x1f, RZ, 0xc0, !PT ;  /* 0x0000001f02ff7812 */ /* 0x020fda000780c0ff */
[----:B----4-:R-:W-:Y:S05]  /*99c0*/  @!P0 BRA `(.L_x_4442) ;  /* 0x0000000000048947 */ /* 0x010fea0003800000 */
[----:B------:R-:W-:Y:S01]  /*99d0*/  BPT.TRAP 0x1 ;  /* 0x000000040000795c */ /* 0x000fe20000300000 */
.L_x_4442:
        /* <DEDUP_REMOVED lines=44> */
.L_x_4423:
[----:B------:R-:W-:Y:S05]  /*9ca0*/  BSYNC B0 ;  /* 0x0000000000007941 */ /* 0x000fea0003800000 */
.L_x_4421:
[----:B------:R-:W-:-:S03]  /*9cb0*/  UMOV UR6, 0xffffffff ;  /* 0xffffffff00067882 */ /* 0x000fc60000000000 */
[----:B------:R-:W-:Y:S05]  /*9cc0*/  BRA.DIV UR6, `(.L_x_4443) ;  /* 0x00000006067c7947 */ /* 0x000fea000b800000 */
[----:B------:R-:W-:-:S13]  /*9cd0*/  ELECT P6, URZ, PT ;  /* 0x00000000003f782f */ /* 0x000fda00038c0000 */
.L_x_4462:
[----:B------:R-:W-:Y:S05]  /*9ce0*/  @!P6 BRA `(.L_x_4310) ;  /* 0x000000000070e947 */ /* 0x000fea0003800000 */
[----:B------:R-:W-:-:S04]  /*9cf0*/  LOP3.LUT R17, R17, 0x2, RZ, 0xfc, !PT ;  /* 0x0000000211117812 */ /* 0x000fc800078efcff */
[----:B------:R-:W-:-:S13]  /*9d00*/  ISETP.NE.AND P2, PT, R17, 0x3, PT ;  /* 0x000000031100780c */ /* 0x000fda0003f45270 */
[----:B------:R-:W-:Y:S05]  /*9d10*/  @!P2 BRA `(.L_x_4444) ;  /* 0x000000000004a947 */ /* 0x000fea0003800000 */
[----:B--2---:R-:W-:Y:S01]  /*9d20*/  BPT.TRAP 0x1 ;  /* 0x000000040000795c */ /* 0x004fe20000300000 */
.L_x_4444:
        /* <DEDUP_REMOVED lines=15> */
.L_x_4463:
[----:B------:R-:W5:Y:S02]  /*9e20*/  SYNCS.PHASECHK.TRANS64.TRYWAIT P0, [R5+URZ], R0 ;  /* 0x00000000050075a7 */ /* 0x000f64000800017f */
[----:B-----5:R-:W-:Y:S05]  /*9e30*/  @!P0 BRA `(.L_x_4446) ;  /* 0x0000000400548947 */ /* 0x020fea0003800000 */
.L_x_4464:
[----:B------:R-:W-:Y:S05]  /*9e40*/  @!P2 BRA `(.L_x_4447) ;  /* 0x000000000004a947 */ /* 0x000fea0003800000 */
[----:B--2---:R-:W-:Y:S01]  /*9e50*/  BPT.TRAP 0x1 ;  /* 0x000000040000795c */ /* 0x004fe20000300000 */
.L_x_4447:
[----:B------:R-:W-:-:S07]  /*9e60*/  SHF.L.U32 R4, R4, 0x1f, RZ ;  /* 0x0000001f04047819 */ /* 0x000fce00000006ff */
.L_x_4448:
[----:B------:R1:W1:Y:S02]  /*9e70*/  SYNCS.PHASECHK.TRANS64.TRYWAIT P0, [R9+URZ+0x36438], R4 ;  /* 0x03643804090075a7 */ /* 0x000264000800017f */
[----:B-1----:R-:W-:Y:S05]  /*9e80*/  @!P0 NANOSLEEP.SYNCS 0x989680 ;  /* 0x009896800000895d */ /* 0x002fea0003900000 */
[----:B------:R-:W1:Y:S02]  /*9e90*/  @!P0 SYNCS.PHASECHK.TRANS64 P0, [R9+URZ+0x36438], R4 ;  /* 0x03643804090085a7 */ /* 0x000e64000800007f */
[----:B-1----:R-:W-:Y:S05]  /*9ea0*/  @!P0 BRA `(.L_x_4448) ;  /* 0xfffffffc00f08947 */ /* 0x002fea000383ffff */
.L_x_4310:
[----:B--2---:R-:W-:Y:S05]  /*9eb0*/  BSYNC B6 ;  /* 0x0000000000067941 */ /* 0x004fea0003800000 */
.L_x_4304:
[----:B------:R-:W-:Y:S05]  /*9ec0*/  EXIT ;  /* 0x000000000000794d */ /* 0x000fea0003800000 */
.L_x_4320:
[----:B------:R-:W-:Y:S02]  /*9ed0*/  IMAD.MOV.U32 R12, RZ, RZ, RZ ;  /* 0x000000ffff0c7224 */ /* 0x000fe400078e00ff */
[----:B------:R-:W-:Y:S02]  /*9ee0*/  IMAD.MOV.U32 R11, RZ, RZ, 0x1f ;  /* 0x0000001fff0b7424 */ /* 0x000fe400078e00ff */
[----:B------:R-:W-:-:S07]  /*9ef0*/  IMAD.MOV.U32 R15, RZ, RZ, -0x1 ;  /* 0xffffffffff0f7424 */ /* 0x000fce00078e00ff */
[----:B------:R-:W-:Y:S05]  /*9f00*/  WARPSYNC.COLLECTIVE R15, `(.L_x_4449) ;  /* 0x000000000f087348 */ /* 0x000fea0003c00000 */
[----:B------:R1:W2:Y:S02]  /*9f10*/  SHFL.IDX P6, R14, R13, R12, R11 ;  /* 0x0000000c0d0e7389 */ /* 0x0002a400000c000b */
[----:B-12---:R-:W-:Y:S01]  /*9f20*/  ENDCOLLECTIVE ;  /* 0x000000000000791b */ /* 0x006fe20003800000 */
.L_x_4449:
[----:B------:R-:W-:Y:S05]  /*9f30*/  BRA `(.L_x_4450) ;  /* 0xffffff7000bc7947 */ /* 0x000fea000383ffff */
.L_x_4322:
[----:B--2---:R2:W3:Y:S02]  /*9f40*/  SYNCS.PHASECHK.TRANS64.TRYWAIT P0, [R152+URZ+0x36400], R15 ;  /* 0x0364000f980075a7 */ /* 0x0044e4000800017f */
[----:B---3--:R-:W-:Y:S05]  /*9f50*/  @!P0 NANOSLEEP.SYNCS 0x989680 ;  /* 0x009896800000895d */ /* 0x008fea0003900000 */
[----:B------:R-:W3:Y:S02]  /*9f60*/  @!P0 SYNCS.PHASECHK.TRANS64 P0, [R152+URZ+0x36400], R15 ;  /* 0x0364000f980085a7 */ /* 0x000ee4000800007f */
[----:B---3--:R-:W-:Y:S05]  /*9f70*/  @!P0 BRA `(.L_x_4322) ;  /* 0xfffffffc00f08947 */ /* 0x008fea000383ffff */
[----:B------:R-:W-:Y:S05]  /*9f80*/  BRA `(.L_x_4321) ;  /* 0xffffff7400107947 */ /* 0x000fea000383ffff */
.L_x_4326:
[----:B--2---:R2:W3:Y:S02]  /*9f90*/  SYNCS.PHASECHK.TRANS64.TRYWAIT P1, [R4+URZ+0x36410], R9 ;  /* 0x03641009040075a7 */ /* 0x0044e4000802017f */
[----:B---3--:R-:W-:Y:S05]  /*9fa0*/  @!P1 NANOSLEEP.SYNCS 0x989680 ;  /* 0x009896800000995d */ /* 0x008fea0003900000 */
[----:B------:R-:W3:Y:S02]  /*9fb0*/  @!P1 SYNCS.PHASECHK.TRANS64 P1, [R4+URZ+0x36410], R9 ;  /* 0x03641009040095a7 */ /* 0x000ee4000802007f */
[----:B---3--:R-:W-:Y:S05]  /*9fc0*/  @!P1 BRA `(.L_x_4326) ;  /* 0xfffffffc00f09947 */ /* 0x008fea000383ffff */
[----:B------:R-:W-:Y:S05]  /*9fd0*/  BRA `(.L_x_4325) ;  /* 0xffffff7800b07947 */ /* 0x000fea000383ffff */
.L_x_4330:
[----:B--2---:R2:W1:Y:S02]  /*9fe0*/  SYNCS.PHASECHK.TRANS64.TRYWAIT P1, [R152+URZ+0x36430], R9 ;  /* 0x03643009980075a7 */ /* 0x004464000802017f */
[----:B-1----:R-:W-:Y:S05]  /*9ff0*/  @!P1 NANOSLEEP.SYNCS 0x989680 ;  /* 0x009896800000995d */ /* 0x002fea0003900000 */
[----:B------:R-:W1:Y:S02]  /*a000*/  @!P1 SYNCS.PHASECHK.TRANS64 P1, [R152+URZ+0x36430], R9 ;  /* 0x03643009980095a7 */ /* 0x000e64000802007f */
[----:B-1----:R-:W-:Y:S05]  /*a010*/  @!P1 BRA `(.L_x_4330) ;  /* 0xfffffffc00f09947 */ /* 0x002fea000383ffff */
[----:B------:R-:W-:Y:S05]  /*a020*/  BRA `(.L_x_4329) ;  /* 0xffffff8000547947 */ /* 0x000fea000383ffff */
.L_x_4424:
[----:B-1----:R1:W2:Y:S02]  /*a030*/  SYNCS.PHASECHK.TRANS64.TRYWAIT P1, [R12+URZ+0x36420], R11 ;  /* 0x0364200b0c0075a7 */ /* 0x0022a4000802017f */
[----:B--2---:R-:W-:Y:S05]  /*a040*/  @!P1 NANOSLEEP.SYNCS 0x989680 ;  /* 0x009896800000995d */ /* 0x004fea0003900000 */
[----:B------:R-:W2:Y:S02]  /*a050*/  @!P1 SYNCS.PHASECHK.TRANS64 P1, [R12+URZ+0x36420], R11 ;  /* 0x0364200b0c0095a7 */ /* 0x000ea4000802007f */
[----:B--2---:R-:W-:Y:S05]  /*a060*/  @!P1 BRA `(.L_x_4424) ;  /* 0xfffffffc00f09947 */ /* 0x004fea000383ffff */
[----:B------:R-:W-:Y:S05]  /*a070*/  BRA `(.L_x_4451) ;  /* 0xffffffe000187947 */ /* 0x000fea000383ffff */
.L_x_4428:
[----:B-1----:R1:W2:Y:S02]  /*a080*/  SYNCS.PHASECHK.TRANS64.TRYWAIT P1, [R12+URZ+0x36438], R11 ;  /* 0x0364380b0c0075a7 */ /* 0x0022a4000802017f */
[----:B--2---:R-:W-:Y:S05]  /*a090*/  @!P1 NANOSLEEP.SYNCS 0x989680 ;  /* 0x009896800000995d */ /* 0x004fea0003900000 */
[----:B------:R-:W2:Y:S02]  /*a0a0*/  @!P1 SYNCS.PHASECHK.TRANS64 P1, [R12+URZ+0x36438], R11 ;  /* 0x0364380b0c0095a7 */ /* 0x000ea4000802007f */
[----:B--2---:R-:W-:Y:S05]  /*a0b0*/  @!P1 BRA `(.L_x_4428) ;  /* 0xfffffffc00f09947 */ /* 0x004fea000383ffff */
[----:B------:R-:W-:Y:S05]  /*a0c0*/  BRA `(.L_x_4452) ;  /* 0xffffffe400c07947 */ /* 0x000fea000383ffff */
.L_x_4430:
[----:B--2---:R2:W3:Y:S02]  /*a0d0*/  SYNCS.PHASECHK.TRANS64.TRYWAIT P1, [R12+URZ+0x36428], R27 ;  /* 0x0364281b0c0075a7 */ /* 0x0044e4000802017f */
[----:B---3--:R-:W-:Y:S05]  /*a0e0*/  @!P1 NANOSLEEP.SYNCS 0x989680 ;  /* 0x009896800000995d */ /* 0x008fea0003900000 */
[----:B------:R-:W3:Y:S02]  /*a0f0*/  @!P1 SYNCS.PHASECHK.TRANS64 P1, [R12+URZ+0x36428], R27 ;  /* 0x0364281b0c0095a7 */ /* 0x000ee4000802007f */
[----:B---3--:R-:W-:Y:S05]  /*a100*/  @!P1 BRA `(.L_x_4430) ;  /* 0xfffffffc00f09947 */ /* 0x008fea000383ffff */
[----:B------:R-:W-:Y:S05]  /*a110*/  BRA `(.L_x_4453) ;  /* 0xffffffe800887947 */ /* 0x000fea000383ffff */
.L_x_4432:
[----:B--2---:R2:W3:Y:S02]  /*a120*/  SYNCS.PHASECHK.TRANS64.TRYWAIT P1, [R12+URZ+0x36438], R28 ;  /* 0x0364381c0c0075a7 */ /* 0x0044e4000802017f */
[----:B---3--:R-:W-:Y:S05]  /*a130*/  @!P1 NANOSLEEP.SYNCS 0x989680 ;  /* 0x009896800000995d */ /* 0x008fea0003900000 */
[----:B------:R-:W3:Y:S02]  /*a140*/  @!P1 SYNCS.PHASECHK.TRANS64 P1, [R12+URZ+0x36438], R28 ;  /* 0x0364381c0c0095a7 */ /* 0x000ee4000802007f */
[----:B---3--:R-:W-:Y:S05]  /*a150*/  @!P1 BRA `(.L_x_4432) ;  /* 0xfffffffc00f09947 */ /* 0x008fea000383ffff */
[----:B------:R-:W-:Y:S05]  /*a160*/  BRA `(.L_x_4454) ;  /* 0xffffffec00207947 */ /* 0x000fea000383ffff */
.L_x_4434:
[----:B------:R-:W-:-:S07]  /*a170*/  SHF.L.U32 R5, R0, 0x1f, RZ ;  /* 0x0000001f00057819 */ /* 0x000fce00000006ff */
.L_x_4455:
[----:B---3--:R3:W4:Y:S02]  /*a180*/  SYNCS.PHASECHK.TRANS64.TRYWAIT P1, [R12+URZ+0x36420], R5 ;  /* 0x036420050c0075a7 */ /* 0x008724000802017f */
[----:B----4-:R-:W-:Y:S05]  /*a190*/  @!P1 NANOSLEEP.SYNCS 0x989680 ;  /* 0x009896800000995d */ /* 0x010fea0003900000 */
[----:B------:R-:W4:Y:S02]  /*a1a0*/  @!P1 SYNCS.PHASECHK.TRANS64 P1, [R12+URZ+0x36420], R5 ;  /* 0x036420050c0095a7 */ /* 0x000f24000802007f */
[----:B----4-:R-:W-:Y:S05]  /*a1b0*/  @!P1 BRA `(.L_x_4455) ;  /* 0xfffffffc00f09947 */ /* 0x010fea000383ffff */
[----:B------:R-:W-:Y:S05]  /*a1c0*/  BRA `(.L_x_4456) ;  /* 0xffffffec00b87947 */ /* 0x000fea000383ffff */
.L_x_4437:
[----:B---3--:R3:W4:Y:S02]  /*a1d0*/  SYNCS.PHASECHK.TRANS64.TRYWAIT P1, [R12+URZ+0x36438], R11 ;  /* 0x0364380b0c0075a7 */ /* 0x008724000802017f */
[----:B----4-:R-:W-:Y:S05]  /*a1e0*/  @!P1 NANOSLEEP.SYNCS 0x989680 ;  /* 0x009896800000995d */ /* 0x010fea0003900000 */
[----:B------:R-:W4:Y:S02]  /*a1f0*/  @!P1 SYNCS.PHASECHK.TRANS64 P1, [R12+URZ+0x36438], R11 ;  /* 0x0364380b0c0095a7 */ /* 0x000f24000802007f */
[----:B----4-:R-:W-:Y:S05]  /*a200*/  @!P1 BRA `(.L_x_4437) ;  /* 0xfffffffc00f09947 */ /* 0x010fea000383ffff */
[----:B------:R-:W-:Y:S05]  /*a210*/  BRA `(.L_x_4457) ;  /* 0xfffffff000647947 */ /* 0x000fea000383ffff */
.L_x_4439:
[----:B----4-:R4:W1:Y:S02]  /*a220*/  SYNCS.PHASECHK.TRANS64.TRYWAIT P1, [R12+URZ+0x36428], R5 ;  /* 0x036428050c0075a7 */ /* 0x010864000802017f */
[----:B-1----:R-:W-:Y:S05]  /*a230*/  @!P1 NANOSLEEP.SYNCS 0x989680 ;  /* 0x009896800000995d */ /* 0x002fea0003900000 */
[----:B------:R-:W1:Y:S02]  /*a240*/  @!P1 SYNCS.PHASECHK.TRANS64 P1, [R12+URZ+0x36428], R5 ;  /* 0x036428050c0095a7 */ /* 0x000e64000802007f */
[----:B-1----:R-:W-:Y:S05]  /*a250*/  @!P1 BRA `(.L_x_4439) ;  /* 0xfffffffc00f09947 */ /* 0x002fea000383ffff */
[----:B------:R-:W-:Y:S05]  /*a260*/  BRA `(.L_x_4458) ;  /* 0xfffffff400107947 */ /* 0x000fea000383ffff */
.L_x_4441:
[----:B----4-:R4:W1:Y:S02]  /*a270*/  SYNCS.PHASECHK.TRANS64.TRYWAIT P1, [R12+URZ+0x36438], R3 ;  /* 0x036438030c0075a7 */ /* 0x010864000802017f */
[----:B-1----:R-:W-:Y:S05]  /*a280*/  @!P1 NANOSLEEP.SYNCS 0x989680 ;  /* 0x009896800000995d */ /* 0x002fea0003900000 */
[----:B------:R-:W1:Y:S02]  /*a290*/  @!P1 SYNCS.PHASECHK.TRANS64 P1, [R12+URZ+0x36438], R3 ;  /* 0x036438030c0095a7 */ /* 0x000e64000802007f */
[----:B-1----:R-:W-:Y:S05]  /*a2a0*/  @!P1 BRA `(.L_x_4441) ;  /* 0xfffffffc00f09947 */ /* 0x002fea000383ffff */
[----:B------:R-:W-:Y:S05]  /*a2b0*/  BRA `(.L_x_4459) ;  /* 0xfffffff400ac7947 */ /* 0x000fea000383ffff */
.L_x_4443:
[----:B------:R-:W-:Y:S01]  /*a2c0*/  BSSY B0, `(.L_x_4460) ;  /* 0x0000006000007945 */ /* 0x000fe20003800000 */
[----:B------:R-:W-:-:S07]  /*a2d0*/  IMAD.MOV.U32 R15, RZ, RZ, -0x1 ;  /* 0xffffffffff0f7424 */ /* 0x000fce00078e00ff */
[----:B-123--:R-:W-:Y:S05]  /*a2e0*/  WARPSYNC.COLLECTIVE R15, `(.L_x_4461) ;  /* 0x000000000f0c7348 */ /* 0x00efea0003c00000 */
[----:B------:R-:W-:Y:S02]  /*a2f0*/  ELECT P6, UR62, PT ;  /* 0x00000000003e782f */ /* 0x000fe400038c0000 */
[----:B------:R-:W-:Y:S01]  /*a300*/  MOV R14, UR62 ;  /* 0x0000003e000e7c02 */ /* 0x000fe20008000f00 */
[----:B-123--:R-:W-:Y:S10]  /*a310*/  ENDCOLLECTIVE ;  /* 0x000000000000791b */ /* 0x00eff40003800000 */
.L_x_4461:
[----:B------:R-:W-:Y:S05]  /*a320*/  BSYNC B0 ;  /* 0x0000000000007941 */ /* 0x000fea0003800000 */
.L_x_4460:
[----:B------:R-:W-:Y:S05]  /*a330*/  BRA `(.L_x_4462) ;  /* 0xfffffff800687947 */ /* 0x000fea000383ffff */
.L_x_4445:
[----:B----4-:R4:W1:Y:S02]  /*a340*/  SYNCS.PHASECHK.TRANS64.TRYWAIT P0, [R7+URZ], R6 ;  /* 0x00000006070075a7 */ /* 0x010864000800017f */
[----:B-1----:R-:W-:Y:S05]  /*a350*/  @!P0 NANOSLEEP.SYNCS 0x989680 ;  /* 0x009896800000895d */ /* 0x002fea0003900000 */
[----:B------:R-:W1:Y:S02]  /*a360*/  @!P0 SYNCS.PHASECHK.TRANS64 P0, [R7+URZ], R6 ;  /* 0x00000006070085a7 */ /* 0x000e64000800007f */
[----:B-1----:R-:W-:Y:S05]  /*a370*/  @!P0 BRA `(.L_x_4445) ;  /* 0xfffffffc00f08947 */ /* 0x002fea000383ffff */
[----:B------:R-:W-:Y:S05]  /*a380*/  BRA `(.L_x_4463) ;  /* 0xfffffff800a47947 */ /* 0x000fea000383ffff */
.L_x_4446:
[----:B------:R1:W1:Y:S02]  /*a390*/  SYNCS.PHASECHK.TRANS64.TRYWAIT P0, [R5+URZ], R0 ;  /* 0x00000000050075a7 */ /* 0x000264000800017f */
[----:B-1----:R-:W-:Y:S05]  /*a3a0*/  @!P0 NANOSLEEP.SYNCS 0x989680 ;  /* 0x009896800000895d */ /* 0x002fea0003900000 */
[----:B------:R-:W1:Y:S02]  /*a3b0*/  @!P0 SYNCS.PHASECHK.TRANS64 P0, [R5+URZ], R0 ;  /* 0x00000000050085a7 */ /* 0x000e64000800007f */
[----:B-1----:R-:W-:Y:S05]  /*a3c0*/  @!P0 BRA `(.L_x_4446) ;  /* 0xfffffffc00f08947 */ /* 0x002fea000383ffff */
[----:B------:R-:W-:Y:S05]  /*a3d0*/  BRA `(.L_x_4464) ;  /* 0xfffffff800987947 */ /* 0x000fea000383ffff */
.L_x_4465:
        /* <DEDUP_REMOVED lines=10> */
.L_x_7677:


//--------------------- .text._ZN7cutlass13device_kernelIN5flash11enable_sm90INS1_16FlashAttnBwdSm90INS1_25CollectiveMainloopBwdSm90ILi2ELi1ELi1EN4cute5tupleIJNS5_1CILi1EEES8_S8_EEENS6_IJNS7_ILi64EEENS7_ILi96EEENS7_ILi192EEEEEENS_6half_tEfNS_4arch4Sm90ELb0ELb0ELb0ELb1ELb1ELb0ELb1ELb0ELi3ELi1ELi1ELi1ELb0EEENS1_21CollectiveEpilogueBwdISD_SE_SG_Li384ELb1ELb1ELi3EEENS1_19SingleTileSchedulerILb1ELb0ELb0ELi96EEEEEEEEEvNT_6ParamsE --------------------------
	.section	.text._ZN7cutlass13device_kernelIN5flash11enable_sm90INS1_16FlashAttnBwdSm90INS1_25CollectiveMainloopBwdSm90ILi2ELi1ELi1EN4cute5tupleIJNS5_1CILi1EEES8_S8_EEENS6_IJNS7_ILi64EEENS7_ILi96EEENS7_ILi192EEEEEENS_6half_tEfNS_4arch4Sm90ELb0ELb0ELb0ELb1ELb1ELb0ELb1ELb0ELi3ELi1ELi1ELi1ELb0EEENS1_21CollectiveEpilogueBwdISD_SE_SG_Li384ELb1ELb1ELi3EEENS1_19SingleTileSchedulerILb1ELb0ELb0ELi96EEEEEEEEEvNT_6ParamsE,"ax",@progbits
	.align	128
.text._ZN7cutlass13device_kernelIN5flash11enable_sm90INS1_16FlashAttnBwdSm90INS1_25CollectiveMainloopBwdSm90ILi2ELi1ELi1EN4cute5tupleIJNS5_1CILi1EEES8_S8_EEENS6_IJNS7_ILi64EEENS7_ILi96EEENS7_ILi192EEEEEENS_6half_tEfNS_4arch4Sm90ELb0ELb0ELb0ELb1ELb1ELb0ELb1ELb0ELi3ELi1ELi1ELi1ELb0EEENS1_21CollectiveEpilogueBwdISD_SE_SG_Li384ELb1ELb1ELi3EEENS1_19SingleTileSchedulerILb1ELb0ELb0ELi96EEEEEEEEEvNT_6ParamsE:
        .type           _ZN7cutlass13device_kernelIN5flash11enable_sm90INS1_16FlashAttnBwdSm90INS1_25CollectiveMainloopBwdSm90ILi2ELi1ELi1EN4cute5tupleIJNS5_1CILi1EEES8_S8_EEENS6_IJNS7_ILi64EEENS7_ILi96EEENS7_ILi192EEEEEENS_6half_tEfNS_4arch4Sm90ELb0ELb0ELb0ELb1ELb1ELb0ELb1ELb0ELi3ELi1ELi1ELi1ELb0EEENS1_21CollectiveEpilogueBwdISD_SE_SG_Li384ELb1ELb1ELi3EEENS1_19SingleTileSchedulerILb1ELb0ELb0ELi96EEEEEEEEEvNT_6ParamsE,@function
        .size           _ZN7cutlass13device_kernelIN5flash11enable_sm90INS1_16FlashAttnBwdSm90INS1_25CollectiveMainloopBwdSm90ILi2ELi1ELi1EN4cute5tupleIJNS5_1CILi1EEES8_S8_EEENS6_IJNS7_ILi64EEENS7_ILi96EEENS7_ILi192EEEEEENS_6half_tEfNS_4arch4Sm90ELb0ELb0ELb0ELb1ELb1ELb0ELb1ELb0ELi3ELi1ELi1ELi1ELb0EEENS1_21CollectiveEpilogueBwdISD_SE_SG_Li384ELb1ELb1ELi3EEENS1_19SingleTileSchedulerILb1ELb0ELb0ELi96EEEEEEEEEvNT_6ParamsE,(.L_x_7678 - _ZN7cutlass13device_kernelIN5flash11enable_sm90INS1_16FlashAttnBwdSm90INS1_25CollectiveMainloopBwdSm90ILi2ELi1ELi1EN4cute5tupleIJNS5_1CILi1EEES8_S8_EEENS6_IJNS7_ILi64EEENS7_ILi96EEENS7_ILi192EEEEEENS_6half_tEfNS_4arch4Sm90ELb0ELb0ELb0ELb1ELb1ELb0ELb1ELb0ELi3ELi1ELi1ELi1ELb0EEENS1_21CollectiveEpilogueBwdISD_SE_SG_Li384ELb1ELb1ELi3EEENS1_19SingleTileSchedulerILb1ELb0ELb0ELi96EEEEEEEEEvNT_6ParamsE)
        .other          _ZN7cutlass13device_kernelIN5flash11enable_sm90INS1_16FlashAttnBwdSm90INS1_25CollectiveMainloopBwdSm90ILi2ELi1ELi1EN4cute5tupleIJNS5_1CILi1EEES8_S8_EEENS6_IJNS7_ILi64EEENS7_ILi96EEENS7_ILi192EEEEEENS_6half_tEfNS_4arch4Sm90ELb0ELb0ELb0ELb1ELb1ELb0ELb1ELb0ELi3ELi1ELi1ELi1ELb0EEENS1_21CollectiveEpilogueBwdISD_SE_SG_Li384ELb1ELb1ELi3EEENS1_19SingleTileSchedulerILb1ELb0ELb0ELi96EEEEEEEEEvNT_6ParamsE,@"STO_CUDA_ENTRY STV_DEFAULT"
_ZN7cutlass13device_kernelIN5flash11enable_sm90INS1_16FlashAttnBwdSm90INS1_25CollectiveMainloopBwdSm90ILi2ELi1ELi1EN4cute5tupleIJNS5_1CILi1EEES8_S8_EEENS6_IJNS7_ILi64EEENS7_ILi96EEENS7_ILi192EEEEEENS_6half_tEfNS_4arch4Sm90ELb0ELb0ELb0ELb1ELb1ELb0ELb1ELb0ELi3ELi1ELi1ELi1ELb0EEENS1_21CollectiveEpilogueBwdISD_SE_SG_Li384ELb1ELb1ELi3EEENS1_19SingleTileSchedulerILb1ELb0ELb0ELi96EEEEEEEEEvNT_6ParamsE:
        /* <DEDUP_REMOVED lines=22> */
.L_x_4467:
[----:B------:R-:W-:Y:S05]  /*0160*/  BSYNC B0 ;  /* 0x0000000000007941 */ /* 0x000fea0003800000 */
.L_x_4466:
        /* <DEDUP_REMOVED lines=34> */
.L_x_4468:
        /* <DEDUP_REMOVED lines=20> */
.L_x_4469:
        /* <DEDUP_REMOVED lines=8> */
.L_x_4472:
        /* <DEDUP_REMOVED lines=21> */
.L_x_4473:
        /* <DEDUP_REMOVED lines=10> */
.L_x_4475:
[----:B------:R-:W2:Y:S02]  /*0740*/  LDC R0, c[0x0][0x8bc] ;  /* 0x00022f00ff007b82 */ /* 0x000ea40000000800 */
.L_x_4474:
        /* <DEDUP_REMOVED lines=14> */
.L_x_4477:
        /* <DEDUP_REMOVED lines=10> */
.L_x_4478:
        /* <DEDUP_REMOVED lines=8> */
.L_x_4479:
        /* <DEDUP_REMOVED lines=9> */
.L_x_4480:
        /* <DEDUP_REMOVED lines=75> */
.L_x_4483:
        /* <DEDUP_REMOVED lines=15> */
.L_x_4482:
        /* <DEDUP_REMOVED lines=20> */
.L_x_4485:
        /* <DEDUP_REMOVED lines=15> */
.L_x_4484:
        /* <DEDUP_REMOVED lines=8> */
.L_x_4632:
        /* <DEDUP_REMOVED lines=26> */
.L_x_4487:
        /* <DEDUP_REMOVED lines=98> */
.L_x_4499:
[----:B------:R-:W-:-:S13]  /*19f0*/  ISETP.NE.AND P0, PT, R13, 0x3, PT ;  /* 0x000000030d00780c */ /* 0x000fda0003f05270 */
[----:B-1----:R-:W-:Y:S05]  /*1a00*/  @!P0 BRA `(.L_x_4489) ;  /* 0x0000000000048947 */ /* 0x002fea0003800000 */
[----:B------:R-:W-:Y:S01]  /*1a10*/  BPT.TRAP 0x1 ;  /* 0x000000040000795c */ /* 0x000fe20000300000 */
.L_x_4489:
[----:B------:R-:W-:Y:S02]  /*1a20*/  LEA R4, R3, UR36, 0x3 ;  /* 0x0000002403047c11 */ /* 0x000fe4000f8e18ff */
[----:B------:R-:W-:-:S04]  /*1a30*/  SHF.L.U32 R9, R7, 0x1f, RZ ;  /* 0x0000001f07097819 */ /* 0x000fc800000006ff */
[----:B------:R1:W2:Y:S01]  /*1a40*/  SYNCS.PHASECHK.TRANS64.TRYWAIT P1, [R4+URZ+0x36410], R9 ;  /* 0x03641009040075a7 */ /* 0x0002a2000802017f */
[----:B------:R-:W-:Y:S05]  /*1a50*/  @!P0 BRA `(.L_x_4490) ;  /* 0x0000000000048947 */ /* 0x000fea0003800000 */
[----:B------:R-:W-:Y:S01]  /*1a60*/  BPT.TRAP 0x1 ;  /* 0x000000040000795c */ /* 0x000fe20000300000 */
.L_x_4490:
[----:B--2---:R-:W-:Y:S05]  /*1a70*/  @P1 BRA `(.L_x_4491) ;  /* 0x0000000000081947 */ /* 0x004fea0003800000 */
[----:B------:R-:W2:Y:S02]  /*1a80*/  SYNCS.PHASECHK.TRANS64.TRYWAIT P1, [R4+URZ+0x36410], R9 ;  /* 0x03641009040075a7 */ /* 0x000ea4000802017f */
[----:B--2---:R-:W-:Y:S05]  /*1a90*/  @!P1 BRA `(.L_x_4492) ;  /* 0x0000008c00309947 */ /* 0x004fea0003800000 */
.L_x_4491:
        /* <DEDUP_REMOVED lines=103> */
.L_x_4493:
[----:B-12---:R-:W-:-:S04]  /*2110*/  SHF.L.U32 R9, R6, 0x1f, RZ ;  /* 0x0000001f06097819 */ /* 0x006fc800000006ff */
[----:B------:R1:W2:Y:S01]  /*2120*/  SYNCS.PHASECHK.TRANS64.TRYWAIT P1, [UR36+0x36430], R9 ;  /* 0x03643009ff0075a7 */ /* 0x0002a20008020164 */
[----:B------:R-:W-:Y:S05]  /*2130*/  @!P0 BRA `(.L_x_4494) ;  /* 0x0000000000048947 */ /* 0x000fea0003800000 */
[----:B------:R-:W-:Y:S01]  /*2140*/  BPT.TRAP 0x1 ;  /* 0x000000040000795c */ /* 0x000fe20000300000 */
.L_x_4494:
[----:B--2---:R-:W-:Y:S05]  /*2150*/  @P1 BRA `(.L_x_4495) ;  /* 0x0000000000081947 */ /* 0x004fea0003800000 */
[----:B------:R-:W2:Y:S02]  /*2160*/  SYNCS.PHASECHK.TRANS64.TRYWAIT P1, [UR36+0x36430], R9 ;  /* 0x03643009ff0075a7 */ /* 0x000ea40008020164 */
[----:B--2---:R-:W-:Y:S05]  /*2170*/  @!P1 BRA `(.L_x_4496) ;  /* 0x00000084008c9947 */ /* 0x004fea0003800000 */
.L_x_4495:
        /* <DEDUP_REMOVED lines=303> */
.L_x_4497:
        /* <DEDUP_REMOVED lines=60> */
.L_x_4498:
        /* <DEDUP_REMOVED lines=62> */
.L_x_4481:
        /* <DEDUP_REMOVED lines=128> */
.L_x_4501:
        /* <DEDUP_REMOVED lines=54> */
.L_x_4503:
[----:B------:R-:W-:Y:S05]  /*4770*/  BSYNC B0 ;  /* 0x0000000000007941 */ /* 0x000fea0003800000 */
.L_x_4502:
        /* <DEDUP_REMOVED lines=15> */
.L_x_4505:
[----:B------:R-:W-:Y:S05]  /*4870*/  BSYNC B0 ;  /* 0x0000000000007941 */ /* 0x000fea0003800000 */
.L_x_4504:
        /* <DEDUP_REMOVED lines=18> */
.L_x_4507:
[----:B------:R-:W-:Y:S05]  /*49a0*/  BSYNC B0 ;  /* 0x0000000000007941 */ /* 0x000fea0003800000 */
.L_x_4506:
        /* <DEDUP_REMOVED lines=17> */
.L_x_4509:
[----:B------:R-:W-:Y:S05]  /*4ac0*/  BSYNC B0 ;  /* 0x0000000000007941 */ /* 0x000fea0003800000 */
.L_x_4508:
        /* <DEDUP_REMOVED lines=18> */
.L_x_4511:
[----:B------:R-:W-:Y:S05]  /*4bf0*/  BSYNC B0 ;  /* 0x0000000000007941 */ /* 0x000fea0003800000 */
.L_x_4510:
        /* <DEDUP_REMOVED lines=19> */
.L_x_4513:
[----:B------:R-:W-:Y:S05]  /*4d30*/  BSYNC B0 ;  /* 0x0000000000007941 */ /* 0x000fea0003800000 */
.L_x_4512:
        /* <DEDUP_REMOVED lines=26> */
.L_x_4515:
[----:B------:R-:W-:Y:S05]  /*4ee0*/  BSYNC B0 ;  /* 0x0000000000007941 */ /* 0x000fea0003800000 */
.L_x_4514:
        /* <DEDUP_REMOVED lines=15> */
.L_x_4517:
[----:B------:R-:W-:Y:S05]  /*4fe0*/  BSYNC B0 ;  /* 0x0000000000007941 */ /* 0x000fea0003800000 */
.L_x_4516:
        /* <DEDUP_REMOVED lines=15> */
.L_x_4519:
[----:B------:R-:W-:Y:S05]  /*50e0*/  BSYNC B0 ;  /* 0x0000000000007941 */ /* 0x000fea0003800000 */
.L_x_4518:
        /* <DEDUP_REMOVED lines=15> */
.L_x_4521:
[----:B------:R-:W-:Y:S05]  /*51e0*/  BSYNC B0 ;  /* 0x0000000000007941 */ /* 0x000fea0003800000 */
.L_x_4520:
        /* <DEDUP_REMOVED lines=15> */
.L_x_4523:
[----:B------:R-:W-:Y:S05]  /*52e0*/  BSYNC B0 ;  /* 0x0000000000007941 */ /* 0x000fea0003800000 */
.L_x_4522:
        /* <DEDUP_REMOVED lines=15> */
.L_x_4500:
        /* <DEDUP_REMOVED lines=30> */
.L_x_4524:
        /* <DEDUP_REMOVED lines=45> */
.L_x_4526:
[----:B------:R-:W-:Y:S05]  /*5890*/  BSYNC B0 ;  /* 0x0000000000007941 */ /* 0x000fea0003800000 */
.L_x_4525:
        /* <DEDUP_REMOVED lines=16> */
.L_x_4528:
[----:B------:R-:W-:Y:S05]  /*59a0*/  BSYNC B0 ;  /* 0x0000000000007941 */ /* 0x000fea0003800000 */
.L_x_4527:
        /* <DEDUP_REMOVED lines=16> */
.L_x_4530:
[----:B------:R-:W-:Y:S05]  /*5ab0*/  BSYNC B0 ;  /* 0x0000000000007941 */ /* 0x000fea0003800000 */
.L_x_4529:
        /* <DEDUP_REMOVED lines=17> */
.L_x_4532:
[----:B------:R-:W-:Y:S05]  /*5bd0*/  BSYNC B0 ;  /* 0x0000000000007941 */ /* 0x000fea0003800000 */
.L_x_4531:
        /* <DEDUP_REMOVED lines=16> */
.L_x_4534:
[----:B------:R-:W-:Y:S05]  /*5ce0*/  BSYNC B0 ;  /* 0x0000000000007941 */ /* 0x000fea0003800000 */
.L_x_4533:
        /* <DEDUP_REMOVED lines=20> */
.L_x_4536:
[----:B------:R-:W-:Y:S05]  /*5e30*/  BSYNC B0 ;  /* 0x0000000000007941 */ /* 0x000fea0003800000 */
.L_x_4535:
        /* <DEDUP_REMOVED lines=24> */
.L_x_4538:
[----:B------:R-:W-:Y:S05]  /*5fc0*/  BSYNC B0 ;  /* 0x0000000000007941 */ /* 0x000fea0003800000 */
.L_x_4537:
        /* <DEDUP_REMOVED lines=15> */
.L_x_4540:
[----:B------:R-:W-:Y:S05]  /*60c0*/  BSYNC B0 ;  /* 0x0000000000007941 */ /* 0x000fea0003800000 */
.L_x_4539:
        /* <DEDUP_REMOVED lines=15> */
.L_x_4542:
[----:B------:R-:W-:Y:S05]  /*61c0*/  BSYNC B0 ;  /* 0x0000000000007941 */ /* 0x000fea0003800000 */
.L_x_4541:
        /* <DEDUP_REMOVED lines=15> */
.L_x_4544:
[----:B------:R-:W-:Y:S05]  /*62c0*/  BSYNC B0 ;  /* 0x0000000000007941 */ /* 0x000fea0003800000 */
.L_x_4543:
        /* <DEDUP_REMOVED lines=15> */
.L_x_4546:
[----:B------:R-:W-:Y:S05]  /*63c0*/  BSYNC B0 ;  /* 0x0000000000007941 */ /* 0x000fea0003800000 */
.L_x_4545:
        /* <DEDUP_REMOVED lines=15> */
.L_x_4471:
        /* <DEDUP_REMOVED lines=21> */
.L_x_4548:
        /* <DEDUP_REMOVED lines=13> */
.L_x_4550:
[----:B------:R-:W-:-:S05]  /*66e0*/  ULDC UR4, c[0x0][0x8bc] ;  /* 0x00022f0000047ab9 */ /* 0x000fca0000000800 */
.L_x_4549:
        /* <DEDUP_REMOVED lines=39> */
.L_x_4551:
        /* <DEDUP_REMOVED lines=52> */
.L_x_4585:
        /* <DEDUP_REMOVED lines=13> */
.L_x_4555:
[----:B------:R-:W2:Y:S04]  /*6d70*/  LDG.E.STRONG.GPU R5, desc[UR38][R2.64] ;  /* 0x0000002602057981 */ /* 0x000ea8000c1ef900 */
[----:B--2---:R-:W-:Y:S01]  /*6d80*/  CCTL.IVALL ;  /* 0x00000000ff00798f */ /* 0x004fe20002000000 */
[----:B------:R-:W-:Y:S05]  /*6d90*/  YIELD ;  /* 0x0000000000007946 */ /* 0x000fea0003800000 */
[----:B------:R-:W-:-:S13]  /*6da0*/  ISETP.NE.AND P1, PT, R5, UR18, PT ;  /* 0x0000001205007c0c */ /* 0x000fda000bf25270 */
[----:B------:R-:W-:Y:S05]  /*6db0*/  @P1 BRA `(.L_x_4555) ;  /* 0xfffffffc00ec1947 */ /* 0x000fea000383ffff */
.L_x_4554:
[----:B------:R-:W-:Y:S05]  /*6dc0*/  BSYNC B0 ;  /* 0x0000000000007941 */ /* 0x000fea0003800000 */
.L_x_4553:
[----:B------:R-:W-:-:S03]  /*6dd0*/  UMOV UR5, 0xffffffff ;  /* 0xffffffff00057882 */ /* 0x000fc60000000000 */
[----:B------:R-:W-:Y:S05]  /*6de0*/  BRA.DIV UR5, `(.L_x_4556) ;  /* 0x0000003a05847947 */ /* 0x000fea000b800000 */
[----:B------:R-:W-:Y:S01]  /*6df0*/  NOP ;  /* 0x0000000000007918 */ /* 0x000fe20000000000 */
.L_x_4635:
        /* <DEDUP_REMOVED lines=19> */
.L_x_4558:
[----:B------:R-:W-:Y:S05]  /*6f30*/  BSYNC B0 ;  /* 0x0000000000007941 */ /* 0x000fea0003800000 */
.L_x_4557:
        /* <DEDUP_REMOVED lines=14> */
.L_x_4560:
[----:B------:R-:W-:Y:S05]  /*7020*/  BSYNC B0 ;  /* 0x0000000000007941 */ /* 0x000fea0003800000 */
.L_x_4559:
        /* <DEDUP_REMOVED lines=15> */
.L_x_4562:
[----:B------:R-:W-:Y:S05]  /*7120*/  BSYNC B0 ;  /* 0x0000000000007941 */ /* 0x000fea0003800000 */
.L_x_4561:
[----:B------:R-:W-:Y:S06]  /*7130*/  BAR.ARV 0xa, 0xa0 ;  /* 0x0282800000007b1d */ /* 0x000fec0000002000 */
[----:B------:R-:W-:Y:S04]  /*7140*/  BSSY B0, `(.L_x_4563) ;  /* 0x0000003000007945 */ /* 0x000fe80003800000 */
[----:B------:R-:W-:Y:S05]  /*7150*/  @!P0 BRA `(.L_x_4564) ;  /* 0x0000000000048947 */ /* 0x000fea0003800000 */
[----:B------:R-:W-:-:S04]  /*7160*/  DEPBAR.LE SB0, 0x1 ;  /* 0x000080400000791a */ /* 0x000fc80000000000 */
.L_x_4564:
[----:B------:R-:W-:Y:S05]  /*7170*/  BSYNC B0 ;  /* 0x0000000000007941 */ /* 0x000fea0003800000 */
.L_x_4563:
[----:B------:R-:W-:Y:S06]  /*7180*/  BAR.ARV 0xb, 0xa0 ;  /* 0x02c2800000007b1d */ /* 0x000fec0000002000 */
[----:B------:R-:W-:Y:S04]  /*7190*/  BSSY B0, `(.L_x_4565) ;  /* 0x0000003000007945 */ /* 0x000fe80003800000 */
[----:B------:R-:W-:Y:S05]  /*71a0*/  @!P0 BRA `(.L_x_4566) ;  /* 0x0000000000048947 */ /* 0x000fea0003800000 */
[----:B------:R-:W-:-:S04]  /*71b0*/  DEPBAR.LE SB0, 0x0 ;  /* 0x000080000000791a */ /* 0x000fc80000000000 */
.L_x_4566:
[----:B------:R-:W-:Y:S05]  /*71c0*/  BSYNC B0 ;  /* 0x0000000000007941 */ /* 0x000fea0003800000 */
.L_x_4565:
        /* <DEDUP_REMOVED lines=19> */
.L_x_4568:
[----:B------:R-:W-:Y:S05]  /*7300*/  BSYNC B0 ;  /* 0x0000000000007941 */ /* 0x000fea0003800000 */
.L_x_4567:
        /* <DEDUP_REMOVED lines=9> */
.L_x_4571:
[----:B------:R-:W2:Y:S04]  /*73a0*/  LDG.E.STRONG.GPU R5, desc[UR38][R2.64] ;  /* 0x0000002602057981 */ /* 0x000ea8000c1ef900 */
[----:B--2---:R-:W-:Y:S01]  /*73b0*/  CCTL.IVALL ;  /* 0x00000000ff00798f */ /* 0x004fe20002000000 */
[----:B------:R-:W-:Y:S05]  /*73c0*/  YIELD ;  /* 0x0000000000007946 */ /* 0x000fea0003800000 */
[----:B------:R-:W-:-:S13]  /*73d0*/  ISETP.NE.AND P1, PT, R5, UR18, PT ;  /* 0x0000001205007c0c */ /* 0x000fda000bf25270 */
[----:B------:R-:W-:Y:S05]  /*73e0*/  @P1 BRA `(.L_x_4571) ;  /* 0xfffffffc00ec1947 */ /* 0x000fea000383ffff */
.L_x_4570:
[----:B------:R-:W-:Y:S05]  /*73f0*/  BSYNC B0 ;  /* 0x0000000000007941 */ /* 0x000fea0003800000 */
.L_x_4569:
[----:B------:R-:W-:-:S03]  /*7400*/  UMOV UR5, 0xffffffff ;  /* 0xffffffff00057882 */ /* 0x000fc60000000000 */
[----:B------:R-:W-:Y:S05]  /*7410*/  BRA.DIV UR5, `(.L_x_4572) ;  /* 0x0000003605147947 */ /* 0x000fea000b800000 */
[----:B------:R-:W-:Y:S01]  /*7420*/  NOP ;  /* 0x0000000000007918 */ /* 0x000fe20000000000 */
.L_x_4638:
        /* <DEDUP_REMOVED lines=15> */
.L_x_4574:
[----:B------:R-:W-:Y:S05]  /*7520*/  BSYNC B0 ;  /* 0x0000000000007941 */ /* 0x000fea0003800000 */
.L_x_4573:
        /* <DEDUP_REMOVED lines=14> */
.L_x_4576:
[----:B------:R-:W-:Y:S05]  /*7610*/  BSYNC B0 ;  /* 0x0000000000007941 */ /* 0x000fea0003800000 */
.L_x_4575:
        /* <DEDUP_REMOVED lines=15> */
.L_x_4578:
[----:B------:R-:W-:Y:S05]  /*7710*/  BSYNC B0 ;  /* 0x0000000000007941 */ /* 0x000fea0003800000 */
.L_x_4577:
[----:B------:R-:W-:Y:S06]  /*7720*/  BAR.ARV 0xa, 0xa0 ;  /* 0x0282800000007b1d */ /* 0x000fec0000002000 */
[----:B------:R-:W-:Y:S04]  /*7730*/  BSSY B0, `(.L_x_4579) ;  /* 0x0000003000007945 */ /* 0x000fe80003800000 */
[----:B------:R-:W-:Y:S05]  /*7740*/  @!P0 BRA `(.L_x_4580) ;  /* 0x0000000000048947 */ /* 0x000fea0003800000 */
[----:B------:R-:W-:-:S04]  /*7750*/  DEPBAR.LE SB0, 0x1 ;  /* 0x000080400000791a */ /* 0x000fc80000000000 */
.L_x_4580:
[----:B------:R-:W-:Y:S05]  /*7760*/  BSYNC B0 ;  /* 0x0000000000007941 */ /* 0x000fea0003800000 */
.L_x_4579:
[----:B------:R-:W-:Y:S06]  /*7770*/  BAR.ARV 0xb, 0xa0 ;  /* 0x02c2800000007b1d */ /* 0x000fec0000002000 */
[----:B------:R-:W-:Y:S04]  /*7780*/  BSSY B0, `(.L_x_4581) ;  /* 0x0000003000007945 */ /* 0x000fe80003800000 */
[----:B------:R-:W-:Y:S05]  /*7790*/  @!P0 BRA `(.L_x_4582) ;  /* 0x0000000000048947 */ /* 0x000fea0003800000 */
[----:B------:R-:W-:-:S04]  /*77a0*/  DEPBAR.LE SB0, 0x0 ;  /* 0x000080000000791a */ /* 0x000fc80000000000 */
.L_x_4582:
[----:B------:R-:W-:Y:S05]  /*77b0*/  BSYNC B0 ;  /* 0x0000000000007941 */ /* 0x000fea0003800000 */
.L_x_4581:
        /* <DEDUP_REMOVED lines=19> */
.L_x_4584:
[----:B------:R-:W-:Y:S05]  /*78f0*/  BSYNC B0 ;  /* 0x0000000000007941 */ /* 0x000fea0003800000 */
.L_x_4583:
[----:B------:R-:W-:Y:S02]  /*7900*/  UIADD3 UR6, UR6, 0x2, URZ ;  /* 0x0000000206067890 */ /* 0x000fe4000fffe03f */
[----:B------:R-:W-:Y:S01]  /*7910*/  UIADD3 UR4, UR4, 0x1, URZ ;  /* 0x0000000104047890 */ /* 0x000fe2000fffe03f */
[----:B------:R-:W-:Y:S11]  /*7920*/  @P3 BRA `(.L_x_4585) ;  /* 0xfffffff000dc3947 */ /* 0x000ff6000383ffff */
.L_x_4552:
        /* <DEDUP_REMOVED lines=13> */
.L_x_4588:
[----:B------:R-:W2:Y:S04]  /*7a00*/  LDG.E.STRONG.GPU R0, desc[UR38][R2.64] ;  /* 0x0000002602007981 */ /* 0x000ea8000c1ef900 */
[----:B--2---:R-:W-:Y:S01]  /*7a10*/  CCTL.IVALL ;  /* 0x00000000ff00798f */ /* 0x004fe20002000000 */
[----:B------:R-:W-:Y:S05]  /*7a20*/  YIELD ;  /* 0x0000000000007946 */ /* 0x000fea0003800000 */
[----:B------:R-:W-:-:S13]  /*7a30*/  ISETP.NE.AND P1, PT, R0, UR18, PT ;  /* 0x0000001200007c0c */ /* 0x000fda000bf25270 */
[----:B------:R-:W-:Y:S05]  /*7a40*/  @P1 BRA `(.L_x_4588) ;  /* 0xfffffffc00ec1947 */ /* 0x000fea000383ffff */
.L_x_4587:
[----:B------:R-:W-:Y:S05]  /*7a50*/  BSYNC B0 ;  /* 0x0000000000007941 */ /* 0x000fea0003800000 */
.L_x_4586:
[----:B------:R-:W-:-:S03]  /*7a60*/  UMOV UR4, 0xffffffff ;  /* 0xffffffff00047882 */ /* 0x000fc60000000000 */
[----:B------:R-:W-:Y:S05]  /*7a70*/  BRA.DIV UR4, `(.L_x_4589) ;  /* 0x0000002e04987947 */ /* 0x000fea000b800000 */
[----:B------:R-:W-:Y:S01]  /*7a80*/  NOP ;  /* 0x0000000000007918 */ /* 0x000fe20000000000 */
.L_x_4641:
        /* <DEDUP_REMOVED lines=22> */
.L_x_4591:
[----:B------:R-:W-:Y:S05]  /*7bf0*/  BSYNC B0 ;  /* 0x0000000000007941 */ /* 0x000fea0003800000 */
.L_x_4590:
        /* <DEDUP_REMOVED lines=19> */
.L_x_4593:
[----:B------:R-:W-:Y:S05]  /*7d30*/  BSYNC B0 ;  /* 0x0000000000007941 */ /* 0x000fea0003800000 */
.L_x_4592:
        /* <DEDUP_REMOVED lines=20> */
.L_x_4595:
[----:B------:R-:W-:Y:S05]  /*7e80*/  BSYNC B0 ;  /* 0x0000000000007941 */ /* 0x000fea0003800000 */
.L_x_4594:
[----:B------:R-:W-:Y:S06]  /*7e90*/  BAR.ARV 0xa, 0xa0 ;  /* 0x0282800000007b1d */ /* 0x000fec0000002000 */
[----:B------:R-:W-:Y:S04]  /*7ea0*/  BSSY B0, `(.L_x_4596) ;  /* 0x0000003000007945 */ /* 0x000fe80003800000 */
[----:B------:R-:W-:Y:S05]  /*7eb0*/  @!P0 BRA `(.L_x_4597) ;  /* 0x0000000000048947 */ /* 0x000fea0003800000 */
[----:B------:R-:W-:-:S04]  /*7ec0*/  DEPBAR.LE SB0, 0x1 ;  /* 0x000080400000791a */ /* 0x000fc80000000000 */
.L_x_4597:
[----:B------:R-:W-:Y:S05]  /*7ed0*/  BSYNC B0 ;  /* 0x0000000000007941 */ /* 0x000fea0003800000 */
.L_x_4596:
[----:B------:R-:W-:Y:S06]  /*7ee0*/  BAR.ARV 0xb, 0xa0 ;  /* 0x02c2800000007b1d */ /* 0x000fec0000002000 */
[----:B------:R-:W-:Y:S04]  /*7ef0*/  BSSY B0, `(.L_x_4598) ;  /* 0x0000003000007945 */ /* 0x000fe80003800000 */
[----:B------:R-:W-:Y:S05]  /*7f00*/  @!P0 BRA `(.L_x_4599) ;  /* 0x0000000000048947 */ /* 0x000fea0003800000 */
[----:B------:R-:W-:-:S04]  /*7f10*/  DEPBAR.LE SB0, 0x0 ;  /* 0x000080000000791a */ /* 0x000fc80000000000 */
.L_x_4599:
[----:B------:R-:W-:Y:S05]  /*7f20*/  BSYNC B0 ;  /* 0x0000000000007941 */ /* 0x000fea0003800000 */
.L_x_4598:
        /* <DEDUP_REMOVED lines=19> */
.L_x_4547:
        /* <DEDUP_REMOVED lines=10> */
.L_x_4600:
        /* <DEDUP_REMOVED lines=10> */
.L_x_4602:
[----:B------:R-:W3:Y:S02]  /*81a0*/  LDC R0, c[0x0][0x8bc] ;  /* 0x00022f00ff007b82 */ /* 0x000ee40000000800 */
.L_x_4601:
        /* <DEDUP_REMOVED lines=42> */
.L_x_4604:
        /* <DEDUP_REMOVED lines=70> */
.L_x_4642:
        /* <DEDUP_REMOVED lines=9> */
.L_x_4607:
        /* <DEDUP_REMOVED lines=98> */
.L_x_4618:
[----:B-1----:R-:W-:-:S05]  /*8f60*/  IMAD.MOV.U32 R11, RZ, RZ, 0x1 ;  /* 0x00000001ff0b7424 */ /* 0x002fca00078e00ff */
[----:B------:R-:W-:-:S04]  /*8f70*/  SHF.L.U32 R11, R11, 0x1f, RZ ;  /* 0x0000001f0b0b7819 */ /* 0x000fc800000006ff */
[----:B------:R-:W1:Y:S02]  /*8f80*/  SYNCS.PHASECHK.TRANS64.TRYWAIT P1, [R12+URZ+0x36438], R11 ;  /* 0x0364380b0c0075a7 */ /* 0x000e64000802017f */
[----:B-1234-:R-:W-:Y:S05]  /*8f90*/  @!P1 BRA `(.L_x_4610) ;  /* 0x0000001800809947 */ /* 0x01efea0003800000 */
.L_x_4643:
[----:B------:R-:W-:Y:S05]  /*8fa0*/  @P0 BRA `(.L_x_4611) ;  /* 0x0000000000140947 */ /* 0x000fea0003800000 */
[----:B------:R-:W-:Y:S01]  /*8fb0*/  ISETP.NE.AND P1, PT, R8, RZ, PT ;  /* 0x000000ff0800720c */ /* 0x000fe20003f25270 */
[----:B------:R-:W-:-:S04]  /*8fc0*/  IMAD.MOV.U32 R3, RZ, RZ, 0x6100 ;  /* 0x00006100ff037424 */ /* 0x000fc800078e00ff */
[----:B------:R2:W-:Y:S08]  /*8fd0*/  SYNCS.ARRIVE.TRANS64 RZ, [R12+URZ+0x36430], R3 ;  /* 0x036430030cff79a7 */ /* 0x0005f0000800003f */
[----:B------:R-:W-:Y:S05]  /*8fe0*/  @!P1 BRA `(.L_x_4611) ;  /* 0x0000000000049947 */ /* 0x000fea0003800000 */
[----:B------:R-:W-:Y:S01]  /*8ff0*/  BPT.TRAP 0x1 ;  /* 0x000000040000795c */ /* 0x000fe20000300000 */
.L_x_4611:
        /* <DEDUP_REMOVED lines=49> */
.L_x_4644:
[----:B------:R-:W-:Y:S05]  /*9310*/  @P0 BRA `(.L_x_4613) ;  /* 0x0000000000140947 */ /* 0x000fea0003800000 */
[----:B------:R-:W-:Y:S01]  /*9320*/  ISETP.NE.AND P1, PT, R8, RZ, PT ;  /* 0x000000ff0800720c */ /* 0x000fe20003f25270 */
[----:B--2---:R-:W-:-:S04]  /*9330*/  IMAD.MOV.U32 R27, RZ, RZ, 0x6100 ;  /* 0x00006100ff1b7424 */ /* 0x004fc800078e00ff */
[----:B------:R3:W-:Y:S08]  /*9340*/  SYNCS.ARRIVE.TRANS64 RZ, [R12+URZ+0x36418], R27 ;  /* 0x0364181b0cff79a7 */ /* 0x0007f0000800003f */
[----:B------:R-:W-:Y:S05]  /*9350*/  @!P1 BRA `(.L_x_4613) ;  /* 0x0000000000049947 */ /* 0x000fea0003800000 */
[----:B------:R-:W-:Y:S01]  /*9360*/  BPT.TRAP 0x1 ;  /* 0x000000040000795c */ /* 0x000fe20000300000 */
.L_x_4613:
        /* <DEDUP_REMOVED lines=37> */
.L_x_4645:
[----:B--2---:R-:W-:Y:S01]  /*95c0*/  SHF.R.S32.HI R28, RZ, 0x1f, R26 ;  /* 0x0000001fff1c7819 */ /* 0x004fe2000001141a */
[----:B------:R-:W-:Y:S06]  /*95d0*/  @P0 BRA `(.L_x_4615) ;  /* 0x0000000000140947 */ /* 0x000fec0003800000 */
[----:B------:R-:W-:Y:S01]  /*95e0*/  ISETP.NE.AND P1, PT, R8, RZ, PT ;  /* 0x000000ff0800720c */ /* 0x000fe20003f25270 */
[----:B------:R-:W-:-:S04]  /*95f0*/  IMAD.MOV.U32 R29, RZ, RZ, 0x6100 ;  /* 0x00006100ff1d7424 */ /* 0x000fc800078e00ff */
[----:B------:R2:W-:Y:S08]  /*9600*/  SYNCS.ARRIVE.TRANS64 RZ, [R12+URZ+0x36430], R29 ;  /* 0x0364301d0cff79a7 */ /* 0x0005f0000800003f */
[----:B------:R-:W-:Y:S05]  /*9610*/  @!P1 BRA `(.L_x_4615) ;  /* 0x0000000000049947 */ /* 0x000fea0003800000 */
[----:B------:R-:W-:Y:S01]  /*9620*/  BPT.TRAP 0x1 ;  /* 0x000000040000795c */ /* 0x000fe20000300000 */
.L_x_4615:
        /* <DEDUP_REMOVED lines=37> */
.L_x_4647:
[----:B------:R-:W-:Y:S05]  /*9880*/  @P0 BRA `(.L_x_4617) ;  /* 0x0000000000140947 */ /* 0x000fea0003800000 */
[----:B------:R-:W-:Y:S01]  /*9890*/  ISETP.NE.AND P1, PT, R8, RZ, PT ;  /* 0x000000ff0800720c */ /* 0x000fe20003f25270 */
[----:B---3--:R-:W-:-:S04]  /*98a0*/  IMAD.MOV.U32 R5, RZ, RZ, 0x6100 ;  /* 0x00006100ff057424 */ /* 0x008fc800078e00ff */
[----:B------:R4:W-:Y:S08]  /*98b0*/  SYNCS.ARRIVE.TRANS64 RZ, [R12+URZ+0x36410], R5 ;  /* 0x036410050cff79a7 */ /* 0x0009f0000800003f */
[----:B------:R-:W-:Y:S05]  /*98c0*/  @!P1 BRA `(.L_x_4617) ;  /* 0x0000000000049947 */ /* 0x000fea0003800000 */
[----:B------:R-:W-:Y:S01]  /*98d0*/  BPT.TRAP 0x1 ;  /* 0x000000040000795c */ /* 0x000fe20000300000 */
.L_x_4617:
        /* <DEDUP_REMOVED lines=37> */
.L_x_4609:
[----:B------:R-:W-:Y:S01]  /*9b30*/  ISETP.NE.AND P1, PT, R16, RZ, PT ;  /* 0x000000ff1000720c */ /* 0x000fe20003f25270 */
[----:B------:R-:W-:-:S12]  /*9b40*/  IMAD.MOV.U32 R4, RZ, RZ, 0x1 ;  /* 0x00000001ff047424 */ /* 0x000fd800078e00ff */
[----:B------:R-:W-:Y:S05]  /*9b50*/  @!P1 BRA `(.L_x_4608) ;  /* 0x00000004006c9947 */ /* 0x000fea0003800000 */
[----:B------:R-:W3:Y:S02]  /*9b60*/  SYNCS.PHASECHK.TRANS64.TRYWAIT P1, [R12+URZ+0x36438], R11 ;  /* 0x0364380b0c0075a7 */ /* 0x000ee4000802017f */
[----:B---3--:R-:W-:Y:S05]  /*9b70*/  @!P1 BRA `(.L_x_4619) ;  /* 0x0000000c00dc9947 */ /* 0x008fea0003800000 */
.L_x_4648:
[----:B------:R-:W-:Y:S05]  /*9b80*/  @P0 BRA `(.L_x_4620) ;  /* 0x0000000000140947 */ /* 0x000fea0003800000 */
[----:B------:R-:W-:Y:S01]  /*9b90*/  ISETP.NE.AND P1, PT, R8, RZ, PT ;  /* 0x000000ff0800720c */ /* 0x000fe20003f25270 */
[----:B------:R-:W-:-:S04]  /*9ba0*/  IMAD.MOV.U32 R5, RZ, RZ, 0x6100 ;  /* 0x00006100ff057424 */ /* 0x000fc800078e00ff */
[----:B------:R4:W-:Y:S08]  /*9bb0*/  SYNCS.ARRIVE.TRANS64 RZ, [R12+URZ+0x36430], R5 ;  /* 0x036430050cff79a7 */ /* 0x0009f0000800003f */
[----:B------:R-:W-:Y:S05]  /*9bc0*/  @!P1 BRA `(.L_x_4620) ;  /* 0x0000000000049947 */ /* 0x000fea0003800000 */
[----:B------:R-:W-:Y:S01]  /*9bd0*/  BPT.TRAP 0x1 ;  /* 0x000000040000795c */ /* 0x000fe20000300000 */
.L_x_4620:
        /* <DEDUP_REMOVED lines=42> */
.L_x_4649:
[----:B------:R-:W-:Y:S01]  /*9e80*/  IMAD.MOV.U32 R4, RZ, RZ, RZ ;  /* 0x000000ffff047224 */ /* 0x000fe200078e00ff */
[----:B------:R-:W-:Y:S06]  /*9e90*/  @P0 BRA `(.L_x_4622) ;  /* 0x0000000000140947 */ /* 0x000fec0003800000 */
[----:B------:R-:W-:Y:S01]  /*9ea0*/  ISETP.NE.AND P1, PT, R8, RZ, PT ;  /* 0x000000ff0800720c */ /* 0x000fe20003f25270 */
[----:B----4-:R-:W-:-:S04]  /*9eb0*/  IMAD.MOV.U32 R5, RZ, RZ, 0x6100 ;  /* 0x00006100ff057424 */ /* 0x010fc800078e00ff */
[----:B------:R4:W-:Y:S08]  /*9ec0*/  SYNCS.ARRIVE.TRANS64 RZ, [R12+URZ+0x36418], R5 ;  /* 0x036418050cff79a7 */ /* 0x0009f0000800003f */
[----:B------:R-:W-:Y:S05]  /*9ed0*/  @!P1 BRA `(.L_x_4622) ;  /* 0x0000000000049947 */ /* 0x000fea0003800000 */
[----:B------:R-:W-:Y:S01]  /*9ee0*/  BPT.TRAP 0x1 ;  /* 0x000000040000795c */ /* 0x000fe20000300000 */
.L_x_4622:
        /* <DEDUP_REMOVED lines=34> */
.L_x_4608:
[----:B------:R-:W-:-:S04]  /*a110*/  SHF.L.U32 R3, R4, 0x1f, RZ ;  /* 0x0000001f04037819 */ /* 0x000fc800000006ff */
[----:B------:R-:W4:Y:S02]  /*a120*/  SYNCS.PHASECHK.TRANS64.TRYWAIT P1, [R12+URZ+0x36438], R3 ;  /* 0x036438030c0075a7 */ /* 0x000f24000802017f */
[----:B----4-:R-:W-:Y:S05]  /*a130*/  @!P1 BRA `(.L_x_4623) ;  /* 0x0000000800949947 */ /* 0x010fea0003800000 */
.L_x_4650:
[----:B------:R-:W-:Y:S05]  /*a140*/  @P0 BRA `(.L_x_4624) ;  /* 0x0000000000180947 */ /* 0x000fea0003800000 */
[----:B------:R-:W5:Y:S01]  /*a150*/  S2R R2, SR_TID.X ;  /* 0x0000000000027919 */ /* 0x000f620000002100 */
[----:B----4-:R-:W-:-:S04]  /*a160*/  IMAD.MOV.U32 R3, RZ, RZ, 0x6100 ;  /* 0x00006100ff037424 */ /* 0x010fc800078e00ff */
[----:B------:R4:W-:Y:S01]  /*a170*/  SYNCS.ARRIVE.TRANS64 RZ, [R12+URZ+0x36430], R3 ;  /* 0x036430030cff79a7 */ /* 0x0009e2000800003f */
[----:B-----5:R-:W-:-:S13]  /*a180*/  LOP3.LUT P0, RZ, R2, 0x1f, RZ, 0xc0, !PT ;  /* 0x0000001f02ff7812 */ /* 0x020fda000780c0ff */
[----:B----4-:R-:W-:Y:S05]  /*a190*/  @!P0 BRA `(.L_x_4624) ;  /* 0x0000000000048947 */ /* 0x010fea0003800000 */
[----:B------:R-:W-:Y:S01]  /*a1a0*/  BPT.TRAP 0x1 ;  /* 0x000000040000795c */ /* 0x000fe20000300000 */
.L_x_4624:
        /* <DEDUP_REMOVED lines=44> */
.L_x_4605:
[----:B------:R-:W-:Y:S05]  /*a470*/  BSYNC B0 ;  /* 0x0000000000007941 */ /* 0x000fea0003800000 */
.L_x_4603:
[----:B------:R-:W-:-:S03]  /*a480*/  UMOV UR6, 0xffffffff ;  /* 0xffffffff00067882 */ /* 0x000fc60000000000 */
[----:B------:R-:W-:Y:S05]  /*a490*/  BRA.DIV UR6, `(.L_x_4625) ;  /* 0x0000000606d07947 */ /* 0x000fea000b800000 */
[----:B------:R-:W-:-:S13]  /*a4a0*/  ELECT P6, URZ, PT ;  /* 0x00000000003f782f */ /* 0x000fda00038c0000 */
.L_x_4653:
[----:B------:R-:W-:Y:S05]  /*a4b0*/  @!P6 BRA `(.L_x_4476) ;  /* 0x000000000070e947 */ /* 0x000fea0003800000 */
[----:B------:R-:W-:-:S04]  /*a4c0*/  LOP3.LUT R17, R17, 0x2, RZ, 0xfc, !PT ;  /* 0x0000000211117812 */ /* 0x000fc800078efcff */
[----:B------:R-:W-:-:S13]  /*a4d0*/  ISETP.NE.AND P2, PT, R17, 0x3, PT ;  /* 0x000000031100780c */ /* 0x000fda0003f45270 */
[----:B------:R-:W-:Y:S05]  /*a4e0*/  @!P2 BRA `(.L_x_4626) ;  /* 0x000000000004a947 */ /* 0x000fea0003800000 */
[----:B--2---:R-:W-:Y:S01]  /*a4f0*/  BPT.TRAP 0x1 ;  /* 0x000000040000795c */ /* 0x004fe20000300000 */
.L_x_4626:
        /* <DEDUP_REMOVED lines=15> */
.L_x_4654:
[----:B------:R-:W5:Y:S02]  /*a5f0*/  SYNCS.PHASECHK.TRANS64.TRYWAIT P0, [R5+URZ], R0 ;  /* 0x00000000050075a7 */ /* 0x000f64000800017f */
[----:B-----5:R-:W-:Y:S05]  /*a600*/  @!P0 BRA `(.L_x_4628) ;  /* 0x0000000400a88947 */ /* 0x020fea0003800000 */
.L_x_4655:
[----:B------:R-:W-:Y:S05]  /*a610*/  @!P2 BRA `(.L_x_4629) ;  /* 0x000000000004a947 */ /* 0x000fea0003800000 */
[----:B--2---:R-:W-:Y:S01]  /*a620*/  BPT.TRAP 0x1 ;  /* 0x000000040000795c */ /* 0x004fe20000300000 */
.L_x_4629:
[----:B------:R-:W-:-:S07]  /*a630*/  SHF.L.U32 R4, R4, 0x1f, RZ ;  /* 0x0000001f04047819 */ /* 0x000fce00000006ff */
.L_x_4630:
[----:B------:R1:W1:Y:S02]  /*a640*/  SYNCS.PHASECHK.TRANS64.TRYWAIT P0, [R9+URZ+0x36438], R4 ;  /* 0x03643804090075a7 */ /* 0x000264000800017f */
[----:B-1----:R-:W-:Y:S05]  /*a650*/  @!P0 NANOSLEEP.SYNCS 0x989680 ;  /* 0x009896800000895d */ /* 0x002fea0003900000 */
[----:B------:R-:W1:Y:S02]  /*a660*/  @!P0 SYNCS.PHASECHK.TRANS64 P0, [R9+URZ+0x36438], R4 ;  /* 0x03643804090085a7 */ /* 0x000e64000800007f */
[----:B-1----:R-:W-:Y:S05]  /*a670*/  @!P0 BRA `(.L_x_4630) ;  /* 0xfffffffc00f08947 */ /* 0x002fea000383ffff */
.L_x_4476:
[----:B--2---:R-:W-:Y:S05]  /*a680*/  BSYNC B6 ;  /* 0x0000000000067941 */ /* 0x004fea0003800000 */
.L_x_4470:
[----:B------:R-:W-:Y:S05]  /*a690*/  EXIT ;  /* 0x000000000000794d */ /* 0x000fea0003800000 */
.L_x_4486:
[----:B------:R-:W-:Y:S02]  /*a6a0*/  IMAD.MOV.U32 R12, RZ, RZ, RZ ;  /* 0x000000ffff0c7224 */ /* 0x000fe400078e00ff */
[----:B------:R-:W-:Y:S02]  /*a6b0*/  IMAD.MOV.U32 R11, RZ, RZ, 0x1f ;  /* 0x0000001fff0b7424 */ /* 0x000fe400078e00ff */
[----:B------:R-:W-:-:S07]  /*a6c0*/  IMAD.MOV.U32 R15, RZ, RZ, -0x1 ;  /* 0xffffffffff0f7424 */ /* 0x000fce00078e00ff */
[----:B------:R-:W-:Y:S05]  /*a6d0*/  WARPSYNC.COLLECTIVE R15, `(.L_x_4631) ;  /* 0x000000000f087348 */ /* 0x000fea0003c00000 */
[----:B------:R1:W2:Y:S02]  /*a6e0*/  SHFL.IDX P6, R14, R13, R12, R11 ;  /* 0x0000000c0d0e7389 */ /* 0x0002a400000c000b */
[----:B-12---:R-:W-:Y:S01]  /*a6f0*/  ENDCOLLECTIVE ;  /* 0x000000000000791b */ /* 0x006fe20003800000 */
.L_x_4631:
[----:B------:R-:W-:Y:S05]  /*a700*/  BRA `(.L_x_4632) ;  /* 0xffffff6800c87947 */ /* 0x000fea000383ffff */
.L_x_4488:
[----:B--2---:R2:W3:Y:S02]  /*a710*/  SYNCS.PHASECHK.TRANS64.TRYWAIT P0, [R152+URZ+0x36400], R15 ;  /* 0x0364000f980075a7 */ /* 0x0044e4000800017f */
[----:B---3--:R-:W-:Y:S05]  /*a720*/  @!P0 NANOSLEEP.SYNCS 0x989680 ;  /* 0x009896800000895d */ /* 0x008fea0003900000 */
[----:B------:R-:W3:Y:S02]  /*a730*/  @!P0 SYNCS.PHASECHK.TRANS64 P0, [R152+URZ+0x36400], R15 ;  /* 0x0364000f980085a7 */ /* 0x000ee4000800007f */
[----:B---3--:R-:W-:Y:S05]  /*a740*/  @!P0 BRA `(.L_x_4488) ;  /* 0xfffffffc00f08947 */ /* 0x008fea000383ffff */
[----:B------:R-:W-:Y:S05]  /*a750*/  BRA `(.L_x_4487) ;  /* 0xffffff6c001c7947 */ /* 0x000fea000383ffff */
.L_x_4492:
[----:B--2---:R2:W3:Y:S02]  /*a760*/  SYNCS.PHASECHK.TRANS64.TRYWAIT P1, [R4+URZ+0x36410], R9 ;  /* 0x03641009040075a7 */ /* 0x0044e4000802017f */
[----:B---3--:R-:W-:Y:S05]  /*a770*/  @!P1 NANOSLEEP.SYNCS 0x989680 ;  /* 0x009896800000995d */ /* 0x008fea0003900000 */
[----:B------:R-:W3:Y:S02]  /*a780*/  @!P1 SYNCS.PHASECHK.TRANS64 P1, [R4+URZ+0x36410], R9 ;  /* 0x03641009040095a7 */ /* 0x000ee4000802007f */
[----:B---3--:R-:W-:Y:S05]  /*a790*/  @!P1 BRA `(.L_x_4492) ;  /* 0xfffffffc00f09947 */ /* 0x008fea000383ffff */
[----:B------:R-:W-:Y:S05]  /*a7a0*/  BRA `(.L_x_4491) ;  /* 0xffffff7000bc7947 */ /* 0x000fea000383ffff */
.L_x_4496:
[----:B--2---:R2:W1:Y:S02]  /*a7b0*/  SYNCS.PHASECHK.TRANS64.TRYWAIT P1, [R152+URZ+0x36430], R9 ;  /* 0x03643009980075a7 */ /* 0x004464000802017f */
[----:B-1----:R-:W-:Y:S05]  /*a7c0*/  @!P1 NANOSLEEP.SYNCS 0x989680 ;  /* 0x009896800000995d */ /* 0x002fea0003900000 */
[----:B------:R-:W1:Y:S02]  /*a7d0*/  @!P1 SYNCS.PHASECHK.TRANS64 P1, [R152+URZ+0x36430], R9 ;  /* 0x03643009980095a7 */ /* 0x000e64000802007f */
[----:B-1----:R-:W-:Y:S05]  /*a7e0*/  @!P1 BRA `(.L_x_4496) ;  /* 0xfffffffc00f09947 */ /* 0x002fea000383ffff */
[----:B------:R-:W-:Y:S05]  /*a7f0*/  BRA `(.L_x_4495) ;  /* 0xffffff7800607947 */ /* 0x000fea000383ffff */
.L_x_4556:
[----:B------:R-:W-:Y:S01]  /*a800*/  BSSY B0, `(.L_x_4633) ;  /* 0x0000005000007945 */ /* 0x000fe20003800000 */
[----:B------:R-:W-:-:S07]  /*a810*/  IMAD.MOV.U32 R15, RZ, RZ, -0x1 ;  /* 0xffffffffff0f7424 */ /* 0x000fce00078e00ff */
[----:B------:R-:W-:Y:S05]  /*a820*/  WARPSYNC.COLLECTIVE R15, `(.L_x_4634) ;  /* 0x000000000f087348 */ /* 0x000fea0003c00000 */
[----:B------:R-:W-:Y:S01]  /*a830*/  NOP ;  /* 0x0000000000007918 */ /* 0x000fe20000000000 */
[----:B------:R-:W-:Y:S01]  /*a840*/  ENDCOLLECTIVE ;  /* 0x000000000000791b */ /* 0x000fe20003800000 */
.L_x_4634:
[----:B------:R-:W-:Y:S05]  /*a850*/  BSYNC B0 ;  /* 0x0000000000007941 */ /* 0x000fea0003800000 */
.L_x_4633:
[----:B------:R-:W-:Y:S05]  /*a860*/  BRA `(.L_x_4635) ;  /* 0xffffffc400647947 */ /* 0x000fea000383ffff */
.L_x_4572:
[----:B------:R-:W-:Y:S01]  /*a870*/  BSSY B0, `(.L_x_4636) ;  /* 0x0000005000007945 */ /* 0x000fe20003800000 */
[----:B------:R-:W-:-:S07]  /*a880*/  IMAD.MOV.U32 R15, RZ, RZ, -0x1 ;  /* 0xffffffffff0f7424 */ /* 0x000fce00078e00ff */
[----:B------:R-:W-:Y:S05]  /*a890*/  WARPSYNC.COLLECTIVE R15, `(.L_x_4637) ;  /* 0x000000000f087348 */ /* 0x000fea0003c00000 */
[----:B------:R-:W-:Y:S01]  /*a8a0*/  NOP ;  /* 0x0000000000007918 */ /* 0x000fe20000000000 */
[----:B------:R-:W-:Y:S01]  /*a8b0*/  ENDCOLLECTIVE ;  /* 0x000000000000791b */ /* 0x000fe20003800000 */
.L_x_4637:
[----:B------:R-:W-:Y:S05]  /*a8c0*/  BSYNC B0 ;  /* 0x0000000000007941 */ /* 0x000fea0003800000 */
.L_x_4636:
[----:B------:R-:W-:Y:S05]  /*a8d0*/  BRA `(.L_x_4638) ;  /* 0xffffffc800d47947 */ /* 0x000fea000383ffff */
.L_x_4589:
[----:B------:R-:W-:Y:S01]  /*a8e0*/  BSSY B0, `(.L_x_4639) ;  /* 0x0000005000007945 */ /* 0x000fe20003800000 */
[----:B------:R-:W-:-:S07]  /*a8f0*/  IMAD.MOV.U32 R15, RZ, RZ, -0x1 ;  /* 0xffffffffff0f7424 */ /* 0x000fce00078e00ff */
[----:B------:R-:W-:Y:S05]  /*a900*/  WARPSYNC.COLLECTIVE R15, `(.L_x_4640) ;  /* 0x000000000f087348 */ /* 0x000fea0003c00000 */
[----:B------:R-:W-:Y:S01]  /*a910*/  NOP ;  /* 0x0000000000007918 */ /* 0x000fe20000000000 */
[----:B------:R-:W-:Y:S01]  /*a920*/  ENDCOLLECTIVE ;  /* 0x000000000000791b */ /* 0x000fe20003800000 */
.L_x_4640:
[----:B------:R-:W-:Y:S05]  /*a930*/  BSYNC B0 ;  /* 0x0000000000007941 */ /* 0x000fea0003800000 */
.L_x_4639:
[----:B------:R-:W-:Y:S05]  /*a940*/  BRA `(.L_x_4641) ;  /* 0xffffffd000507947 */ /* 0x000fea000383ffff */
.L_x_4606:
[----:B-1----:R1:W2:Y:S02]  /*a950*/  SYNCS.PHASECHK.TRANS64.TRYWAIT P1, [R12+URZ+0x36420], R11 ;  /* 0x0364200b0c0075a7 */ /* 0x0022a4000802017f */
[----:B--2---:R-:W-:Y:S05]  /*a960*/  @!P1 NANOSLEEP.SYNCS 0x989680 ;  /* 0x009896800000995d */ /* 0x004fea0003900000 */
[----:B------:R-:W2:Y:S02]  /*a970*/  @!P1 SYNCS.PHASECHK.TRANS64 P1, [R12+URZ+0x36420], R11 ;  /* 0x0364200b0c0095a7 */ /* 0x000ea4000802007f */
[----:B--2---:R-:W-:Y:S05]  /*a980*/  @!P1 BRA `(.L_x_4606) ;  /* 0xfffffffc00f09947 */ /* 0x004fea000383ffff */
[----:B------:R-:W-:Y:S05]  /*a990*/  BRA `(.L_x_4642) ;  /* 0xffffffdc00c47947 */ /* 0x000fea000383ffff */
.L_x_4610:
[----:B-1----:R1:W2:Y:S02]  /*a9a0*/  SYNCS.PHASECHK.TRANS64.TRYWAIT P1, [R12+URZ+0x36438], R11 ;  /* 0x0364380b0c0075a7 */ /* 0x0022a4000802017f */
[----:B--2---:R-:W-:Y:S05]  /*a9b0*/  @!P1 NANOSLEEP.SYNCS 0x989680 ;  /* 0x009896800000995d */ /* 0x004fea0003900000 */
[----:B------:R-:W2:Y:S02]  /*a9c0*/  @!P1 SYNCS.PHASECHK.TRANS64 P1, [R12+URZ+0x36438], R11 ;  /* 0x0364380b0c0095a7 */ /* 0x000ea4000802007f */
[----:B--2---:R-:W-:Y:S05]  /*a9d0*/  @!P1 BRA `(.L_x_4610) ;  /* 0xfffffffc00f09947 */ /* 0x004fea000383ffff */
[----:B------:R-:W-:Y:S05]  /*a9e0*/  BRA `(.L_x_4643) ;  /* 0xffffffe4006c7947 */ /* 0x000fea000383ffff */
.L_x_4612:
[----:B--2---:R2:W3:Y:S02]  /*a9f0*/  SYNCS.PHASECHK.TRANS64.TRYWAIT P1, [R12+URZ+0x36428], R27 ;  /* 0x0364281b0c0075a7 */ /* 0x0044e4000802017f */
[----:B---3--:R-:W-:Y:S05]  /*aa00*/  @!P1 NANOSLEEP.SYNCS 0x989680 ;  /* 0x009896800000995d */ /* 0x008fea0003900000 */
[----:B------:R-:W3:Y:S02]  /*aa10*/  @!P1 SYNCS.PHASECHK.TRANS64 P1, [R12+URZ+0x36428], R27 ;  /* 0x0364281b0c0095a7 */ /* 0x000ee4000802007f */
[----:B---3--:R-:W-:Y:S05]  /*aa20*/  @!P1 BRA `(.L_x_4612) ;  /* 0xfffffffc00f09947 */ /* 0x008fea000383ffff */
[----:B------:R-:W-:Y:S05]  /*aa30*/  BRA `(.L_x_4644) ;  /* 0xffffffe800347947 */ /* 0x000fea000383ffff */
.L_x_4614:
[----:B--2---:R2:W3:Y:S02]  /*aa40*/  SYNCS.PHASECHK.TRANS64.TRYWAIT P1, [R12+URZ+0x36438], R28 ;  /* 0x0364381c0c0075a7 */ /* 0x0044e4000802017f */
[----:B---3--:R-:W-:Y:S05]  /*aa50*/  @!P1 NANOSLEEP.SYNCS 0x989680 ;  /* 0x009896800000995d */ /* 0x008fea0003900000 */
[----:B------:R-:W3:Y:S02]  /*aa60*/  @!P1 SYNCS.PHASECHK.TRANS64 P1, [R12+URZ+0x36438], R28 ;  /* 0x0364381c0c0095a7 */ /* 0x000ee4000802007f */
[----:B---3--:R-:W-:Y:S05]  /*aa70*/  @!P1 BRA `(.L_x_4614) ;  /* 0xfffffffc00f09947 */ /* 0x008fea000383ffff */
[----:B------:R-:W-:Y:S05]  /*aa80*/  BRA `(.L_x_4645) ;  /* 0xffffffe800cc7947 */ /* 0x000fea000383ffff */
.L_x_4616:
[----:B------:R-:W-:-:S07]  /*aa90*/  SHF.L.U32 R5, R0, 0x1f, RZ ;  /* 0x0000001f00057819 */ /* 0x000fce00000006ff */
.L_x_4646:
[----:B---3--:R3:W4:Y:S02]  /*aaa0*/  SYNCS.PHASECHK.TRANS64.TRYWAIT P1, [R12+URZ+0x36420], R5 ;  /* 0x036420050c0075a7 */ /* 0x008724000802017f */
[----:B----4-:R-:W-:Y:S05]  /*aab0*/  @!P1 NANOSLEEP.SYNCS 0x989680 ;  /* 0x009896800000995d */ /* 0x010fea0003900000 */
[----:B------:R-:W4:Y:S02]  /*aac0*/  @!P1 SYNCS.PHASECHK.TRANS64 P1, [R12+URZ+0x36420], R5 ;  /* 0x036420050c0095a7 */ /* 0x000f24000802007f */
[----:B----4-:R-:W-:Y:S05]  /*aad0*/  @!P1 BRA `(.L_x_4646) ;  /* 0xfffffffc00f09947 */ /* 0x010fea000383ffff */
[----:B------:R-:W-:Y:S05]  /*aae0*/  BRA `(.L_x_4647) ;  /* 0xffffffec00647947 */ /* 0x000fea000383ffff */
.L_x_4619:
[----:B---3--:R3:W4:Y:S02]  /*aaf0*/  SYNCS.PHASECHK.TRANS64.TRYWAIT P1, [R12+URZ+0x36438], R11 ;  /* 0x0364380b0c0075a7 */ /* 0x008724000802017f */
[----:B----4-:R-:W-:Y:S05]  /*ab00*/  @!P1 NANOSLEEP.SYNCS 0x989680 ;  /* 0x009896800000995d */ /* 0x010fea0003900000 */
[----:B------:R-:W4:Y:S02]  /*ab10*/  @!P1 SYNCS.PHASECHK.TRANS64 P1, [R12+URZ+0x36438], R11 ;  /* 0x0364380b0c0095a7 */ /* 0x000f24000802007f */
[----:B----4-:R-:W-:Y:S05]  /*ab20*/  @!P1 BRA `(.L_x_4619) ;  /* 0xfffffffc00f09947 */ /* 0x010fea000383ffff */
[----:B------:R-:W-:Y:S05]  /*ab30*/  BRA `(.L_x_4648) ;  /* 0xfffffff000107947 */ /* 0x000fea000383ffff */
.L_x_4621:
[----:B----4-:R4:W1:Y:S02]  /*ab40*/  SYNCS.PHASECHK.TRANS64.TRYWAIT P1, [R12+URZ+0x36428], R5 ;  /* 0x036428050c0075a7 */ /* 0x010864000802017f */
[----:B-1----:R-:W-:Y:S05]  /*ab50*/  @!P1 NANOSLEEP.SYNCS 0x989680 ;  /* 0x009896800000995d */ /* 0x002fea0003900000 */
[----:B------:R-:W1:Y:S02]  /*ab60*/  @!P1 SYNCS.PHASECHK.TRANS64 P1, [R12+URZ+0x36428], R5 ;  /* 0x036428050c0095a7 */ /* 0x000e64000802007f */
[----:B-1----:R-:W-:Y:S05]  /*ab70*/  @!P1 BRA `(.L_x_4621) ;  /* 0xfffffffc00f09947 */ /* 0x002fea000383ffff */
[----:B------:R-:W-:Y:S05]  /*ab80*/  BRA `(.L_x_4649) ;  /* 0xfffffff000bc7947 */ /* 0x000fea000383ffff */
.L_x_4623:
[----:B----4-:R4:W1:Y:S02]  /*ab90*/  SYNCS.PHASECHK.TRANS64.TRYWAIT P1, [R12+URZ+0x36438], R3 ;  /* 0x036438030c0075a7 */ /* 0x010864000802017f */
[----:B-1----:R-:W-:Y:S05]  /*aba0*/  @!P1 NANOSLEEP.SYNCS 0x989680 ;  /* 0x009896800000995d */ /* 0x002fea0003900000 */
[----:B------:R-:W1:Y:S02]  /*abb0*/  @!P1 SYNCS.PHASECHK.TRANS64 P1, [R12+URZ+0x36438], R3 ;  /* 0x036438030c0095a7 */ /* 0x000e64000802007f */
[----:B-1----:R-:W-:Y:S05]  /*abc0*/  @!P1 BRA `(.L_x_4623) ;  /* 0xfffffffc00f09947 */ /* 0x002fea000383ffff */
[----:B------:R-:W-:Y:S05]  /*abd0*/  BRA `(.L_x_4650) ;  /* 0xfffffff400587947 */ /* 0x000fea000383ffff */
.L_x_4625:
[----:B------:R-:W-:Y:S01]  /*abe0*/  BSSY B0, `(.L_x_4651) ;  /* 0x0000006000007945 */ /* 0x000fe20003800000 */
[----:B------:R-:W-:-:S07]  /*abf0*/  IMAD.MOV.U32 R15, RZ, RZ, -0x1 ;  /* 0xffffffffff0f7424 */ /* 0x000fce00078e00ff */
[----:B-1234-:R-:W-:Y:S05]  /*ac00*/  WARPSYNC.COLLECTIVE R15, `(.L_x_4652) ;  /* 0x000000000f0c7348 */ /* 0x01efea0003c00000 */
[----:B------:R-:W-:Y:S02]  /*ac10*/  ELECT P6, UR62, PT ;  /* 0x00000000003e782f */ /* 0x000fe400038c0000 */
[----:B------:R-:W-:Y:S01]  /*ac20*/  MOV R14, UR62 ;  /* 0x0000003e000e7c02 */ /* 0x000fe20008000f00 */
[----:B-1234-:R-:W-:Y:S10]  /*ac30*/  ENDCOLLECTIVE ;  /* 0x000000000000791b */ /* 0x01eff40003800000 */
.L_x_4652:
[----:B------:R-:W-:Y:S05]  /*ac40*/  BSYNC B0 ;  /* 0x0000000000007941 */ /* 0x000fea0003800000 */
.L_x_4651:
[----:B------:R-:W-:Y:S05]  /*ac50*/  BRA `(.L_x_4653) ;  /* 0xfffffff800147947 */ /* 0x000fea000383ffff */
.L_x_4627:
[----:B----4-:R4:W1:Y:S02]  /*ac60*/  SYNCS.PHASECHK.TRANS64.TRYWAIT P0, [R7+URZ], R6 ;  /* 0x00000006070075a7 */ /* 0x010864000800017f */
[----:B-1----:R-:W-:Y:S05]  /*ac70*/  @!P0 NANOSLEEP.SYNCS 0x989680 ;  /* 0x009896800000895d */ /* 0x002fea0003900000 */
[----:B------:R-:W1:Y:S02]  /*ac80*/  @!P0 SYNCS.PHASECHK.TRANS64 P0, [R7+URZ], R6 ;  /* 0x00000006070085a7 */ /* 0x000e64000800007f */
[----:B-1----:R-:W-:Y:S05]  /*ac90*/  @!P0 BRA `(.L_x_4627) ;  /* 0xfffffffc00f08947 */ /* 0x002fea000383ffff */
[----:B------:R-:W-:Y:S05]  /*aca0*/  BRA `(.L_x_4654) ;  /* 0xfffffff800507947 */ /* 0x000fea000383ffff */
.L_x_4628:
[----:B------:R1:W1:Y:S02]  /*acb0*/  SYNCS.PHASECHK.TRANS64.TRYWAIT P0, [R5+URZ], R0 ;  /* 0x00000000050075a7 */ /* 0x000264000800017f */
[----:B-1----:R-:W-:Y:S05]  /*acc0*/  @!P0 NANOSLEEP.SYNCS 0x989680 ;  /* 0x009896800000895d */ /* 0x002fea0003900000 */
[----:B------:R-:W1:Y:S02]  /*acd0*/  @!P0 SYNCS.PHASECHK.TRANS64 P0, [R5+URZ], R0 ;  /* 0x00000000050085a7 */ /* 0x000e64000800007f */
[----:B-1----:R-:W-:Y:S05]  /*ace0*/  @!P0 BRA `(.L_x_4628) ;  /* 0xfffffffc00f08947 */ /* 0x002fea000383ffff */
[----:B------:R-:W-:Y:S05]  /*acf0*/  BRA `(.L_x_4655) ;  /* 0xfffffff800447947 */ /* 0x000fea000383ffff */
.L_x_4656:
        /* <DEDUP_REMOVED lines=16> */
.L_x_7678:


//--------------------- .text._ZN7cutlass13device_kernelIN5flash11enable_sm90INS1_16FlashAttnBwdSm90INS1_25CollectiveMainloopBwdSm90ILi2ELi1ELi1EN4cute5tupleIJNS5_1CILi1EEES8_S8_EEENS6_IJNS7_ILi64EEENS7_ILi96EEENS7_ILi192EEEEEENS_6half_tEfNS_4arch4Sm90ELb0ELb0ELb0ELb1ELb0ELb0ELb1ELb0ELi3ELi1ELi1ELi1ELb0EEENS1_24CollectiveEpilogueBwdGQAISD_fSG_Li384ELb1ELb0EEENS1_19SingleTileSchedulerILb1ELb0ELb0ELi96EEEEEEEEEvNT_6ParamsE --------------------------
	.section	.text._ZN7cutlass13device_kernelIN5flash11enable_sm90INS1_16FlashAttnBwdSm90INS1_25CollectiveMainloopBwdSm90ILi2ELi1ELi1EN4cute5tupleIJNS5_1CILi1EEES8_S8_EEENS6_IJNS7_ILi64EEENS7_ILi96EEENS7_ILi192EEEEEENS_6half_tEfNS_4arch4Sm90ELb0ELb0ELb0ELb1ELb0ELb0ELb1ELb0ELi3ELi1ELi1ELi1ELb0EEENS1_24CollectiveEpilogueBwdGQAISD_fSG_Li384ELb1ELb0EEENS1_19SingleTileSchedulerILb1ELb0ELb0ELi96EEEEEEEEEvNT_6ParamsE,"ax",@progbits
	.align	128
.text._ZN7cutlass13device_kernelIN5flash11enable_sm90INS1_16FlashAttnBwdSm90INS1_25CollectiveMainloopBwdSm90ILi2ELi1ELi1EN4cute5tupleIJNS5_1CILi1EEES8_S8_EEENS6_IJNS7_ILi64EEENS7_ILi96EEENS7_ILi192EEEEEENS_6half_tEfNS_4arch4Sm90ELb0ELb0ELb0ELb1ELb0ELb0ELb1ELb0ELi3ELi1ELi1ELi1ELb0EEENS1_24CollectiveEpilogueBwdGQAISD_fSG_Li384ELb1ELb0EEENS1_19SingleTileSchedulerILb1ELb0ELb0ELi96EEEEEEEEEvNT_6ParamsE:
        .type           _ZN7cutlass13device_kernelIN5flash11enable_sm90INS1_16FlashAttnBwdSm90INS1_25CollectiveMainloopBwdSm90ILi2ELi1ELi1EN4cute5tupleIJNS5_1CILi1EEES8_S8_EEENS6_IJNS7_ILi64EEENS7_ILi96EEENS7_ILi192EEEEEENS_6half_tEfNS_4arch4Sm90ELb0ELb0ELb0ELb1ELb0ELb0ELb1ELb0ELi3ELi1ELi1ELi1ELb0EEENS1_24CollectiveEpilogueBwdGQAISD_fSG_Li384ELb1ELb0EEENS1_19SingleTileSchedulerILb1ELb0ELb0ELi96EEEEEEEEEvNT_6ParamsE,@function
        .size           _ZN7cutlass13device_kernelIN5flash11enable_sm90INS1_16FlashAttnBwdSm90INS1_25CollectiveMainloopBwdSm90ILi2ELi1ELi1EN4cute5tupleIJNS5_1CILi1EEES8_S8_EEENS6_IJNS7_ILi64EEENS7_ILi96EEENS7_ILi192EEEEEENS_6half_tEfNS_4arch4Sm90ELb0ELb0ELb0ELb1ELb0ELb0ELb1ELb0ELi3ELi1ELi1ELi1ELb0EEENS1_24CollectiveEpilogueBwdGQAISD_fSG_Li384ELb1ELb0EEENS1_19SingleTileSchedulerILb1ELb0ELb0ELi96EEEEEEEEEvNT_6ParamsE,(.L_x_7679 - _ZN7cutlass13device_kernelIN5flash11enable_sm90INS1_16FlashAttnBwdSm90INS1_25CollectiveMainloopBwdSm90ILi2ELi1ELi1EN4cute5tupleIJNS5_1CILi1EEES8_S8_EEENS6_IJNS7_ILi64EEENS7_ILi96EEENS7_ILi192EEEEEENS_6half_tEfNS_4arch4Sm90ELb0ELb0ELb0ELb1ELb0ELb0ELb1ELb0ELi3ELi1ELi1ELi1ELb0EEENS1_24CollectiveEpilogueBwdGQAISD_fSG_Li384ELb1ELb0EEENS1_19SingleTileSchedulerILb1ELb0ELb0ELi96EEEEEEEEEvNT_6ParamsE)
        .other          _ZN7cutlass13device_kernelIN5flash11enable_sm90INS1_16FlashAttnBwdSm90INS1_25CollectiveMainloopBwdSm90ILi2ELi1ELi1EN4cute5tupleIJNS5_1CILi1EEES8_S8_EEENS6_IJNS7_ILi64EEENS7_ILi96EEENS7_ILi192EEEEEENS_6half_tEfNS_4arch4Sm90ELb0ELb0ELb0ELb1ELb0ELb0ELb1ELb0ELi3ELi1ELi1ELi1ELb0EEENS1_24CollectiveEpilogueBwdGQAISD_fSG_Li384ELb1ELb0EEENS1_19SingleTileSchedulerILb1ELb0ELb0ELi96EEEEEEEEEvNT_6ParamsE,@"STO_CUDA_ENTRY STV_DEFAULT"
_ZN7cutlass13device_kernelIN5flash11enable_sm90INS1_16FlashAttnBwdSm90INS1_25CollectiveMainloopBwdSm90ILi2ELi1ELi1EN4cute5tupleIJNS5_1CILi1EEES8_S8_EEENS6_IJNS7_ILi64EEENS7_ILi96EEENS7_ILi192EEEEEENS_6half_tEfNS_4arch4Sm90ELb0ELb0ELb0ELb1ELb0ELb0ELb1ELb0ELi3ELi1ELi1ELi1ELb0EEENS1_24CollectiveEpilogueBwdGQAISD_fSG_Li384ELb1ELb0EEENS1_19SingleTileSchedulerILb1ELb0ELb0ELi96EEEEEEEEEvNT_6ParamsE:
        /* <DEDUP_REMOVED lines=22> */
.L_x_4658:
[----:B------:R-:W-:Y:S05]  /*0160*/  BSYNC B0 ;  /* 0x0000000000007941 */ /* 0x000fea0003800000 */
.L_x_4657:
        /* <DEDUP_REMOVED lines=34> */
.L_x_4659:
        /* <DEDUP_REMOVED lines=20> */
.L_x_4660:
        /* <DEDUP_REMOVED lines=8> */
.L_x_4663:
        /* <DEDUP_REMOVED lines=21> */
.L_x_4664:
        /* <DEDUP_REMOVED lines=10> */
.L_x_4666:
[----:B------:R-:W2:Y:S02]  /*0740*/  LDC R0, c[0x0][0x8c4] ;  /* 0x00023100ff007b82 */ /* 0x000ea40000000800 */
.L_x_4665:
        /* <DEDUP_REMOVED lines=14> */
.L_x_4668:
        /* <DEDUP_REMOVED lines=10> */
.L_x_4669:
        /* <DEDUP_REMOVED lines=8> */
.L_x_4670:
        /* <DEDUP_REMOVED lines=9> */
.L_x_4671:
        /* <DEDUP_REMOVED lines=75> */
.L_x_4674:
        /* <DEDUP_REMOVED lines=15> */
.L_x_4673:
        /* <DEDUP_REMOVED lines=20> */
.L_x_4676:
        /* <DEDUP_REMOVED lines=15> */
.L_x_4675:
        /* <DEDUP_REMOVED lines=8> */
.L_x_4764:
        /* <DEDUP_REMOVED lines=26> */
.L_x_4678:
        /* <DEDUP_REMOVED lines=98> */
.L_x_4690:
[----:B------:R-:W-:-:S13]  /*19f0*/  ISETP.NE.AND P0, PT, R13, 0x3, PT ;  /* 0x000000030d00780c */ /* 0x000fda0003f05270 */
[----:B-1----:R-:W-:Y:S05]  /*1a00*/  @!P0 BRA `(.L_x_4680) ;  /* 0x0000000000048947 */ /* 0x002fea0003800000 */
[----:B------:R-:W-:Y:S01]  /*1a10*/  BPT.TRAP 0x1 ;  /* 0x000000040000795c */ /* 0x000fe20000300000 */
.L_x_4680:
[----:B------:R-:W-:Y:S02]  /*1a20*/  LEA R4, R3, UR36, 0x3 ;  /* 0x0000002403047c11 */ /* 0x000fe4000f8e18ff */
[----:B------:R-:W-:-:S04]  /*1a30*/  SHF.L.U32 R9, R7, 0x1f, RZ ;  /* 0x0000001f07097819 */ /* 0x000fc800000006ff */
[----:B------:R1:W2:Y:S01]  /*1a40*/  SYNCS.PHASECHK.TRANS64.TRYWAIT P1, [R4+URZ+0x36410], R9 ;  /* 0x03641009040075a7 */ /* 0x0002a2000802017f */
[----:B------:R-:W-:Y:S05]  /*1a50*/  @!P0 BRA `(.L_x_4681) ;  /* 0x0000000000048947 */ /* 0x000fea0003800000 */
[----:B------:R-:W-:Y:S01]  /*1a60*/  BPT.TRAP 0x1 ;  /* 0x000000040000795c */ /* 0x000fe20000300000 */
.L_x_4681:
[----:B--2---:R-:W-:Y:S05]  /*1a70*/  @P1 BRA `(.L_x_4682) ;  /* 0x0000000000081947 */ /* 0x004fea0003800000 */
[----:B------:R-:W2:Y:S02]  /*1a80*/  SYNCS.PHASECHK.TRANS64.TRYWAIT P1, [R4+URZ+0x36410], R9 ;  /* 0x03641009040075a7 */ /* 0x000ea4000802017f */
[----:B--2---:R-:W-:Y:S05]  /*1a90*/  @!P1 BRA `(.L_x_4683) ;  /* 0x0000006400489947 */ /* 0x004fea0003800000 */
.L_x_4682:
        /* <DEDUP_REMOVED lines=103> */
.L_x_4684:
[----:B-12---:R-:W-:-:S04]  /*2110*/  SHF.L.U32 R9, R6, 0x1f, RZ ;  /* 0x0000001f06097819 */ /* 0x006fc800000006ff */
[----:B------:R1:W2:Y:S01]  /*2120*/  SYNCS.PHASECHK.TRANS64.TRYWAIT P1, [UR36+0x36430], R9 ;  /* 0x03643009ff0075a7 */ /* 0x0002a20008020164 */
[----:B------:R-:W-:Y:S05]  /*2130*/  @!P0 BRA `(.L_x_4685) ;  /* 0x0000000000048947 */ /* 0x000fea0003800000 */
[----:B------:R-:W-:Y:S01]  /*2140*/  BPT.TRAP 0x1 ;  /* 0x000000040000795c */ /* 0x000fe20000300000 */
.L_x_4685:
[----:B--2---:R-:W-:Y:S05]  /*2150*/  @P1 BRA `(.L_x_4686) ;  /* 0x0000000000081947 */ /* 0x004fea0003800000 */
[----:B------:R-:W2:Y:S02]  /*2160*/  SYNCS.PHASECHK.TRANS64.TRYWAIT P1, [UR36+0x36430], R9 ;  /* 0x03643009ff0075a7 */ /* 0x000ea40008020164 */
[----:B--2---:R-:W-:Y:S05]  /*2170*/  @!P1 BRA `(.L_x_4687) ;  /* 0x0000005c00a49947 */ /* 0x004fea0003800000 */
.L_x_4686:
        /* <DEDUP_REMOVED lines=303> */
.L_x_4688:
        /* <DEDUP_REMOVED lines=60> */
.L_x_4689:
        /* <DEDUP_REMOVED lines=62> */
.L_x_4672:
[----:B------:R-:W-:Y:S05]  /*3c10*/  @P0 BRA `(.L_x_4667) ;  /* 0x0000004000b00947 */ /* 0x000fea0003800000 */
[----:B-12---:R-:W1:Y:S01]  /*3c20*/  LDC.64 R2, c[0x0][0x878] ;  /* 0x00021e00ff027b82 */ /* 0x006e620000000a00 */
[----:B------:R-:W2:Y:S01]  /*3c30*/  S2R R0, SR_TID.X ;  /* 0x0000000000007919 */ /* 0x000ea20000002100 */
[----:B------:R-:W3:Y:S06]  /*3c40*/  S2R R6, SR_CTAID.Y ;  /* 0x0000000000067919 */ /* 0x000eec0000002600 */
[----:B------:R-:W4:Y:S01]  /*3c50*/  S2UR UR5, SR_CgaCtaId ;  /* 0x00000000000579c3 */ /* 0x000f220000008800 */
[----:B------:R-:W5:Y:S01]  /*3c60*/  S2R R10, SR_CTAID.X ;  /* 0x00000000000a7919 */ /* 0x000f620000002500 */
[----:B------:R-:W-:-:S06]  /*3c70*/  UMOV UR4, 0x400 ;  /* 0x0000040000047882 */ /* 0x000fcc0000000000 */
[----:B------:R-:W5:Y:S01]  /*3c80*/  LDC.64 R12, c[0x0][0x818] ;  /* 0x00020600ff0c7b82 */ /* 0x000f620000000a00 */
[----:B-1----:R-:W-:-:S07]  /*3c90*/  ISETP.NE.U32.AND P0, PT, R2, RZ, PT ;  /* 0x000000ff0200720c */ /* 0x002fce0003f05070 */
[----:B------:R-:W1:Y:S01]  /*3ca0*/  LDC.64 R16, c[0x0][0x840] ;  /* 0x00021000ff107b82 */ /* 0x000e620000000a00 */
[----:B------:R-:W-:-:S07]  /*3cb0*/  ISETP.NE.AND.EX P0, PT, R3, RZ, PT, P0 ;  /* 0x000000ff0300720c */ /* 0x000fce0003f05300 */
[----:B------:R-:W4:Y:S08]  /*3cc0*/  LDC R2, c[0x0][0x850] ;  /* 0x00021400ff027b82 */ /* 0x000f300000000800 */
[----:B------:R-:W2:Y:S08]  /*3cd0*/  @P0 LDC.64 R4, c[0x0][0x878] ;  /* 0x00021e00ff040b82 */ /* 0x000eb00000000a00 */
[----:B------:R-:W1:Y:S08]  /*3ce0*/  LDC.64 R14, c[0x0][0x820] ;  /* 0x00020800ff0e7b82 */ /* 0x000e700000000a00 */
[----:B------:R-:W1:Y:S01]  /*3cf0*/  LDC.64 R20, c[0x0][0x848] ;  /* 0x00021200ff147b82 */ /* 0x000e620000000a00 */
[----:B--2---:R-:W-:-:S07]  /*3d00*/  @P0 IMAD.WIDE R4, R18, 0x4, R4 ;  /* 0x0000000412040825 */ /* 0x004fce00078e0204 */
[----:B------:R-:W2:Y:S01]  /*3d10*/  LDC.64 R22, c[0x0][0x800] ;  /* 0x00020000ff167b82 */ /* 0x000ea20000000a00 */
[----:B------:R3:W2:Y:S07]  /*3d20*/  @P0 LDG.E R5, desc[UR38][R4.64] ;  /* 0x0000002604050981 */ /* 0x0006ae000c1e1900 */
        /* <DEDUP_REMOVED lines=9> */
[----:B---3--:R-:W-:-:S03]  /*3dc0*/  SHF.R.S32.HI R4, RZ, 0x7, R7 ;  /* 0x00000007ff047819 */ /* 0x008fc60000011407 */
[----:B------:R-:W-:Y:S02]  /*3dd0*/  IMAD.IADD R3, R2, 0x1, -R3 ;  /* 0x0000000102037824 */ /* 0x000fe400078e0a03 */
[----:B------:R-:W3:Y:S02]  /*3de0*/  @P1 LDC R11, c[0x0][0x858] ;  /* 0x00021600ff0b1b82 */ /* 0x000ee40000000800 */
[----:B------:R-:W-:Y:S02]  /*3df0*/  IMAD R7, R4, 0x600, R3 ;  /* 0x0000060004077824 */ /* 0x000fe400078e0203 */
[----:B------:R-:W-:Y:S02]  /*3e00*/  IMAD.MOV.U32 R3, RZ, RZ, R6 ;  /* 0x000000ffff037224 */ /* 0x000fe400078e0006 */
[----:B------:R-:W-:-:S05]  /*3e10*/  IMAD.SHL.U32 R7, R7, 0x4, RZ ;  /* 0x0000000407077824 */ /* 0x000fca00078e00ff */
[----:B------:R-:W-:Y:S01]  /*3e20*/  LEA R8, R7, UR4, 0x2 ;  /* 0x0000000407087c11 */ /* 0x000fe2000f8e10ff */
[----:B-----5:R-:W-:Y:S02]  /*3e30*/  IMAD R7, R10, 0x4800, RZ ;  /* 0x000048000a077824 */ /* 0x020fe400078e02ff */
[----:B----4-:R-:W-:Y:S02]  /*3e40*/  @P1 IMAD.HI.U32 R4, R6, R9, RZ ;  /* 0x0000000906041227 */ /* 0x010fe400078e00ff */
[----:B------:R4:W-:Y:S04]  /*3e50*/  STS.128 [R8], R24 ;  /* 0x0000001808007388 */ /* 0x0009e80000000c00 */
[----:B------:R2:W-:Y:S01]  /*3e60*/  STS.128 [R8+0x800], R28 ;  /* 0x0008001c08007388 */ /* 0x0005e20000000c00 */
[----:B---3--:R-:W-:-:S03]  /*3e70*/  @P1 SHF.R.U32.HI R3, RZ, R11, R4 ;  /* 0x0000000bff031219 */ /* 0x008fc60000011604 */
[----:B------:R3:W-:Y:S01]  /*3e80*/  STS.128 [R8+0x1000], R32 ;  /* 0x0010002008007388 */ /* 0x0007e20000000c00 */
[----:B------:R-:W-:-:S03]  /*3e90*/  SHF.R.S32.HI R9, RZ, 0x1f, R3 ;  /* 0x0000001fff097819 */ /* 0x000fc60000011403 */
[----:B------:R3:W-:Y:S04]  /*3ea0*/  STS.128 [R8+0x1800], R36 ;  /* 0x0018002408007388 */ /* 0x0007e80000000c00 */
[----:B------:R3:W-:Y:S01]  /*3eb0*/  STS.128 [R8+0x2000], R40 ;  /* 0x0020002808007388 */ /* 0x0007e20000000c00 */
[----:B-1----:R-:W-:Y:S01]  /*3ec0*/  IMAD R10, R9, R16, RZ ;  /* 0x00000010090a7224 */ /* 0x002fe200078e02ff */
[----:B----4-:R-:W1:Y:S02]  /*3ed0*/  LDC.64 R24, c[0x0][0x828] ;  /* 0x00020a00ff187b82 */ /* 0x010e640000000a00 */
        /* <DEDUP_REMOVED lines=12> */
[----:B----4-:R-:W4:Y:S01]  /*3fa0*/  FENCE.VIEW.ASYNC.S ;  /* 0x00000000000073c6 */ /* 0x010f220000000000 */
[----:B--2---:R-:W-:-:S04]  /*3fb0*/  @P0 IMAD R5, R18, 0x60, R5 ;  /* 0x0000006012050824 */ /* 0x004fc800078e0205 */
[----:B------:R-:W-:-:S05]  /*3fc0*/  @P0 IMAD.HI R5, R5, 0x2aaaaaab, RZ ;  /* 0x2aaaaaab05050827 */ /* 0x000fca00078e02ff */
[----:B------:R-:W-:-:S04]  /*3fd0*/  @P0 SHF.R.U32.HI R6, RZ, 0x1f, R5 ;  /* 0x0000001fff060819 */ /* 0x000fc80000011605 */
[----:B------:R-:W-:-:S05]  /*3fe0*/  @P0 LEA.HI.SX32 R6, R5, R6, 0x1c ;  /* 0x0000000605060211 */ /* 0x000fca00078fe2ff */
[----:B------:R-:W-:-:S05]  /*3ff0*/  @P0 IMAD R4, R6, 0x4800, RZ ;  /* 0x0000480006040824 */ /* 0x000fca00078e02ff */
[----:B------:R-:W-:Y:S02]  /*4000*/  @P0 SHF.R.S32.HI R5, RZ, 0x1f, R4 ;  /* 0x0000001fff050819 */ /* 0x000fe40000011404 */
[----:B------:R-:W-:Y:S01]  /*4010*/  @!P0 CS2R R4, SRZ ;  /* 0x0000000000048805 */ /* 0x000fe2000001ff00 */
[----:B----4-:R-:W-:Y:S05]  /*4020*/  BAR.SYNC.DEFER_BLOCKING 0x1, 0x180 ;  /* 0x0046000000007b1d */ /* 0x010fea0000010000 */
        /* <DEDUP_REMOVED lines=19> */
[----:B-1----:R-:W-:Y:S01]  /*4160*/  LEA R24, P2, R6, R24, 0x2 ;  /* 0x0000001806187211 */ /* 0x002fe200078410ff */
[----:B------:R-:W-:Y:S02]  /*4170*/  IMAD R9, R9, R21, R12 ;  /* 0x0000001509097224 */ /* 0x000fe400078e020c */
[----:B------:R-:W-:Y:S02]  /*4180*/  IMAD.IADD R3, R5, 0x1, R3 ;  /* 0x0000000105037824 */ /* 0x000fe400078e0203 */
[----:B------:R-:W-:-:S03]  /*4190*/  IMAD.IADD R2, R7, 0x1, R9 ;  /* 0x0000000107027824 */ /* 0x000fc600078e0209 */
[----:B------:R-:W-:Y:S02]  /*41a0*/  LEA.HI.X R3, R4, R23, R3, 0x2, P1 ;  /* 0x0000001704037211 */ /* 0x000fe400008f1403 */
[----:B------:R-:W-:Y:S01]  /*41b0*/  LEA.HI.X R2, R6, R25, R2, 0x2, P2 ;  /* 0x0000001906027211 */ /* 0x000fe200010f1402 */
[----:B---3--:R-:W-:Y:S06]  /*41c0*/  @P0 BRA `(.L_x_4692) ;  /* 0x0000000000340947 */ /* 0x008fec0003800000 */
[----:B------:R-:W-:Y:S01]  /*41d0*/  R2UR UR6, R24 ;  /* 0x00000000180672ca */ /* 0x000fe200000e0000 */
[----:B------:R-:W-:Y:S01]  /*41e0*/  UMOV UR5, 0x1200 ;  /* 0x0000120000057882 */ /* 0x000fe20000000000 */
[----:B------:R-:W-:Y:S01]  /*41f0*/  R2UR UR7, R2 ;  /* 0x00000000020772ca */ /* 0x000fe200000e0000 */
[----:B------:R-:W-:Y:S01]  /*4200*/  UMOV UR8, 0x0 ;  /* 0x0000000000087882 */ /* 0x000fe20000000000 */
[----:B------:R-:W-:Y:S01]  /*4210*/  PLOP3.LUT P0, PT, PT, PT, PT, 0x80, 0x0 ;  /* 0x000000000000781c */ /* 0x000fe20003f0f070 */
[----:B------:R-:W-:-:S12]  /*4220*/  UMOV UR9, 0x14f00000 ;  /* 0x14f0000000097882 */ /* 0x000fd80000000000 */
.L_x_4693:
[----:B------:R-:W-:Y:S01]  /*4230*/  @P0 ELECT P1, URZ, PT ;  /* 0x00000000003f082f */ /* 0x000fe20003820000 */
[----:B------:R1:W-:-:S12]  /*4240*/  UBLKRED.G.S.ADD.F32.RN [UR6], [UR4], UR5, desc[UR8] ;  /* 0x00000806040073bb */ /* 0x0003d800080a1405 */
[----:B------:R-:W-:Y:S02]  /*4250*/  @P1 PLOP3.LUT P0, PT, P1, PT, PT, 0x8, 0x0 ;  /* 0x000000000000181c */ /* 0x000fe40000f0e170 */
[----:B------:R-:W-:-:S11]  /*4260*/  PLOP3.LUT P1, PT, PT, PT, PT, 0x8, 0x0 ;  /* 0x000000000000781c */ /* 0x000fd60003f2e170 */
[----:B-1----:R-:W-:Y:S05]  /*4270*/  @P0 BRA.U.ANY `(.L_x_4693) ;  /* 0xfffffffd00ec0947 */ /* 0x002fea000393ffff */
[----:B------:R0:W-:Y:S01]  /*4280*/  UTMACMDFLUSH ;  /* 0x00000000000079b7 */ /* 0x0001e20000000000 */
[----:B------:R-:W-:-:S04]  /*4290*/  DEPBAR.LE SB0, 0x0 ;  /* 0x000080000000791a */ /* 0x000fc80000000000 */
.L_x_4692:
[----:B------:R-:W-:Y:S05]  /*42a0*/  BSYNC B0 ;  /* 0x0000000000007941 */ /* 0x000fea0003800000 */
.L_x_4691:
        /* <DEDUP_REMOVED lines=28> */
.L_x_4694:
        /* <DEDUP_REMOVED lines=8> */
.L_x_4662:
        /* <DEDUP_REMOVED lines=20> */
.L_x_4696:
        /* <DEDUP_REMOVED lines=13> */
.L_x_4698:
[----:B------:R-:W-:-:S05]  /*4700*/  ULDC UR5, c[0x0][0x8c4] ;  /* 0x0002310000057ab9 */ /* 0x000fca0000000800 */
.L_x_4697:
        /* <DEDUP_REMOVED lines=40> */
.L_x_4699:
        /* <DEDUP_REMOVED lines=53> */
.L_x_4721:
        /* <DEDUP_REMOVED lines=23> */
.L_x_4702:
[----:B------:R-:W-:Y:S05]  /*4e50*/  BSYNC B0 ;  /* 0x0000000000007941 */ /* 0x000fea0003800000 */
.L_x_4701:
        /* <DEDUP_REMOVED lines=12> */
.L_x_4704:
[----:B------:R-:W-:Y:S05]  /*4f20*/  BSYNC B0 ;  /* 0x0000000000007941 */ /* 0x000fea0003800000 */
.L_x_4703:
        /* <DEDUP_REMOVED lines=13> */
.L_x_4706:
[----:B------:R-:W-:Y:S05]  /*5000*/  BSYNC B0 ;  /* 0x0000000000007941 */ /* 0x000fea0003800000 */
.L_x_4705:
[----:B------:R-:W-:Y:S06]  /*5010*/  BAR.ARV 0xa, 0xa0 ;  /* 0x0282800000007b1d */ /* 0x000fec0000002000 */
[----:B------:R-:W-:Y:S04]  /*5020*/  BSSY B0, `(.L_x_4707) ;  /* 0x0000003000007945 */ /* 0x000fe80003800000 */
[----:B------:R-:W-:Y:S05]  /*5030*/  @!P0 BRA `(.L_x_4708) ;  /* 0x0000000000048947 */ /* 0x000fea0003800000 */
[----:B------:R-:W-:-:S04]  /*5040*/  DEPBAR.LE SB0, 0x1 ;  /* 0x000080400000791a */ /* 0x000fc80000000000 */
.L_x_4708:
[----:B------:R-:W-:Y:S05]  /*5050*/  BSYNC B0 ;  /* 0x0000000000007941 */ /* 0x000fea0003800000 */
.L_x_4707:
[----:B------:R-:W-:Y:S06]  /*5060*/  BAR.ARV 0xb, 0xa0 ;  /* 0x02c2800000007b1d */ /* 0x000fec0000002000 */
[----:B------:R-:W-:Y:S04]  /*5070*/  BSSY B0, `(.L_x_4709) ;  /* 0x0000003000007945 */ /* 0x000fe80003800000 */
[----:B------:R-:W-:Y:S05]  /*5080*/  @!P0 BRA `(.L_x_4710) ;  /* 0x0000000000048947 */ /* 0x000fea0003800000 */
[----:B------:R-:W-:-:S04]  /*5090*/  DEPBAR.LE SB0, 0x0 ;  /* 0x000080000000791a */ /* 0x000fc80000000000 */
.L_x_4710:
[----:B------:R-:W-:Y:S05]  /*50a0*/  BSYNC B0 ;  /* 0x0000000000007941 */ /* 0x000fea0003800000 */
.L_x_4709:
        /* <DEDUP_REMOVED lines=13> */
.L_x_4712:
[----:B------:R-:W-:Y:S05]  /*5180*/  BSYNC B0 ;  /* 0x0000000000007941 */ /* 0x000fea0003800000 */
.L_x_4711:
        /* <DEDUP_REMOVED lines=12> */
.L_x_4714:
[----:B------:R-:W-:Y:S05]  /*5250*/  BSYNC B0 ;  /* 0x0000000000007941 */ /* 0x000fea0003800000 */
.L_x_4713:
        /* <DEDUP_REMOVED lines=13> */
.L_x_4716:
[----:B------:R-:W-:Y:S05]  /*5330*/  BSYNC B0 ;  /* 0x0000000000007941 */ /* 0x000fea0003800000 */
.L_x_4715:
[----:B------:R-:W-:Y:S06]  /*5340*/  BAR.ARV 0xa, 0xa0 ;  /* 0x0282800000007b1d */ /* 0x000fec0000002000 */
[----:B------:R-:W-:Y:S04]  /*5350*/  BSSY B0, `(.L_x_4717) ;  /* 0x0000003000007945 */ /* 0x000fe80003800000 */
[----:B------:R-:W-:Y:S05]  /*5360*/  @!P0 BRA `(.L_x_4718) ;  /* 0x0000000000048947 */ /* 0x000fea0003800000 */
[----:B------:R-:W-:-:S04]  /*5370*/  DEPBAR.LE SB0, 0x1 ;  /* 0x000080400000791a */ /* 0x000fc80000000000 */
.L_x_4718:
[----:B------:R-:W-:Y:S05]  /*5380*/  BSYNC B0 ;  /* 0x0000000000007941 */ /* 0x000fea0003800000 */
.L_x_4717:
[----:B------:R-:W-:Y:S01]  /*5390*/  VIADD R0, R0, 0xfffffffe ;  /* 0xfffffffe00007836 */ /* 0x000fe20000000000 */
[----:B------:R-:W-:Y:S06]  /*53a0*/  BAR.ARV 0xb, 0xa0 ;  /* 0x02c2800000007b1d */ /* 0x000fec0000002000 */
[----:B------:R-:W-:Y:S01]  /*53b0*/  BSSY B0, `(.L_x_4719) ;  /* 0x0000004000007945 */ /* 0x000fe20003800000 */
[----:B------:R-:W-:-:S03]  /*53c0*/  ISETP.NE.AND P1, PT, R0, RZ, PT ;  /* 0x000000ff0000720c */ /* 0x000fc60003f25270 */
[----:B------:R-:W-:Y:S10]  /*53d0*/  @!P0 BRA `(.L_x_4720) ;  /* 0x0000000000048947 */ /* 0x000ff40003800000 */
[----:B------:R-:W-:-:S04]  /*53e0*/  DEPBAR.LE SB0, 0x0 ;  /* 0x000080000000791a */ /* 0x000fc80000000000 */
.L_x_4720:
[----:B------:R-:W-:Y:S05]  /*53f0*/  BSYNC B0 ;  /* 0x0000000000007941 */ /* 0x000fea0003800000 */
.L_x_4719:
[----:B------:R-:W-:Y:S06]  /*5400*/  BAR.ARV 0xc, 0xa0 ;  /* 0x0302800000007b1d */ /* 0x000fec0000002000 */
[----:B------:R-:W-:Y:S02]  /*5410*/  UIADD3 UR5, UR5, 0x2, URZ ;  /* 0x0000000205057890 */ /* 0x000fe4000fffe03f */
[----:B------:R-:W-:Y:S01]  /*5420*/  UIADD3 UR4, UR4, 0x1, URZ ;  /* 0x0000000104047890 */ /* 0x000fe2000fffe03f */
[----:B------:R-:W-:Y:S11]  /*5430*/  @P1 BRA `(.L_x_4721) ;  /* 0xfffffff800281947 */ /* 0x000ff6000383ffff */
[----:B------:R-:W-:-:S12]  /*5440*/  UIADD3 UR6, UR20, 0x6000, URZ ;  /* 0x0000600014067890 */ /* 0x000fd8000fffe03f */
.L_x_4700:
        /* <DEDUP_REMOVED lines=19> */
.L_x_4723:
[----:B------:R-:W-:Y:S05]  /*5580*/  BSYNC B0 ;  /* 0x0000000000007941 */ /* 0x000fea0003800000 */
.L_x_4722:
        /* <DEDUP_REMOVED lines=18> */
.L_x_4725:
[----:B------:R-:W-:Y:S05]  /*56b0*/  BSYNC B0 ;  /* 0x0000000000007941 */ /* 0x000fea0003800000 */
.L_x_4724:
        /* <DEDUP_REMOVED lines=19> */
.L_x_4727:
[----:B------:R-:W-:Y:S05]  /*57f0*/  BSYNC B0 ;  /* 0x0000000000007941 */ /* 0x000fea0003800000 */
.L_x_4726:
[----:B------:R-:W-:Y:S06]  /*5800*/  BAR.ARV 0xa, 0xa0 ;  /* 0x0282800000007b1d */ /* 0x000fec0000002000 */
[----:B------:R-:W-:Y:S04]  /*5810*/  BSSY B0, `(.L_x_4728) ;  /* 0x0000003000007945 */ /* 0x000fe80003800000 */
[----:B------:R-:W-:Y:S05]  /*5820*/  @!P0 BRA `(.L_x_4729) ;  /* 0x0000000000048947 */ /* 0x000fea0003800000 */
[----:B------:R-:W-:-:S04]  /*5830*/  DEPBAR.LE SB0, 0x1 ;  /* 0x000080400000791a */ /* 0x000fc80000000000 */
.L_x_4729:
[----:B------:R-:W-:Y:S05]  /*5840*/  BSYNC B0 ;  /* 0x0000000000007941 */ /* 0x000fea0003800000 */
.L_x_4728:
[----:B------:R-:W-:Y:S06]  /*5850*/  BAR.ARV 0xb, 0xa0 ;  /* 0x02c2800000007b1d */ /* 0x000fec0000002000 */
[----:B------:R-:W-:Y:S04]  /*5860*/  BSSY B0, `(.L_x_4730) ;  /* 0x0000003000007945 */ /* 0x000fe80003800000 */
[----:B------:R-:W-:Y:S05]  /*5870*/  @!P0 BRA `(.L_x_4731) ;  /* 0x0000000000048947 */ /* 0x000fea0003800000 */
[----:B------:R-:W-:-:S04]  /*5880*/  DEPBAR.LE SB0, 0x0 ;  /* 0x000080000000791a */ /* 0x000fc80000000000 */
.L_x_4731:
[----:B------:R-:W-:Y:S05]  /*5890*/  BSYNC B0 ;  /* 0x0000000000007941 */ /* 0x000fea0003800000 */
.L_x_4730:
[----:B------:R-:W-:Y:S06]  /*58a0*/  BAR.ARV 0xc, 0xa0 ;  /* 0x0302800000007b1d */ /* 0x000fec0000002000 */
[----:B------:R-:W-:Y:S05]  /*58b0*/  BRA `(.L_x_4667) ;  /* 0x0000002400887947 */ /* 0x000fea0003800000 */
.L_x_4695:
        /* <DEDUP_REMOVED lines=10> */
.L_x_4732:
        /* <DEDUP_REMOVED lines=10> */
.L_x_4734:
[----:B------:R-:W3:Y:S02]  /*5a00*/  LDC R0, c[0x0][0x8c4] ;  /* 0x00023100ff007b82 */ /* 0x000ee40000000800 */
.L_x_4733:
        /* <DEDUP_REMOVED lines=42> */
.L_x_4736:
        /* <DEDUP_REMOVED lines=70> */
.L_x_4765:
        /* <DEDUP_REMOVED lines=9> */
.L_x_4739:
        /* <DEDUP_REMOVED lines=98> */
.L_x_4750:
[----:B-1----:R-:W-:-:S05]  /*67c0*/  IMAD.MOV.U32 R11, RZ, RZ, 0x1 ;  /* 0x00000001ff0b7424 */ /* 0x002fca00078e00ff */
[----:B------:R-:W-:-:S04]  /*67d0*/  SHF.L.U32 R11, R11, 0x1f, RZ ;  /* 0x0000001f0b0b7819 */ /* 0x000fc800000006ff */
[----:B------:R-:W1:Y:S02]  /*67e0*/  SYNCS.PHASECHK.TRANS64.TRYWAIT P1, [R12+URZ+0x36438], R11 ;  /* 0x0364380b0c0075a7 */ /* 0x000e64000802017f */
[----:B-1234-:R-:W-:Y:S05]  /*67f0*/  @!P1 BRA `(.L_x_4742) ;  /* 0x00000018002c9947 */ /* 0x01efea0003800000 */
.L_x_4766:
[----:B------:R-:W-:Y:S05]  /*6800*/  @P0 BRA `(.L_x_4743) ;  /* 0x0000000000140947 */ /* 0x000fea0003800000 */
[----:B------:R-:W-:Y:S01]  /*6810*/  ISETP.NE.AND P1, PT, R8, RZ, PT ;  /* 0x000000ff0800720c */ /* 0x000fe20003f25270 */
[----:B------:R-:W-:-:S04]  /*6820*/  IMAD.MOV.U32 R3, RZ, RZ, 0x6100 ;  /* 0x00006100ff037424 */ /* 0x000fc800078e00ff */
[----:B------:R2:W-:Y:S08]  /*6830*/  SYNCS.ARRIVE.TRANS64 RZ, [R12+URZ+0x36430], R3 ;  /* 0x036430030cff79a7 */ /* 0x0005f0000800003f */
[----:B------:R-:W-:Y:S05]  /*6840*/  @!P1 BRA `(.L_x_4743) ;  /* 0x0000000000049947 */ /* 0x000fea0003800000 */
[----:B------:R-:W-:Y:S01]  /*6850*/  BPT.TRAP 0x1 ;  /* 0x000000040000795c */ /* 0x000fe20000300000 */
.L_x_4743:
        /* <DEDUP_REMOVED lines=49> */
.L_x_4767:
[----:B------:R-:W-:Y:S05]  /*6b70*/  @P0 BRA `(.L_x_4745) ;  /* 0x0000000000140947 */ /* 0x000fea0003800000 */
[----:B------:R-:W-:Y:S01]  /*6b80*/  ISETP.NE.AND P1, PT, R8, RZ, PT ;  /* 0x000000ff0800720c */ /* 0x000fe20003f25270 */
[----:B--2---:R-:W-:-:S04]  /*6b90*/  IMAD.MOV.U32 R27, RZ, RZ, 0x6100 ;  /* 0x00006100ff1b7424 */ /* 0x004fc800078e00ff */
[----:B------:R3:W-:Y:S08]  /*6ba0*/  SYNCS.ARRIVE.TRANS64 RZ, [R12+URZ+0x36418], R27 ;  /* 0x0364181b0cff79a7 */ /* 0x0007f0000800003f */
[----:B------:R-:W-:Y:S05]  /*6bb0*/  @!P1 BRA `(.L_x_4745) ;  /* 0x0000000000049947 */ /* 0x000fea0003800000 */
[----:B------:R-:W-:Y:S01]  /*6bc0*/  BPT.TRAP 0x1 ;  /* 0x000000040000795c */ /* 0x000fe20000300000 */
.L_x_4745:
        /* <DEDUP_REMOVED lines=37> */
.L_x_4768:
[----:B--2---:R-:W-:Y:S01]  /*6e20*/  SHF.R.S32.HI R28, RZ, 0x1f, R26 ;  /* 0x0000001fff1c7819 */ /* 0x004fe2000001141a */
[----:B------:R-:W-:Y:S06]  /*6e30*/  @P0 BRA `(.L_x_4747) ;  /* 0x0000000000140947 */ /* 0x000fec0003800000 */
[----:B------:R-:W-:Y:S01]  /*6e40*/  ISETP.NE.AND P1, PT, R8, RZ, PT ;  /* 0x000000ff0800720c */ /* 0x000fe20003f25270 */
[----:B------:R-:W-:-:S04]  /*6e50*/  IMAD.MOV.U32 R29, RZ, RZ, 0x6100 ;  /* 0x00006100ff1d7424 */ /* 0x000fc800078e00ff */
[----:B------:R2:W-:Y:S08]  /*6e60*/  SYNCS.ARRIVE.TRANS64 RZ, [R12+URZ+0x36430], R29 ;  /* 0x0364301d0cff79a7 */ /* 0x0005f0000800003f */
[----:B------:R-:W-:Y:S05]  /*6e70*/  @!P1 BRA `(.L_x_4747) ;  /* 0x0000000000049947 */ /* 0x000fea0003800000 */
[----:B------:R-:W-:Y:S01]  /*6e80*/  BPT.TRAP 0x1 ;  /* 0x000000040000795c */ /* 0x000fe20000300000 */
.L_x_4747:
        /* <DEDUP_REMOVED lines=37> */
.L_x_4770:
[----:B------:R-:W-:Y:S05]  /*70e0*/  @P0 BRA `(.L_x_4749) ;  /* 0x0000000000140947 */ /* 0x000fea0003800000 */
[----:B------:R-:W-:Y:S01]  /*70f0*/  ISETP.NE.AND P1, PT, R8, RZ, PT ;  /* 0x000000ff0800720c */ /* 0x000fe20003f25270 */
[----:B---3--:R-:W-:-:S04]  /*7100*/  IMAD.MOV.U32 R5, RZ, RZ, 0x6100 ;  /* 0x00006100ff057424 */ /* 0x008fc800078e00ff */
[----:B------:R4:W-:Y:S08]  /*7110*/  SYNCS.ARRIVE.TRANS64 RZ, [R12+URZ+0x36410], R5 ;  /* 0x036410050cff79a7 */ /* 0x0009f0000800003f */
[----:B------:R-:W-:Y:S05]  /*7120*/  @!P1 BRA `(.L_x_4749) ;  /* 0x0000000000049947 */ /* 0x000fea0003800000 */
[----:B------:R-:W-:Y:S01]  /*7130*/  BPT.TRAP 0x1 ;  /* 0x000000040000795c */ /* 0x000fe20000300000 */
.L_x_4749:
        /* <DEDUP_REMOVED lines=37> */
.L_x_4741:
[----:B------:R-:W-:Y:S01]  /*7390*/  ISETP.NE.AND P1, PT, R16, RZ, PT ;  /* 0x000000ff1000720c */ /* 0x000fe20003f25270 */
[----:B------:R-:W-:-:S12]  /*73a0*/  IMAD.MOV.U32 R4, RZ, RZ, 0x1 ;  /* 0x00000001ff047424 */ /* 0x000fd800078e00ff */
[----:B------:R-:W-:Y:S05]  /*73b0*/  @!P1 BRA `(.L_x_4740) ;  /* 0x00000004006c9947 */ /* 0x000fea0003800000 */
[----:B------:R-:W3:Y:S02]  /*73c0*/  SYNCS.PHASECHK.TRANS64.TRYWAIT P1, [R12+URZ+0x36438], R11 ;  /* 0x0364380b0c0075a7 */ /* 0x000ee4000802017f */
[----:B---3--:R-:W-:Y:S05]  /*73d0*/  @!P1 BRA `(.L_x_4751) ;  /* 0x0000000c00889947 */ /* 0x008fea0003800000 */
.L_x_4771:
[----:B------:R-:W-:Y:S05]  /*73e0*/  @P0 BRA `(.L_x_4752) ;  /* 0x0000000000140947 */ /* 0x000fea0003800000 */
[----:B------:R-:W-:Y:S01]  /*73f0*/  ISETP.NE.AND P1, PT, R8, RZ, PT ;  /* 0x000000ff0800720c */ /* 0x000fe20003f25270 */
[----:B------:R-:W-:-:S04]  /*7400*/  IMAD.MOV.U32 R5, RZ, RZ, 0x6100 ;  /* 0x00006100ff057424 */ /* 0x000fc800078e00ff */
[----:B------:R4:W-:Y:S08]  /*7410*/  SYNCS.ARRIVE.TRANS64 RZ, [R12+URZ+0x36430], R5 ;  /* 0x036430050cff79a7 */ /* 0x0009f0000800003f */
[----:B------:R-:W-:Y:S05]  /*7420*/  @!P1 BRA `(.L_x_4752) ;  /* 0x0000000000049947 */ /* 0x000fea0003800000 */
[----:B------:R-:W-:Y:S01]  /*7430*/  BPT.TRAP 0x1 ;  /* 0x000000040000795c */ /* 0x000fe20000300000 */
.L_x_4752:
        /* <DEDUP_REMOVED lines=42> */
.L_x_4772:
[----:B------:R-:W-:Y:S01]  /*76e0*/  IMAD.MOV.U32 R4, RZ, RZ, RZ ;  /* 0x000000ffff047224 */ /* 0x000fe200078e00ff */
[----:B------:R-:W-:Y:S06]  /*76f0*/  @P0 BRA `(.L_x_4754) ;  /* 0x0000000000140947 */ /* 0x000fec0003800000 */
[----:B------:R-:W-:Y:S01]  /*7700*/  ISETP.NE.AND P1, PT, R8, RZ, PT ;  /* 0x000000ff0800720c */ /* 0x000fe20003f25270 */
[----:B----4-:R-:W-:-:S04]  /*7710*/  IMAD.MOV.U32 R5, RZ, RZ, 0x6100 ;  /* 0x00006100ff057424 */ /* 0x010fc800078e00ff */
[----:B------:R4:W-:Y:S08]  /*7720*/  SYNCS.ARRIVE.TRANS64 RZ, [R12+URZ+0x36418], R5 ;  /* 0x036418050cff79a7 */ /* 0x0009f0000800003f */
[----:B------:R-:W-:Y:S05]  /*7730*/  @!P1 BRA `(.L_x_4754) ;  /* 0x0000000000049947 */ /* 0x000fea0003800000 */
[----:B------:R-:W-:Y:S01]  /*7740*/  BPT.TRAP 0x1 ;  /* 0x000000040000795c */ /* 0x000fe20000300000 */
.L_x_4754:
        /* <DEDUP_REMOVED lines=34> */
.L_x_4740:
[----:B------:R-:W-:-:S04]  /*7970*/  SHF.L.U32 R3, R4, 0x1f, RZ ;  /* 0x0000001f04037819 */ /* 0x000fc800000006ff */
[----:B------:R-:W4:Y:S02]  /*7980*/  SYNCS.PHASECHK.TRANS64.TRYWAIT P1, [R12+URZ+0x36438], R3 ;  /* 0x036438030c0075a7 */ /* 0x000f24000802017f */
[----:B----4-:R-:W-:Y:S05]  /*7990*/  @!P1 BRA `(.L_x_4755) ;  /* 0x0000000800409947 */ /* 0x010fea0003800000 */
.L_x_4773:
[----:B------:R-:W-:Y:S05]  /*79a0*/  @P0 BRA `(.L_x_4756) ;  /* 0x0000000000180947 */ /* 0x000fea0003800000 */
[----:B------:R-:W5:Y:S01]  /*79b0*/  S2R R2, SR_TID.X ;  /* 0x0000000000027919 */ /* 0x000f620000002100 */
[----:B----4-:R-:W-:-:S04]  /*79c0*/  IMAD.MOV.U32 R3, RZ, RZ, 0x6100 ;  /* 0x00006100ff037424 */ /* 0x010fc800078e00ff */
[----:B------:R4:W-:Y:S01]  /*79d0*/  SYNCS.ARRIVE.TRANS64 RZ, [R12+URZ+0x36430], R3 ;  /* 0x036430030cff79a7 */ /* 0x0009e2000800003f */
[----:B-----5:R-:W-:-:S13]  /*79e0*/  LOP3.LUT P0, RZ, R2, 0x1f, RZ, 0xc0, !PT ;  /* 0x0000001f02ff7812 */ /* 0x020fda000780c0ff */
[----:B----4-:R-:W-:Y:S05]  /*79f0*/  @!P0 BRA `(.L_x_4756) ;  /* 0x0000000000048947 */ /* 0x010fea0003800000 */
[----:B------:R-:W-:Y:S01]  /*7a00*/  BPT.TRAP 0x1 ;  /* 0x000000040000795c */ /* 0x000fe20000300000 */
.L_x_4756:
        /* <DEDUP_REMOVED lines=44> */
.L_x_4737:
[----:B------:R-:W-:Y:S05]  /*7cd0*/  BSYNC B0 ;  /* 0x0000000000007941 */ /* 0x000fea0003800000 */
.L_x_4735:
[----:B------:R-:W-:-:S03]  /*7ce0*/  UMOV UR6, 0xffffffff ;  /* 0xffffffff00067882 */ /* 0x000fc60000000000 */
[----:B------:R-:W-:Y:S05]  /*7cf0*/  BRA.DIV UR6, `(.L_x_4757) ;  /* 0x00000006067c7947 */ /* 0x000fea000b800000 */
[----:B------:R-:W-:-:S13]  /*7d00*/  ELECT P0, URZ, PT ;  /* 0x00000000003f782f */ /* 0x000fda0003800000 */
.L_x_4776:
[----:B------:R-:W-:Y:S05]  /*7d10*/  @!P0 BRA `(.L_x_4667) ;  /* 0x0000000000708947 */ /* 0x000fea0003800000 */
[----:B------:R-:W-:-:S04]  /*7d20*/  LOP3.LUT R17, R17, 0x2, RZ, 0xfc, !PT ;  /* 0x0000000211117812 */ /* 0x000fc800078efcff */
[----:B------:R-:W-:-:S13]  /*7d30*/  ISETP.NE.AND P0, PT, R17, 0x3, PT ;  /* 0x000000031100780c */ /* 0x000fda0003f05270 */
[----:B------:R-:W-:Y:S05]  /*7d40*/  @!P0 BRA `(.L_x_4758) ;  /* 0x0000000000048947 */ /* 0x000fea0003800000 */
[----:B--2---:R-:W-:Y:S01]  /*7d50*/  BPT.TRAP 0x1 ;  /* 0x000000040000795c */ /* 0x004fe20000300000 */
.L_x_4758:
        /* <DEDUP_REMOVED lines=15> */
.L_x_4777:
[----:B------:R-:W5:Y:S02]  /*7e50*/  SYNCS.PHASECHK.TRANS64.TRYWAIT P1, [R5+URZ], R0 ;  /* 0x00000000050075a7 */ /* 0x000f64000802017f */
[----:B-----5:R-:W-:Y:S05]  /*7e60*/  @!P1 BRA `(.L_x_4760) ;  /* 0x0000000400589947 */ /* 0x020fea0003800000 */
.L_x_4778:
[----:B------:R-:W-:Y:S05]  /*7e70*/  @!P0 BRA `(.L_x_4761) ;  /* 0x0000000000048947 */ /* 0x000fea0003800000 */
[----:B--2---:R-:W-:Y:S01]  /*7e80*/  BPT.TRAP 0x1 ;  /* 0x000000040000795c */ /* 0x004fe20000300000 */
.L_x_4761:
[----:B------:R-:W-:-:S07]  /*7e90*/  SHF.L.U32 R4, R4, 0x1f, RZ ;  /* 0x0000001f04047819 */ /* 0x000fce00000006ff */
.L_x_4762:
[----:B------:R1:W1:Y:S02]  /*7ea0*/  SYNCS.PHASECHK.TRANS64.TRYWAIT P0, [R9+URZ+0x36438], R4 ;  /* 0x03643804090075a7 */ /* 0x000264000800017f */
[----:B-1----:R-:W-:Y:S05]  /*7eb0*/  @!P0 NANOSLEEP.SYNCS 0x989680 ;  /* 0x009896800000895d */ /* 0x002fea0003900000 */
[----:B------:R-:W1:Y:S02]  /*7ec0*/  @!P0 SYNCS.PHASECHK.TRANS64 P0, [R9+URZ+0x36438], R4 ;  /* 0x03643804090085a7 */ /* 0x000e64000800007f */
[----:B-1----:R-:W-:Y:S05]  /*7ed0*/  @!P0 BRA `(.L_x_4762) ;  /* 0xfffffffc00f08947 */ /* 0x002fea000383ffff */
.L_x_4667:
[----:B--2---:R-:W-:Y:S05]  /*7ee0*/  BSYNC B6 ;  /* 0x0000000000067941 */ /* 0x004fea0003800000 */
.L_x_4661:
[----:B------:R-:W-:Y:S05]  /*7ef0*/  EXIT ;  /* 0x000000000000794d */ /* 0x000fea0003800000 */
.L_x_4677:
[----:B------:R-:W-:Y:S02]  /*7f00*/  IMAD.MOV.U32 R12, RZ, RZ, RZ ;  /* 0x000000ffff0c7224 */ /* 0x000fe400078e00ff */
[----:B------:R-:W-:Y:S02]  /*7f10*/  IMAD.MOV.U32 R11, RZ, RZ, 0x1f ;  /* 0x0000001fff0b7424 */ /* 0x000fe400078e00ff */
[----:B------:R-:W-:-:S07]  /*7f20*/  IMAD.MOV.U32 R15, RZ, RZ, -0x1 ;  /* 0xffffffffff0f7424 */ /* 0x000fce00078e00ff */
[----:B------:R-:W-:Y:S05]  /*7f30*/  WARPSYNC.COLLECTIVE R15, `(.L_x_4763) ;  /* 0x000000000f087348 */ /* 0x000fea0003c00000 */
[----:B------:R1:W2:Y:S02]  /*7f40*/  SHFL.IDX P6, R14, R13, R12, R11 ;  /* 0x0000000c0d0e7389 */ /* 0x0002a400000c000b */
[----:B-12---:R-:W-:Y:S01]  /*7f50*/  ENDCOLLECTIVE ;  /* 0x000000000000791b */ /* 0x006fe20003800000 */
.L_x_4763:
[----:B------:R-:W-:Y:S05]  /*7f60*/  BRA `(.L_x_4764) ;  /* 0xffffff9000b07947 */ /* 0x000fea000383ffff */
.L_x_4679:
[----:B--2---:R2:W3:Y:S02]  /*7f70*/  SYNCS.PHASECHK.TRANS64.TRYWAIT P0, [R152+URZ+0x36400], R15 ;  /* 0x0364000f980075a7 */ /* 0x0044e4000800017f */
[----:B---3--:R-:W-:Y:S05]  /*7f80*/  @!P0 NANOSLEEP.SYNCS 0x989680 ;  /* 0x009896800000895d */ /* 0x008fea0003900000 */
[----:B------:R-:W3:Y:S02]  /*7f90*/  @!P0 SYNCS.PHASECHK.TRANS64 P0, [R152+URZ+0x36400], R15 ;  /* 0x0364000f980085a7 */ /* 0x000ee4000800007f */
[----:B---3--:R-:W-:Y:S05]  /*7fa0*/  @!P0 BRA `(.L_x_4679) ;  /* 0xfffffffc00f08947 */ /* 0x008fea000383ffff */
[----:B------:R-:W-:Y:S05]  /*7fb0*/  BRA `(.L_x_4678) ;  /* 0xffffff9400047947 */ /* 0x000fea000383ffff */
.L_x_4683:
[----:B--2---:R2:W3:Y:S02]  /*7fc0*/  SYNCS.PHASECHK.TRANS64.TRYWAIT P1, [R4+URZ+0x36410], R9 ;  /* 0x03641009040075a7 */ /* 0x0044e4000802017f */
[----:B---3--:R-:W-:Y:S05]  /*7fd0*/  @!P1 NANOSLEEP.SYNCS 0x989680 ;  /* 0x009896800000995d */ /* 0x008fea0003900000 */
[----:B------:R-:W3:Y:S02]  /*7fe0*/  @!P1 SYNCS.PHASECHK.TRANS64 P1, [R4+URZ+0x36410], R9 ;  /* 0x03641009040095a7 */ /* 0x000ee4000802007f */
[----:B---3--:R-:W-:Y:S05]  /*7ff0*/  @!P1 BRA `(.L_x_4683) ;  /* 0xfffffffc00f09947 */ /* 0x008fea000383ffff */
[----:B------:R-:W-:Y:S05]  /*8000*/  BRA `(.L_x_4682) ;  /* 0xffffff9800a47947 */ /* 0x000fea000383ffff */
.L_x_4687:
[----:B--2---:R2:W1:Y:S02]  /*8010*/  SYNCS.PHASECHK.TRANS64.TRYWAIT P1, [R152+URZ+0x36430], R9 ;  /* 0x03643009980075a7 */ /* 0x004464000802017f */
[----:B-1----:R-:W-:Y:S05]  /*8020*/  @!P1 NANOSLEEP.SYNCS 0x989680 ;  /* 0x009896800000995d */ /* 0x002fea0003900000 */
[----:B------:R-:W1:Y:S02]  /*8030*/  @!P1 SYNCS.PHASECHK.TRANS64 P1, [R152+URZ+0x36430], R9 ;  /* 0x03643009980095a7 */ /* 0x000e64000802007f */
[----:B-1----:R-:W-:Y:S05]  /*8040*/  @!P1 BRA `(.L_x_4687) ;  /* 0xfffffffc00f09947 */ /* 0x002fea000383ffff */
[----:B------:R-:W-:Y:S05]  /*8050*/  BRA `(.L_x_4686) ;  /* 0xffffffa000487947 */ /* 0x000fea000383ffff */
.L_x_4738:
[----:B-1----:R1:W2:Y:S02]  /*8060*/  SYNCS.PHASECHK.TRANS64.TRYWAIT P1, [R12+URZ+0x36420], R11 ;  /* 0x0364200b0c0075a7 */ /* 0x0022a4000802017f */
[----:B--2---:R-:W-:Y:S05]  /*8070*/  @!P1 NANOSLEEP.SYNCS 0x989680 ;  /* 0x009896800000995d */ /* 0x004fea0003900000 */
[----:B------:R-:W2:Y:S02]  /*8080*/  @!P1 SYNCS.PHASECHK.TRANS64 P1, [R12+URZ+0x36420], R11 ;  /* 0x0364200b0c0095a7 */ /* 0x000ea4000802007f */
[----:B--2---:R-:W-:Y:S05]  /*8090*/  @!P1 BRA `(.L_x_4738) ;  /* 0xfffffffc00f09947 */ /* 0x004fea000383ffff */
[----:B------:R-:W-:Y:S05]  /*80a0*/  BRA `(.L_x_4765) ;  /* 0xffffffe000187947 */ /* 0x000fea000383ffff */
.L_x_4742:
[----:B-1----:R1:W2:Y:S02]  /*80b0*/  SYNCS.PHASECHK.TRANS64.TRYWAIT P1, [R12+URZ+0x36438], R11 ;  /* 0x0364380b0c0075a7 */ /* 0x0022a4000802017f */
[----:B--2---:R-:W-:Y:S05]  /*80c0*/  @!P1 NANOSLEEP.SYNCS 0x989680 ;  /* 0x009896800000995d */ /* 0x004fea0003900000 */
[----:B------:R-:W2:Y:S02]  /*80d0*/  @!P1 SYNCS.PHASECHK.TRANS64 P1, [R12+URZ+0x36438], R11 ;  /* 0x0364380b0c0095a7 */ /* 0x000ea4000802007f */
[----:B--2---:R-:W-:Y:S05]  /*80e0*/  @!P1 BRA `(.L_x_4742) ;  /* 0xfffffffc00f09947 */ /* 0x004fea000383ffff */
[----:B------:R-:W-:Y:S05]  /*80f0*/  BRA `(.L_x_4766) ;  /* 0xffffffe400c07947 */ /* 0x000fea000383ffff */
.L_x_4744:
[----:B--2---:R2:W3:Y:S02]  /*8100*/  SYNCS.PHASECHK.TRANS64.TRYWAIT P1, [R12+URZ+0x36428], R27 ;  /* 0x0364281b0c0075a7 */ /* 0x0044e4000802017f */
[----:B---3--:R-:W-:Y:S05]  /*8110*/  @!P1 NANOSLEEP.SYNCS 0x989680 ;  /* 0x009896800000995d */ /* 0x008fea0003900000 */
[----:B------:R-:W3:Y:S02]  /*8120*/  @!P1 SYNCS.PHASECHK.TRANS64 P1, [R12+URZ+0x36428], R27 ;  /* 0x0364281b0c0095a7 */ /* 0x000ee4000802007f */
[----:B---3--:R-:W-:Y:S05]  /*8130*/  @!P1 BRA `(.L_x_4744) ;  /* 0xfffffffc00f09947 */ /* 0x008fea000383ffff */
[----:B------:R-:W-:Y:S05]  /*8140*/  BRA `(.L_x_4767) ;  /* 0xffffffe800887947 */ /* 0x000fea000383ffff */
.L_x_4746:
[----:B--2---:R2:W3:Y:S02]  /*8150*/  SYNCS.PHASECHK.TRANS64.TRYWAIT P1, [R12+URZ+0x36438], R28 ;  /* 0x0364381c0c0075a7 */ /* 0x0044e4000802017f */
[----:B---3--:R-:W-:Y:S05]  /*8160*/  @!P1 NANOSLEEP.SYNCS 0x989680 ;  /* 0x009896800000995d */ /* 0x008fea0003900000 */
[----:B------:R-:W3:Y:S02]  /*8170*/  @!P1 SYNCS.PHASECHK.TRANS64 P1, [R12+URZ+0x36438], R28 ;  /* 0x0364381c0c0095a7 */ /* 0x000ee4000802007f */
[----:B---3--:R-:W-:Y:S05]  /*8180*/  @!P1 BRA `(.L_x_4746) ;  /* 0xfffffffc00f09947 */ /* 0x008fea000383ffff */
[----:B------:R-:W-:Y:S05]  /*8190*/  BRA `(.L_x_4768) ;  /* 0xffffffec00207947 */ /* 0x000fea000383ffff */
.L_x_4748:
[----:B------:R-:W-:-:S07]  /*81a0*/  SHF.L.U32 R5, R0, 0x1f, RZ ;  /* 0x0000001f00057819 */ /* 0x000fce00000006ff */
.L_x_4769:
[----:B---3--:R3:W4:Y:S02]  /*81b0*/  SYNCS.PHASECHK.TRANS64.TRYWAIT P1, [R12+URZ+0x36420], R5 ;  /* 0x036420050c0075a7 */ /* 0x008724000802017f */
[----:B----4-:R-:W-:Y:S05]  /*81c0*/  @!P1 NANOSLEEP.SYNCS 0x989680 ;  /* 0x009896800000995d */ /* 0x010fea0003900000 */
[----:B------:R-:W4:Y:S02]  /*81d0*/  @!P1 SYNCS.PHASECHK.TRANS64 P1, [R12+URZ+0x36420], R5 ;  /* 0x036420050c0095a7 */ /* 0x000f24000802007f */
[----:B----4-:R-:W-:Y:S05]  /*81e0*/  @!P1 BRA `(.L_x_4769) ;  /* 0xfffffffc00f09947 */ /* 0x010fea000383ffff */
[----:B------:R-:W-:Y:S05]  /*81f0*/  BRA `(.L_x_4770) ;  /* 0xffffffec00b87947 */ /* 0x000fea000383ffff */
.L_x_4751:
[----:B---3--:R3:W4:Y:S02]  /*8200*/  SYNCS.PHASECHK.TRANS64.TRYWAIT P1, [R12+URZ+0x36438], R11 ;  /* 0x0364380b0c0075a7 */ /* 0x008724000802017f */
[----:B----4-:R-:W-:Y:S05]  /*8210*/  @!P1 NANOSLEEP.SYNCS 0x989680 ;  /* 0x009896800000995d */ /* 0x010fea0003900000 */
[----:B------:R-:W4:Y:S02]  /*8220*/  @!P1 SYNCS.PHASECHK.TRANS64 P1, [R12+URZ+0x36438], R11 ;  /* 0x0364380b0c0095a7 */ /* 0x000f24000802007f */
[----:B----4-:R-:W-:Y:S05]  /*8230*/  @!P1 BRA `(.L_x_4751) ;  /* 0xfffffffc00f09947 */ /* 0x010fea000383ffff */
[----:B------:R-:W-:Y:S05]  /*8240*/  BRA `(.L_x_4771) ;  /* 0xfffffff000647947 */ /* 0x000fea000383ffff */
.L_x_4753:
[----:B----4-:R4:W1:Y:S02]  /*8250*/  SYNCS.PHASECHK.TRANS64.TRYWAIT P1, [R12+URZ+0x36428], R5 ;  /* 0x036428050c0075a7 */ /* 0x010864000802017f */
[----:B-1----:R-:W-:Y:S05]  /*8260*/  @!P1 NANOSLEEP.SYNCS 0x989680 ;  /* 0x009896800000995d */ /* 0x002fea0003900000 */
[----:B------:R-:W1:Y:S02]  /*8270*/  @!P1 SYNCS.PHASECHK.TRANS64 P1, [R12+URZ+0x36428], R5 ;  /* 0x036428050c0095a7 */ /* 0x000e64000802007f */
[----:B-1----:R-:W-:Y:S05]  /*8280*/  @!P1 BRA `(.L_x_4753) ;  /* 0xfffffffc00f09947 */ /* 0x002fea000383ffff */
[----:B------:R-:W-:Y:S05]  /*8290*/  BRA `(.L_x_4772) ;  /* 0xfffffff400107947 */ /* 0x000fea000383ffff */
.L_x_4755:
[----:B----4-:R4:W1:Y:S02]  /*82a0*/  SYNCS.PHASECHK.TRANS64.TRYWAIT P1, [R12+URZ+0x36438], R3 ;  /* 0x036438030c0075a7 */ /* 0x010864000802017f */
[----:B-1----:R-:W-:Y:S05]  /*82b0*/  @!P1 NANOSLEEP.SYNCS 0x989680 ;  /* 0x009896800000995d */ /* 0x002fea0003900000 */
[----:B------:R-:W1:Y:S02]  /*82c0*/  @!P1 SYNCS.PHASECHK.TRANS64 P1, [R12+URZ+0x36438], R3 ;  /* 0x036438030c0095a7 */ /* 0x000e64000802007f */
[----:B-1----:R-:W-:Y:S05]  /*82d0*/  @!P1 BRA `(.L_x_4755) ;  /* 0xfffffffc00f09947 */ /* 0x002fea000383ffff */
[----:B------:R-:W-:Y:S05]  /*82e0*/  BRA `(.L_x_4773) ;  /* 0xfffffff400ac7947 */ /* 0x000fea000383ffff */
.L_x_4757:
[----:B------:R-:W-:Y:S01]  /*82f0*/  BSSY B0, `(.L_x_4774) ;  /* 0x0000006000007945 */ /* 0x000fe20003800000 */
[----:B------:R-:W-:-:S07]  /*8300*/  IMAD.MOV.U32 R15, RZ, RZ, -0x1 ;  /* 0xffffffffff0f7424 */ /* 0x000fce00078e00ff */
[----:B-1234-:R-:W-:Y:S05]  /*8310*/  WARPSYNC.COLLECTIVE R15, `(.L_x_4775) ;  /* 0x000000000f0c7348 */ /* 0x01efea0003c00000 */
[----:B------:R-:W-:Y:S02]  /*8320*/  ELECT P6, UR62, PT ;  /* 0x00000000003e782f */ /* 0x000fe400038c0000 */
[----:B------:R-:W-:Y:S01]  /*8330*/  MOV R14, UR62 ;  /* 0x0000003e000e7c02 */ /* 0x000fe20008000f00 */
[----:B-1234-:R-:W-:Y:S10]  /*8340*/  ENDCOLLECTIVE ;  /* 0x000000000000791b */ /* 0x01eff40003800000 */
.L_x_4775:
[----:B------:R-:W-:Y:S05]  /*8350*/  BSYNC B0 ;  /* 0x0000000000007941 */ /* 0x000fea0003800000 */
.L_x_4774:
[----:B------:R-:W-:Y:S01]  /*8360*/  PLOP3.LUT P0, PT, P6, PT, PT, 0x80, 0x0 ;  /* 0x000000000000781c */ /* 0x000fe2000370f070 */
[----:B------:R-:W-:-:S12]  /*8370*/  BRA `(.L_x_4776) ;  /* 0xfffffff800647947 */ /* 0x000fd8000383ffff */
.L_x_4759:
[----:B----4-:R4:W1:Y:S02]  /*8380*/  SYNCS.PHASECHK.TRANS64.TRYWAIT P1, [R7+URZ], R6 ;  /* 0x00000006070075a7 */ /* 0x010864000802017f */
[----:B-1----:R-:W-:Y:S05]  /*8390*/  @!P1 NANOSLEEP.SYNCS 0x989680 ;  /* 0x009896800000995d */ /* 0x002fea0003900000 */
[----:B------:R-:W1:Y:S02]  /*83a0*/  @!P1 SYNCS.PHASECHK.TRANS64 P1, [R7+URZ], R6 ;  /* 0x00000006070095a7 */ /* 0x000e64000802007f */
[----:B-1----:R-:W-:Y:S05]  /*83b0*/  @!P1 BRA `(.L_x_4759) ;  /* 0xfffffffc00f09947 */ /* 0x002fea000383ffff */
[----:B------:R-:W-:Y:S05]  /*83c0*/  BRA `(.L_x_4777) ;  /* 0xfffffff800a07947 */ /* 0x000fea000383ffff */
.L_x_4760:
[----:B------:R1:W1:Y:S02]  /*83d0*/  SYNCS.PHASECHK.TRANS64.TRYWAIT P1, [R5+URZ], R0 ;  /* 0x00000000050075a7 */ /* 0x000264000802017f */
[----:B-1----:R-:W-:Y:S05]  /*83e0*/  @!P1 NANOSLEEP.SYNCS 0x989680 ;  /* 0x009896800000995d */ /* 0x002fea0003900000 */
[----:B------:R-:W1:Y:S02]  /*83f0*/  @!P1 SYNCS.PHASECHK.TRANS64 P1, [R5+URZ], R0 ;  /* 0x00000000050095a7 */ /* 0x000e64000802007f */
[----:B-1----:R-:W-:Y:S05]  /*8400*/  @!P1 BRA `(.L_x_4760) ;  /* 0xfffffffc00f09947 */ /* 0x002fea000383ffff */
[----:B------:R-:W-:Y:S05]  /*8410*/  BRA `(.L_x_4778) ;  /* 0xfffffff800947947 */ /* 0x000fea000383ffff */
.L_x_4779:
        /* <DEDUP_REMOVED lines=14> */
.L_x_7679:


//--------------------- .text._ZN7cutlass13device_kernelIN5flash11enable_sm90INS1_16FlashAttnBwdSm90INS1_25CollectiveMainloopBwdSm90ILi2ELi1ELi1EN4cute5tupleIJNS5_1CILi1EEES8_S8_EEENS6_IJNS7_ILi64EEENS7_ILi96EEENS7_ILi192EEEEEENS_6half_tEfNS_4arch4Sm90ELb0ELb0ELb0ELb1ELb1ELb0ELb1ELb0ELi3ELi1ELi1ELi1ELb0EEENS1_24CollectiveEpilogueBwdGQAISD_fSG_Li384ELb1ELb1EEENS1_19SingleTileSchedulerILb1ELb0ELb0ELi96EEEEEEEEEvNT_6ParamsE --------------------------
	.section	.text._ZN7cutlass13device_kernelIN5flash11enable_sm90INS1_16FlashAttnBwdSm90INS1_25CollectiveMainloopBwdSm90ILi2ELi1ELi1EN4cute5tupleIJNS5_1CILi1EEES8_S8_EEENS6_IJNS7_ILi64EEENS7_ILi96EEENS7_ILi192EEEEEENS_6half_tEfNS_4arch4Sm90ELb0ELb0ELb0ELb1ELb1ELb0ELb1ELb0ELi3ELi1ELi1ELi1ELb0EEENS1_24CollectiveEpilogueBwdGQAISD_fSG_Li384ELb1ELb1EEENS1_19SingleTileSchedulerILb1ELb0ELb0ELi96EEEEEEEEEvNT_6ParamsE,"ax",@progbits
	.align	128
.text._ZN7cutlass13device_kernelIN5flash11enable_sm90INS1_16FlashAttnBwdSm90INS1_25CollectiveMainloopBwdSm90ILi2ELi1ELi1EN4cute5tupleIJNS5_1CILi1EEES8_S8_EEENS6_IJNS7_ILi64EEENS7_ILi96EEENS7_ILi192EEEEEENS_6half_tEfNS_4arch4Sm90ELb0ELb0ELb0ELb1ELb1ELb0ELb1ELb0ELi3ELi1ELi1ELi1ELb0EEENS1_24CollectiveEpilogueBwdGQAISD_fSG_Li384ELb1ELb1EEENS1_19SingleTileSchedulerILb1ELb0ELb0ELi96EEEEEEEEEvNT_6ParamsE:
        .type           _ZN7cutlass13device_kernelIN5flash11enable_sm90INS1_16FlashAttnBwdSm90INS1_25CollectiveMainloopBwdSm90ILi2ELi1ELi1EN4cute5tupleIJNS5_1CILi1EEES8_S8_EEENS6_IJNS7_ILi64EEENS7_ILi96EEENS7_ILi192EEEEEENS_6half_tEfNS_4arch4Sm90ELb0ELb0ELb0ELb1ELb1ELb0ELb1ELb0ELi3ELi1ELi1ELi1ELb0EEENS1_24CollectiveEpilogueBwdGQAISD_fSG_Li384ELb1ELb1EEENS1_19SingleTileSchedulerILb1ELb0ELb0ELi96EEEEEEEEEvNT_6ParamsE,@function
        .size           _ZN7cutlass13device_kernelIN5flash11enable_sm90INS1_16FlashAttnBwdSm90INS1_25CollectiveMainloopBwdSm90ILi2ELi1ELi1EN4cute5tupleIJNS5_1CILi1EEES8_S8_EEENS6_IJNS7_ILi64EEENS7_ILi96EEENS7_ILi192EEEEEENS_6half_tEfNS_4arch4Sm90ELb0ELb0ELb0ELb1ELb1ELb0ELb1ELb0ELi3ELi1ELi1ELi1ELb0EEENS1_24CollectiveEpilogueBwdGQAISD_fSG_Li384ELb1ELb1EEENS1_19SingleTileSchedulerILb1ELb0ELb0ELi96EEEEEEEEEvNT_6ParamsE,(.L_x_7680 - _ZN7cutlass13device_kernelIN5flash11enable_sm90INS1_16FlashAttnBwdSm90INS1_25CollectiveMainloopBwdSm90ILi2ELi1ELi1EN4cute5tupleIJNS5_1CILi1EEES8_S8_EEENS6_IJNS7_ILi64EEENS7_ILi96EEENS7_ILi192EEEEEENS_6half_tEfNS_4arch4Sm90ELb0ELb0ELb0ELb1ELb1ELb0ELb1ELb0ELi3ELi1ELi1ELi1ELb0EEENS1_24CollectiveEpilogueBwdGQAISD_fSG_Li384ELb1ELb1EEENS1_19SingleTileSchedulerILb1ELb0ELb0ELi96EEEEEEEEEvNT_6ParamsE)
        .other          _ZN7cutlass13device_kernelIN5flash11enable_sm90INS1_16FlashAttnBwdSm90INS1_25CollectiveMainloopBwdSm90ILi2ELi1ELi1EN4cute5tupleIJNS5_1CILi1EEES8_S8_EEENS6_IJNS7_ILi64EEENS7_ILi96EEENS7_ILi192EEEEEENS_6half_tEfNS_4arch4Sm90ELb0ELb0ELb0ELb1ELb1ELb0ELb1ELb0ELi3ELi1ELi1ELi1ELb0EEENS1_24CollectiveEpilogueBwdGQAISD_fSG_Li384ELb1ELb1EEENS1_19SingleTileSchedulerILb1ELb0ELb0ELi96EEEEEEEEEvNT_6ParamsE,@"STO_CUDA_ENTRY STV_DEFAULT"
_ZN7cutlass13device_kernelIN5flash11enable_sm90INS1_16FlashAttnBwdSm90INS1_25CollectiveMainloopBwdSm90ILi2ELi1ELi1EN4cute5tupleIJNS5_1CILi1EEES8_S8_EEENS6_IJNS7_ILi64EEENS7_ILi96EEENS7_ILi192EEEEEENS_6half_tEfNS_4arch4Sm90ELb0ELb0ELb0ELb1ELb1ELb0ELb1ELb0ELi3ELi1ELi1ELi1ELb0EEENS1_24CollectiveEpilogueBwdGQAISD_fSG_Li384ELb1ELb1EEENS1_19SingleTileSchedulerILb1ELb0ELb0ELi96EEEEEEEEEvNT_6ParamsE:
        /* <DEDUP_REMOVED lines=22> */
.L_x_4781:
[----:B------:R-:W-:Y:S05]  /*0160*/  BSYNC B0 ;  /* 0x0000000000007941 */ /* 0x000fea0003800000 */
.L_x_4780:
        /* <DEDUP_REMOVED lines=34> */
.L_x_4782:
        /* <DEDUP_REMOVED lines=20> */
.L_x_4783:
        /* <DEDUP_REMOVED lines=8> */
.L_x_4786:
        /* <DEDUP_REMOVED lines=21> */
.L_x_4787:
        /* <DEDUP_REMOVED lines=10> */
.L_x_4789:
[----:B------:R-:W2:Y:S02]  /*0740*/  LDC R0, c[0x0][0x8c4] ;  /* 0x00023100ff007b82 */ /* 0x000ea40000000800 */
.L_x_4788:
        /* <DEDUP_REMOVED lines=14> */
.L_x_4791:
        /* <DEDUP_REMOVED lines=10> */
.L_x_4792:
        /* <DEDUP_REMOVED lines=8> */
.L_x_4793:
        /* <DEDUP_REMOVED lines=9> */
.L_x_4794:
        /* <DEDUP_REMOVED lines=75> */
.L_x_4797:
        /* <DEDUP_REMOVED lines=15> */
.L_x_4796:
        /* <DEDUP_REMOVED lines=20> */
.L_x_4799:
        /* <DEDUP_REMOVED lines=15> */
.L_x_4798:
        /* <DEDUP_REMOVED lines=8> */
.L_x_4915:
        /* <DEDUP_REMOVED lines=26> */
.L_x_4801:
        /* <DEDUP_REMOVED lines=98> */
.L_x_4813:
[----:B------:R-:W-:-:S13]  /*19f0*/  ISETP.NE.AND P0, PT, R13, 0x3, PT ;  /* 0x000000030d00780c */ /* 0x000fda0003f05270 */
[----:B-1----:R-:W-:Y:S05]  /*1a00*/  @!P0 BRA `(.L_x_4803) ;  /* 0x0000000000048947 */ /* 0x002fea0003800000 */
[----:B------:R-:W-:Y:S01]  /*1a10*/  BPT.TRAP 0x1 ;  /* 0x000000040000795c */ /* 0x000fe20000300000 */
.L_x_4803:
[----:B------:R-:W-:Y:S02]  /*1a20*/  LEA R4, R3, UR36, 0x3 ;  /* 0x0000002403047c11 */ /* 0x000fe4000f8e18ff */
[----:B------:R-:W-:-:S04]  /*1a30*/  SHF.L.U32 R9, R7, 0x1f, RZ ;  /* 0x0000001f07097819 */ /* 0x000fc800000006ff */
[----:B------:R1:W2:Y:S01]  /*1a40*/  SYNCS.PHASECHK.TRANS64.TRYWAIT P1, [R4+URZ+0x36410], R9 ;  /* 0x03641009040075a7 */ /* 0x0002a2000802017f */
[----:B------:R-:W-:Y:S05]  /*1a50*/  @!P0 BRA `(.L_x_4804) ;  /* 0x0000000000048947 */ /* 0x000fea0003800000 */
[----:B------:R-:W-:Y:S01]  /*1a60*/  BPT.TRAP 0x1 ;  /* 0x000000040000795c */ /* 0x000fe20000300000 */
.L_x_4804:
[----:B--2---:R-:W-:Y:S05]  /*1a70*/  @P1 BRA `(.L_x_4805) ;  /* 0x0000000000081947 */ /* 0x004fea0003800000 */
[----:B------:R-:W2:Y:S02]  /*1a80*/  SYNCS.PHASECHK.TRANS64.TRYWAIT P1, [R4+URZ+0x36410], R9 ;  /* 0x03641009040075a7 */ /* 0x000ea4000802017f */
[----:B--2---:R-:W-:Y:S05]  /*1a90*/  @!P1 BRA `(.L_x_4806) ;  /* 0x0000007000609947 */ /* 0x004fea0003800000 */
.L_x_4805:
        /* <DEDUP_REMOVED lines=103> */
.L_x_4807:
[----:B-12---:R-:W-:-:S04]  /*2110*/  SHF.L.U32 R9, R6, 0x1f, RZ ;  /* 0x0000001f06097819 */ /* 0x006fc800000006ff */
[----:B------:R1:W2:Y:S01]  /*2120*/  SYNCS.PHASECHK.TRANS64.TRYWAIT P1, [UR36+0x36430], R9 ;  /* 0x03643009ff0075a7 */ /* 0x0002a20008020164 */
[----:B------:R-:W-:Y:S05]  /*2130*/  @!P0 BRA `(.L_x_4808) ;  /* 0x0000000000048947 */ /* 0x000fea0003800000 */
[----:B------:R-:W-:Y:S01]  /*2140*/  BPT.TRAP 0x1 ;  /* 0x000000040000795c */ /* 0x000fe20000300000 */
.L_x_4808:
[----:B--2---:R-:W-:Y:S05]  /*2150*/  @P1 BRA `(.L_x_4809) ;  /* 0x0000000000081947 */ /* 0x004fea0003800000 */
[----:B------:R-:W2:Y:S02]  /*2160*/  SYNCS.PHASECHK.TRANS64.TRYWAIT P1, [UR36+0x36430], R9 ;  /* 0x03643009ff0075a7 */ /* 0x000ea40008020164 */
[----:B--2---:R-:W-:Y:S05]  /*2170*/  @!P1 BRA `(.L_x_4810) ;  /* 0x0000006800bc9947 */ /* 0x004fea0003800000 */
.L_x_4809:
        /* <DEDUP_REMOVED lines=303> */
.L_x_4811:
        /* <DEDUP_REMOVED lines=60> */
.L_x_4812:
        /* <DEDUP_REMOVED lines=62> */
.L_x_4795:
[----:B------:R-:W-:Y:S05]  /*3c10*/  @P0 BRA `(.L_x_4790) ;  /* 0x0000004c00c80947 */ /* 0x000fea0003800000 */
[----:B-12---:R-:W1:Y:S01]  /*3c20*/  LDC.64 R2, c[0x0][0x878] ;  /* 0x00021e00ff027b82 */ /* 0x006e620000000a00 */
[----:B------:R-:W2:Y:S01]  /*3c30*/  S2R R8, SR_TID.X ;  /* 0x0000000000087919 */ /* 0x000ea20000002100 */
[----:B------:R-:W-:Y:S01]  /*3c40*/  ULDC UR7, c[0x0][0x870] ;  /* 0x00021c0000077ab9 */ /* 0x000fe20000000800 */
[----:B------:R-:W-:Y:S01]  /*3c50*/  ULDC UR6, c[0x0][0x80c] ;  /* 0x0002030000067ab9 */ /* 0x000fe20000000800 */
[----:B------:R-:W3:Y:S01]  /*3c60*/  S2R R0, SR_CTAID.Y ;  /* 0x0000000000007919 */ /* 0x000ee20000002600 */
[----:B------:R-:W4:Y:S03]  /*3c70*/  S2R R16, SR_CTAID.X ;  /* 0x0000000000107919 */ /* 0x000f260000002500 */
[----:B------:R-:W5:Y:S01]  /*3c80*/  S2UR UR5, SR_CgaCtaId ;  /* 0x00000000000579c3 */ /* 0x000f620000008800 */
[----:B------:R-:W-:-:S07]  /*3c90*/  UMOV UR4, 0x400 ;  /* 0x0000040000047882 */ /* 0x000fce0000000000 */
[----:B------:R-:W4:Y:S01]  /*3ca0*/  LDC.64 R20, c[0x0][0x820] ;  /* 0x00020800ff147b82 */ /* 0x000f220000000a00 */
[----:B-1----:R-:W-:-:S07]  /*3cb0*/  ISETP.NE.U32.AND P0, PT, R2, RZ, PT ;  /* 0x000000ff0200720c */ /* 0x002fce0003f05070 */
[----:B------:R-:W1:Y:S01]  /*3cc0*/  LDC.64 R22, c[0x0][0x848] ;  /* 0x00021200ff167b82 */ /* 0x000e620000000a00 */
[----:B------:R-:W-:-:S07]  /*3cd0*/  ISETP.NE.AND.EX P0, PT, R3, RZ, PT, P0 ;  /* 0x000000ff0300720c */ /* 0x000fce0003f05300 */
[----:B------:R-:W5:Y:S08]  /*3ce0*/  LDC R3, c[0x0][0x850] ;  /* 0x00021400ff037b82 */ /* 0x000f700000000800 */
[----:B------:R-:W2:Y:S02]  /*3cf0*/  @P0 LDC.64 R4, c[0x0][0x878] ;  /* 0x00021e00ff040b82 */ /* 0x000ea40000000a00 */
[----:B--2---:R-:W-:-:S06]  /*3d00*/  @P0 IMAD.WIDE R4, R18, 0x4, R4 ;  /* 0x0000000412040825 */ /* 0x004fcc00078e0204 */
[----:B------:R2:W4:Y:S01]  /*3d10*/  @P0 LDG.E R5, desc[UR38][R4.64] ;  /* 0x0000002604050981 */ /* 0x000522000c1e1900 */
[----:B------:R-:W-:Y:S01]  /*3d20*/  BAR.SYNC.DEFER_BLOCKING 0x1, 0x180 ;  /* 0x0046000000007b1d */ /* 0x000fe20000010000 */
[----:B-----5:R-:W-:Y:S01]  /*3d30*/  ISETP.NE.AND P2, PT, R3, 0x1, PT ;  /* 0x000000010300780c */ /* 0x020fe20003f45270 */
[C---:B------:R-:W-:Y:S01]  /*3d40*/  VIADD R15, R8.reuse, 0xffffff80 ;  /* 0xffffff80080f7836 */ /* 0x040fe20000000000 */
[----:B------:R-:W-:Y:S01]  /*3d50*/  ISETP.NE.AND P1, PT, R8, 0x80, PT ;  /* 0x000000800800780c */ /* 0x000fe20003f25270 */
[----:B------:R-:W-:Y:S02]  /*3d60*/  ULEA UR4, UR5, UR4, 0x18 ;  /* 0x0000000405047291 */ /* 0x000fe4000f8ec03f */
[----:B------:R-:W-:Y:S01]  /*3d70*/  BSSY B0, `(.L_x_4814) ;  /* 0x0000053000007945 */ /* 0x000fe20003800000 */
[----:B------:R-:W-:-:S04]  /*3d80*/  SHF.R.S32.HI R2, RZ, 0x1f, R15 ;  /* 0x0000001fff027819 */ /* 0x000fc8000001140f */
[----:B------:R-:W-:-:S03]  /*3d90*/  LEA.HI R6, R2, R15, RZ, 0x7 ;  /* 0x0000000f02067211 */ /* 0x000fc600078f38ff */
[----:B------:R-:W2:Y:S01]  /*3da0*/  @P2 LDC R7, c[0x0][0x854] ;  /* 0x00021500ff072b82 */ /* 0x000ea20000000800 */
[----:B------:R-:W-:Y:S02]  /*3db0*/  LOP3.LUT R2, R6, 0x3fffff80, RZ, 0xc0, !PT ;  /* 0x3fffff8006027812 */ /* 0x000fe400078ec0ff */
[----:B------:R-:W-:-:S03]  /*3dc0*/  SHF.R.S32.HI R11, RZ, 0x7, R6 ;  /* 0x00000007ff0b7819 */ /* 0x000fc60000011406 */
[----:B------:R-:W-:Y:S02]  /*3dd0*/  IMAD.IADD R6, R15, 0x1, -R2 ;  /* 0x000000010f067824 */ /* 0x000fe400078e0a02 */
[----:B------:R-:W5:Y:S01]  /*3de0*/  @P2 LDC R9, c[0x0][0x858] ;  /* 0x00021600ff092b82 */ /* 0x000f620000000800 */
[----:B---3--:R-:W-:Y:S02]  /*3df0*/  IMAD.MOV.U32 R2, RZ, RZ, R0 ;  /* 0x000000ffff027224 */ /* 0x008fe400078e0000 */
[----:B------:R-:W-:-:S04]  /*3e00*/  IMAD R10, R11, 0x600, R6 ;  /* 0x000006000b0a7824 */ /* 0x000fc800078e0206 */
[----:B------:R-:W-:Y:S02]  /*3e10*/  IMAD.SHL.U32 R10, R10, 0x4, RZ ;  /* 0x000000040a0a7824 */ /* 0x000fe400078e00ff */
[----:B--2---:R-:W-:-:S04]  /*3e20*/  @P2 IMAD.HI.U32 R4, R0, R7, RZ ;  /* 0x0000000700042227 */ /* 0x004fc800078e00ff */
[----:B----4-:R-:W-:Y:S01]  /*3e30*/  IMAD R7, R16, UR7, RZ ;  /* 0x0000000710077c24 */ /* 0x010fe2000f8e02ff */
[----:B-----5:R-:W-:Y:S01]  /*3e40*/  @P2 SHF.R.U32.HI R2, RZ, R9, R4 ;  /* 0x00000009ff022219 */ /* 0x020fe20000011604 */
        /* <DEDUP_REMOVED lines=35> */
[----:B------:R2:W-:Y:S02]  /*4080*/  STS.128 [R8+0x2800], R44 ;  /* 0x0028002c08007388 */ /* 0x0005e40000000c00 */
[----:B------:R-:W4:Y:S01]  /*4090*/  LDC.64 R26, c[0x0][0x828] ;  /* 0x00020a00ff1a7b82 */ /* 0x000f220000000a00 */
        /* <DEDUP_REMOVED lines=19> */
[----:B---3--:R-:W-:-:S03]  /*41d0*/  LEA R24, P3, R4, R24, 0x2 ;  /* 0x0000001804187211 */ /* 0x008fc600078610ff */
[----:B------:R-:W-:Y:S01]  /*41e0*/  IMAD.MOV R2, RZ, RZ, -R2 ;  /* 0x000000ffff027224 */ /* 0x000fe200078e0a02 */
[----:B----4-:R-:W-:Y:S01]  /*41f0*/  LEA R26, P0, R6, R26, 0x2 ;  /* 0x0000001a061a7211 */ /* 0x010fe200078010ff */
[----:B------:R-:W-:Y:S02]  /*4200*/  IMAD R9, R9, R23, R12 ;  /* 0x0000001709097224 */ /* 0x000fe400078e020c */
[----:B------:R-:W-:Y:S02]  /*4210*/  IMAD R17, R3, R2, R0 ;  /* 0x0000000203117224 */ /* 0x000fe400078e0200 */
[----:B------:R-:W-:Y:S02]  /*4220*/  IMAD.IADD R3, R5, 0x1, R13 ;  /* 0x0000000105037824 */ /* 0x000fe400078e020d */
[----:B------:R-:W-:Y:S01]  /*4230*/  IMAD.IADD R2, R7, 0x1, R9 ;  /* 0x0000000107027824 */ /* 0x000fe200078e0209 */
[----:B--2---:R-:W-:Y:S06]  /*4240*/  @P2 BRA `(.L_x_4815) ;  /* 0x0000000000142947 */ /* 0x004fec0003800000 */
.L_x_4816:
[----:B------:R-:W2:Y:S04]  /*4250*/  LDG.E.STRONG.GPU R0, desc[UR38][R10.64] ;  /* 0x000000260a007981 */ /* 0x000ea8000c1ef900 */
[----:B--2---:R-:W-:Y:S01]  /*4260*/  CCTL.IVALL ;  /* 0x00000000ff00798f */ /* 0x004fe20002000000 */
[----:B------:R-:W-:Y:S05]  /*4270*/  YIELD ;  /* 0x0000000000007946 */ /* 0x000fea0003800000 */
[----:B------:R-:W-:-:S13]  /*4280*/  ISETP.NE.AND P2, PT, R0, R17, PT ;  /* 0x000000110000720c */ /* 0x000fda0003f45270 */
[----:B------:R-:W-:Y:S05]  /*4290*/  @P2 BRA `(.L_x_4816) ;  /* 0xfffffffc00ec2947 */ /* 0x000fea000383ffff */
.L_x_4815:
[----:B------:R-:W-:Y:S05]  /*42a0*/  BSYNC B0 ;  /* 0x0000000000007941 */ /* 0x000fea0003800000 */
.L_x_4814:
[----:B------:R-:W-:Y:S01]  /*42b0*/  UMOV UR5, 0xffffffff ;  /* 0xffffffff00057882 */ /* 0x000fe20000000000 */
[----:B------:R-:W-:Y:S02]  /*42c0*/  LEA.HI.X R25, R4, R25, R3, 0x2, P3 ;  /* 0x0000001904197211 */ /* 0x000fe400018f1403 */
[----:B------:R-:W-:Y:S01]  /*42d0*/  LEA.HI.X R2, R6, R27, R2, 0x2, P0 ;  /* 0x0000001b06027211 */ /* 0x000fe200000f1402 */
[----:B------:R-:W-:Y:S06]  /*42e0*/  BRA.DIV UR5, `(.L_x_4817) ;  /* 0x0000004a05747947 */ /* 0x000fec000b800000 */
[----:B------:R-:W-:Y:S01]  /*42f0*/  NOP ;  /* 0x0000000000007918 */ /* 0x000fe20000000000 */
.L_x_4918:
        /* <DEDUP_REMOVED lines=16> */
.L_x_4820:
[----:B------:R-:W-:Y:S01]  /*4400*/  @P0 ELECT P2, URZ, PT ;  /* 0x00000000003f082f */ /* 0x000fe20003840000 */
[----:B------:R1:W-:-:S12]  /*4410*/  UBLKRED.G.S.ADD.F32.RN [UR6], [UR4], UR5, desc[UR8] ;  /* 0x00000806040073bb */ /* 0x0003d800080a1405 */
[----:B------:R-:W-:Y:S02]  /*4420*/  @P2 PLOP3.LUT P0, PT, P2, PT, PT, 0x8, 0x0 ;  /* 0x000000000000281c */ /* 0x000fe4000170e170 */
[----:B------:R-:W-:-:S11]  /*4430*/  PLOP3.LUT P2, PT, PT, PT, PT, 0x8, 0x0 ;  /* 0x000000000000781c */ /* 0x000fd60003f4e170 */
[----:B-1----:R-:W-:Y:S05]  /*4440*/  @P0 BRA.U.ANY `(.L_x_4820) ;  /* 0xfffffffd00ec0947 */ /* 0x002fea000393ffff */
[----:B------:R0:W-:Y:S01]  /*4450*/  UTMACMDFLUSH ;  /* 0x00000000000079b7 */ /* 0x0001e20000000000 */
[----:B------:R-:W-:-:S04]  /*4460*/  DEPBAR.LE SB0, 0x0 ;  /* 0x000080000000791a */ /* 0x000fc80000000000 */
.L_x_4819:
[----:B------:R-:W-:Y:S05]  /*4470*/  BSYNC B0 ;  /* 0x0000000000007941 */ /* 0x000fea0003800000 */
.L_x_4818:
        /* <DEDUP_REMOVED lines=14> */
.L_x_4822:
[----:B------:R-:W-:Y:S05]  /*4560*/  BSYNC B0 ;  /* 0x0000000000007941 */ /* 0x000fea0003800000 */
.L_x_4821:
        /* <DEDUP_REMOVED lines=18> */
.L_x_4825:
[----:B------:R-:W2:Y:S04]  /*4690*/  LDG.E.STRONG.GPU R0, desc[UR38][R2.64] ;  /* 0x0000002602007981 */ /* 0x000ea8000c1ef900 */
[----:B--2---:R-:W-:Y:S01]  /*46a0*/  CCTL.IVALL ;  /* 0x00000000ff00798f */ /* 0x004fe20002000000 */
[----:B------:R-:W-:Y:S05]  /*46b0*/  YIELD ;  /* 0x0000000000007946 */ /* 0x000fea0003800000 */
[----:B------:R-:W-:-:S13]  /*46c0*/  ISETP.NE.AND P0, PT, R0, R17, PT ;  /* 0x000000110000720c */ /* 0x000fda0003f05270 */
[----:B------:R-:W-:Y:S05]  /*46d0*/  @P0 BRA `(.L_x_4825) ;  /* 0xfffffffc00ec0947 */ /* 0x000fea000383ffff */
.L_x_4824:
[----:B------:R-:W-:Y:S05]  /*46e0*/  BSYNC B0 ;  /* 0x0000000000007941 */ /* 0x000fea0003800000 */
.L_x_4823:
[----:B------:R-:W-:-:S03]  /*46f0*/  UMOV UR5, 0xffffffff ;  /* 0xffffffff00057882 */ /* 0x000fc60000000000 */
[----:B------:R-:W-:Y:S05]  /*4700*/  BRA.DIV UR5, `(.L_x_4826) ;  /* 0x0000004605887947 */ /* 0x000fea000b800000 */
[----:B------:R-:W-:Y:S01]  /*4710*/  NOP ;  /* 0x0000000000007918 */ /* 0x000fe20000000000 */
.L_x_4921:
        /* <DEDUP_REMOVED lines=16> */
.L_x_4829:
[----:B------:R-:W-:Y:S01]  /*4820*/  @P0 ELECT P2, URZ, PT ;  /* 0x00000000003f082f */ /* 0x000fe20003840000 */
[----:B------:R2:W-:-:S12]  /*4830*/  UBLKRED.G.S.ADD.F32.RN [UR6], [UR4], UR5, desc[UR8] ;  /* 0x00000806040073bb */ /* 0x0005d800080a1405 */
[----:B------:R-:W-:Y:S02]  /*4840*/  @P2 PLOP3.LUT P0, PT, P2, PT, PT, 0x8, 0x0 ;  /* 0x000000000000281c */ /* 0x000fe4000170e170 */
[----:B------:R-:W-:-:S11]  /*4850*/  PLOP3.LUT P2, PT, PT, PT, PT, 0x8, 0x0 ;  /* 0x000000000000781c */ /* 0x000fd60003f4e170 */
[----:B--2---:R-:W-:Y:S05]  /*4860*/  @P0 BRA.U.ANY `(.L_x_4829) ;  /* 0xfffffffd00ec0947 */ /* 0x004fea000393ffff */
[----:B------:R0:W-:Y:S01]  /*4870*/  UTMACMDFLUSH ;  /* 0x00000000000079b7 */ /* 0x0001e20000000000 */
[----:B------:R-:W-:-:S04]  /*4880*/  DEPBAR.LE SB0, 0x0 ;  /* 0x000080000000791a */ /* 0x000fc80000000000 */
.L_x_4828:
[----:B------:R-:W-:Y:S05]  /*4890*/  BSYNC B0 ;  /* 0x0000000000007941 */ /* 0x000fea0003800000 */
.L_x_4827:
        /* <DEDUP_REMOVED lines=14> */
.L_x_4785:
        /* <DEDUP_REMOVED lines=21> */
.L_x_4831:
        /* <DEDUP_REMOVED lines=13> */
.L_x_4833:
[----:B------:R-:W-:-:S05]  /*4ba0*/  ULDC UR4, c[0x0][0x8c4] ;  /* 0x0002310000047ab9 */ /* 0x000fca0000000800 */
.L_x_4832:
        /* <DEDUP_REMOVED lines=39> */
.L_x_4834:
        /* <DEDUP_REMOVED lines=52> */
.L_x_4868:
        /* <DEDUP_REMOVED lines=13> */
.L_x_4838:
[----:B------:R-:W2:Y:S04]  /*5230*/  LDG.E.STRONG.GPU R5, desc[UR38][R2.64] ;  /* 0x0000002602057981 */ /* 0x000ea8000c1ef900 */
[----:B--2---:R-:W-:Y:S01]  /*5240*/  CCTL.IVALL ;  /* 0x00000000ff00798f */ /* 0x004fe20002000000 */
[----:B------:R-:W-:Y:S05]  /*5250*/  YIELD ;  /* 0x0000000000007946 */ /* 0x000fea0003800000 */
[----:B------:R-:W-:-:S13]  /*5260*/  ISETP.NE.AND P3, PT, R5, UR18, PT ;  /* 0x0000001205007c0c */ /* 0x000fda000bf65270 */
[----:B------:R-:W-:Y:S05]  /*5270*/  @P3 BRA `(.L_x_4838) ;  /* 0xfffffffc00ec3947 */ /* 0x000fea000383ffff */
.L_x_4837:
[----:B------:R-:W-:Y:S05]  /*5280*/  BSYNC B0 ;  /* 0x0000000000007941 */ /* 0x000fea0003800000 */
.L_x_4836:
[----:B------:R-:W-:-:S03]  /*5290*/  UMOV UR5, 0xffffffff ;  /* 0xffffffff00057882 */ /* 0x000fc60000000000 */
[----:B------:R-:W-:Y:S05]  /*52a0*/  BRA.DIV UR5, `(.L_x_4839) ;  /* 0x0000003a05bc7947 */ /* 0x000fea000b800000 */
[----:B------:R-:W-:Y:S01]  /*52b0*/  NOP ;  /* 0x0000000000007918 */ /* 0x000fe20000000000 */
.L_x_4924:
        /* <DEDUP_REMOVED lines=19> */
.L_x_4841:
[----:B------:R-:W-:Y:S05]  /*53f0*/  BSYNC B0 ;  /* 0x0000000000007941 */ /* 0x000fea0003800000 */
.L_x_4840:
        /* <DEDUP_REMOVED lines=14> */
.L_x_4843:
[----:B------:R-:W-:Y:S05]  /*54e0*/  BSYNC B0 ;  /* 0x0000000000007941 */ /* 0x000fea0003800000 */
.L_x_4842:
        /* <DEDUP_REMOVED lines=15> */
.L_x_4845:
[----:B------:R-:W-:Y:S05]  /*55e0*/  BSYNC B0 ;  /* 0x0000000000007941 */ /* 0x000fea0003800000 */
.L_x_4844:
[----:B------:R-:W-:Y:S06]  /*55f0*/  BAR.ARV 0xa, 0xa0 ;  /* 0x0282800000007b1d */ /* 0x000fec0000002000 */
[----:B------:R-:W-:Y:S04]  /*5600*/  BSSY B0, `(.L_x_4846) ;  /* 0x0000003000007945 */ /* 0x000fe80003800000 */
[----:B------:R-:W-:Y:S05]  /*5610*/  @!P0 BRA `(.L_x_4847) ;  /* 0x0000000000048947 */ /* 0x000fea0003800000 */
[----:B------:R-:W-:-:S04]  /*5620*/  DEPBAR.LE SB0, 0x1 ;  /* 0x000080400000791a */ /* 0x000fc80000000000 */
.L_x_4847:
[----:B------:R-:W-:Y:S05]  /*5630*/  BSYNC B0 ;  /* 0x0000000000007941 */ /* 0x000fea0003800000 */
.L_x_4846:
[----:B------:R-:W-:Y:S06]  /*5640*/  BAR.ARV 0xb, 0xa0 ;  /* 0x02c2800000007b1d */ /* 0x000fec0000002000 */
[----:B------:R-:W-:Y:S04]  /*5650*/  BSSY B0, `(.L_x_4848) ;  /* 0x0000003000007945 */ /* 0x000fe80003800000 */
[----:B------:R-:W-:Y:S05]  /*5660*/  @!P0 BRA `(.L_x_4849) ;  /* 0x0000000000048947 */ /* 0x000fea0003800000 */
[----:B------:R-:W-:-:S04]  /*5670*/  DEPBAR.LE SB0, 0x0 ;  /* 0x000080000000791a */ /* 0x000fc80000000000 */
.L_x_4849:
[----:B------:R-:W-:Y:S05]  /*5680*/  BSYNC B0 ;  /* 0x0000000000007941 */ /* 0x000fea0003800000 */
.L_x_4848:
        /* <DEDUP_REMOVED lines=19> */
.L_x_4851:
[----:B------:R-:W-:Y:S05]  /*57c0*/  BSYNC B0 ;  /* 0x0000000000007941 */ /* 0x000fea0003800000 */
.L_x_4850:
        /* <DEDUP_REMOVED lines=9> */
.L_x_4854:
[----:B------:R-:W2:Y:S04]  /*5860*/  LDG.E.STRONG.GPU R5, desc[UR38][R2.64] ;  /* 0x0000002602057981 */ /* 0x000ea8000c1ef900 */
[----:B--2---:R-:W-:Y:S01]  /*5870*/  CCTL.IVALL ;  /* 0x00000000ff00798f */ /* 0x004fe20002000000 */
[----:B------:R-:W-:Y:S05]  /*5880*/  YIELD ;  /* 0x0000000000007946 */ /* 0x000fea0003800000 */
[----:B------:R-:W-:-:S13]  /*5890*/  ISETP.NE.AND P3, PT, R5, UR18, PT ;  /* 0x0000001205007c0c */ /* 0x000fda000bf65270 */
[----:B------:R-:W-:Y:S05]  /*58a0*/  @P3 BRA `(.L_x_4854) ;  /* 0xfffffffc00ec3947 */ /* 0x000fea000383ffff */
.L_x_4853:
[----:B------:R-:W-:Y:S05]  /*58b0*/  BSYNC B0 ;  /* 0x0000000000007941 */ /* 0x000fea0003800000 */
.L_x_4852:
[----:B------:R-:W-:-:S03]  /*58c0*/  UMOV UR5, 0xffffffff ;  /* 0xffffffff00057882 */ /* 0x000fc60000000000 */
[----:B------:R-:W-:Y:S05]  /*58d0*/  BRA.DIV UR5, `(.L_x_4855) ;  /* 0x00000036054c7947 */ /* 0x000fea000b800000 */
[----:B------:R-:W-:Y:S01]  /*58e0*/  NOP ;  /* 0x0000000000007918 */ /* 0x000fe20000000000 */
.L_x_4927:
        /* <DEDUP_REMOVED lines=15> */
.L_x_4857:
[----:B------:R-:W-:Y:S05]  /*59e0*/  BSYNC B0 ;  /* 0x0000000000007941 */ /* 0x000fea0003800000 */
.L_x_4856:
        /* <DEDUP_REMOVED lines=14> */
.L_x_4859:
[----:B------:R-:W-:Y:S05]  /*5ad0*/  BSYNC B0 ;  /* 0x0000000000007941 */ /* 0x000fea0003800000 */
.L_x_4858:
        /* <DEDUP_REMOVED lines=15> */
.L_x_4861:
[----:B------:R-:W-:Y:S05]  /*5bd0*/  BSYNC B0 ;  /* 0x0000000000007941 */ /* 0x000fea0003800000 */
.L_x_4860:
[----:B------:R-:W-:Y:S06]  /*5be0*/  BAR.ARV 0xa, 0xa0 ;  /* 0x0282800000007b1d */ /* 0x000fec0000002000 */
[----:B------:R-:W-:Y:S04]  /*5bf0*/  BSSY B0, `(.L_x_4862) ;  /* 0x0000003000007945 */ /* 0x000fe80003800000 */
[----:B------:R-:W-:Y:S05]  /*5c00*/  @!P0 BRA `(.L_x_4863) ;  /* 0x0000000000048947 */ /* 0x000fea0003800000 */
[----:B------:R-:W-:-:S04]  /*5c10*/  DEPBAR.LE SB0, 0x1 ;  /* 0x000080400000791a */ /* 0x000fc80000000000 */
.L_x_4863:
[----:B------:R-:W-:Y:S05]  /*5c20*/  BSYNC B0 ;  /* 0x0000000000007941 */ /* 0x000fea0003800000 */
.L_x_4862:
[----:B------:R-:W-:Y:S06]  /*5c30*/  BAR.ARV 0xb, 0xa0 ;  /* 0x02c2800000007b1d */ /* 0x000fec0000002000 */
[----:B------:R-:W-:Y:S04]  /*5c40*/  BSSY B0, `(.L_x_4864) ;  /* 0x0000003000007945 */ /* 0x000fe80003800000 */
[----:B------:R-:W-:Y:S05]  /*5c50*/  @!P0 BRA `(.L_x_4865) ;  /* 0x0000000000048947 */ /* 0x000fea0003800000 */
[----:B------:R-:W-:-:S04]  /*5c60*/  DEPBAR.LE SB0, 0x0 ;  /* 0x000080000000791a */ /* 0x000fc80000000000 */
.L_x_4865:
[----:B------:R-:W-:Y:S05]  /*5c70*/  BSYNC B0 ;  /* 0x0000000000007941 */ /* 0x000fea0003800000 */
.L_x_4864:
        /* <DEDUP_REMOVED lines=19> */
.L_x_4867:
[----:B------:R-:W-:Y:S05]  /*5db0*/  BSYNC B0 ;  /* 0x0000000000007941 */ /* 0x000fea0003800000 */
.L_x_4866:
[----:B------:R-:W-:Y:S02]  /*5dc0*/  UIADD3 UR6, UR6, 0x2, URZ ;  /* 0x0000000206067890 */ /* 0x000fe4000fffe03f */
[----:B------:R-:W-:Y:S01]  /*5dd0*/  UIADD3 UR4, UR4, 0x1, URZ ;  /* 0x0000000104047890 */ /* 0x000fe2000fffe03f */
[----:B------:R-:W-:Y:S11]  /*5de0*/  @P2 BRA `(.L_x_4868) ;  /* 0xfffffff000dc2947 */ /* 0x000ff6000383ffff */
.L_x_4835:
        /* <DEDUP_REMOVED lines=13> */
.L_x_4871:
[----:B------:R-:W2:Y:S04]  /*5ec0*/  LDG.E.STRONG.GPU R0, desc[UR38][R2.64] ;  /* 0x0000002602007981 */ /* 0x000ea8000c1ef900 */
[----:B--2---:R-:W-:Y:S01]  /*5ed0*/  CCTL.IVALL ;  /* 0x00000000ff00798f */ /* 0x004fe20002000000 */
[----:B------:R-:W-:Y:S05]  /*5ee0*/  YIELD ;  /* 0x0000000000007946 */ /* 0x000fea0003800000 */
[----:B------:R-:W-:-:S13]  /*5ef0*/  ISETP.NE.AND P1, PT, R0, UR18, PT ;  /* 0x0000001200007c0c */ /* 0x000fda000bf25270 */
[----:B------:R-:W-:Y:S05]  /*5f00*/  @P1 BRA `(.L_x_4871) ;  /* 0xfffffffc00ec1947 */ /* 0x000fea000383ffff */
.L_x_4870:
[----:B------:R-:W-:Y:S05]  /*5f10*/  BSYNC B0 ;  /* 0x0000000000007941 */ /* 0x000fea0003800000 */
.L_x_4869:
[----:B------:R-:W-:-:S03]  /*5f20*/  UMOV UR4, 0xffffffff ;  /* 0xffffffff00047882 */ /* 0x000fc60000000000 */
[----:B------:R-:W-:Y:S05]  /*5f30*/  BRA.DIV UR4, `(.L_x_4872) ;  /* 0x0000002e04d07947 */ /* 0x000fea000b800000 */
[----:B------:R-:W-:Y:S01]  /*5f40*/  NOP ;  /* 0x0000000000007918 */ /* 0x000fe20000000000 */
.L_x_4930:
        /* <DEDUP_REMOVED lines=22> */
.L_x_4874:
[----:B------:R-:W-:Y:S05]  /*60b0*/  BSYNC B0 ;  /* 0x0000000000007941 */ /* 0x000fea0003800000 */
.L_x_4873:
        /* <DEDUP_REMOVED lines=19> */
.L_x_4876:
[----:B------:R-:W-:Y:S05]  /*61f0*/  BSYNC B0 ;  /* 0x0000000000007941 */ /* 0x000fea0003800000 */
.L_x_4875:
        /* <DEDUP_REMOVED lines=20> */
.L_x_4878:
[----:B------:R-:W-:Y:S05]  /*6340*/  BSYNC B0 ;  /* 0x0000000000007941 */ /* 0x000fea0003800000 */
.L_x_4877:
[----:B------:R-:W-:Y:S06]  /*6350*/  BAR.ARV 0xa, 0xa0 ;  /* 0x0282800000007b1d */ /* 0x000fec0000002000 */
[----:B------:R-:W-:Y:S04]  /*6360*/  BSSY B0, `(.L_x_4879) ;  /* 0x0000003000007945 */ /* 0x000fe80003800000 */
[----:B------:R-:W-:Y:S05]  /*6370*/  @!P0 BRA `(.L_x_4880) ;  /* 0x0000000000048947 */ /* 0x000fea0003800000 */
[----:B------:R-:W-:-:S04]  /*6380*/  DEPBAR.LE SB0, 0x1 ;  /* 0x000080400000791a */ /* 0x000fc80000000000 */
.L_x_4880:
[----:B------:R-:W-:Y:S05]  /*6390*/  BSYNC B0 ;  /* 0x0000000000007941 */ /* 0x000fea0003800000 */
.L_x_4879:
[----:B------:R-:W-:Y:S06]  /*63a0*/  BAR.ARV 0xb, 0xa0 ;  /* 0x02c2800000007b1d */ /* 0x000fec0000002000 */
[----:B------:R-:W-:Y:S04]  /*63b0*/  BSSY B0, `(.L_x_4881) ;  /* 0x0000003000007945 */ /* 0x000fe80003800000 */
[----:B------:R-:W-:Y:S05]  /*63c0*/  @!P0 BRA `(.L_x_4882) ;  /* 0x0000000000048947 */ /* 0x000fea0003800000 */
[----:B------:R-:W-:-:S04]  /*63d0*/  DEPBAR.LE SB0, 0x0 ;  /* 0x000080000000791a */ /* 0x000fc80000000000 */
.L_x_4882:
[----:B------:R-:W-:Y:S05]  /*63e0*/  BSYNC B0 ;  /* 0x0000000000007941 */ /* 0x000fea0003800000 */
.L_x_4881:
        /* <DEDUP_REMOVED lines=19> */
.L_x_4830:
        /* <DEDUP_REMOVED lines=10> */
.L_x_4883:
        /* <DEDUP_REMOVED lines=10> */
.L_x_4885:
[----:B------:R-:W3:Y:S02]  /*6660*/  LDC R0, c[0x0][0x8c4] ;  /* 0x00023100ff007b82 */ /* 0x000ee40000000800 */
.L_x_4884:
        /* <DEDUP_REMOVED lines=42> */
.L_x_4887:
        /* <DEDUP_REMOVED lines=70> */
.L_x_4931:
        /* <DEDUP_REMOVED lines=9> */
.L_x_4890:
        /* <DEDUP_REMOVED lines=98> */
.L_x_4901:
[----:B-1----:R-:W-:-:S05]  /*7420*/  IMAD.MOV.U32 R11, RZ, RZ, 0x1 ;  /* 0x00000001ff0b7424 */ /* 0x002fca00078e00ff */
[----:B------:R-:W-:-:S04]  /*7430*/  SHF.L.U32 R11, R11, 0x1f, RZ ;  /* 0x0000001f0b0b7819 */ /* 0x000fc800000006ff */
[----:B------:R-:W1:Y:S02]  /*7440*/  SYNCS.PHASECHK.TRANS64.TRYWAIT P1, [R12+URZ+0x36438], R11 ;  /* 0x0364380b0c0075a7 */ /* 0x000e64000802017f */
[----:B-1234-:R-:W-:Y:S05]  /*7450*/  @!P1 BRA `(.L_x_4893) ;  /* 0x0000001800b89947 */ /* 0x01efea0003800000 */
.L_x_4932:
[----:B------:R-:W-:Y:S05]  /*7460*/  @P0 BRA `(.L_x_4894) ;  /* 0x0000000000140947 */ /* 0x000fea0003800000 */
[----:B------:R-:W-:Y:S01]  /*7470*/  ISETP.NE.AND P1, PT, R8, RZ, PT ;  /* 0x000000ff0800720c */ /* 0x000fe20003f25270 */
[----:B------:R-:W-:-:S04]  /*7480*/  IMAD.MOV.U32 R3, RZ, RZ, 0x6100 ;  /* 0x00006100ff037424 */ /* 0x000fc800078e00ff */
[----:B------:R2:W-:Y:S08]  /*7490*/  SYNCS.ARRIVE.TRANS64 RZ, [R12+URZ+0x36430], R3 ;  /* 0x036430030cff79a7 */ /* 0x0005f0000800003f */
[----:B------:R-:W-:Y:S05]  /*74a0*/  @!P1 BRA `(.L_x_4894) ;  /* 0x0000000000049947 */ /* 0x000fea0003800000 */
[----:B------:R-:W-:Y:S01]  /*74b0*/  BPT.TRAP 0x1 ;  /* 0x000000040000795c */ /* 0x000fe20000300000 */
.L_x_4894:
        /* <DEDUP_REMOVED lines=49> */
.L_x_4933:
[----:B------:R-:W-:Y:S05]  /*77d0*/  @P0 BRA `(.L_x_4896) ;  /* 0x0000000000140947 */ /* 0x000fea0003800000 */
[----:B------:R-:W-:Y:S01]  /*77e0*/  ISETP.NE.AND P1, PT, R8, RZ, PT ;  /* 0x000000ff0800720c */ /* 0x000fe20003f25270 */
[----:B--2---:R-:W-:-:S04]  /*77f0*/  IMAD.MOV.U32 R27, RZ, RZ, 0x6100 ;  /* 0x00006100ff1b7424 */ /* 0x004fc800078e00ff */
[----:B------:R3:W-:Y:S08]  /*7800*/  SYNCS.ARRIVE.TRANS64 RZ, [R12+URZ+0x36418], R27 ;  /* 0x0364181b0cff79a7 */ /* 0x0007f0000800003f */
[----:B------:R-:W-:Y:S05]  /*7810*/  @!P1 BRA `(.L_x_4896) ;  /* 0x0000000000049947 */ /* 0x000fea0003800000 */
[----:B------:R-:W-:Y:S01]  /*7820*/  BPT.TRAP 0x1 ;  /* 0x000000040000795c */ /* 0x000fe20000300000 */
.L_x_4896:
        /* <DEDUP_REMOVED lines=37> */
.L_x_4934:
[----:B--2---:R-:W-:Y:S01]  /*7a80*/  SHF.R.S32.HI R28, RZ, 0x1f, R26 ;  /* 0x0000001fff1c7819 */ /* 0x004fe2000001141a */
[----:B------:R-:W-:Y:S06]  /*7a90*/  @P0 BRA `(.L_x_4898) ;  /* 0x0000000000140947 */ /* 0x000fec0003800000 */
[----:B------:R-:W-:Y:S01]  /*7aa0*/  ISETP.NE.AND P1, PT, R8, RZ, PT ;  /* 0x000000ff0800720c */ /* 0x000fe20003f25270 */
[----:B------:R-:W-:-:S04]  /*7ab0*/  IMAD.MOV.U32 R29, RZ, RZ, 0x6100 ;  /* 0x00006100ff1d7424 */ /* 0x000fc800078e00ff */
[----:B------:R2:W-:Y:S08]  /*7ac0*/  SYNCS.ARRIVE.TRANS64 RZ, [R12+URZ+0x36430], R29 ;  /* 0x0364301d0cff79a7 */ /* 0x0005f0000800003f */
[----:B------:R-:W-:Y:S05]  /*7ad0*/  @!P1 BRA `(.L_x_4898) ;  /* 0x0000000000049947 */ /* 0x000fea0003800000 */
[----:B------:R-:W-:Y:S01]  /*7ae0*/  BPT.TRAP 0x1 ;  /* 0x000000040000795c */ /* 0x000fe20000300000 */
.L_x_4898:
        /* <DEDUP_REMOVED lines=37> */
.L_x_4936:
[----:B------:R-:W-:Y:S05]  /*7d40*/  @P0 BRA `(.L_x_4900) ;  /* 0x0000000000140947 */ /* 0x000fea0003800000 */
[----:B------:R-:W-:Y:S01]  /*7d50*/  ISETP.NE.AND P1, PT, R8, RZ, PT ;  /* 0x000000ff0800720c */ /* 0x000fe20003f25270 */
[----:B---3--:R-:W-:-:S04]  /*7d60*/  IMAD.MOV.U32 R5, RZ, RZ, 0x6100 ;  /* 0x00006100ff057424 */ /* 0x008fc800078e00ff */
[----:B------:R4:W-:Y:S08]  /*7d70*/  SYNCS.ARRIVE.TRANS64 RZ, [R12+URZ+0x36410], R5 ;  /* 0x036410050cff79a7 */ /* 0x0009f0000800003f */
[----:B------:R-:W-:Y:S05]  /*7d80*/  @!P1 BRA `(.L_x_4900) ;  /* 0x0000000000049947 */ /* 0x000fea0003800000 */
[----:B------:R-:W-:Y:S01]  /*7d90*/  BPT.TRAP 0x1 ;  /* 0x000000040000795c */ /* 0x000fe20000300000 */
.L_x_4900:
        /* <DEDUP_REMOVED lines=37> */
.L_x_4892:
[----:B------:R-:W-:Y:S01]  /*7ff0*/  ISETP.NE.AND P1, PT, R16, RZ, PT ;  /* 0x000000ff1000720c */ /* 0x000fe20003f25270 */
[----:B------:R-:W-:-:S12]  /*8000*/  IMAD.MOV.U32 R4, RZ, RZ, 0x1 ;  /* 0x00000001ff047424 */ /* 0x000fd800078e00ff */
[----:B------:R-:W-:Y:S05]  /*8010*/  @!P1 BRA `(.L_x_4891) ;  /* 0x00000004006c9947 */ /* 0x000fea0003800000 */
[----:B------:R-:W3:Y:S02]  /*8020*/  SYNCS.PHASECHK.TRANS64.TRYWAIT P1, [R12+URZ+0x36438], R11 ;  /* 0x0364380b0c0075a7 */ /* 0x000ee4000802017f */
[----:B---3--:R-:W-:Y:S05]  /*8030*/  @!P1 BRA `(.L_x_4902) ;  /* 0x0000001000149947 */ /* 0x008fea0003800000 */
.L_x_4937:
[----:B------:R-:W-:Y:S05]  /*8040*/  @P0 BRA `(.L_x_4903) ;  /* 0x0000000000140947 */ /* 0x000fea0003800000 */
[----:B------:R-:W-:Y:S01]  /*8050*/  ISETP.NE.AND P1, PT, R8, RZ, PT ;  /* 0x000000ff0800720c */ /* 0x000fe20003f25270 */
[----:B------:R-:W-:-:S04]  /*8060*/  IMAD.MOV.U32 R5, RZ, RZ, 0x6100 ;  /* 0x00006100ff057424 */ /* 0x000fc800078e00ff */
[----:B------:R4:W-:Y:S08]  /*8070*/  SYNCS.ARRIVE.TRANS64 RZ, [R12+URZ+0x36430], R5 ;  /* 0x036430050cff79a7 */ /* 0x0009f0000800003f */
[----:B------:R-:W-:Y:S05]  /*8080*/  @!P1 BRA `(.L_x_4903) ;  /* 0x0000000000049947 */ /* 0x000fea0003800000 */
[----:B------:R-:W-:Y:S01]  /*8090*/  BPT.TRAP 0x1 ;  /* 0x000000040000795c */ /* 0x000fe20000300000 */
.L_x_4903:
        /* <DEDUP_REMOVED lines=42> */
.L_x_4938:
[----:B------:R-:W-:Y:S01]  /*8340*/  IMAD.MOV.U32 R4, RZ, RZ, RZ ;  /* 0x000000ffff047224 */ /* 0x000fe200078e00ff */
[----:B------:R-:W-:Y:S06]  /*8350*/  @P0 BRA `(.L_x_4905) ;  /* 0x0000000000140947 */ /* 0x000fec0003800000 */
[----:B------:R-:W-:Y:S01]  /*8360*/  ISETP.NE.AND P1, PT, R8, RZ, PT ;  /* 0x000000ff0800720c */ /* 0x000fe20003f25270 */
[----:B----4-:R-:W-:-:S04]  /*8370*/  IMAD.MOV.U32 R5, RZ, RZ, 0x6100 ;  /* 0x00006100ff057424 */ /* 0x010fc800078e00ff */
[----:B------:R4:W-:Y:S08]  /*8380*/  SYNCS.ARRIVE.TRANS64 RZ, [R12+URZ+0x36418], R5 ;  /* 0x036418050cff79a7 */ /* 0x0009f0000800003f */
[----:B------:R-:W-:Y:S05]  /*8390*/  @!P1 BRA `(.L_x_4905) ;  /* 0x0000000000049947 */ /* 0x000fea0003800000 */
[----:B------:R-:W-:Y:S01]  /*83a0*/  BPT.TRAP 0x1 ;  /* 0x000000040000795c */ /* 0x000fe20000300000 */
.L_x_4905:
        /* <DEDUP_REMOVED lines=34> */
.L_x_4891:
[----:B------:R-:W-:-:S04]  /*85d0*/  SHF.L.U32 R3, R4, 0x1f, RZ ;  /* 0x0000001f04037819 */ /* 0x000fc800000006ff */
[----:B------:R-:W4:Y:S02]  /*85e0*/  SYNCS.PHASECHK.TRANS64.TRYWAIT P1, [R12+URZ+0x36438], R3 ;  /* 0x036438030c0075a7 */ /* 0x000f24000802017f */
[----:B----4-:R-:W-:Y:S05]  /*85f0*/  @!P1 BRA `(.L_x_4906) ;  /* 0x0000000800cc9947 */ /* 0x010fea0003800000 */
.L_x_4939:
[----:B------:R-:W-:Y:S05]  /*8600*/  @P0 BRA `(.L_x_4907) ;  /* 0x0000000000180947 */ /* 0x000fea0003800000 */
[----:B------:R-:W5:Y:S01]  /*8610*/  S2R R2, SR_TID.X ;  /* 0x0000000000027919 */ /* 0x000f620000002100 */
[----:B----4-:R-:W-:-:S04]  /*8620*/  IMAD.MOV.U32 R3, RZ, RZ, 0x6100 ;  /* 0x00006100ff037424 */ /* 0x010fc800078e00ff */
[----:B------:R4:W-:Y:S01]  /*8630*/  SYNCS.ARRIVE.TRANS64 RZ, [R12+URZ+0x36430], R3 ;  /* 0x036430030cff79a7 */ /* 0x0009e2000800003f */
[----:B-----5:R-:W-:-:S13]  /*8640*/  LOP3.LUT P0, RZ, R2, 0x1f, RZ, 0xc0, !PT ;  /* 0x0000001f02ff7812 */ /* 0x020fda000780c0ff */
[----:B----4-:R-:W-:Y:S05]  /*8650*/  @!P0 BRA `(.L_x_4907) ;  /* 0x0000000000048947 */ /* 0x010fea0003800000 */
[----:B------:R-:W-:Y:S01]  /*8660*/  BPT.TRAP 0x1 ;  /* 0x000000040000795c */ /* 0x000fe20000300000 */
.L_x_4907:
        /* <DEDUP_REMOVED lines=44> */
.L_x_4888:
[----:B------:R-:W-:Y:S05]  /*8930*/  BSYNC B0 ;  /* 0x0000000000007941 */ /* 0x000fea0003800000 */
.L_x_4886:
[----:B------:R-:W-:-:S03]  /*8940*/  UMOV UR6, 0xffffffff ;  /* 0xffffffff00067882 */ /* 0x000fc60000000000 */
[----:B------:R-:W-:Y:S05]  /*8950*/  BRA.DIV UR6, `(.L_x_4908) ;  /* 0x0000000a06087947 */ /* 0x000fea000b800000 */
[----:B------:R-:W-:-:S13]  /*8960*/  ELECT P0, URZ, PT ;  /* 0x00000000003f782f */ /* 0x000fda0003800000 */
.L_x_4942:
[----:B------:R-:W-:Y:S05]  /*8970*/  @!P0 BRA `(.L_x_4790) ;  /* 0x0000000000708947 */ /* 0x000fea0003800000 */
[----:B------:R-:W-:-:S04]  /*8980*/  LOP3.LUT R17, R17, 0x2, RZ, 0xfc, !PT ;  /* 0x0000000211117812 */ /* 0x000fc800078efcff */
[----:B------:R-:W-:-:S13]  /*8990*/  ISETP.NE.AND P0, PT, R17, 0x3, PT ;  /* 0x000000031100780c */ /* 0x000fda0003f05270 */
[----:B------:R-:W-:Y:S05]  /*89a0*/  @!P0 BRA `(.L_x_4909) ;  /* 0x0000000000048947 */ /* 0x000fea0003800000 */
[----:B--2---:R-:W-:Y:S01]  /*89b0*/  BPT.TRAP 0x1 ;  /* 0x000000040000795c */ /* 0x004fe20000300000 */
.L_x_4909:
        /* <DEDUP_REMOVED lines=15> */
.L_x_4943:
[----:B------:R-:W5:Y:S02]  /*8ab0*/  SYNCS.PHASECHK.TRANS64.TRYWAIT P1, [R5+URZ], R0 ;  /* 0x00000000050075a7 */ /* 0x000f64000802017f */
[----:B-----5:R-:W-:Y:S05]  /*8ac0*/  @!P1 BRA `(.L_x_4911) ;  /* 0x0000000400e49947 */ /* 0x020fea0003800000 */
.L_x_4944:
[----:B------:R-:W-:Y:S05]  /*8ad0*/  @!P0 BRA `(.L_x_4912) ;  /* 0x0000000000048947 */ /* 0x000fea0003800000 */
[----:B--2---:R-:W-:Y:S01]  /*8ae0*/  BPT.TRAP 0x1 ;  /* 0x000000040000795c */ /* 0x004fe20000300000 */
.L_x_4912:
[----:B------:R-:W-:-:S07]  /*8af0*/  SHF.L.U32 R4, R4, 0x1f, RZ ;  /* 0x0000001f04047819 */ /* 0x000fce00000006ff */
.L_x_4913:
[----:B------:R1:W1:Y:S02]  /*8b00*/  SYNCS.PHASECHK.TRANS64.TRYWAIT P0, [R9+URZ+0x36438], R4 ;  /* 0x03643804090075a7 */ /* 0x000264000800017f */
[----:B-1----:R-:W-:Y:S05]  /*8b10*/  @!P0 NANOSLEEP.SYNCS 0x989680 ;  /* 0x009896800000895d */ /* 0x002fea0003900000 */
[----:B------:R-:W1:Y:S02]  /*8b20*/  @!P0 SYNCS.PHASECHK.TRANS64 P0, [R9+URZ+0x36438], R4 ;  /* 0x03643804090085a7 */ /* 0x000e64000800007f */
[----:B-1----:R-:W-:Y:S05]  /*8b30*/  @!P0 BRA `(.L_x_4913) ;  /* 0xfffffffc00f08947 */ /* 0x002fea000383ffff */
.L_x_4790:
[----:B--2---:R-:W-:Y:S05]  /*8b40*/  BSYNC B6 ;  /* 0x0000000000067941 */ /* 0x004fea0003800000 */
.L_x_4784:
[----:B------:R-:W-:Y:S05]  /*8b50*/  EXIT ;  /* 0x000000000000794d */ /* 0x000fea0003800000 */
.L_x_4800:
[----:B------:R-:W-:Y:S02]  /*8b60*/  IMAD.MOV.U32 R12, RZ, RZ, RZ ;  /* 0x000000ffff0c7224 */ /* 0x000fe400078e00ff */
[----:B------:R-:W-:Y:S02]  /*8b70*/  IMAD.MOV.U32 R11, RZ, RZ, 0x1f ;  /* 0x0000001fff0b7424 */ /* 0x000fe400078e00ff */
[----:B------:R-:W-:-:S07]  /*8b80*/  IMAD.MOV.U32 R15, RZ, RZ, -0x1 ;  /* 0xffffffffff0f7424 */ /* 0x000fce00078e00ff */
[----:B------:R-:W-:Y:S05]  /*8b90*/  WARPSYNC.COLLECTIVE R15, `(.L_x_4914) ;  /* 0x000000000f087348 */ /* 0x000fea0003c00000 */
[----:B------:R1:W2:Y:S02]  /*8ba0*/  SHFL.IDX P6, R14, R13, R12, R11 ;  /* 0x0000000c0d0e7389 */ /* 0x0002a400000c000b */
[----:B-12---:R-:W-:Y:S01]  /*8bb0*/  ENDCOLLECTIVE ;  /* 0x000000000000791b */ /* 0x006fe20003800000 */
.L_x_4914:
[----:B------:R-:W-:Y:S05]  /*8bc0*/  BRA `(.L_x_4915) ;  /* 0xffffff8400987947 */ /* 0x000fea000383ffff */
.L_x_4802:
[----:B--2---:R2:W3:Y:S02]  /*8bd0*/  SYNCS.PHASECHK.TRANS64.TRYWAIT P0, [R152+URZ+0x36400], R15 ;  /* 0x0364000f980075a7 */ /* 0x0044e4000800017f */
[----:B---3--:R-:W-:Y:S05]  /*8be0*/  @!P0 NANOSLEEP.SYNCS 0x989680 ;  /* 0x009896800000895d */ /* 0x008fea0003900000 */
[----:B------:R-:W3:Y:S02]  /*8bf0*/  @!P0 SYNCS.PHASECHK.TRANS64 P0, [R152+URZ+0x36400], R15 ;  /* 0x0364000f980085a7 */ /* 0x000ee4000800007f */
[----:B---3--:R-:W-:Y:S05]  /*8c00*/  @!P0 BRA `(.L_x_4802) ;  /* 0xfffffffc00f08947 */ /* 0x008fea000383ffff */
[----:B------:R-:W-:Y:S05]  /*8c10*/  BRA `(.L_x_4801) ;  /* 0xffffff8400ec7947 */ /* 0x000fea000383ffff */
.L_x_4806:
[----:B--2---:R2:W3:Y:S02]  /*8c20*/  SYNCS.PHASECHK.TRANS64.TRYWAIT P1, [R4+URZ+0x36410], R9 ;  /* 0x03641009040075a7 */ /* 0x0044e4000802017f */
[----:B---3--:R-:W-:Y:S05]  /*8c30*/  @!P1 NANOSLEEP.SYNCS 0x989680 ;  /* 0x009896800000995d */ /* 0x008fea0003900000 */
[----:B------:R-:W3:Y:S02]  /*8c40*/  @!P1 SYNCS.PHASECHK.TRANS64 P1, [R4+URZ+0x36410], R9 ;  /* 0x03641009040095a7 */ /* 0x000ee4000802007f */
[----:B---3--:R-:W-:Y:S05]  /*8c50*/  @!P1 BRA `(.L_x_4806) ;  /* 0xfffffffc00f09947 */ /* 0x008fea000383ffff */
[----:B------:R-:W-:Y:S05]  /*8c60*/  BRA `(.L_x_4805) ;  /* 0xffffff8c008c7947 */ /* 0x000fea000383ffff */
.L_x_4810:
[----:B--2---:R2:W1:Y:S02]  /*8c70*/  SYNCS.PHASECHK.TRANS64.TRYWAIT P1, [R152+URZ+0x36430], R9 ;  /* 0x03643009980075a7 */ /* 0x004464000802017f */
[----:B-1----:R-:W-:Y:S05]  /*8c80*/  @!P1 NANOSLEEP.SYNCS 0x989680 ;  /* 0x009896800000995d */ /* 0x002fea0003900000 */
[----:B------:R-:W1:Y:S02]  /*8c90*/  @!P1 SYNCS.PHASECHK.TRANS64 P1, [R152+URZ+0x36430], R9 ;  /* 0x03643009980095a7 */ /* 0x000e64000802007f */
[----:B-1----:R-:W-:Y:S05]  /*8ca0*/  @!P1 BRA `(.L_x_4810) ;  /* 0xfffffffc00f09947 */ /* 0x002fea000383ffff */
[----:B------:R-:W-:Y:S05]  /*8cb0*/  BRA `(.L_x_4809) ;  /* 0xffffff9400307947 */ /* 0x000fea000383ffff */
.L_x_4817:
[----:B------:R-:W-:Y:S01]  /*8cc0*/  BSSY B0, `(.L_x_4916) ;  /* 0x0000005000007945 */ /* 0x000fe20003800000 */
[----:B------:R-:W-:-:S07]  /*8cd0*/  IMAD.MOV.U32 R15, RZ, RZ, -0x1 ;  /* 0xffffffffff0f7424 */ /* 0x000fce00078e00ff */
[----:B------:R-:W-:Y:S05]  /*8ce0*/  WARPSYNC.COLLECTIVE R15, `(.L_x_4917) ;  /* 0x000000000f087348 */ /* 0x000fea0003c00000 */
[----:B------:R-:W-:Y:S01]  /*8cf0*/  NOP ;  /* 0x0000000000007918 */ /* 0x000fe20000000000 */
[----:B------:R-:W-:Y:S01]  /*8d00*/  ENDCOLLECTIVE ;  /* 0x000000000000791b */ /* 0x000fe20003800000 */
.L_x_4917:
[----:B------:R-:W-:Y:S05]  /*8d10*/  BSYNC B0 ;  /* 0x0000000000007941 */ /* 0x000fea0003800000 */
.L_x_4916:
[----:B------:R-:W-:Y:S05]  /*8d20*/  BRA `(.L_x_4918) ;  /* 0xffffffb400747947 */ /* 0x000fea000383ffff */
.L_x_4826:
[----:B------:R-:W-:Y:S01]  /*8d30*/  BSSY B0, `(.L_x_4919) ;  /* 0x0000005000007945 */ /* 0x000fe20003800000 */
[----:B------:R-:W-:-:S07]  /*8d40*/  IMAD.MOV.U32 R15, RZ, RZ, -0x1 ;  /* 0xffffffffff0f7424 */ /* 0x000fce00078e00ff */
[----:B-1----:R-:W-:Y:S05]  /*8d50*/  WARPSYNC.COLLECTIVE R15, `(.L_x_4920) ;  /* 0x000000000f087348 */ /* 0x002fea0003c00000 */
[----:B------:R-:W-:Y:S01]  /*8d60*/  NOP ;  /* 0x0000000000007918 */ /* 0x000fe20000000000 */
[----:B-1----:R-:W-:Y:S01]  /*8d70*/  ENDCOLLECTIVE ;  /* 0x000000000000791b */ /* 0x002fe20003800000 */
.L_x_4920:
[----:B------:R-:W-:Y:S05]  /*8d80*/  BSYNC B0 ;  /* 0x0000000000007941 */ /* 0x000fea0003800000 */
.L_x_4919:
[----:B------:R-:W-:Y:S05]  /*8d90*/  BRA `(.L_x_4921) ;  /* 0xffffffb800607947 */ /* 0x000fea000383ffff */
.L_x_4839:
[----:B------:R-:W-:Y:S01]  /*8da0*/  BSSY B0, `(.L_x_4922) ;  /* 0x0000005000007945 */ /* 0x000fe20003800000 */
[----:B------:R-:W-:-:S07]  /*8db0*/  IMAD.MOV.U32 R15, RZ, RZ, -0x1 ;  /* 0xffffffffff0f7424 */ /* 0x000fce00078e00ff */
[----:B------:R-:W-:Y:S05]  /*8dc0*/  WARPSYNC.COLLECTIVE R15, `(.L_x_4923) ;  /* 0x000000000f087348 */ /* 0x000fea0003c00000 */
[----:B------:R-:W-:Y:S01]  /*8dd0*/  NOP ;  /* 0x0000000000007918 */ /* 0x000fe20000000000 */
[----:B------:R-:W-:Y:S01]  /*8de0*/  ENDCOLLECTIVE ;  /* 0x000000000000791b */ /* 0x000fe20003800000 */
.L_x_4923:
[----:B------:R-:W-:Y:S05]  /*8df0*/  BSYNC B0 ;  /* 0x0000000000007941 */ /* 0x000fea0003800000 */
.L_x_4922:
[----:B------:R-:W-:Y:S05]  /*8e00*/  BRA `(.L_x_4924) ;  /* 0xffffffc4002c7947 */ /* 0x000fea000383ffff */
.L_x_4855:
[----:B------:R-:W-:Y:S01]  /*8e10*/  BSSY B0, `(.L_x_4925) ;  /* 0x0000005000007945 */ /* 0x000fe20003800000 */
[----:B------:R-:W-:-:S07]  /*8e20*/  IMAD.MOV.U32 R15, RZ, RZ, -0x1 ;  /* 0xffffffffff0f7424 */ /* 0x000fce00078e00ff */
[----:B------:R-:W-:Y:S05]  /*8e30*/  WARPSYNC.COLLECTIVE R15, `(.L_x_4926) ;  /* 0x000000000f087348 */ /* 0x000fea0003c00000 */
[----:B------:R-:W-:Y:S01]  /*8e40*/  NOP ;  /* 0x0000000000007918 */ /* 0x000fe20000000000 */
[----:B------:R-:W-:Y:S01]  /*8e50*/  ENDCOLLECTIVE ;  /* 0x000000000000791b */ /* 0x000fe20003800000 */
.L_x_4926:
[----:B------:R-:W-:Y:S05]  /*8e60*/  BSYNC B0 ;  /* 0x0000000000007941 */ /* 0x000fea0003800000 */
.L_x_4925:
[----:B------:R-:W-:Y:S05]  /*8e70*/  BRA `(.L_x_4927) ;  /* 0xffffffc8009c7947 */ /* 0x000fea000383ffff */
.L_x_4872:
[----:B------:R-:W-:Y:S01]  /*8e80*/  BSSY B0, `(.L_x_4928) ;  /* 0x0000005000007945 */ /* 0x000fe20003800000 */
[----:B------:R-:W-:-:S07]  /*8e90*/  IMAD.MOV.U32 R15, RZ, RZ, -0x1 ;  /* 0xffffffffff0f7424 */ /* 0x000fce00078e00ff */
[----:B------:R-:W-:Y:S05]  /*8ea0*/  WARPSYNC.COLLECTIVE R15, `(.L_x_4929) ;  /* 0x000000000f087348 */ /* 0x000fea0003c00000 */
[----:B------:R-:W-:Y:S01]  /*8eb0*/  NOP ;  /* 0x0000000000007918 */ /* 0x000fe20000000000 */
[----:B------:R-:W-:Y:S01]  /*8ec0*/  ENDCOLLECTIVE ;  /* 0x000000000000791b */ /* 0x000fe20003800000 */
.L_x_4929:
[----:B------:R-:W-:Y:S05]  /*8ed0*/  BSYNC B0 ;  /* 0x0000000000007941 */ /* 0x000fea0003800000 */
.L_x_4928:
[----:B------:R-:W-:Y:S05]  /*8ee0*/  BRA `(.L_x_4930) ;  /* 0xffffffd000187947 */ /* 0x000fea000383ffff */
.L_x_4889:
[----:B-1----:R1:W2:Y:S02]  /*8ef0*/  SYNCS.PHASECHK.TRANS64.TRYWAIT P1, [R12+URZ+0x36420], R11 ;  /* 0x0364200b0c0075a7 */ /* 0x0022a4000802017f */
[----:B--2---:R-:W-:Y:S05]  /*8f00*/  @!P1 NANOSLEEP.SYNCS 0x989680 ;  /* 0x009896800000995d */ /* 0x004fea0003900000 */
[----:B------:R-:W2:Y:S02]  /*8f10*/  @!P1 SYNCS.PHASECHK.TRANS64 P1, [R12+URZ+0x36420], R11 ;  /* 0x0364200b0c0095a7 */ /* 0x000ea4000802007f */
[----:B--2---:R-:W-:Y:S05]  /*8f20*/  @!P1 BRA `(.L_x_4889) ;  /* 0xfffffffc00f09947 */ /* 0x004fea000383ffff */
[----:B------:R-:W-:Y:S05]  /*8f30*/  BRA `(.L_x_4931) ;  /* 0xffffffdc008c7947 */ /* 0x000fea000383ffff */
.L_x_4893:
[----:B-1----:R1:W2:Y:S02]  /*8f40*/  SYNCS.PHASECHK.TRANS64.TRYWAIT P1, [R12+URZ+0x36438], R11 ;  /* 0x0364380b0c0075a7 */ /* 0x0022a4000802017f */
[----:B--2---:R-:W-:Y:S05]  /*8f50*/  @!P1 NANOSLEEP.SYNCS 0x989680 ;  /* 0x009896800000995d */ /* 0x004fea0003900000 */
[----:B------:R-:W2:Y:S02]  /*8f60*/  @!P1 SYNCS.PHASECHK.TRANS64 P1, [R12+URZ+0x36438], R11 ;  /* 0x0364380b0c0095a7 */ /* 0x000ea4000802007f */
[----:B--2---:R-:W-:Y:S05]  /*8f70*/  @!P1 BRA `(.L_x_4893) ;  /* 0xfffffffc00f09947 */ /* 0x004fea000383ffff */
[----:B------:R-:W-:Y:S05]  /*8f80*/  BRA `(.L_x_4932) ;  /* 0xffffffe400347947 */ /* 0x000fea000383ffff */
.L_x_4895:
[----:B--2---:R2:W3:Y:S02]  /*8f90*/  SYNCS.PHASECHK.TRANS64.TRYWAIT P1, [R12+URZ+0x36428], R27 ;  /* 0x0364281b0c0075a7 */ /* 0x0044e4000802017f */
[----:B---3--:R-:W-:Y:S05]  /*8fa0*/  @!P1 NANOSLEEP.SYNCS 0x989680 ;  /* 0x009896800000995d */ /* 0x008fea0003900000 */
[----:B------:R-:W3:Y:S02]  /*8fb0*/  @!P1 SYNCS.PHASECHK.TRANS64 P1, [R12+URZ+0x36428], R27 ;  /* 0x0364281b0c0095a7 */ /* 0x000ee4000802007f */
[----:B---3--:R-:W-:Y:S05]  /*8fc0*/  @!P1 BRA `(.L_x_4895) ;  /* 0xfffffffc00f09947 */ /* 0x008fea000383ffff */
[----:B------:R-:W-:Y:S05]  /*8fd0*/  BRA `(.L_x_4933) ;  /* 0xffffffe400fc7947 */ /* 0x000fea000383ffff */
.L_x_4897:
[----:B--2---:R2:W3:Y:S02]  /*8fe0*/  SYNCS.PHASECHK.TRANS64.TRYWAIT P1, [R12+URZ+0x36438], R28 ;  /* 0x0364381c0c0075a7 */ /* 0x0044e4000802017f */
[----:B---3--:R-:W-:Y:S05]  /*8ff0*/  @!P1 NANOSLEEP.SYNCS 0x989680 ;  /* 0x009896800000995d */ /* 0x008fea0003900000 */
[----:B------:R-:W3:Y:S02]  /*9000*/  @!P1 SYNCS.PHASECHK.TRANS64 P1, [R12+URZ+0x36438], R28 ;  /* 0x0364381c0c0095a7 */ /* 0x000ee4000802007f */
[----:B---3--:R-:W-:Y:S05]  /*9010*/  @!P1 BRA `(.L_x_4897) ;  /* 0xfffffffc00f09947 */ /* 0x008fea000383ffff */
[----:B------:R-:W-:Y:S05]  /*9020*/  BRA `(.L_x_4934) ;  /* 0xffffffe800947947 */ /* 0x000fea000383ffff */
.L_x_4899:
[----:B------:R-:W-:-:S07]  /*9030*/  SHF.L.U32 R5, R0, 0x1f, RZ ;  /* 0x0000001f00057819 */ /* 0x000fce00000006ff */
.L_x_4935:
[----:B---3--:R3:W4:Y:S02]  /*9040*/  SYNCS.PHASECHK.TRANS64.TRYWAIT P1, [R12+URZ+0x36420], R5 ;  /* 0x036420050c0075a7 */ /* 0x008724000802017f */
[----:B----4-:R-:W-:Y:S05]  /*9050*/  @!P1 NANOSLEEP.SYNCS 0x989680 ;  /* 0x009896800000995d */ /* 0x010fea0003900000 */
[----:B------:R-:W4:Y:S02]  /*9060*/  @!P1 SYNCS.PHASECHK.TRANS64 P1, [R12+URZ+0x36420], R5 ;  /* 0x036420050c0095a7 */ /* 0x000f24000802007f */
[----:B----4-:R-:W-:Y:S05]  /*9070*/  @!P1 BRA `(.L_x_4935) ;  /* 0xfffffffc00f09947 */ /* 0x010fea000383ffff */
[----:B------:R-:W-:Y:S05]  /*9080*/  BRA `(.L_x_4936) ;  /* 0xffffffec002c7947 */ /* 0x000fea000383ffff */
.L_x_4902:
[----:B---3--:R3:W4:Y:S02]  /*9090*/  SYNCS.PHASECHK.TRANS64.TRYWAIT P1, [R12+URZ+0x36438], R11 ;  /* 0x0364380b0c0075a7 */ /* 0x008724000802017f */
[----:B----4-:R-:W-:Y:S05]  /*90a0*/  @!P1 NANOSLEEP.SYNCS 0x989680 ;  /* 0x009896800000995d */ /* 0x010fea0003900000 */
[----:B------:R-:W4:Y:S02]  /*90b0*/  @!P1 SYNCS.PHASECHK.TRANS64 P1, [R12+URZ+0x36438], R11 ;  /* 0x0364380b0c0095a7 */ /* 0x000f24000802007f */
[----:B----4-:R-:W-:Y:S05]  /*90c0*/  @!P1 BRA `(.L_x_4902) ;  /* 0xfffffffc00f09947 */ /* 0x010fea000383ffff */
[----:B------:R-:W-:Y:S05]  /*90d0*/  BRA `(.L_x_4937) ;  /* 0xffffffec00d87947 */ /* 0x000fea000383ffff */
.L_x_4904:
[----:B----4-:R4:W1:Y:S02]  /*90e0*/  SYNCS.PHASECHK.TRANS64.TRYWAIT P1, [R12+URZ+0x36428], R5 ;  /* 0x036428050c0075a7 */ /* 0x010864000802017f */
[----:B-1----:R-:W-:Y:S05]  /*90f0*/  @!P1 NANOSLEEP.SYNCS 0x989680 ;  /* 0x009896800000995d */ /* 0x002fea0003900000 */
[----:B------:R-:W1:Y:S02]  /*9100*/  @!P1 SYNCS.PHASECHK.TRANS64 P1, [R12+URZ+0x36428], R5 ;  /* 0x036428050c0095a7 */ /* 0x000e64000802007f */
[----:B-1----:R-:W-:Y:S05]  /*9110*/  @!P1 BRA `(.L_x_4904) ;  /* 0xfffffffc00f09947 */ /* 0x002fea000383ffff */
[----:B------:R-:W-:Y:S05]  /*9120*/  BRA `(.L_x_4938) ;  /* 0xfffffff000847947 */ /* 0x000fea000383ffff */
.L_x_4906:
[----:B----4-:R4:W1:Y:S02]  /*9130*/  SYNCS.PHASECHK.TRANS64.TRYWAIT P1, [R12+URZ+0x36438], R3 ;  /* 0x036438030c0075a7 */ /* 0x010864000802017f */
[----:B-1----:R-:W-:Y:S05]  /*9140*/  @!P1 NANOSLEEP.SYNCS 0x989680 ;  /* 0x009896800000995d */ /* 0x002fea0003900000 */
[----:B------:R-:W1:Y:S02]  /*9150*/  @!P1 SYNCS.PHASECHK.TRANS64 P1, [R12+URZ+0x36438], R3 ;  /* 0x036438030c0095a7 */ /* 0x000e64000802007f */
[----:B-1----:R-:W-:Y:S05]  /*9160*/  @!P1 BRA `(.L_x_4906) ;  /* 0xfffffffc00f09947 */ /* 0x002fea000383ffff */
[----:B------:R-:W-:Y:S05]  /*9170*/  BRA `(.L_x_4939) ;  /* 0xfffffff400207947 */ /* 0x000fea000383ffff */
.L_x_4908:
[----:B------:R-:W-:Y:S01]  /*9180*/  BSSY B0, `(.L_x_4940) ;  /* 0x0000006000007945 */ /* 0x000fe20003800000 */
[----:B------:R-:W-:-:S07]  /*9190*/  IMAD.MOV.U32 R15, RZ, RZ, -0x1 ;  /* 0xffffffffff0f7424 */ /* 0x000fce00078e00ff */
[----:B-123--:R-:W-:Y:S05]  /*91a0*/  WARPSYNC.COLLECTIVE R15, `(.L_x_4941) ;  /* 0x000000000f0c7348 */ /* 0x00efea0003c00000 */
[----:B------:R-:W-:Y:S02]  /*91b0*/  ELECT P6, UR62, PT ;  /* 0x00000000003e782f */ /* 0x000fe400038c0000 */
[----:B------:R-:W-:Y:S01]  /*91c0*/  MOV R14, UR62 ;  /* 0x0000003e000e7c02 */ /* 0x000fe20008000f00 */
[----:B-123--:R-:W-:Y:S10]  /*91d0*/  ENDCOLLECTIVE ;  /* 0x000000000000791b */ /* 0x00eff40003800000 */
.L_x_4941:
[----:B------:R-:W-:Y:S05]  /*91e0*/  BSYNC B0 ;  /* 0x0000000000007941 */ /* 0x000fea0003800000 */
.L_x_4940:
[----:B------:R-:W-:Y:S01]  /*91f0*/  PLOP3.LUT P0, PT, P6, PT, PT, 0x80, 0x0 ;  /* 0x000000000000781c */ /* 0x000fe2000370f070 */
[----:B------:R-:W-:-:S12]  /*9200*/  BRA `(.L_x_4942) ;  /* 0xfffffff400d87947 */ /* 0x000fd8000383ffff */
.L_x_4910:
[----:B----4-:R4:W1:Y:S02]  /*9210*/  SYNCS.PHASECHK.TRANS64.TRYWAIT P1, [R7+URZ], R6 ;  /* 0x00000006070075a7 */ /* 0x010864000802017f */
[----:B-1----:R-:W-:Y:S05]  /*9220*/  @!P1 NANOSLEEP.SYNCS 0x989680 ;  /* 0x009896800000995d */ /* 0x002fea0003900000 */
[----:B------:R-:W1:Y:S02]  /*9230*/  @!P1 SYNCS.PHASECHK.TRANS64 P1, [R7+URZ], R6 ;  /* 0x00000006070095a7 */ /* 0x000e64000802007f */
[----:B-1----:R-:W-:Y:S05]  /*9240*/  @!P1 BRA `(.L_x_4910) ;  /* 0xfffffffc00f09947 */ /* 0x002fea000383ffff */
[----:B------:R-:W-:Y:S05]  /*9250*/  BRA `(.L_x_4943) ;  /* 0xfffffff800147947 */ /* 0x000fea000383ffff */
.L_x_4911:
[----:B------:R1:W1:Y:S02]  /*9260*/  SYNCS.PHASECHK.TRANS64.TRYWAIT P1, [R5+URZ], R0 ;  /* 0x00000000050075a7 */ /* 0x000264000802017f */
[----:B-1----:R-:W-:Y:S05]  /*9270*/  @!P1 NANOSLEEP.SYNCS 0x989680 ;  /* 0x009896800000995d */ /* 0x002fea0003900000 */
[----:B------:R-:W1:Y:S02]  /*9280*/  @!P1 SYNCS.PHASECHK.TRANS64 P1, [R5+URZ], R0 ;  /* 0x00000000050095a7 */ /* 0x000e64000802007f */
[----:B-1----:R-:W-:Y:S05]  /*9290*/  @!P1 BRA `(.L_x_4911) ;  /* 0xfffffffc00f09947 */ /* 0x002fea000383ffff */
[----:B------:R-:W-:Y:S05]  /*92a0*/  BRA `(.L_x_4944) ;  /* 0xfffffff800087947 */ /* 0x000fea000383ffff */
.L_x_4945:
        /* <DEDUP_REMOVED lines=13> */
.L_x_7680:


//--------------------- .text._ZN7cutlass13device_kernelIN5flash11enable_sm90INS1_16FlashAttnBwdSm90INS1_25CollectiveMainloopBwdSm90ILi2ELi1ELi1EN4cute5tupleIJNS5_1CILi1EEES8_S8_EEENS6_IJNS7_ILi64EEENS7_ILi96EEENS7_ILi192EEEEEENS_6half_tEfNS_4arch4Sm90ELb0ELb1ELb0ELb0ELb0ELb0ELb1ELb0ELi3ELi1ELi1ELi1ELb0EEENS1_21CollectiveEpilogueBwdISD_SE_SG_Li384ELb0ELb1ELi3EEENS1_19SingleTileSchedulerILb0ELb0ELb0ELi96EEEEEEEEEvNT_6ParamsE --------------------------
	.section	.text._ZN7cutlass13device_kernelIN5flash11enable_sm90INS1_16FlashAttnBwdSm90INS1_25CollectiveMainloopBwdSm90ILi2ELi1ELi1EN4cute5tupleIJNS5_1CILi1EEES8_S8_EEENS6_IJNS7_ILi64EEENS7_ILi96EEENS7_ILi192EEEEEENS_6half_tEfNS_4arch4Sm90ELb0ELb1ELb0ELb0ELb0ELb0ELb1ELb0ELi3ELi1ELi1ELi1ELb0EEENS1_21CollectiveEpilogueBwdISD_SE_SG_Li384ELb0ELb1ELi3EEENS1_19SingleTileSchedulerILb0ELb0ELb0ELi96EEEEEEEEEvNT_6ParamsE,"ax",@progbits
	.align	128
.text._ZN7cutlass13device_kernelIN5flash11enable_sm90INS1_16FlashAttnBwdSm90INS1_25CollectiveMainloopBwdSm90ILi2ELi1ELi1EN4cute5tupleIJNS5_1CILi1EEES8_S8_EEENS6_IJNS7_ILi64EEENS7_ILi96EEENS7_ILi192EEEEEENS_6half_tEfNS_4arch4Sm90ELb0ELb1ELb0ELb0ELb0ELb0ELb1ELb0ELi3ELi1ELi1ELi1ELb0EEENS1_21CollectiveEpilogueBwdISD_SE_SG_Li384ELb0ELb1ELi3EEENS1_19SingleTileSchedulerILb0ELb0ELb0ELi96EEEEEEEEEvNT_6ParamsE:
        .type           _ZN7cutlass13device_kernelIN5flash11enable_sm90INS1_16FlashAttnBwdSm90INS1_25CollectiveMainloopBwdSm90ILi2ELi1ELi1EN4cute5tupleIJNS5_1CILi1EEES8_S8_EEENS6_IJNS7_ILi64EEENS7_ILi96EEENS7_ILi192EEEEEENS_6half_tEfNS_4arch4Sm90ELb0ELb1ELb0ELb0ELb0ELb0ELb1ELb0ELi3ELi1ELi1ELi1ELb0EEENS1_21CollectiveEpilogueBwdISD_SE_SG_Li384ELb0ELb1ELi3EEENS1_19SingleTileSchedulerILb0ELb0ELb0ELi96EEEEEEEEEvNT_6ParamsE,@function
        .size           _ZN7cutlass13device_kernelIN5flash11enable_sm90INS1_16FlashAttnBwdSm90INS1_25CollectiveMainloopBwdSm90ILi2ELi1ELi1EN4cute5tupleIJNS5_1CILi1EEES8_S8_EEENS6_IJNS7_ILi64EEENS7_ILi96EEENS7_ILi192EEEEEENS_6half_tEfNS_4arch4Sm90ELb0ELb1ELb0ELb0ELb0ELb0ELb1ELb0ELi3ELi1ELi1ELi1ELb0EEENS1_21CollectiveEpilogueBwdISD_SE_SG_Li384ELb0ELb1ELi3EEENS1_19SingleTileSchedulerILb0ELb0ELb0ELi96EEEEEEEEEvNT_6ParamsE,(.L_x_7681 - _ZN7cutlass13device_kernelIN5flash11enable_sm90INS1_16FlashAttnBwdSm90INS1_25CollectiveMainloopBwdSm90ILi2ELi1ELi1EN4cute5tupleIJNS5_1CILi1EEES8_S8_EEENS6_IJNS7_ILi64EEENS7_ILi96EEENS7_ILi192EEEEEENS_6half_tEfNS_4arch4Sm90ELb0ELb1ELb0ELb0ELb0ELb0ELb1ELb0ELi3ELi1ELi1ELi1ELb0EEENS1_21CollectiveEpilogueBwdISD_SE_SG_Li384ELb0ELb1ELi3EEENS1_19SingleTileSchedulerILb0ELb0ELb0ELi96EEEEEEEEEvNT_6ParamsE)
        .other          _ZN7cutlass13device_kernelIN5flash11enable_sm90INS1_16FlashAttnBwdSm90INS1_25CollectiveMainloopBwdSm90ILi2ELi1ELi1EN4cute5tupleIJNS5_1CILi1EEES8_S8_EEENS6_IJNS7_ILi64EEENS7_ILi96EEENS7_ILi192EEEEEENS_6half_tEfNS_4arch4Sm90ELb0ELb1ELb0ELb0ELb0ELb0ELb1ELb0ELi3ELi1ELi1ELi1ELb0EEENS1_21CollectiveEpilogueBwdISD_SE_SG_Li384ELb0ELb1ELi3EEENS1_19SingleTileSchedulerILb0ELb0ELb0ELi96EEEEEEEEEvNT_6ParamsE,@"STO_CUDA_ENTRY STV_DEFAULT"
_ZN7cutlass13device_kernelIN5flash11enable_sm90INS1_16FlashAttnBwdSm90INS1_25CollectiveMainloopBwdSm90ILi2ELi1ELi1EN4cute5tupleIJNS5_1CILi1EEES8_S8_EEENS6_IJNS7_ILi64EEENS7_ILi96EEENS7_ILi192EEEEEENS_6half_tEfNS_4arch4Sm90ELb0ELb1ELb0ELb0ELb0ELb0ELb1ELb0ELi3ELi1ELi1ELi1ELb0EEENS1_21CollectiveEpilogueBwdISD_SE_SG_Li384ELb0ELb1ELi3EEENS1_19SingleTileSchedulerILb0ELb0ELb0ELi96EEEEEEEEEvNT_6ParamsE:
[----:B------:R-:W1:Y:S01]  /*0000*/  LDC R1, c[0x0][0x28] ;  /* 0x00000a00ff017b82 */ /* 0x000e620000000800 */
[----:B------:R-:W2:Y:S01]  /*0010*/  S2R R3, SR_TID.X ;  /* 0x0000000000037919 */ /* 0x000ea20000002100 */
[----:B------:R-:W-:Y:S01]  /*0020*/  ELECT P0, URZ, PT ;  /* 0x00000000003f782f */ /* 0x000fe20003800000 */
[----:B------:R-:W-:Y:S01]  /*0030*/  BSSY B0, `(.L_x_4946) ;  /* 0x000001a000007945 */ /* 0x000fe20003800000 */
[--C-:B--2---:R-:W-:Y:S02]  /*0040*/  SHF.R.U32.HI R0, RZ, 0x5, R3.reuse ;  /* 0x00000005ff007819 */ /* 0x104fe40000011603 */
[----:B------:R-:W-:-:S03]  /*0050*/  SHF.R.U32.HI R3, RZ, 0x7, R3 ;  /* 0x00000007ff037819 */ /* 0x000fc60000011603 */
        /* <DEDUP_REMOVED lines=23> */
.L_x_4947:
[----:B------:R-:W-:Y:S05]  /*01d0*/  BSYNC B0 ;  /* 0x0000000000007941 */ /* 0x000fea0003800000 */
.L_x_4946:
        /* <DEDUP_REMOVED lines=35> */
[----:B------:R3:W1:Y:S02]  /*0410*/  SYNCS.EXCH.64 URZ, [UR8+0x36428], UR4 ;  /* 0x03642804083f75b2 */ /* 0x0006640008000100 */
[----:B---3--:R-:W-:Y:S01]  /*0420*/  NOP ;  /* 0x0000000000007918 */ /* 0x008fe20000000000 */
.L_x_4948:
        /* <DEDUP_REMOVED lines=20> */
.L_x_4949:
[----:B------:R-:W-:Y:S01]  /*0570*/  PLOP3.LUT P0, PT, PT, PT, UP0, 0x80, 0x0 ;  /* 0x000000000000781c */ /* 0x000fe20003f0f008 */
[----:B------:R-:W-:Y:S01]  /*0580*/  NOP ;  /* 0x0000000000007918 */ /* 0x000fe20000000000 */
[----:B-12-45:R-:W-:Y:S11]  /*0590*/  BAR.SYNC.DEFER_BLOCKING 0x0 ;  /* 0x0000000000007b1d */ /* 0x036ff60000010000 */
[----:B------:R-:W-:Y:S05]  /*05a0*/  @!P0 BRA `(.L_x_4950) ;  /* 0x0000005800548947 */ /* 0x000fea0003800000 */
.L_x_4951:
        /* <DEDUP_REMOVED lines=85> */
.L_x_4952:
        /* <DEDUP_REMOVED lines=36> */
.L_x_4955:
        /* <DEDUP_REMOVED lines=15> */
.L_x_4954:
        /* <DEDUP_REMOVED lines=20> */
.L_x_4957:
        /* <DEDUP_REMOVED lines=15> */
.L_x_4956:
        /* <DEDUP_REMOVED lines=8> */
.L_x_5077:
        /* <DEDUP_REMOVED lines=19> */
.L_x_4959:
[--C-:B------:R-:W-:Y:S01]  /*1210*/  SHF.R.S32.HI R5, RZ, 0x1, R2.reuse ;  /* 0x00000001ff057819 */ /* 0x100fe20000011402 */
[----:B------:R-:W3:Y:S01]  /*1220*/  S2R R14, SR_CTAID.X ;  /* 0x00000000000e7919 */ /* 0x000ee20000002500 */
[----:B------:R-:W-:Y:S01]  /*1230*/  SHF.R.S32.HI R6, RZ, 0x1f, R2 ;  /* 0x0000001fff067819 */ /* 0x000fe20000011402 */
[----:B------:R-:W-:Y:S01]  /*1240*/  IMAD.IADD R15, R8, 0x1, -R11 ;  /* 0x00000001080f7824 */ /* 0x000fe200078e0a0b */
[----:B------:R-:W-:Y:S01]  /*1250*/  SHF.R.S32.HI R8, RZ, 0x1f, R7 ;  /* 0x0000001fff087819 */ /* 0x000fe20000011407 */
[C---:B--2---:R-:W-:Y:S01]  /*1260*/  IMAD.HI R10, R13.reuse, 0x55555556, RZ ;  /* 0x555555560d0a7827 */ /* 0x044fe200078e02ff */
[----:B------:R-:W-:Y:S01]  /*1270*/  LEA.HI R6, R6, R5, RZ, 0x2 ;  /* 0x0000000506067211 */ /* 0x000fe200078f10ff */
[----:B------:R-:W-:Y:S01]  /*1280*/  ULDC UR4, c[0x0][0x290] ;  /* 0x0000a40000047ab9 */ /* 0x000fe20000000800 */
[----:B------:R-:W-:Y:S01]  /*1290*/  LOP3.LUT R2, R2, 0x7fffffe, RZ, 0xc0, !PT ;  /* 0x07fffffe02027812 */ /* 0x000fe200078ec0ff */
[----:B------:R-:W-:Y:S01]  /*12a0*/  IMAD R16, R13, 0x400, R0 ;  /* 0x000004000d107824 */ /* 0x000fe200078e0200 */
[----:B------:R-:W-:Y:S01]  /*12b0*/  LOP3.LUT R6, R6, 0xfffffffc, RZ, 0xc0, !PT ;  /* 0xfffffffc06067812 */ /* 0x000fe200078ec0ff */
[----:B------:R-:W-:Y:S01]  /*12c0*/  IMAD.MOV.U32 R17, RZ, RZ, 0x20 ;  /* 0x00000020ff117424 */ /* 0x000fe200078e00ff */
[----:B------:R-:W-:Y:S01]  /*12d0*/  LEA.HI R8, R8, R7, RZ, 0x3 ;  /* 0x0000000708087211 */ /* 0x000fe200078f18ff */
[----:B------:R-:W-:Y:S01]  /*12e0*/  IMAD.IADD R11, R7, 0x1, -R2 ;  /* 0x00000001070b7824 */ /* 0x000fe200078e0a02 */
[----:B------:R-:W-:Y:S01]  /*12f0*/  SHF.R.S32.HI R3, RZ, 0x1f, R0 ;  /* 0x0000001fff037819 */ /* 0x000fe20000011400 */
[----:B------:R-:W-:Y:S01]  /*1300*/  IMAD.IADD R6, R5, 0x1, -R6 ;  /* 0x0000000105067824 */ /* 0x000fe200078e0a06 */
[----:B------:R-:W-:Y:S01]  /*1310*/  SHF.R.S32.HI R4, RZ, 0x4, R4 ;  /* 0x00000004ff047819 */ /* 0x000fe20000011404 */
[----:B------:R-:W-:Y:S01]  /*1320*/  IMAD.SHL.U32 R8, R8, 0x20, RZ ;  /* 0x0000002008087824 */ /* 0x000fe200078e00ff */
[----:B------:R-:W-:Y:S01]  /*1330*/  LEA.HI R2, R3, R0, RZ, 0x2 ;  /* 0x0000000003027211 */ /* 0x000fe200078f10ff */
[----:B------:R-:W-:Y:S01]  /*1340*/  IMAD.SHL.U32 R7, R6, 0x40, RZ ;  /* 0x0000004006077824 */ /* 0x000fe200078e00ff */
[----:B------:R-:W-:Y:S01]  /*1350*/  LEA.HI R12, R10, R10, RZ, 0x1 ;  /* 0x0000000a0a0c7211 */ /* 0x000fe200078f08ff */
[----:B------:R-:W-:Y:S01]  /*1360*/  IMAD.SHL.U32 R10, R4, 0x8, RZ ;  /* 0x00000008040a7824 */ /* 0x000fe200078e00ff */
[--C-:B------:R-:W-:Y:S01]  /*1370*/  SHF.R.S32.HI R4, RZ, 0x2, R2.reuse ;  /* 0x00000002ff047819 */ /* 0x100fe20000011402 */
[----:B------:R-:W-:Y:S01]  /*1380*/  ULDC UR5, c[0x0][0x280] ;  /* 0x0000a00000057ab9 */ /* 0x000fe20000000800 */
[----:B------:R-:W-:Y:S01]  /*1390*/  SHF.R.S32.HI R5, RZ, 0x1f, R2 ;  /* 0x0000001fff057819 */ /* 0x000fe20000011402 */
[----:B------:R-:W-:Y:S01]  /*13a0*/  IMAD R12, R12, -0x3, R13 ;  /* 0xfffffffd0c0c7824 */ /* 0x000fe200078e020d */
[----:B------:R-:W-:-:S02]  /*13b0*/  LOP3.LUT R8, R8, 0x7fffff00, RZ, 0xc0, !PT ;  /* 0x7fffff0008087812 */ /* 0x000fc400078ec0ff */
[----:B------:R-:W-:Y:S02]  /*13c0*/  CS2R R70, SRZ ;  /* 0x0000000000467805 */ /* 0x000fe4000001ff00 */
[----:B------:R-:W-:Y:S02]  /*13d0*/  LEA.HI R5, R5, R4, RZ, 0x3 ;  /* 0x0000000405057211 */ /* 0x000fe400078f18ff */
[----:B------:R-:W-:Y:S02]  /*13e0*/  CS2R R68, SRZ ;  /* 0x0000000000447805 */ /* 0x000fe4000001ff00 */
[----:B------:R-:W-:Y:S01]  /*13f0*/  LOP3.LUT R7, R7, 0xc0, RZ, 0xc0, !PT ;  /* 0x000000c007077812 */ /* 0x000fe200078ec0ff */
[----:B------:R-:W-:Y:S01]  /*1400*/  IMAD R8, R13, 0x800, R8 ;  /* 0x000008000d087824 */ /* 0x000fe200078e0208 */
[----:B------:R-:W-:Y:S01]  /*1410*/  LOP3.LUT R5, R5, 0xfffffff8, RZ, 0xc0, !PT ;  /* 0xfffffff805057812 */ /* 0x000fe200078ec0ff */
[----:B---3--:R-:W-:Y:S01]  /*1420*/  IMAD R14, R14, -0x60, RZ ;  /* 0xffffffa00e0e7824 */ /* 0x008fe200078e02ff */
[----:B-1----:R-:W-:Y:S01]  /*1430*/  LOP3.LUT R13, R2, 0x7ffffffc, RZ, 0xc0, !PT ;  /* 0x7ffffffc020d7812 */ /* 0x002fe200078ec0ff */
[----:B------:R-:W-:Y:S01]  /*1440*/  IMAD R8, R11, 0x20, R8 ;  /* 0x000000200b087824 */ /* 0x000fe200078e0208 */
[----:B------:R-:W-:Y:S01]  /*1450*/  LOP3.LUT R10, R7, 0x8, R10, 0xf8, !PT ;  /* 0x00000008070a7812 */ /* 0x000fe200078ef80a */
[----:B------:R-:W-:Y:S01]  /*1460*/  IMAD.IADD R4, R4, 0x1, -R5 ;  /* 0x0000000104047824 */ /* 0x000fe200078e0a05 */
[----:B------:R-:W-:Y:S01]  /*1470*/  SHF.R.U32.HI R7, RZ, 0x3, R7 ;  /* 0x00000003ff077819 */ /* 0x000fe20000011607 */
[----:B------:R-:W-:Y:S01]  /*1480*/  IMAD.IADD R13, R0, 0x1, -R13 ;  /* 0x00000001000d7824 */ /* 0x000fe200078e0a0d */
[----:B------:R-:W-:Y:S01]  /*1490*/  LEA.HI R3, R3, R0, RZ, 0x5 ;  /* 0x0000000003037211 */ /* 0x000fe200078f28ff */
[----:B------:R-:W-:Y:S01]  /*14a0*/  IMAD R8, R15, 0x200, R8 ;  /* 0x000002000f087824 */ /* 0x000fe200078e0208 */
[----:B------:R-:W-:Y:S01]  /*14b0*/  LOP3.LUT R5, R10, R7, RZ, 0x3c, !PT ;  /* 0x000000070a057212 */ /* 0x000fe200078e3cff */
[----:B------:R-:W-:Y:S01]  /*14c0*/  IMAD R11, R12, 0x10, R13 ;  /* 0x000000100c0b7824 */ /* 0x000fe200078e020d */
[----:B------:R-:W-:Y:S01]  /*14d0*/  LOP3.LUT P0, RZ, R6, 0x2, RZ, 0xc0, !PT ;  /* 0x0000000206ff7812 */ /* 0x000fe2000780c0ff */
[----:B------:R-:W-:Y:S01]  /*14e0*/  IMAD.U32 R15, RZ, RZ, UR38 ;  /* 0x00000026ff0f7e24 */ /* 0x000fe2000f8e00ff */
[----:B------:R-:W-:Y:S01]  /*14f0*/  SHF.R.S32.HI R3, RZ, 0x5, R3 ;  /* 0x00000005ff037819 */ /* 0x000fe20000011403 */
[----:B------:R-:W-:Y:S01]  /*1500*/  IMAD.IADD R10, R8, 0x1, R5 ;  /* 0x00000001080a7824 */ /* 0x000fe200078e0205 */
[----:B------:R-:W-:Y:S01]  /*1510*/  IADD3.X R6, R14, UR4, RZ, PT, !PT ;  /* 0x000000040e067c10 */ /* 0x000fe2000bffe4ff */
[----:B------:R-:W-:Y:S01]  /*1520*/  IMAD.SHL.U32 R11, R11, 0x2, RZ ;  /* 0x000000020b0b7824 */ /* 0x000fe200078e00ff */
[----:B------:R-:W-:Y:S01]  /*1530*/  SEL R17, R17, 0xffffffe0, !P0 ;  /* 0xffffffe011117807 */ /* 0x000fe20004000000 */
[----:B------:R-:W-:Y:S01]  /*1540*/  IMAD.SHL.U32 R0, R16, 0x4, RZ ;  /* 0x0000000410007824 */ /* 0x000fe200078e00ff */
[----:B------:R-:W-:Y:S01]  /*1550*/  LEA R10, R10, UR37, 0x1 ;  /* 0x000000250a0a7c11 */ /* 0x000fe2000f8e08ff */
[----:B------:R-:W-:Y:S01]  /*1560*/  IMAD R7, R3, 0x10, R4 ;  /* 0x0000001003077824 */ /* 0x000fe200078e0204 */
[--C-:B------:R-:W-:Y:S01]  /*1570*/  IADD3 R6, R6, -UR5, -R11.reuse ;  /* 0x8000000506067c10 */ /* 0x100fe2000fffe80b */
[----:B------:R-:W-:Y:S01]  /*1580*/  IMAD.IADD R12, R14, 0x1, -R11 ;  /* 0x000000010e0c7824 */ /* 0x000fe200078e0a0b */
[----:B------:R-:W-:Y:S01]  /*1590*/  IADD3 R13, -R11, UR4, R14 ;  /* 0x000000040b0d7c10 */ /* 0x000fe2000fffe10e */
[----:B------:R-:W-:Y:S01]  /*15a0*/  IMAD.MOV.U32 R8, RZ, RZ, RZ ;  /* 0x000000ffff087224 */ /* 0x000fe200078e00ff */
[----:B------:R-:W-:Y:S01]  /*15b0*/  CS2R R66, SRZ ;  /* 0x0000000000427805 */ /* 0x000fe2000001ff00 */
[----:B------:R-:W-:Y:S01]  /*15c0*/  IMAD.MOV.U32 R3, RZ, RZ, RZ ;  /* 0x000000ffff037224 */ /* 0x000fe200078e00ff */
        /* <DEDUP_REMOVED lines=46> */
[----:B------:R-:W-:Y:S02]  /*18b0*/  LOP3.LUT R15, R15, 0x1, RZ, 0xfc, !PT ;  /* 0x000000010f0f7812 */ /* 0x000fe400078efcff */
[----:B------:R-:W-:Y:S02]  /*18c0*/  LEA R0, R0, UR37, 0x2 ;  /* 0x0000002500007c11 */ /* 0x000fe4000f8e10ff */
[----:B------:R-:W-:-:S07]  /*18d0*/  IADD3 R11, R17, 0x30400, R10 ;  /* 0x00030400110b7810 */ /* 0x000fce0007ffe00a */
.L_x_4979:
[----:B------:R-:W-:Y:S01]  /*18e0*/  ISETP.NE.AND P0, PT, R15, 0x3, PT ;  /* 0x000000030f00780c */ /* 0x000fe20003f05270 */
[----:B------:R-:W-:-:S12]  /*18f0*/  YIELD ;  /* 0x0000000000007946 */ /* 0x000fd80003800000 */
[----:B------:R-:W-:Y:S05]  /*1900*/  @!P0 BRA `(.L_x_4961) ;  /* 0x0000000000048947 */ /* 0x000fea0003800000 */
[----:B------:R-:W-:Y:S01]  /*1910*/  BPT.TRAP 0x1 ;  /* 0x000000040000795c */ /* 0x000fe20000300000 */
.L_x_4961:
[----:B------:R-:W-:Y:S02]  /*1920*/  LEA R4, R3, UR37, 0x3 ;  /* 0x0000002503047c11 */ /* 0x000fe4000f8e18ff */
[----:B------:R-:W-:-:S04]  /*1930*/  SHF.L.U32 R17, R8, 0x1f, RZ ;  /* 0x0000001f08117819 */ /* 0x000fc800000006ff */
[----:B------:R1:W2:Y:S01]  /*1940*/  SYNCS.PHASECHK.TRANS64.TRYWAIT P1, [R4+URZ+0x36410], R17 ;  /* 0x03641011040075a7 */ /* 0x0002a2000802017f */
[----:B------:R-:W-:Y:S05]  /*1950*/  @!P0 BRA `(.L_x_4962) ;  /* 0x0000000000048947 */ /* 0x000fea0003800000 */
[----:B------:R-:W-:Y:S01]  /*1960*/  BPT.TRAP 0x1 ;  /* 0x000000040000795c */ /* 0x000fe20000300000 */
.L_x_4962:
[----:B--2---:R-:W-:Y:S05]  /*1970*/  @P1 BRA `(.L_x_4963) ;  /* 0x0000000000081947 */ /* 0x004fea0003800000 */
[----:B------:R-:W2:Y:S02]  /*1980*/  SYNCS.PHASECHK.TRANS64.TRYWAIT P1, [R4+URZ+0x36410], R17 ;  /* 0x03641011040075a7 */ /* 0x000ea4000802017f */
[----:B--2---:R-:W-:Y:S05]  /*1990*/  @!P1 BRA `(.L_x_4964) ;  /* 0x0000007c00309947 */ /* 0x004fea0003800000 */
.L_x_4963:
        /* <DEDUP_REMOVED lines=103> */
.L_x_4965:
[----:B---3--:R-:W-:-:S04]  /*2010*/  SHF.L.U32 R16, R5, 0x1f, RZ ;  /* 0x0000001f05107819 */ /* 0x008fc800000006ff */
[----:B------:R3:W1:Y:S01]  /*2020*/  SYNCS.PHASECHK.TRANS64.TRYWAIT P1, [UR37+0x36430], R16 ;  /* 0x03643010ff0075a7 */ /* 0x0006620008020165 */
[----:B------:R-:W-:Y:S05]  /*2030*/  @!P0 BRA `(.L_x_4966) ;  /* 0x0000000000048947 */ /* 0x000fea0003800000 */
[----:B------:R-:W-:Y:S01]  /*2040*/  BPT.TRAP 0x1 ;  /* 0x000000040000795c */ /* 0x000fe20000300000 */
.L_x_4966:
[----:B-1----:R-:W-:Y:S05]  /*2050*/  @P1 BRA `(.L_x_4967) ;  /* 0x0000000000081947 */ /* 0x002fea0003800000 */
[----:B------:R-:W1:Y:S02]  /*2060*/  SYNCS.PHASECHK.TRANS64.TRYWAIT P1, [UR37+0x36430], R16 ;  /* 0x03643010ff0075a7 */ /* 0x000e640008020165 */
[----:B-1----:R-:W-:Y:S05]  /*2070*/  @!P1 BRA `(.L_x_4968) ;  /* 0x00000074008c9947 */ /* 0x002fea0003800000 */
.L_x_4967:
[----:B------:R-:W-:Y:S01]  /*2080*/  UIADD3 UR5, UR37, 0x2a000, URZ ;  /* 0x0002a00025057890 */ /* 0x000fe2000fffe03f */
[----:B------:R-:W-:Y:S01]  /*2090*/  WARPGROUP.ARRIVE ;  /* 0x00000000000079c5 */ /* 0x000fe20000000000 */
[----:B------:R-:W-:Y:S01]  /*20a0*/  UIADD3 UR4, UR4, 0x9000, URZ ;  /* 0x0000900004047890 */ /* 0x000fe2000fffe03f */
[----:B---3--:R-:W-:Y:S01]  /*20b0*/  IMAD.U32 R16, RZ, RZ, UR39 ;  /* 0x00000027ff107e24 */ /* 0x008fe2000f8e00ff */
[----:B------:R-:W-:Y:S01]  /*20c0*/  USHF.R.U32.HI UR5, URZ, 0x4, UR5 ;  /* 0x000000043f057899 */ /* 0x000fe20008011605 */
[----:B------:R-:W-:Y:S01]  /*20d0*/  VIADD R20, R6, UR41 ;  /* 0x0000002906147c36 */ /* 0x000fe20008000000 */
[----:B------:R-:W-:Y:S01]  /*20e0*/  USHF.R.U32.HI UR4, URZ, 0x4, UR4 ;  /* 0x000000043f047899 */ /* 0x000fe20008011604 */
[----:B------:R-:W-:Y:S01]  /*20f0*/  IMAD R19, R16, 0x40, R7 ;  /* 0x0000004010137824 */ /* 0x000fe200078e0207 */
[----:B------:R-:W-:Y:S02]  /*2100*/  ULOP3.LUT UR5, UR5, 0x3fff, URZ, 0xc0, !UPT ;  /* 0x00003fff05057892 */ /* 0x000fe4000f8ec03f */
[----:B------:R-:W-:-:S02]  /*2110*/  ULOP3.LUT UR6, UR4, 0x3fff, URZ, 0xc0, !UPT ;  /* 0x00003fff04067892 */ /* 0x000fc4000f8ec03f */
[----:B------:R-:W-:Y:S01]  /*2120*/  ULOP3.LUT UR4, UR5, 0x10000, URZ, 0xfc, !UPT ;  /* 0x0001000005047892 */ /* 0x000fe2000f8efc3f */
[----:B--2---:R-:W-:Y:S01]  /*2130*/  VIADDMNMX R17, R19, R20, R13, PT ;  /* 0x0000001413117246 */ /* 0x004fe2000380010d */
[----:B------:R-:W-:Y:S01]  /*2140*/  ULOP3.LUT UR6, UR6, 0x10000, URZ, 0xfc, !UPT ;  /* 0x0001000006067892 */ /* 0x000fe2000f8efc3f */
[----:B------:R-:W-:Y:S01]  /*2150*/  UMOV UR5, 0x40000040 ;  /* 0x4000004000057882 */ /* 0x000fe20000000000 */
[----:B------:R-:W-:Y:S02]  /*2160*/  UMOV UR7, 0x40000040 ;  /* 0x4000004000077882 */ /* 0x000fe40000000000 */
[----:B------:R-:W-:Y:S02]  /*2170*/  UIADD3 UR10, UR6, 0x2, URZ ;  /* 0x00000002060a7890 */ /* 0x000fe4000fffe03f */
[----:B------:R-:W-:Y:S01]  /*2180*/  UIADD3 UR8, UR4, 0x2, URZ ;  /* 0x0000000204087890 */ /* 0x000fe2000fffe03f */
[----:B------:R-:W-:Y:S02]  /*2190*/  UMOV UR11, 0x40000040 ;  /* 0x40000040000b7882 */ /* 0x000fe40000000000 */
[----:B------:R-:W-:Y:S01]  /*21a0*/  HGMMA.64x32x16.F32 R120, gdesc[UR4], RZ, !UPT, gsb0 ;  /* 0x00600000047879f0 */ /* 0x000fe2000c0008ff */
[----:B------:R-:W-:Y:S01]  /*21b0*/  UMOV UR9, 0x40000040 ;  /* 0x4000004000097882 */ /* 0x000fe20000000000 */
[----:B------:R-:W-:Y:S01]  /*21c0*/  UMOV UR7, 0x40000040 ;  /* 0x4000004000077882 */ /* 0x000fe20000000000 */
[----:B------:R-:W-:Y:S01]  /*21d0*/  UMOV UR5, 0x40000040 ;  /* 0x4000004000057882 */ /* 0x000fe20000000000 */
[----:B------:R-:W-:-:S06]  /*21e0*/  UISETP.GE.AND UP1, UPT, UR44, 0x1, UPT ;  /* 0x000000012c00788c */ /* 0x000fcc000bf26270 */
[----:B------:R-:W-:Y:S01]  /*21f0*/  PLOP3.LUT P1, PT, PT, PT, UP1, 0x40, 0x0 ;  /* 0x000000000000781c */ /* 0x000fe20003f2e818 */
        /* <DEDUP_REMOVED lines=75> */
[----:B------:R-:W-:Y:S05]  /*26b0*/  @P1 BRA `(.L_x_4969) ;  /* 0x0000000000641947 */ /* 0x000fea0003800000 */
        /* <DEDUP_REMOVED lines=14> */
.L_x_4971:
[----:B------:R-:W-:-:S06]  /*27a0*/  UISETP.NE.AND UP0, UPT, UR44, 0x1, UPT ;  /* 0x000000012c00788c */ /* 0x000fcc000bf05270 */
[----:B------:R-:W-:-:S05]  /*27b0*/  PLOP3.LUT P1, PT, PT, PT, UP0, 0x80, 0x0 ;  /* 0x000000000000781c */ /* 0x000fca0003f2f008 */
[----:B------:R-:W-:-:S08]  /*27c0*/  @UP0 ULDC UR5, c[0x0][0x754] ;  /* 0x0001d50000050ab9 */ /* 0x000fd00000000800 */
[----:B------:R-:W-:Y:S01]  /*27d0*/  @P1 IMAD.HI.U32 R16, R23, UR5, RZ ;  /* 0x0000000517101c27 */ /* 0x000fe2000f8e00ff */
[----:B------:R-:W-:-:S04]  /*27e0*/  @UP0 ULDC UR5, c[0x0][0x758] ;  /* 0x0001d60000050ab9 */ /* 0x000fc80000000800 */
[----:B------:R-:W-:-:S07]  /*27f0*/  @P1 SHF.R.U32.HI R23, RZ, UR5, R16 ;  /* 0x00000005ff171c19 */ /* 0x000fce0008011610 */
.L_x_4972:
[----:B------:R-:W-:Y:S05]  /*2800*/  BSYNC B0 ;  /* 0x0000000000007941 */ /* 0x000fea0003800000 */
.L_x_4970:
[----:B------:R-:W-:Y:S01]  /*2810*/  IMAD R23, R23, UR44, R12 ;  /* 0x0000002c17177c24 */ /* 0x000fe2000f8e020c */
[----:B------:R-:W-:-:S04]  /*2820*/  IADD3 R16, R19, UR4, R6 ;  /* 0x0000000413107c10 */ /* 0x000fc8000fffe006 */
[----:B------:R-:W-:Y:S02]  /*2830*/  VIADDMNMX R17, R23, UR44, R17, PT ;  /* 0x0000002c17117c46 */ /* 0x000fe4000b800111 */
[----:B------:R-:W-:-:S07]  /*2840*/  VIMNMX R16, R16, R23, !PT ;  /* 0x0000001710107248 */ /* 0x000fce0007fe0100 */
.L_x_4969:
[C---:B------:R-:W-:Y:S02]  /*2850*/  ISETP.GE.AND P1, PT, R14.reuse, 0x1, PT ;  /* 0x000000010e00780c */ /* 0x040fe40003f26270 */
[----:B------:R-:W-:Y:S02]  /*2860*/  ISETP.GE.AND P2, PT, R14, 0x2, PT ;  /* 0x000000020e00780c */ /* 0x000fe40003f46270 */
[C---:B------:R-:W-:Y:S02]  /*2870*/  ISETP.GT.AND P5, PT, R16.reuse, RZ, !P1 ;  /* 0x000000ff1000720c */ /* 0x040fe40004fa4270 */
[----:B------:R-:W-:Y:S02]  /*2880*/  ISETP.GT.AND P6, PT, R16, 0x1, !P2 ;  /* 0x000000011000780c */ /* 0x000fe400057c4270 */
[----:B------:R-:W-:Y:S02]  /*2890*/  ISETP.LT.OR P5, PT, R17, 0x1, P5 ;  /* 0x000000011100780c */ /* 0x000fe40002fa1670 */
[----:B------:R-:W-:-:S02]  /*28a0*/  ISETP.GE.AND P3, PT, R14, 0x9, PT ;  /* 0x000000090e00780c */ /* 0x000fc40003f66270 */
[----:B------:R-:W-:Y:S02]  /*28b0*/  ISETP.LT.OR P6, PT, R17, 0x2, P6 ;  /* 0x000000021100780c */ /* 0x000fe400037c1670 */
[----:B------:R-:W-:Y:S02]  /*28c0*/  FSEL R23, R136, -INF , !P5 ;  /* 0xff80000088177808 */ /* 0x000fe40006800000 */
[----:B------:R-:W-:Y:S02]  /*28d0*/  ISETP.GE.AND P4, PT, R14, 0xa, PT ;  /* 0x0000000a0e00780c */ /* 0x000fe40003f86270 */
[C---:B------:R-:W-:Y:S02]  /*28e0*/  ISETP.GT.AND P5, PT, R16.reuse, 0x8, !P3 ;  /* 0x000000081000780c */ /* 0x040fe40005fa4270 */
[----:B------:R-:W-:Y:S02]  /*28f0*/  FSEL R137, R137, -INF , !P6 ;  /* 0xff80000089897808 */ /* 0x000fe40007000000 */
[----:B------:R-:W-:-:S02]  /*2900*/  ISETP.GT.AND P6, PT, R16, 0x9, !P4 ;  /* 0x000000091000780c */ /* 0x000fc400067c4270 */
[C---:B------:R-:W-:Y:S02]  /*2910*/  ISETP.LT.OR P5, PT, R17.reuse, 0x9, P5 ;  /* 0x000000091100780c */ /* 0x040fe40002fa1670 */
[----:B------:R-:W-:Y:S02]  /*2920*/  ISETP.LT.OR P6, PT, R17, 0xa, P6 ;  /* 0x0000000a1100780c */ /* 0x000fe400037c1670 */
[----:B------:R-:W-:Y:S02]  /*2930*/  FSEL R155, R140, -INF , !P5 ;  /* 0xff8000008c9b7808 */ /* 0x000fe40006800000 */
[----:B------:R-:W-:Y:S02]  /*2940*/  ISETP.GE.AND P5, PT, R14, 0x11, PT ;  /* 0x000000110e00780c */ /* 0x000fe40003fa6270 */
[----:B------:R-:W-:Y:S02]  /*2950*/  FSEL R141, R141, -INF , !P6 ;  /* 0xff8000008d8d7808 */ /* 0x000fe40007000000 */
[----:B------:R-:W-:-:S02]  /*2960*/  ISETP.GT.AND P6, PT, R16, 0x10, !P5 ;  /* 0x000000101000780c */ /* 0x000fc40006fc4270 */
[----:B------:R-:W-:Y:S02]  /*2970*/  LOP3.LUT R2, R2, 0xfffffffb, RZ, 0xc0, !PT ;  /* 0xfffffffb02027812 */ /* 0x000fe400078ec0ff */
[----:B------:R-:W-:-:S04]  /*2980*/  ISETP.LT.OR P6, PT, R17, 0x11, P6 ;  /* 0x000000111100780c */ /* 0x000fc800037c1670 */
[----:B------:R-:W-:Y:S02]  /*2990*/  FSEL R157, R144, -INF , !P6 ;  /* 0xff800000909d7808 */ /* 0x000fe40007000000 */
[----:B------:R-:W-:-:S13]  /*29a0*/  ISETP.GE.AND P6, PT, R14, 0x12, PT ;  /* 0x000000120e00780c */ /* 0x000fda0003fc6270 */
[----:B------:R-:W-:Y:S02]  /*29b0*/  @P6 LOP3.LUT R2, R2, 0x4, RZ, 0xfc, !PT ;  /* 0x0000000402026812 */ /* 0x000fe400078efcff */
[----:B------:R-:W-:Y:S02]  /*29c0*/  ISETP.GT.AND P6, PT, R16, 0x11, !P6 ;  /* 0x000000111000780c */ /* 0x000fe400077c4270 */
        /* <DEDUP_REMOVED lines=11> */
[----:B------:R-:W-:-:S04]  /*2a80*/  ISETP.GT.AND P6, PT, R16, 0x19, !P6 ;  /* 0x000000191000780c */ /* 0x000fc800077c4270 */
[----:B------:R-:W-:Y:S01]  /*2a90*/  ISETP.LT.OR P6, PT, R17, 0x1a, P6 ;  /* 0x0000001a1100780c */ /* 0x000fe200037c1670 */
[----:B------:R-:W-:-:S03]  /*2aa0*/  VIADD R17, R19, 0x8 ;  /* 0x0000000813117836 */ /* 0x000fc60000000000 */
[----:B------:R-:W-:Y:S01]  /*2ab0*/  FSEL R149, R149, -INF , !P6 ;  /* 0xff80000095957808 */ /* 0x000fe20007000000 */
[----:B------:R-:W-:Y:S01]  /*2ac0*/  IMAD.IADD R18, R18, 0x1, R17 ;  /* 0x0000000112127824 */ /* 0x000fe200078e0211 */
[----:B------:R-:W-:Y:S02]  /*2ad0*/  PLOP3.LUT P6, PT, PT, PT, UP1, 0x40, 0x0 ;  /* 0x000000000000781c */ /* 0x000fe40003fce818 */
[----:B------:R-:W-:-:S11]  /*2ae0*/  VIADDMNMX R20, R17, R20, R13, PT ;  /* 0x0000001411147246 */ /* 0x000fd6000380010d */
        /* <DEDUP_REMOVED lines=11> */
[----:B------:R-:W-:Y:S01]  /*2ba0*/  PLOP3.LUT P6, PT, PT, PT, UP0, 0x80, 0x0 ;  /* 0x000000000000781c */ /* 0x000fe20003fcf008 */
[----:B------:R-:W-:-:S12]  /*2bb0*/  @UP0 ULDC UR4, c[0x0][0x758] ;  /* 0x0001d60000040ab9 */ /* 0x000fd80000000800 */
[----:B------:R-:W-:-:S04]  /*2bc0*/  @P6 SHF.R.U32.HI R17, RZ, UR4, R16 ;  /* 0x00000004ff116c19 */ /* 0x000fc80008011610 */
[----:B------:R-:W-:Y:S01]  /*2bd0*/  LOP3.LUT R17, RZ, R17, RZ, 0x33, !PT ;  /* 0x00000011ff117212 */ /* 0x000fe200078e33ff */
[----:B------:R-:W-:Y:S06]  /*2be0*/  BRA `(.L_x_4976) ;  /* 0x00000000001c7947 */ /* 0x000fec0003800000 */
.L_x_4975:
[----:B------:R-:W-:-:S06]  /*2bf0*/  UISETP.NE.AND UP0, UPT, UR44, 0x1, UPT ;  /* 0x000000012c00788c */ /* 0x000fcc000bf05270 */
[----:B------:R-:W-:-:S05]  /*2c00*/  PLOP3.LUT P6, PT, PT, PT, UP0, 0x80, 0x0 ;  /* 0x000000000000781c */ /* 0x000fca0003fcf008 */
[----:B------:R-:W-:-:S08]  /*2c10*/  @UP0 ULDC UR4, c[0x0][0x754] ;  /* 0x0001d50000040ab9 */ /* 0x000fd00000000800 */
[----:B------:R-:W-:Y:S01]  /*2c20*/  @P6 IMAD.HI.U32 R16, R17, UR4, RZ ;  /* 0x0000000411106c27 */ /* 0x000fe2000f8e00ff */
[----:B------:R-:W-:Y:S01]  /*2c30*/  PLOP3.LUT P6, PT, PT, PT, UP0, 0x80, 0x0 ;  /* 0x000000000000781c */ /* 0x000fe20003fcf008 */
[----:B------:R-:W-:-:S12]  /*2c40*/  @UP0 ULDC UR4, c[0x0][0x758] ;  /* 0x0001d60000040ab9 */ /* 0x000fd80000000800 */
[----:B------:R-:W-:-:S07]  /*2c50*/  @P6 SHF.R.U32.HI R17, RZ, UR4, R16 ;  /* 0x00000004ff116c19 */ /* 0x000fce0008011610 */
.L_x_4976:
[----:B------:R-:W-:Y:S05]  /*2c60*/  BSYNC B0 ;  /* 0x0000000000007941 */ /* 0x000fea0003800000 */
.L_x_4974:
[----:B------:R-:W-:-:S05]  /*2c70*/  IMAD R17, R17, UR44, R12 ;  /* 0x0000002c11117c24 */ /* 0x000fca000f8e020c */
[----:B------:R-:W-:Y:S02]  /*2c80*/  VIMNMX R18, R18, R17, !PT ;  /* 0x0000001112127248 */ /* 0x000fe40007fe0100 */
[----:B------:R-:W-:-:S07]  /*2c90*/  VIADDMNMX R20, R17, UR44, R20, PT ;  /* 0x0000002c11147c46 */ /* 0x000fce000b800114 */
.L_x_4973:
[C---:B------:R-:W-:Y:S01]  /*2ca0*/  ISETP.GT.AND P2, PT, R18.reuse, 0x1, !P2 ;  /* 0x000000011200780c */ /* 0x040fe20005744270 */
[--C-:B----4-:R-:W-:Y:S01]  /*2cb0*/  FFMA.FTZ R144, R145, UR45, -R22.reuse ;  /* 0x0000002d91907c23 */ /* 0x110fe20008010816 */
[--C-:B------:R-:W-:Y:S01]  /*2cc0*/  FFMA.FTZ R140, R141, UR45, -R22.reuse ;  /* 0x0000002d8d8c7c23 */ /* 0x100fe20008010816 */
[----:B------:R-:W-:Y:S01]  /*2cd0*/  ISETP.GT.AND P3, PT, R18, 0x8, !P3 ;  /* 0x000000081200780c */ /* 0x000fe20005f64270 */
[--C-:B------:R-:W-:Y:S01]  /*2ce0*/  FFMA.FTZ R136, R137, UR45, -R22.reuse ;  /* 0x0000002d89887c23 */ /* 0x100fe20008010816 */
[----:B------:R-:W-:Y:S01]  /*2cf0*/  ISETP.LT.OR P2, PT, R20, 0x2, P2 ;  /* 0x000000021400780c */ /* 0x000fe20001741670 */
[--C-:B------:R-:W-:Y:S01]  /*2d00*/  FFMA.FTZ R17, R23, UR45, -R22.reuse ;  /* 0x0000002d17117c23 */ /* 0x100fe20008010816 */
[----:B------:R-:W-:Y:S01]  /*2d10*/  ISETP.GE.AND P6, PT, R14, 0x12, PT ;  /* 0x000000120e00780c */ /* 0x000fe20003fc6270 */
[--C-:B------:R-:W-:Y:S01]  /*2d20*/  FFMA.FTZ R19, R155, UR45, -R22.reuse ;  /* 0x0000002d9b137c23 */ /* 0x100fe20008010816 */
[----:B------:R-:W-:Y:S01]  /*2d30*/  FSEL R16, R139, -INF , !P2 ;  /* 0xff8000008b107808 */ /* 0x000fe20005000000 */
[--C-:B------:R-:W-:Y:S01]  /*2d40*/  FFMA.FTZ R139, R148, UR45, -R22.reuse ;  /* 0x0000002d948b7c23 */ /* 0x100fe20008010816 */
[----:B------:R-:W-:Y:S01]  /*2d50*/  LEA R148, R7, UR37, 0x2 ;  /* 0x0000002507947c11 */ /* 0x000fe2000f8e10ff */
[--C-:B------:R-:W-:Y:S01]  /*2d60*/  FFMA.FTZ R23, R157, UR45, -R22.reuse ;  /* 0x0000002d9d177c23 */ /* 0x100fe20008010816 */
[----:B------:R-:W-:Y:S01]  /*2d70*/  ISETP.LT.OR P3, PT, R20, 0x9, P3 ;  /* 0x000000091400780c */ /* 0x000fe20001f61670 */
[--C-:B-----5:R-:W-:Y:S01]  /*2d80*/  FFMA.FTZ R137, R16, UR45, -R21.reuse ;  /* 0x0000002d10897c23 */ /* 0x120fe20008010815 */
[C---:B------:R-:W-:Y:S01]  /*2d90*/  ISETP.GT.AND P5, PT, R18.reuse, 0x10, !P5 ;  /* 0x000000101200780c */ /* 0x040fe20006fa4270 */
[----:B------:R-:W1:Y:S01]  /*2da0*/  LDS R145, [R148+0x30200] ;  /* 0x0302000094917984 */ /* 0x000e620000000800 */
[C---:B------:R-:W-:Y:S01]  /*2db0*/  ISETP.GT.AND P4, PT, R18.reuse, 0x9, !P4 ;  /* 0x000000091200780c */ /* 0x040fe20006784270 */
[----:B------:R-:W-:Y:S01]  /*2dc0*/  FFMA.FTZ R22, R149, UR45, -R22 ;  /* 0x0000002d95167c23 */ /* 0x000fe20008010816 */
[----:B------:R-:W-:Y:S01]  /*2dd0*/  ISETP.GT.AND P2, PT, R18, 0x11, !P6 ;  /* 0x000000111200780c */ /* 0x000fe20007744270 */
[----:B------:R-:W2:Y:S01]  /*2de0*/  LDS R141, [R148+0x30220] ;  /* 0x03022000948d7984 */ /* 0x000ea20000000800 */
[----:B------:R-:W-:Y:S01]  /*2df0*/  ISETP.GE.AND P6, PT, R14, 0x1a, PT ;  /* 0x0000001a0e00780c */ /* 0x000fe20003fc6270 */
[----:B------:R-:W3:Y:S01]  /*2e00*/  MUFU.EX2 R17, R17 ;  /* 0x0000001100117308 */ /* 0x000ee20000000800 */
[----:B------:R-:W-:Y:S01]  /*2e10*/  FSEL R142, R142, -INF , !P3 ;  /* 0xff8000008e8e7808 */ /* 0x000fe20005800000 */
[----:B------:R-:W-:Y:S01]  /*2e20*/  USHF.R.U32.HI UR6, URZ, 0x4, UR42 ;  /* 0x000000043f067899 */ /* 0x000fe2000801162a */
[----:B------:R-:W-:Y:S01]  /*2e30*/  ISETP.GE.AND P3, PT, R14, 0x19, PT ;  /* 0x000000190e00780c */ /* 0x000fe20003f66270 */
[----:B------:R-:W-:Y:S01]  /*2e40*/  UMOV UR11, 0x80000020 ;  /* 0x80000020000b7882 */ /* 0x000fe20000000000 */
[----:B------:R-:W-:Y:S01]  /*2e50*/  ISETP.LT.OR P5, PT, R20, 0x11, P5 ;  /* 0x000000111400780c */ /* 0x000fe20002fa1670 */
[--C-:B------:R-:W-:Y:S01]  /*2e60*/  FFMA.FTZ R142, R142, UR45, -R21.reuse ;  /* 0x0000002d8e8e7c23 */ /* 0x100fe20008010815 */
[----:B------:R-:W-:Y:S01]  /*2e70*/  ISETP.GT.AND P1, PT, R18, RZ, !P1 ;  /* 0x000000ff1200720c */ /* 0x000fe20004f24270 */
[----:B------:R-:W-:Y:S01]  /*2e80*/  MUFU.EX2 R136, R136 ;  /* 0x0000008800887308 */ /* 0x000fe20000000800 */
[----:B------:R-:W-:Y:S01]  /*2e90*/  ISETP.LT.OR P4, PT, R20, 0xa, P4 ;  /* 0x0000000a1400780c */ /* 0x000fe20002781670 */
[----:B------:R-:W-:Y:S01]  /*2ea0*/  ULOP3.LUT UR6, UR6, 0x3fff, URZ, 0xc0, !UPT ;  /* 0x00003fff06067892 */ /* 0x000fe2000f8ec03f */
[C---:B------:R-:W-:Y:S01]  /*2eb0*/  ISETP.GT.AND P6, PT, R18.reuse, 0x19, !P6 ;  /* 0x000000191200780c */ /* 0x040fe200077c4270 */
[----:B------:R-:W-:Y:S01]  /*2ec0*/  UMOV UR9, 0x40000040 ;  /* 0x4000004000097882 */ /* 0x000fe20000000000 */
[----:B------:R-:W-:Y:S01]  /*2ed0*/  ISETP.GT.AND P3, PT, R18, 0x18, !P3 ;  /* 0x000000181200780c */ /* 0x000fe20005f64270 */
[----:B------:R-:W-:Y:S01]  /*2ee0*/  ULOP3.LUT UR12, UR6, 0x1000000, URZ, 0xfc, !UPT ;  /* 0x01000000060c7892 */ /* 0x000fe2000f8efc3f */
[----:B------:R-:W-:Y:S01]  /*2ef0*/  FSEL R146, R146, -INF , !P5 ;  /* 0xff80000092927808 */ /* 0x000fe20006800000 */
[----:B------:R-:W4:Y:S01]  /*2f00*/  MUFU.EX2 R19, R19 ;  /* 0x0000001300137308 */ /* 0x000f220000000800 */
[----:B------:R-:W-:Y:S01]  /*2f10*/  FSEL R16, R143, -INF , !P4 ;  /* 0xff8000008f107808 */ /* 0x000fe20006000000 */
[----:B------:R-:W-:Y:S01]  /*2f20*/  UMOV UR13, 0x80000020 ;  /* 0x80000020000d7882 */ /* 0x000fe20000000000 */
[C---:B------:R-:W-:Y:S01]  /*2f30*/  ISETP.LT.OR P1, PT, R20.reuse, 0x1, P1 ;  /* 0x000000011400780c */ /* 0x040fe20000f21670 */
[----:B------:R-:W-:Y:S01]  /*2f40*/  UMOV UR15, 0x40000040 ;  /* 0x40000040000f7882 */ /* 0x000fe20000000000 */
[----:B------:R-:W-:Y:S01]  /*2f50*/  ISETP.LT.OR P6, PT, R20, 0x1a, P6 ;  /* 0x0000001a1400780c */ /* 0x000fe200037c1670 */
[--C-:B------:R-:W-:Y:S01]  /*2f60*/  FFMA.FTZ R143, R16, UR45, -R21.reuse ;  /* 0x0000002d108f7c23 */ /* 0x100fe20008010815 */
[C---:B------:R-:W-:Y:S01]  /*2f70*/  ISETP.LT.OR P2, PT, R20.reuse, 0x12, P2 ;  /* 0x000000121400780c */ /* 0x040fe20001741670 */
[----:B------:R-:W5:Y:S01]  /*2f80*/  MUFU.EX2 R140, R140 ;  /* 0x0000008c008c7308 */ /* 0x000f620000000800 */
[----:B------:R-:W-:Y:S01]  /*2f90*/  ISETP.LT.OR P3, PT, R20, 0x19, P3 ;  /* 0x000000191400780c */ /* 0x000fe20001f61670 */
[----:B------:R-:W-:Y:S01]  /*2fa0*/  FFMA.FTZ R20, R146, UR45, -R21 ;  /* 0x0000002d92147c23 */ /* 0x000fe20008010815 */
[----:B------:R-:W-:Y:S01]  /*2fb0*/  FSEL R18, R138, -INF , !P1 ;  /* 0xff8000008a127808 */ /* 0x000fe20004800000 */
[----:B------:R-:W-:Y:S01]  /*2fc0*/  UMOV UR10, UR12 ;  /* 0x0000000c000a7c82 */ /* 0x000fe20008000000 */
[----:B------:R-:W-:-:S02]  /*2fd0*/  FSEL R146, R151, -INF , !P6 ;  /* 0xff80000097927808 */ /* 0x000fc40007000000 */
[----:B------:R-:W-:Y:S01]  /*2fe0*/  FSEL R16, R147, -INF , !P2 ;  /* 0xff80000093107808 */ /* 0x000fe20005000000 */
[--C-:B------:R-:W-:Y:S01]  /*2ff0*/  FFMA.FTZ R147, R18, UR45, -R21.reuse ;  /* 0x0000002d12937c23 */ /* 0x100fe20008010815 */
[----:B------:R-:W-:Y:S01]  /*3000*/  FSEL R150, R150, -INF , !P3 ;  /* 0xff80000096967808 */ /* 0x000fe20005800000 */
[----:B------:R-:W-:Y:S01]  /*3010*/  FFMA.FTZ R146, R146, UR45, -R21 ;  /* 0x0000002d92927c23 */ /* 0x000fe20008010815 */
[----:B-1----:R-:W-:Y:S01]  /*3020*/  FADD.FTZ R120, R120, -R145 ;  /* 0x8000009178787221 */ /* 0x002fe20000010000 */
[----:B------:R-:W-:Y:S01]  /*3030*/  FFMA.FTZ R149, R16, UR45, -R21 ;  /* 0x0000002d10957c23 */ /* 0x000fe20008010815 */
[----:B------:R-:W-:Y:S01]  /*3040*/  FADD.FTZ R121, R121, -R145 ;  /* 0x8000009179797221 */ /* 0x000fe20000010000 */
[----:B------:R-:W-:Y:S01]  /*3050*/  FFMA.FTZ R16, R150, UR45, -R21 ;  /* 0x0000002d96107c23 */ /* 0x000fe20008010815 */
[--C-:B------:R-:W-:Y:S01]  /*3060*/  FADD.FTZ R124, R124, -R145.reuse ;  /* 0x800000917c7c7221 */ /* 0x100fe20000010000 */
[--C-:B------:R-:W-:Y:S01]  /*3070*/  FADD.FTZ R125, R125, -R145.reuse ;  /* 0x800000917d7d7221 */ /* 0x100fe20000010000 */
[--C-:B------:R-:W-:Y:S01]  /*3080*/  FADD.FTZ R128, R128, -R145.reuse ;  /* 0x8000009180807221 */ /* 0x100fe20000010000 */
[--C-:B------:R-:W-:Y:S01]  /*3090*/  FADD.FTZ R129, R129, -R145.reuse ;  /* 0x8000009181817221 */ /* 0x100fe20000010000 */
[--C-:B------:R-:W-:Y:S01]  /*30a0*/  FADD.FTZ R132, R132, -R145.reuse ;  /* 0x8000009184847221 */ /* 0x100fe20000010000 */
[----:B------:R-:W1:Y:S01]  /*30b0*/  MUFU.EX2 R23, R23 ;  /* 0x0000001700177308 */ /* 0x000e620000000800 */
[----:B------:R-:W-:Y:S01]  /*30c0*/  FADD.FTZ R145, R133, -R145 ;  /* 0x8000009185917221 */ /* 0x000fe20000010000 */
[--C-:B--2---:R-:W-:Y:S01]  /*30d0*/  FADD.FTZ R148, R123, -R141.reuse ;  /* 0x8000008d7b947221 */ /* 0x104fe20000010000 */
[--C-:B------:R-:W-:Y:S01]  /*30e0*/  FADD.FTZ R123, R126, -R141.reuse ;  /* 0x8000008d7e7b7221 */ /* 0x100fe20000010000 */
[--C-:B------:R-:W-:Y:S01]  /*30f0*/  FADD.FTZ R126, R127, -R141.reuse ;  /* 0x8000008d7f7e7221 */ /* 0x100fe20000010000 */
[--C-:B------:R-:W-:Y:S01]  /*3100*/  FADD.FTZ R127, R130, -R141.reuse ;  /* 0x8000008d827f7221 */ /* 0x100fe20000010000 */
[--C-:B------:R-:W-:Y:S01]  /*3110*/  FADD.FTZ R130, R131, -R141.reuse ;  /* 0x8000008d83827221 */ /* 0x100fe20000010000 */
[----:B---3--:R-:W-:Y:S01]  /*3120*/  FMUL.FTZ R120, R17, R120 ;  /* 0x0000007811787220 */ /* 0x008fe20000410000 */
[----:B------:R-:W2:Y:S01]  /*3130*/  MUFU.EX2 R144, R144 ;  /* 0x0000009000907308 */ /* 0x000ea20000000800 */
[----:B----4-:R-:W-:Y:S01]  /*3140*/  FMUL.FTZ R124, R19, R124 ;  /* 0x0000007c137c7220 */ /* 0x010fe20000410000 */
[----:B-----5:R-:W-:Y:S01]  /*3150*/  F2FP.F16.F32.PACK_AB R18, R140, R19 ;  /* 0x000000138c12723e */ /* 0x020fe200000000ff */
[--C-:B------:R-:W-:Y:S01]  /*3160*/  FADD.FTZ R122, R122, -R141.reuse ;  /* 0x8000008d7a7a7221 */ /* 0x100fe20000010000 */
[----:B------:R-:W-:Y:S01]  /*3170*/  R2UR UR7, R9 ;  /* 0x00000000090772ca */ /* 0x000fe200000e0000 */
[--C-:B------:R-:W-:Y:S01]  /*3180*/  FADD.FTZ R134, R134, -R141.reuse ;  /* 0x8000008d86867221 */ /* 0x100fe20000010000 */
[----:B------:R-:W-:Y:S01]  /*3190*/  FADD.FTZ R135, R135, -R141 ;  /* 0x8000008d87877221 */ /* 0x000fe20000010000 */
[----:B------:R-:W-:Y:S01]  /*31a0*/  FMUL.FTZ R121, R136, R121 ;  /* 0x0000007988797220 */ /* 0x000fe20000410000 */
[----:B------:R-:W3:Y:S01]  /*31b0*/  MUFU.EX2 R22, R22 ;  /* 0x0000001600167308 */ /* 0x000ee20000000800 */
[----:B-1----:R-:W-:Y:S01]  /*31c0*/  FMUL.FTZ R128, R23, R128 ;  /* 0x0000008017807220 */ /* 0x002fe20000410000 */
[----:B------:R-:W-:-:S06]  /*31d0*/  FMUL.FTZ R125, R140, R125 ;  /* 0x0000007d8c7d7220 */ /* 0x000fcc0000410000 */
[----:B------:R-:W-:Y:S01]  /*31e0*/  MUFU.EX2 R137, R137 ;  /* 0x0000008900897308 */ /* 0x000fe20000000800 */
[----:B------:R-:W-:Y:S01]  /*31f0*/  ULEA UR4, UR7, UR37, 0xd ;  /* 0x0000002507047291 */ /* 0x000fe2000f8e683f */
[----:B--2---:R-:W-:Y:S01]  /*3200*/  FMUL.FTZ R129, R144, R129 ;  /* 0x0000008190817220 */ /* 0x004fe20000410000 */
[----:B------:R-:W-:Y:S02]  /*3210*/  UIMAD UR7, UR7, 0x3000, UR37 ;  /* 0x00003000070778a4 */ /* 0x000fe4000f8e0225 */
[----:B------:R-:W-:Y:S02]  /*3220*/  UIADD3 UR5, UR4, 0x2a000, URZ ;  /* 0x0002a00004057890 */ /* 0x000fe4000fffe03f */
[----:B------:R-:W-:Y:S01]  /*3230*/  USHF.R.U32.HI UR7, URZ, 0x4, UR7 ;  /* 0x000000043f077899 */ /* 0x000fe20008011607 */
[----:B------:R-:W1:Y:S01]  /*3240*/  MUFU.EX2 R142, R142 ;  /* 0x0000008e008e7308 */ /* 0x000e620000000800 */
[----:B---3--:R-:W-:Y:S01]  /*3250*/  FMUL.FTZ R145, R22, R145 ;  /* 0x0000009116917220 */ /* 0x008fe20000410000 */
[----:B------:R-:W-:-:S02]  /*3260*/  USHF.R.U32.HI UR5, URZ, 0x4, UR5 ;  /* 0x000000043f057899 */ /* 0x000fc40008011605 */
[----:B------:R-:W-:Y:S02]  /*3270*/  ULOP3.LUT UR14, UR7, 0x3fff, URZ, 0xc0, !UPT ;  /* 0x00003fff070e7892 */ /* 0x000fe4000f8ec03f */
[----:B------:R-:W-:Y:S02]  /*3280*/  ULOP3.LUT UR6, UR5, 0x3fff, URZ, 0xc0, !UPT ;  /* 0x00003fff05067892 */ /* 0x000fe4000f8ec03f */
[----:B------:R-:W2:Y:S01]  /*3290*/  MUFU.EX2 R143, R143 ;  /* 0x0000008f008f7308 */ /* 0x000ea20000000800 */
[----:B------:R-:W-:-:S04]  /*32a0*/  R2UR UR5, R152 ;  /* 0x00000000980572ca */ /* 0x000fc800000e0000 */
[----:B------:R-:W-:-:S03]  /*32b0*/  UMOV UR8, UR6 ;  /* 0x0000000600087c82 */ /* 0x000fc60008000000 */
[----:B------:R-:W3:Y:S01]  /*32c0*/  MUFU.EX2 R21, R149 ;  /* 0x0000009500157308 */ /* 0x000ee20000000800 */
[----:B-1----:R-:W-:-:S05]  /*32d0*/  FMUL.FTZ R123, R142, R123 ;  /* 0x0000007b8e7b7220 */ /* 0x002fca0000410000 */
[----:B------:R-:W-:Y:S02]  /*32e0*/  USHF.R.U32.HI UR5, URZ, 0x4, UR5 ;  /* 0x000000043f057899 */ /* 0x000fe40008011605 */
[----:B------:R-:W1:Y:S01]  /*32f0*/  MUFU.EX2 R147, R147 ;  /* 0x0000009300937308 */ /* 0x000e620000000800 */
[C---:B--2---:R-:W-:Y:S01]  /*3300*/  F2FP.F16.F32.PACK_AB R19, R143.reuse, R142 ;  /* 0x0000008e8f13723e */ /* 0x044fe200000000ff */
[----:B------:R-:W-:Y:S01]  /*3310*/  FMUL.FTZ R126, R143, R126 ;  /* 0x0000007e8f7e7220 */ /* 0x000fe20000410000 */
[----:B------:R-:W-:-:S05]  /*3320*/  ULOP3.LUT UR5, UR5, 0x3fff, URZ, 0xc0, !UPT ;  /* 0x00003fff05057892 */ /* 0x000fca000f8ec03f */
[----:B------:R-:W2:Y:S01]  /*3330*/  MUFU.EX2 R139, R139 ;  /* 0x0000008b008b7308 */ /* 0x000ea20000000800 */
[----:B---3--:R-:W-:-:S07]  /*3340*/  FMUL.FTZ R130, R21, R130 ;  /* 0x0000008215827220 */ /* 0x008fce0000410000 */
[----:B------:R3:W4:Y:S01]  /*3350*/  MUFU.EX2 R138, R20 ;  /* 0x00000014008a7308 */ /* 0x0007220000000800 */
[----:B-1----:R-:W-:-:S07]  /*3360*/  FMUL.FTZ R122, R147, R122 ;  /* 0x0000007a937a7220 */ /* 0x002fce0000410000 */
[----:B------:R1:W5:Y:S01]  /*3370*/  MUFU.EX2 R133, R16 ;  /* 0x0000001000857308 */ /* 0x0003620000000800 */
[----:B---3--:R-:W-:Y:S01]  /*3380*/  F2FP.F16.F32.PACK_AB R20, R144, R23 ;  /* 0x000000179014723e */ /* 0x008fe200000000ff */
[----:B--2---:R-:W-:Y:S01]  /*3390*/  FMUL.FTZ R132, R139, R132 ;  /* 0x000000848b847220 */ /* 0x004fe20000410000 */
[----:B------:R-:W-:-:S05]  /*33a0*/  F2FP.F16.F32.PACK_AB R22, R22, R139 ;  /* 0x0000008b1616723e */ /* 0x000fca00000000ff */
[----:B------:R-:W2:Y:S01]  /*33b0*/  MUFU.EX2 R146, R146 ;  /* 0x0000009200927308 */ /* 0x000ea20000000800 */
[----:B-1----:R-:W-:Y:S01]  /*33c0*/  F2FP.F16.F32.PACK_AB R16, R136, R17 ;  /* 0x000000118810723e */ /* 0x002fe200000000ff */
[----:B----4-:R-:W-:Y:S01]  /*33d0*/  FMUL.FTZ R131, R138, R127 ;  /* 0x0000007f8a837220 */ /* 0x010fe20000410000 */
[----:B------:R-:W-:Y:S01]  /*33e0*/  F2FP.F16.F32.PACK_AB R17, R137, R147 ;  /* 0x000000938911723e */ /* 0x000fe200000000ff */
[----:B------:R-:W-:Y:S01]  /*33f0*/  BAR.SYNC.DEFER_BLOCKING 0x9, 0x180 ;  /* 0x0246000000007b1d */ /* 0x000fe20000010000 */
[----:B------:R-:W-:Y:S01]  /*3400*/  F2FP.F16.F32.PACK_AB R21, R21, R138 ;  /* 0x0000008a1515723e */ /* 0x000fe200000000ff */
[----:B------:R-:W-:Y:S01]  /*3410*/  FMUL.FTZ R127, R137, R148 ;  /* 0x00000094897f7220 */ /* 0x000fe20000410000 */
[----:B-----5:R-:W-:Y:S01]  /*3420*/  FMUL.FTZ R134, R133, R134 ;  /* 0x0000008685867220 */ /* 0x020fe20000410000 */
[C---:B--2---:R-:W-:Y:S01]  /*3430*/  F2FP.F16.F32.PACK_AB R23, R146.reuse, R133 ;  /* 0x000000859217723e */ /* 0x044fe200000000ff */
[----:B------:R-:W-:Y:S01]  /*3440*/  FMUL.FTZ R135, R146, R135 ;  /* 0x0000008792877220 */ /* 0x000fe20000410000 */
[----:B------:R1:W-:Y:S04]  /*3450*/  STSM.16.M88.4 [R10+0x30400], R16 ;  /* 0x030400100a007844 */ /* 0x0003e80000000200 */
[----:B------:R2:W-:Y:S01]  /*3460*/  STSM.16.M88.4 [R11], R20 ;  /* 0x000000140b007844 */ /* 0x0005e20000000200 */
[----:B------:R-:W-:Y:S01]  /*3470*/  @!PT LDS RZ, [RZ] ;  /* 0x00000000fffff984 */ /* 0x000fe20000000800 */
[----:B------:R-:W-:Y:S01]  /*3480*/  @!PT LDS RZ, [RZ] ;  /* 0x00000000fffff984 */ /* 0x000fe20000000800 */
[----:B------:R-:W-:Y:S01]  /*3490*/  @!PT LDS RZ, [RZ] ;  /* 0x00000000fffff984 */ /* 0x000fe20000000800 */
[----:B------:R-:W-:Y:S01]  /*34a0*/  @!PT LDS RZ, [RZ] ;  /* 0x00000000fffff984 */ /* 0x000fe20000000800 */
[----:B------:R3:W-:Y:S06]  /*34b0*/  MEMBAR.ALL.CTA ;  /* 0x0000000000007992 */ /* 0x0007ec0000008000 */
[----:B---3--:R-:W3:Y:S01]  /*34c0*/  FENCE.VIEW.ASYNC.S ;  /* 0x00000000000073c6 */ /* 0x008ee20000000000 */
[----:B-1----:R-:W-:-:S02]  /*34d0*/  F2FP.F16.F32.PACK_AB R16, R121, R120 ;  /* 0x000000787910723e */ /* 0x002fc400000000ff */
[----:B------:R-:W-:Y:S02]  /*34e0*/  F2FP.F16.F32.PACK_AB R18, R125, R124 ;  /* 0x0000007c7d12723e */ /* 0x000fe400000000ff */
[----:B------:R-:W-:Y:S02]  /*34f0*/  F2FP.F16.F32.PACK_AB R17, R127, R122 ;  /* 0x0000007a7f11723e */ /* 0x000fe400000000ff */
[----:B------:R-:W-:Y:S02]  /*3500*/  F2FP.F16.F32.PACK_AB R19, R126, R123 ;  /* 0x0000007b7e13723e */ /* 0x000fe400000000ff */
[----:B--2---:R-:W-:Y:S02]  /*3510*/  F2FP.F16.F32.PACK_AB R20, R129, R128 ;  /* 0x000000808114723e */ /* 0x004fe400000000ff */
[----:B------:R-:W-:Y:S02]  /*3520*/  F2FP.F16.F32.PACK_AB R22, R145, R132 ;  /* 0x000000849116723e */ /* 0x000fe400000000ff */
[----:B------:R-:W-:-:S02]  /*3530*/  F2FP.F16.F32.PACK_AB R21, R130, R131 ;  /* 0x000000838215723e */ /* 0x000fc400000000ff */
[----:B------:R-:W-:Y:S01]  /*3540*/  F2FP.F16.F32.PACK_AB R23, R135, R134 ;  /* 0x000000868717723e */ /* 0x000fe200000000ff */
        /* <DEDUP_REMOVED lines=75> */
.L_x_4977:
        /* <DEDUP_REMOVED lines=59> */
.L_x_4978:
        /* <DEDUP_REMOVED lines=63> */
.L_x_4953:
        /* <DEDUP_REMOVED lines=25> */
.L_x_4981:
        /* <DEDUP_REMOVED lines=20> */
.L_x_4982:
        /* <DEDUP_REMOVED lines=18> */
.L_x_4983:
        /* <DEDUP_REMOVED lines=18> */
.L_x_4984:
        /* <DEDUP_REMOVED lines=137> */
.L_x_4986:
[----:B------:R-:W-:Y:S05]  /*4f40*/  BSYNC B0 ;  /* 0x0000000000007941 */ /* 0x000fea0003800000 */
.L_x_4985:
[----:B------:R-:W-:-:S04]  /*4f50*/  DEPBAR.LE SB0, 0x0 ;  /* 0x000080000000791a */ /* 0x000fc80000000000 */
[----:B------:R-:W-:Y:S05]  /*4f60*/  EXIT ;  /* 0x000000000000794d */ /* 0x000fea0003800000 */
.L_x_4980:
        /* <DEDUP_REMOVED lines=53> */
.L_x_4988:
[----:B------:R-:W-:Y:S05]  /*52c0*/  BSYNC B0 ;  /* 0x0000000000007941 */ /* 0x000fea0003800000 */
.L_x_4987:
        /* <DEDUP_REMOVED lines=16> */
.L_x_4990:
[----:B------:R-:W-:Y:S05]  /*53d0*/  BSYNC B0 ;  /* 0x0000000000007941 */ /* 0x000fea0003800000 */
.L_x_4989:
        /* <DEDUP_REMOVED lines=16> */
.L_x_4992:
[----:B------:R-:W-:Y:S05]  /*54e0*/  BSYNC B0 ;  /* 0x0000000000007941 */ /* 0x000fea0003800000 */
.L_x_4991:
        /* <DEDUP_REMOVED lines=17> */
.L_x_4994:
[----:B------:R-:W-:Y:S05]  /*5600*/  BSYNC B0 ;  /* 0x0000000000007941 */ /* 0x000fea0003800000 */
.L_x_4993:
        /* <DEDUP_REMOVED lines=17> */
.L_x_4996:
[----:B------:R-:W-:Y:S05]  /*5720*/  BSYNC B0 ;  /* 0x0000000000007941 */ /* 0x000fea0003800000 */
.L_x_4995:
        /* <DEDUP_REMOVED lines=29> */
.L_x_4998:
[----:B------:R-:W-:Y:S05]  /*5900*/  BSYNC B0 ;  /* 0x0000000000007941 */ /* 0x000fea0003800000 */
.L_x_4997:
        /* <DEDUP_REMOVED lines=13> */
.L_x_5000:
[----:B------:R-:W-:Y:S05]  /*59e0*/  BSYNC B0 ;  /* 0x0000000000007941 */ /* 0x000fea0003800000 */
.L_x_4999:
        /* <DEDUP_REMOVED lines=15> */
.L_x_5002:
[----:B------:R-:W-:Y:S05]  /*5ae0*/  BSYNC B0 ;  /* 0x0000000000007941 */ /* 0x000fea0003800000 */
.L_x_5001:
        /* <DEDUP_REMOVED lines=15> */
.L_x_5004:
[----:B------:R-:W-:Y:S05]  /*5be0*/  BSYNC B0 ;  /* 0x0000000000007941 */ /* 0x000fea0003800000 */
.L_x_5003:
        /* <DEDUP_REMOVED lines=15> */
.L_x_5006:
[----:B------:R-:W-:Y:S05]  /*5ce0*/  BSYNC B0 ;  /* 0x0000000000007941 */ /* 0x000fea0003800000 */
.L_x_5005:
        /* <DEDUP_REMOVED lines=15> */
.L_x_5008:
[----:B------:R-:W-:Y:S05]  /*5de0*/  BSYNC B0 ;  /* 0x0000000000007941 */ /* 0x000fea0003800000 */
.L_x_5007:
        /* <DEDUP_REMOVED lines=15> */
.L_x_5010:
[----:B------:R-:W-:Y:S05]  /*5ee0*/  BSYNC B0 ;  /* 0x0000000000007941 */ /* 0x000fea0003800000 */
.L_x_5009:
[----:B------:R-:W-:Y:S05]  /*5ef0*/  EXIT ;  /* 0x000000000000794d */ /* 0x000fea0003800000 */
.L_x_4950:
        /* <DEDUP_REMOVED lines=41> */
.L_x_5014:
        /* <DEDUP_REMOVED lines=39> */
.L_x_5017:
[----:B------:R-:W-:Y:S05]  /*6400*/  BSYNC B1 ;  /* 0x0000000000017941 */ /* 0x000fea0003800000 */
.L_x_5016:
        /* <DEDUP_REMOVED lines=18> */
.L_x_5019:
[----:B------:R-:W-:Y:S05]  /*6530*/  BSYNC B1 ;  /* 0x0000000000017941 */ /* 0x000fea0003800000 */
.L_x_5018:
        /* <DEDUP_REMOVED lines=19> */
.L_x_5021:
[----:B------:R-:W-:Y:S05]  /*6670*/  BSYNC B1 ;  /* 0x0000000000017941 */ /* 0x000fea0003800000 */
.L_x_5020:
[----:B------:R-:W-:Y:S06]  /*6680*/  BAR.ARV 0xa, 0xa0 ;  /* 0x0282800000007b1d */ /* 0x000fec0000002000 */
[----:B------:R-:W-:Y:S04]  /*6690*/  BSSY B1, `(.L_x_5022) ;  /* 0x0000003000017945 */ /* 0x000fe80003800000 */
[----:B------:R-:W-:Y:S05]  /*66a0*/  @!P0 BRA `(.L_x_5023) ;  /* 0x0000000000048947 */ /* 0x000fea0003800000 */
[----:B------:R-:W-:-:S04]  /*66b0*/  DEPBAR.LE SB0, 0x1 ;  /* 0x000080400000791a */ /* 0x000fc80000000000 */
.L_x_5023:
[----:B------:R-:W-:Y:S05]  /*66c0*/  BSYNC B1 ;  /* 0x0000000000017941 */ /* 0x000fea0003800000 */
.L_x_5022:
[----:B------:R-:W-:Y:S06]  /*66d0*/  BAR.ARV 0xb, 0xa0 ;  /* 0x02c2800000007b1d */ /* 0x000fec0000002000 */
[----:B------:R-:W-:Y:S04]  /*66e0*/  BSSY B1, `(.L_x_5024) ;  /* 0x0000003000017945 */ /* 0x000fe80003800000 */
[----:B------:R-:W-:Y:S05]  /*66f0*/  @!P0 BRA `(.L_x_5025) ;  /* 0x0000000000048947 */ /* 0x000fea0003800000 */
[----:B------:R-:W-:-:S04]  /*6700*/  DEPBAR.LE SB0, 0x0 ;  /* 0x000080000000791a */ /* 0x000fc80000000000 */
.L_x_5025:
[----:B------:R-:W-:Y:S05]  /*6710*/  BSYNC B1 ;  /* 0x0000000000017941 */ /* 0x000fea0003800000 */
.L_x_5024:
[----:B------:R-:W-:Y:S06]  /*6720*/  BAR.ARV 0xc, 0xa0 ;  /* 0x0302800000007b1d */ /* 0x000fec0000002000 */
[----:B------:R-:W-:Y:S01]  /*6730*/  UIADD3 UR12, UR5, 0x1, URZ ;  /* 0x00000001050c7890 */ /* 0x000fe2000fffe03f */
[----:B------:R-:W-:Y:S11]  /*6740*/  BRA `(.L_x_5026) ;  /* 0x0000000000047947 */ /* 0x000ff60003800000 */
.L_x_5015:
[----:B------:R-:W-:-:S05]  /*6750*/  UMOV UR12, UR5 ;  /* 0x00000005000c7c82 */ /* 0x000fca0008000000 */
.L_x_5026:
        /* <DEDUP_REMOVED lines=21> */
.L_x_5047:
        /* <DEDUP_REMOVED lines=22> */
.L_x_5028:
[----:B------:R-:W-:Y:S05]  /*6a10*/  BSYNC B1 ;  /* 0x0000000000017941 */ /* 0x000fea0003800000 */
.L_x_5027:
        /* <DEDUP_REMOVED lines=12> */
.L_x_5030:
[----:B------:R-:W-:Y:S05]  /*6ae0*/  BSYNC B1 ;  /* 0x0000000000017941 */ /* 0x000fea0003800000 */
.L_x_5029:
        /* <DEDUP_REMOVED lines=13> */
.L_x_5032:
[----:B------:R-:W-:Y:S05]  /*6bc0*/  BSYNC B1 ;  /* 0x0000000000017941 */ /* 0x000fea0003800000 */
.L_x_5031:
[----:B------:R-:W-:Y:S06]  /*6bd0*/  BAR.ARV 0xa, 0xa0 ;  /* 0x0282800000007b1d */ /* 0x000fec0000002000 */
[----:B------:R-:W-:Y:S04]  /*6be0*/  BSSY B1, `(.L_x_5033) ;  /* 0x0000003000017945 */ /* 0x000fe80003800000 */
[----:B------:R-:W-:Y:S05]  /*6bf0*/  @!P0 BRA `(.L_x_5034) ;  /* 0x0000000000048947 */ /* 0x000fea0003800000 */
[----:B------:R-:W-:-:S04]  /*6c00*/  DEPBAR.LE SB0, 0x1 ;  /* 0x000080400000791a */ /* 0x000fc80000000000 */
.L_x_5034:
[----:B------:R-:W-:Y:S05]  /*6c10*/  BSYNC B1 ;  /* 0x0000000000017941 */ /* 0x000fea0003800000 */
.L_x_5033:
[----:B------:R-:W-:Y:S06]  /*6c20*/  BAR.ARV 0xb, 0xa0 ;  /* 0x02c2800000007b1d */ /* 0x000fec0000002000 */
[----:B------:R-:W-:Y:S04]  /*6c30*/  BSSY B1, `(.L_x_5035) ;  /* 0x0000003000017945 */ /* 0x000fe80003800000 */
[----:B------:R-:W-:Y:S05]  /*6c40*/  @!P0 BRA `(.L_x_5036) ;  /* 0x0000000000048947 */ /* 0x000fea0003800000 */
[----:B------:R-:W-:-:S04]  /*6c50*/  DEPBAR.LE SB0, 0x0 ;  /* 0x000080000000791a */ /* 0x000fc80000000000 */
.L_x_5036:
[----:B------:R-:W-:Y:S05]  /*6c60*/  BSYNC B1 ;  /* 0x0000000000017941 */ /* 0x000fea0003800000 */
.L_x_5035:
        /* <DEDUP_REMOVED lines=13> */
.L_x_5038:
[----:B------:R-:W-:Y:S05]  /*6d40*/  BSYNC B1 ;  /* 0x0000000000017941 */ /* 0x000fea0003800000 */
.L_x_5037:
        /* <DEDUP_REMOVED lines=12> */
.L_x_5040:
[----:B------:R-:W-:Y:S05]  /*6e10*/  BSYNC B1 ;  /* 0x0000000000017941 */ /* 0x000fea0003800000 */
.L_x_5039:
        /* <DEDUP_REMOVED lines=13> */
.L_x_5042:
[----:B------:R-:W-:Y:S05]  /*6ef0*/  BSYNC B1 ;  /* 0x0000000000017941 */ /* 0x000fea0003800000 */
.L_x_5041:
[----:B------:R-:W-:Y:S06]  /*6f00*/  BAR.ARV 0xa, 0xa0 ;  /* 0x0282800000007b1d */ /* 0x000fec0000002000 */
[----:B------:R-:W-:Y:S04]  /*6f10*/  BSSY B1, `(.L_x_5043) ;  /* 0x0000003000017945 */ /* 0x000fe80003800000 */
[----:B------:R-:W-:Y:S05]  /*6f20*/  @!P0 BRA `(.L_x_5044) ;  /* 0x0000000000048947 */ /* 0x000fea0003800000 */
[----:B------:R-:W-:-:S04]  /*6f30*/  DEPBAR.LE SB0, 0x1 ;  /* 0x000080400000791a */ /* 0x000fc80000000000 */
.L_x_5044:
[----:B------:R-:W-:Y:S05]  /*6f40*/  BSYNC B1 ;  /* 0x0000000000017941 */ /* 0x000fea0003800000 */
.L_x_5043:
[----:B------:R-:W-:Y:S01]  /*6f50*/  UIADD3 UR12, UR12, 0x2, URZ ;  /* 0x000000020c0c7890 */ /* 0x000fe2000fffe03f */
[----:B------:R-:W-:Y:S06]  /*6f60*/  BAR.ARV 0xb, 0xa0 ;  /* 0x02c2800000007b1d */ /* 0x000fec0000002000 */
[----:B------:R-:W-:Y:S01]  /*6f70*/  UISETP.GE.AND UP0, UPT, UR12, UR8, UPT ;  /* 0x000000080c00728c */ /* 0x000fe2000bf06270 */
[----:B------:R-:W-:Y:S04]  /*6f80*/  BSSY B1, `(.L_x_5045) ;  /* 0x0000003000017945 */ /* 0x000fe80003800000 */
[----:B------:R-:W-:Y:S06]  /*6f90*/  @!P0 BRA `(.L_x_5046) ;  /* 0x0000000000048947 */ /* 0x000fec0003800000 */
[----:B------:R-:W-:-:S04]  /*6fa0*/  DEPBAR.LE SB0, 0x0 ;  /* 0x000080000000791a */ /* 0x000fc80000000000 */
.L_x_5046:
[----:B------:R-:W-:Y:S05]  /*6fb0*/  BSYNC B1 ;  /* 0x0000000000017941 */ /* 0x000fea0003800000 */
.L_x_5045:
[----:B------:R-:W-:Y:S06]  /*6fc0*/  BAR.ARV 0xc, 0xa0 ;  /* 0x0302800000007b1d */ /* 0x000fec0000002000 */
[----:B------:R-:W-:Y:S01]  /*6fd0*/  PLOP3.LUT P1, PT, PT, PT, UP0, 0x80, 0x0 ;  /* 0x000000000000781c */ /* 0x000fe20003f2f008 */
[----:B------:R-:W-:Y:S02]  /*6fe0*/  UIADD3 UR24, UR24, 0x6000, URZ ;  /* 0x0000600018187890 */ /* 0x000fe4000fffe03f */
[----:B------:R-:W-:-:S10]  /*6ff0*/  UIADD3 UR4, UR4, 0x6000, URZ ;  /* 0x0000600004047890 */ /* 0x000fd4000fffe03f */
[----:B------:R-:W-:Y:S05]  /*7000*/  @!P1 BRA `(.L_x_5047) ;  /* 0xfffffff800289947 */ /* 0x000fea000383ffff */
[----:B------:R-:W-:Y:S05]  /*7010*/  BRA `(.L_x_5013) ;  /* 0x0000002400587947 */ /* 0x000fea0003800000 */
.L_x_5012:
        /* <DEDUP_REMOVED lines=34> */
.L_x_5049:
        /* <DEDUP_REMOVED lines=50> */
.L_x_5078:
        /* <DEDUP_REMOVED lines=9> */
.L_x_5052:
        /* <DEDUP_REMOVED lines=115> */
.L_x_5063:
[----:B-1----:R-:W-:-:S05]  /*7d20*/  IMAD.MOV.U32 R6, RZ, RZ, 0x1 ;  /* 0x00000001ff067424 */ /* 0x002fca00078e00ff */
[----:B------:R-:W-:-:S04]  /*7d30*/  SHF.L.U32 R6, R6, 0x1f, RZ ;  /* 0x0000001f06067819 */ /* 0x000fc800000006ff */
[----:B------:R-:W1:Y:S02]  /*7d40*/  SYNCS.PHASECHK.TRANS64.TRYWAIT P1, [R0+URZ+0x36438], R6 ;  /* 0x03643806000075a7 */ /* 0x000e64000802017f */
[----:B-123--:R-:W-:Y:S05]  /*7d50*/  @!P1 BRA `(.L_x_5055) ;  /* 0x00000018007c9947 */ /* 0x00efea0003800000 */
.L_x_5079:
[----:B------:R-:W-:Y:S05]  /*7d60*/  @P0 BRA `(.L_x_5056) ;  /* 0x0000000000140947 */ /* 0x000fea0003800000 */
[----:B------:R-:W-:Y:S01]  /*7d70*/  ISETP.NE.AND P1, PT, R20, RZ, PT ;  /* 0x000000ff1400720c */ /* 0x000fe20003f25270 */
[----:B------:R-:W-:-:S04]  /*7d80*/  IMAD.MOV.U32 R3, RZ, RZ, 0x6100 ;  /* 0x00006100ff037424 */ /* 0x000fc800078e00ff */
[----:B------:R2:W-:Y:S08]  /*7d90*/  SYNCS.ARRIVE.TRANS64 RZ, [R0+URZ+0x36430], R3 ;  /* 0x0364300300ff79a7 */ /* 0x0005f0000800003f */
[----:B------:R-:W-:Y:S05]  /*7da0*/  @!P1 BRA `(.L_x_5056) ;  /* 0x0000000000049947 */ /* 0x000fea0003800000 */
[----:B------:R-:W-:Y:S01]  /*7db0*/  BPT.TRAP 0x1 ;  /* 0x000000040000795c */ /* 0x000fe20000300000 */
.L_x_5056:
        /* <DEDUP_REMOVED lines=48> */
.L_x_5080:
[----:B------:R-:W-:Y:S05]  /*80c0*/  @P0 BRA `(.L_x_5058) ;  /* 0x0000000000140947 */ /* 0x000fea0003800000 */
[----:B------:R-:W-:Y:S01]  /*80d0*/  ISETP.NE.AND P1, PT, R20, RZ, PT ;  /* 0x000000ff1400720c */ /* 0x000fe20003f25270 */
[----:B--2---:R-:W-:-:S04]  /*80e0*/  IMAD.MOV.U32 R3, RZ, RZ, 0x6100 ;  /* 0x00006100ff037424 */ /* 0x004fc800078e00ff */
[----:B------:R3:W-:Y:S08]  /*80f0*/  SYNCS.ARRIVE.TRANS64 RZ, [R0+URZ+0x36418], R3 ;  /* 0x0364180300ff79a7 */ /* 0x0007f0000800003f */
[----:B------:R-:W-:Y:S05]  /*8100*/  @!P1 BRA `(.L_x_5058) ;  /* 0x0000000000049947 */ /* 0x000fea0003800000 */
[----:B------:R-:W-:Y:S01]  /*8110*/  BPT.TRAP 0x1 ;  /* 0x000000040000795c */ /* 0x000fe20000300000 */
.L_x_5058:
        /* <DEDUP_REMOVED lines=44> */
.L_x_5081:
[----:B------:R-:W-:Y:S05]  /*83e0*/  @P0 BRA `(.L_x_5060) ;  /* 0x0000000000140947 */ /* 0x000fea0003800000 */
[----:B------:R-:W-:Y:S01]  /*83f0*/  ISETP.NE.AND P1, PT, R20, RZ, PT ;  /* 0x000000ff1400720c */ /* 0x000fe20003f25270 */
[----:B--2---:R-:W-:-:S04]  /*8400*/  IMAD.MOV.U32 R29, RZ, RZ, 0x6100 ;  /* 0x00006100ff1d7424 */ /* 0x004fc800078e00ff */
[----:B------:R3:W-:Y:S08]  /*8410*/  SYNCS.ARRIVE.TRANS64 RZ, [R0+URZ+0x36430], R29 ;  /* 0x0364301d00ff79a7 */ /* 0x0007f0000800003f */
[----:B------:R-:W-:Y:S05]  /*8420*/  @!P1 BRA `(.L_x_5060) ;  /* 0x0000000000049947 */ /* 0x000fea0003800000 */
[----:B------:R-:W-:Y:S01]  /*8430*/  BPT.TRAP 0x1 ;  /* 0x000000040000795c */ /* 0x000fe20000300000 */
.L_x_5060:
        /* <DEDUP_REMOVED lines=37> */
.L_x_5083:
[----:B------:R-:W-:Y:S05]  /*8690*/  @P0 BRA `(.L_x_5062) ;  /* 0x0000000000140947 */ /* 0x000fea0003800000 */
[----:B------:R-:W-:Y:S01]  /*86a0*/  ISETP.NE.AND P1, PT, R20, RZ, PT ;  /* 0x000000ff1400720c */ /* 0x000fe20003f25270 */
[----:B----4-:R-:W-:-:S04]  /*86b0*/  IMAD.MOV.U32 R5, RZ, RZ, 0x6100 ;  /* 0x00006100ff057424 */ /* 0x010fc800078e00ff */
[----:B------:R5:W-:Y:S08]  /*86c0*/  SYNCS.ARRIVE.TRANS64 RZ, [R0+URZ+0x36410], R5 ;  /* 0x0364100500ff79a7 */ /* 0x000bf0000800003f */
[----:B------:R-:W-:Y:S05]  /*86d0*/  @!P1 BRA `(.L_x_5062) ;  /* 0x0000000000049947 */ /* 0x000fea0003800000 */
[----:B------:R-:W-:Y:S01]  /*86e0*/  BPT.TRAP 0x1 ;  /* 0x000000040000795c */ /* 0x000fe20000300000 */
.L_x_5062:
        /* <DEDUP_REMOVED lines=22> */
[----:B----45:R-:W-:Y:S01]  /*8850*/  IMAD.U32 R5, RZ, RZ, UR9 ;  /* 0x00000009ff057e24 */ /* 0x030fe2000f8e00ff */
        /* <DEDUP_REMOVED lines=21> */
.L_x_5054:
[----:B------:R-:W-:Y:S01]  /*89b0*/  ISETP.NE.AND P1, PT, R19, RZ, PT ;  /* 0x000000ff1300720c */ /* 0x000fe20003f25270 */
[----:B------:R-:W-:Y:S02]  /*89c0*/  IMAD.MOV.U32 R5, RZ, RZ, 0x1 ;  /* 0x00000001ff057424 */ /* 0x000fe400078e00ff */
[----:B------:R-:W-:-:S10]  /*89d0*/  IMAD.MOV.U32 R4, RZ, RZ, R15 ;  /* 0x000000ffff047224 */ /* 0x000fd400078e000f */
[----:B------:R-:W-:Y:S05]  /*89e0*/  @!P1 BRA `(.L_x_5053) ;  /* 0x0000000400889947 */ /* 0x000fea0003800000 */
[----:B------:R-:W4:Y:S02]  /*89f0*/  SYNCS.PHASECHK.TRANS64.TRYWAIT P1, [R0+URZ+0x36438], R6 ;  /* 0x03643806000075a7 */ /* 0x000f24000802017f */
[----:B----4-:R-:W-:Y:S05]  /*8a00*/  @!P1 BRA `(.L_x_5064) ;  /* 0x0000000c00a49947 */ /* 0x010fea0003800000 */
.L_x_5084:
[----:B------:R-:W-:Y:S05]  /*8a10*/  @P0 BRA `(.L_x_5065) ;  /* 0x0000000000140947 */ /* 0x000fea0003800000 */
[----:B------:R-:W-:Y:S01]  /*8a20*/  ISETP.NE.AND P1, PT, R20, RZ, PT ;  /* 0x000000ff1400720c */ /* 0x000fe20003f25270 */
[----:B------:R-:W-:-:S04]  /*8a30*/  IMAD.MOV.U32 R5, RZ, RZ, 0x6100 ;  /* 0x00006100ff057424 */ /* 0x000fc800078e00ff */
[----:B------:R5:W-:Y:S08]  /*8a40*/  SYNCS.ARRIVE.TRANS64 RZ, [R0+URZ+0x36430], R5 ;  /* 0x0364300500ff79a7 */ /* 0x000bf0000800003f */
[----:B------:R-:W-:Y:S05]  /*8a50*/  @!P1 BRA `(.L_x_5065) ;  /* 0x0000000000049947 */ /* 0x000fea0003800000 */
[----:B------:R-:W-:Y:S01]  /*8a60*/  BPT.TRAP 0x1 ;  /* 0x000000040000795c */ /* 0x000fe20000300000 */
.L_x_5065:
[----:B-----5:R-:W5:Y:S01]  /*8a70*/  LDC.64 R4, c[0x0][0x728] ;  /* 0x0001ca00ff047b82 */ /* 0x020f620000000a00 */
[----:B------:R-:W-:Y:S01]  /*8a80*/  IMAD.SHL.U32 R16, R21, 0x40, RZ ;  /* 0x0000004015107824 */ /* 0x000fe200078e00ff */
[----:B------:R-:W-:Y:S01]  /*8a90*/  R2UR UR24, R0 ;  /* 0x00000000001872ca */ /* 0x000fe200000e0000 */
[----:B------:R-:W-:Y:S01]  /*8aa0*/  UMOV UR32, 0x0 ;  /* 0x0000000000207882 */ /* 0x000fe20000000000 */
[----:B------:R-:W-:Y:S01]  /*8ab0*/  UMOV UR33, 0x14f00000 ;  /* 0x14f0000000217882 */ /* 0x000fe20000000000 */
[----:B------:R-:W-:Y:S01]  /*8ac0*/  UMOV UR18, URZ ;  /* 0x0000003f00127c82 */ /* 0x000fe20008000000 */
[C---:B-1--4-:R-:W-:Y:S01]  /*8ad0*/  IADD3 R6, P1, R16.reuse, UR14, RZ ;  /* 0x0000000e10067c10 */ /* 0x052fe2000ff3e0ff */
        /* <DEDUP_REMOVED lines=13> */
[C---:B-----5:R-:W-:Y:S01]  /*8bb0*/  LEA R4, P2, R6.reuse, R4, 0x2 ;  /* 0x0000000406047211 */ /* 0x060fe200078410ff */
        /* <DEDUP_REMOVED lines=20> */
.L_x_5085:
[----:B-1----:R-:W-:Y:S01]  /*8d00*/  IMAD.MOV.U32 R5, RZ, RZ, RZ ;  /* 0x000000ffff057224 */ /* 0x002fe200078e00ff */
[----:B------:R-:W-:Y:S06]  /*8d10*/  @P0 BRA `(.L_x_5067) ;  /* 0x0000000000140947 */ /* 0x000fec0003800000 */
[----:B------:R-:W-:Y:S01]  /*8d20*/  ISETP.NE.AND P1, PT, R20, RZ, PT ;  /* 0x000000ff1400720c */ /* 0x000fe20003f25270 */
[----:B------:R-:W-:-:S04]  /*8d30*/  IMAD.MOV.U32 R17, RZ, RZ, 0x6100 ;  /* 0x00006100ff117424 */ /* 0x000fc800078e00ff */
[----:B------:R1:W-:Y:S08]  /*8d40*/  SYNCS.ARRIVE.TRANS64 RZ, [R0+URZ+0x36418], R17 ;  /* 0x0364181100ff79a7 */ /* 0x0003f0000800003f */
[----:B------:R-:W-:Y:S05]  /*8d50*/  @!P1 BRA `(.L_x_5067) ;  /* 0x0000000000049947 */ /* 0x000fea0003800000 */
[----:B------:R-:W-:Y:S01]  /*8d60*/  BPT.TRAP 0x1 ;  /* 0x000000040000795c */ /* 0x000fe20000300000 */
.L_x_5067:
        /* <DEDUP_REMOVED lines=42> */
.L_x_5053:
[----:B------:R-:W-:-:S04]  /*9010*/  SHF.L.U32 R3, R5, 0x1f, RZ ;  /* 0x0000001f05037819 */ /* 0x000fc800000006ff */
[----:B------:R-:W4:Y:S02]  /*9020*/  SYNCS.PHASECHK.TRANS64.TRYWAIT P1, [R0+URZ+0x36438], R3 ;  /* 0x03643803000075a7 */ /* 0x000f24000802017f */
[----:B----4-:R-:W-:Y:S05]  /*9030*/  @!P1 BRA `(.L_x_5068) ;  /* 0x0000000800409947 */ /* 0x010fea0003800000 */
.L_x_5086:
[----:B------:R-:W-:Y:S05]  /*9040*/  @P0 BRA `(.L_x_5069) ;  /* 0x0000000000180947 */ /* 0x000fea0003800000 */
[----:B------:R-:W5:Y:S01]  /*9050*/  S2R R2, SR_TID.X ;  /* 0x0000000000027919 */ /* 0x000f620000002100 */
[----:B----4-:R-:W-:-:S04]  /*9060*/  IMAD.MOV.U32 R3, RZ, RZ, 0x6100 ;  /* 0x00006100ff037424 */ /* 0x010fc800078e00ff */
[----:B------:R4:W-:Y:S01]  /*9070*/  SYNCS.ARRIVE.TRANS64 RZ, [R0+URZ+0x36430], R3 ;  /* 0x0364300300ff79a7 */ /* 0x0009e2000800003f */
[----:B-----5:R-:W-:-:S13]  /*9080*/  LOP3.LUT P0, RZ, R2, 0x1f, RZ, 0xc0, !PT ;  /* 0x0000001f02ff7812 */ /* 0x020fda000780c0ff */
[----:B----4-:R-:W-:Y:S05]  /*9090*/  @!P0 BRA `(.L_x_5069) ;  /* 0x0000000000048947 */ /* 0x010fea0003800000 */
[----:B------:R-:W-:Y:S01]  /*90a0*/  BPT.TRAP 0x1 ;  /* 0x000000040000795c */ /* 0x000fe20000300000 */
.L_x_5069:
        /* <DEDUP_REMOVED lines=43> */
.L_x_5050:
[----:B------:R-:W-:Y:S05]  /*9360*/  BSYNC B1 ;  /* 0x0000000000017941 */ /* 0x000fea0003800000 */
.L_x_5048:
[----:B------:R-:W-:-:S03]  /*9370*/  UMOV UR7, 0xffffffff ;  /* 0xffffffff00077882 */ /* 0x000fc60000000000 */
[----:B------:R-:W-:Y:S05]  /*9380*/  BRA.DIV UR7, `(.L_x_5070) ;  /* 0x0000000607807947 */ /* 0x000fea000b800000 */
[----:B------:R-:W-:-:S13]  /*9390*/  ELECT P6, URZ, PT ;  /* 0x00000000003f782f */ /* 0x000fda00038c0000 */
.L_x_5089:
[----:B------:R-:W-:Y:S05]  /*93a0*/  @!P6 BRA `(.L_x_5013) ;  /* 0x000000000074e947 */ /* 0x000fea0003800000 */
[----:B------:R-:W-:-:S06]  /*93b0*/  ULOP3.LUT UR7, UR38, 0x2, URZ, 0xfc, !UPT ;  /* 0x0000000226077892 */ /* 0x000fcc000f8efc3f */
[----:B------:R-:W-:-:S05]  /*93c0*/  IMAD.U32 R0, RZ, RZ, UR7 ;  /* 0x00000007ff007e24 */ /* 0x000fca000f8e00ff */
[----:B------:R-:W-:-:S13]  /*93d0*/  ISETP.NE.AND P2, PT, R0, 0x3, PT ;  /* 0x000000030000780c */ /* 0x000fda0003f45270 */
[----:B------:R-:W-:Y:S05]  /*93e0*/  @!P2 BRA `(.L_x_5071) ;  /* 0x000000000004a947 */ /* 0x000fea0003800000 */
[----:B------:R-:W-:Y:S01]  /*93f0*/  BPT.TRAP 0x1 ;  /* 0x000000040000795c */ /* 0x000fe20000300000 */
.L_x_5071:
        /* <DEDUP_REMOVED lines=15> */
.L_x_5090:
[----:B------:R-:W2:Y:S02]  /*94f0*/  SYNCS.PHASECHK.TRANS64.TRYWAIT P0, [R3+URZ], R0 ;  /* 0x00000000030075a7 */ /* 0x000ea4000800017f */
[----:B--2---:R-:W-:Y:S05]  /*9500*/  @!P0 BRA `(.L_x_5073) ;  /* 0x0000000400548947 */ /* 0x004fea0003800000 */
.L_x_5091:
[----:B------:R-:W-:Y:S05]  /*9510*/  @!P2 BRA `(.L_x_5074) ;  /* 0x000000000004a947 */ /* 0x000fea0003800000 */
[----:B------:R-:W-:Y:S01]  /*9520*/  BPT.TRAP 0x1 ;  /* 0x000000040000795c */ /* 0x000fe20000300000 */
.L_x_5074:
[----:B------:R-:W-:-:S07]  /*9530*/  SHF.L.U32 R5, R5, 0x1f, RZ ;  /* 0x0000001f05057819 */ /* 0x000fce00000006ff */
.L_x_5075:
[----:B---3--:R3:W4:Y:S02]  /*9540*/  SYNCS.PHASECHK.TRANS64.TRYWAIT P0, [R4+URZ+0x36438], R5 ;  /* 0x03643805040075a7 */ /* 0x008724000800017f */
[----:B----4-:R-:W-:Y:S05]  /*9550*/  @!P0 NANOSLEEP.SYNCS 0x989680 ;  /* 0x009896800000895d */ /* 0x010fea0003900000 */
[----:B------:R-:W4:Y:S02]  /*9560*/  @!P0 SYNCS.PHASECHK.TRANS64 P0, [R4+URZ+0x36438], R5 ;  /* 0x03643805040085a7 */ /* 0x000f24000800007f */
[----:B----4-:R-:W-:Y:S05]  /*9570*/  @!P0 BRA `(.L_x_5075) ;  /* 0xfffffffc00f08947 */ /* 0x010fea000383ffff */
.L_x_5013:
[----:B------:R-:W-:Y:S05]  /*9580*/  BSYNC B0 ;  /* 0x0000000000007941 */ /* 0x000fea0003800000 */
.L_x_5011:
[----:B------:R-:W-:Y:S05]  /*9590*/  EXIT ;  /* 0x000000000000794d */ /* 0x000fea0003800000 */
.L_x_4958:
[----:B------:R-:W-:Y:S02]  /*95a0*/  IMAD.MOV.U32 R12, RZ, RZ, RZ ;  /* 0x000000ffff0c7224 */ /* 0x000fe400078e00ff */
[----:B------:R-:W-:Y:S02]  /*95b0*/  IMAD.MOV.U32 R11, RZ, RZ, 0x1f ;  /* 0x0000001fff0b7424 */ /* 0x000fe400078e00ff */
[----:B------:R-:W-:-:S07]  /*95c0*/  IMAD.MOV.U32 R15, RZ, RZ, -0x1 ;  /* 0xffffffffff0f7424 */ /* 0x000fce00078e00ff */
[----:B------:R-:W-:Y:S05]  /*95d0*/  WARPSYNC.COLLECTIVE R15, `(.L_x_5076) ;  /* 0x000000000f087348 */ /* 0x000fea0003c00000 */
[----:B------:R1:W2:Y:S02]  /*95e0*/  SHFL.IDX P6, R14, R13, R12, R11 ;  /* 0x0000000c0d0e7389 */ /* 0x0002a400000c000b */
[----:B-12---:R-:W-:Y:S01]  /*95f0*/  ENDCOLLECTIVE ;  /* 0x000000000000791b */ /* 0x006fe20003800000 */
.L_x_5076:
[----:B------:R-:W-:Y:S05]  /*9600*/  BRA `(.L_x_5077) ;  /* 0xffffff7800b47947 */ /* 0x000fea000383ffff */
.L_x_4960:
[----:B--2---:R2:W3:Y:S02]  /*9610*/  SYNCS.PHASECHK.TRANS64.TRYWAIT P0, [R153+URZ+0x36400], R10 ;  /* 0x0364000a990075a7 */ /* 0x0044e4000800017f */
[----:B---3--:R-:W-:Y:S05]  /*9620*/  @!P0 NANOSLEEP.SYNCS 0x989680 ;  /* 0x009896800000895d */ /* 0x008fea0003900000 */
[----:B------:R-:W3:Y:S02]  /*9630*/  @!P0 SYNCS.PHASECHK.TRANS64 P0, [R153+URZ+0x36400], R10 ;  /* 0x0364000a990085a7 */ /* 0x000ee4000800007f */
[----:B---3--:R-:W-:Y:S05]  /*9640*/  @!P0 BRA `(.L_x_4960) ;  /* 0xfffffffc00f08947 */ /* 0x008fea000383ffff */
[----:B------:R-:W-:Y:S05]  /*9650*/  BRA `(.L_x_4959) ;  /* 0xffffff7800ec7947 */ /* 0x000fea000383ffff */
.L_x_4964:
[----:B--2---:R2:W3:Y:S02]  /*9660*/  SYNCS.PHASECHK.TRANS64.TRYWAIT P1, [R4+URZ+0x36410], R17 ;  /* 0x03641011040075a7 */ /* 0x0044e4000802017f */
[----:B---3--:R-:W-:Y:S05]  /*9670*/  @!P1 NANOSLEEP.SYNCS 0x989680 ;  /* 0x009896800000995d */ /* 0x008fea0003900000 */
[----:B------:R-:W3:Y:S02]  /*9680*/  @!P1 SYNCS.PHASECHK.TRANS64 P1, [R4+URZ+0x36410], R17 ;  /* 0x03641011040095a7 */ /* 0x000ee4000802007f */
[----:B---3--:R-:W-:Y:S05]  /*9690*/  @!P1 BRA `(.L_x_4964) ;  /* 0xfffffffc00f09947 */ /* 0x008fea000383ffff */
[----:B------:R-:W-:Y:S05]  /*96a0*/  BRA `(.L_x_4963) ;  /* 0xffffff8000bc7947 */ /* 0x000fea000383ffff */
.L_x_4968:
[----:B------:R1:W1:Y:S02]  /*96b0*/  SYNCS.PHASECHK.TRANS64.TRYWAIT P1, [R153+URZ+0x36430], R16 ;  /* 0x03643010990075a7 */ /* 0x000264000802017f */
[----:B-1----:R-:W-:Y:S05]  /*96c0*/  @!P1 NANOSLEEP.SYNCS 0x989680 ;  /* 0x009896800000995d */ /* 0x002fea0003900000 */
[----:B------:R-:W1:Y:S02]  /*96d0*/  @!P1 SYNCS.PHASECHK.TRANS64 P1, [R153+URZ+0x36430], R16 ;  /* 0x03643010990095a7 */ /* 0x000e64000802007f */
[----:B-1----:R-:W-:Y:S05]  /*96e0*/  @!P1 BRA `(.L_x_4968) ;  /* 0xfffffffc00f09947 */ /* 0x002fea000383ffff */
[----:B------:R-:W-:Y:S05]  /*96f0*/  BRA `(.L_x_4967) ;  /* 0xffffff8800607947 */ /* 0x000fea000383ffff */
.L_x_5051:
[----:B-1----:R1:W2:Y:S02]  /*9700*/  SYNCS.PHASECHK.TRANS64.TRYWAIT P1, [R0+URZ+0x36420], R6 ;  /* 0x03642006000075a7 */ /* 0x0022a4000802017f */
[----:B--2---:R-:W-:Y:S05]  /*9710*/  @!P1 NANOSLEEP.SYNCS 0x989680 ;  /* 0x009896800000995d */ /* 0x004fea0003900000 */
[----:B------:R-:W2:Y:S02]  /*9720*/  @!P1 SYNCS.PHASECHK.TRANS64 P1, [R0+URZ+0x36420], R6 ;  /* 0x03642006000095a7 */ /* 0x000ea4000802007f */
[----:B--2---:R-:W-:Y:S05]  /*9730*/  @!P1 BRA `(.L_x_5051) ;  /* 0xfffffffc00f09947 */ /* 0x004fea000383ffff */
[----:B------:R-:W-:Y:S05]  /*9740*/  BRA `(.L_x_5078) ;  /* 0xffffffdc00847947 */ /* 0x000fea000383ffff */
.L_x_5055:
[----:B-1----:R1:W2:Y:S02]  /*9750*/  SYNCS.PHASECHK.TRANS64.TRYWAIT P1, [R0+URZ+0x36438], R6 ;  /* 0x03643806000075a7 */ /* 0x0022a4000802017f */
[----:B--2---:R-:W-:Y:S05]  /*9760*/  @!P1 NANOSLEEP.SYNCS 0x989680 ;  /* 0x009896800000995d */ /* 0x004fea0003900000 */
[----:B------:R-:W2:Y:S02]  /*9770*/  @!P1 SYNCS.PHASECHK.TRANS64 P1, [R0+URZ+0x36438], R6 ;  /* 0x03643806000095a7 */ /* 0x000ea4000802007f */
[----:B--2---:R-:W-:Y:S05]  /*9780*/  @!P1 BRA `(.L_x_5055) ;  /* 0xfffffffc00f09947 */ /* 0x004fea000383ffff */
[----:B------:R-:W-:Y:S05]  /*9790*/  BRA `(.L_x_5079) ;  /* 0xffffffe400707947 */ /* 0x000fea000383ffff */
.L_x_5057:
[----:B--2---:R2:W3:Y:S02]  /*97a0*/  SYNCS.PHASECHK.TRANS64.TRYWAIT P1, [R0+URZ+0x36428], R3 ;  /* 0x03642803000075a7 */ /* 0x0044e4000802017f */
[----:B---3--:R-:W-:Y:S05]  /*97b0*/  @!P1 NANOSLEEP.SYNCS 0x989680 ;  /* 0x009896800000995d */ /* 0x008fea0003900000 */
[----:B------:R-:W3:Y:S02]  /*97c0*/  @!P1 SYNCS.PHASECHK.TRANS64 P1, [R0+URZ+0x36428], R3 ;  /* 0x03642803000095a7 */ /* 0x000ee4000802007f */
[----:B---3--:R-:W-:Y:S05]  /*97d0*/  @!P1 BRA `(.L_x_5057) ;  /* 0xfffffffc00f09947 */ /* 0x008fea000383ffff */
[----:B------:R-:W-:Y:S05]  /*97e0*/  BRA `(.L_x_5080) ;  /* 0xffffffe800347947 */ /* 0x000fea000383ffff */
.L_x_5059:
[----:B--2---:R2:W3:Y:S02]  /*97f0*/  SYNCS.PHASECHK.TRANS64.TRYWAIT P1, [R0+URZ+0x36438], R29 ;  /* 0x0364381d000075a7 */ /* 0x0044e4000802017f */
[----:B---3--:R-:W-:Y:S05]  /*9800*/  @!P1 NANOSLEEP.SYNCS 0x989680 ;  /* 0x009896800000995d */ /* 0x008fea0003900000 */
[----:B------:R-:W3:Y:S02]  /*9810*/  @!P1 SYNCS.PHASECHK.TRANS64 P1, [R0+URZ+0x36438], R29 ;  /* 0x0364381d000095a7 */ /* 0x000ee4000802007f */
[----:B---3--:R-:W-:Y:S05]  /*9820*/  @!P1 BRA `(.L_x_5059) ;  /* 0xfffffffc00f09947 */ /* 0x008fea000383ffff */
[----:B------:R-:W-:Y:S05]  /*9830*/  BRA `(.L_x_5081) ;  /* 0xffffffe800e87947 */ /* 0x000fea000383ffff */
.L_x_5061:
[----:B------:R-:W-:-:S07]  /*9840*/  SHF.L.U32 R5, R7, 0x1f, RZ ;  /* 0x0000001f07057819 */ /* 0x000fce00000006ff */
.L_x_5082:
[----:B----4-:R4:W5:Y:S02]  /*9850*/  SYNCS.PHASECHK.TRANS64.TRYWAIT P1, [R0+URZ+0x36420], R5 ;  /* 0x03642005000075a7 */ /* 0x010964000802017f */
[----:B-----5:R-:W-:Y:S05]  /*9860*/  @!P1 NANOSLEEP.SYNCS 0x989680 ;  /* 0x009896800000995d */ /* 0x020fea0003900000 */
[----:B------:R-:W5:Y:S02]  /*9870*/  @!P1 SYNCS.PHASECHK.TRANS64 P1, [R0+URZ+0x36420], R5 ;  /* 0x03642005000095a7 */ /* 0x000f64000802007f */
[----:B-----5:R-:W-:Y:S05]  /*9880*/  @!P1 BRA `(.L_x_5082) ;  /* 0xfffffffc00f09947 */ /* 0x020fea000383ffff */
[----:B------:R-:W-:Y:S05]  /*9890*/  BRA `(.L_x_5083) ;  /* 0xffffffec007c7947 */ /* 0x000fea000383ffff */
.L_x_5064:
[----:B----4-:R4:W5:Y:S02]  /*98a0*/  SYNCS.PHASECHK.TRANS64.TRYWAIT P1, [R0+URZ+0x36438], R6 ;  /* 0x03643806000075a7 */ /* 0x010964000802017f */
[----:B-----5:R-:W-:Y:S05]  /*98b0*/  @!P1 NANOSLEEP.SYNCS 0x989680 ;  /* 0x009896800000995d */ /* 0x020fea0003900000 */
[----:B------:R-:W5:Y:S02]  /*98c0*/  @!P1 SYNCS.PHASECHK.TRANS64 P1, [R0+URZ+0x36438], R6 ;  /* 0x03643806000095a7 */ /* 0x000f64000802007f */
[----:B-----5:R-:W-:Y:S05]  /*98d0*/  @!P1 BRA `(.L_x_5064) ;  /* 0xfffffffc00f09947 */ /* 0x020fea000383ffff */
[----:B------:R-:W-:Y:S05]  /*98e0*/  BRA `(.L_x_5084) ;  /* 0xfffffff000487947 */ /* 0x000fea000383ffff */
.L_x_5066:
[----:B-1----:R1:W4:Y:S02]  /*98f0*/  SYNCS.PHASECHK.TRANS64.TRYWAIT P1, [R0+URZ+0x36428], R5 ;  /* 0x03642805000075a7 */ /* 0x002324000802017f */
[----:B----4-:R-:W-:Y:S05]  /*9900*/  @!P1 NANOSLEEP.SYNCS 0x989680 ;  /* 0x009896800000995d */ /* 0x010fea0003900000 */
[----:B------:R-:W4:Y:S02]  /*9910*/  @!P1 SYNCS.PHASECHK.TRANS64 P1, [R0+URZ+0x36428], R5 ;  /* 0x03642805000095a7 */ /* 0x000f24000802007f */
[----:B----4-:R-:W-:Y:S05]  /*9920*/  @!P1 BRA `(.L_x_5066) ;  /* 0xfffffffc00f09947 */ /* 0x010fea000383ffff */
[----:B------:R-:W-:Y:S05]  /*9930*/  BRA `(.L_x_5085) ;  /* 0xfffffff000f07947 */ /* 0x000fea000383ffff */
.L_x_5068:
[----:B----4-:R4:W5:Y:S02]  /*9940*/  SYNCS.PHASECHK.TRANS64.TRYWAIT P1, [R0+URZ+0x36438], R3 ;  /* 0x03643803000075a7 */ /* 0x010964000802017f */
[----:B-----5:R-:W-:Y:S05]  /*9950*/  @!P1 NANOSLEEP.SYNCS 0x989680 ;  /* 0x009896800000995d */ /* 0x020fea0003900000 */
[----:B------:R-:W5:Y:S02]  /*9960*/  @!P1 SYNCS.PHASECHK.TRANS64 P1, [R0+URZ+0x36438], R3 ;  /* 0x03643803000095a7 */ /* 0x000f64000802007f */
[----:B-----5:R-:W-:Y:S05]  /*9970*/  @!P1 BRA `(.L_x_5068) ;  /* 0xfffffffc00f09947 */ /* 0x020fea000383ffff */
[----:B------:R-:W-:Y:S05]  /*9980*/  BRA `(.L_x_5086) ;  /* 0xfffffff400ac7947 */ /* 0x000fea000383ffff */
.L_x_5070:
[----:B------:R-:W-:Y:S01]  /*9990*/  BSSY B1, `(.L_x_5087) ;  /* 0x0000006000017945 */ /* 0x000fe20003800000 */
[----:B------:R-:W-:-:S07]  /*99a0*/  IMAD.MOV.U32 R15, RZ, RZ, -0x1 ;  /* 0xffffffffff0f7424 */ /* 0x000fce00078e00ff */
[----:B------:R-:W-:Y:S05]  /*99b0*/  WARPSYNC.COLLECTIVE R15, `(.L_x_5088) ;  /* 0x000000000f0c7348 */ /* 0x000fea0003c00000 */
[----:B------:R-:W-:Y:S02]  /*99c0*/  ELECT P6, UR62, PT ;  /* 0x00000000003e782f */ /* 0x000fe400038c0000 */
[----:B------:R-:W-:Y:S01]  /*99d0*/  MOV R14, UR62 ;  /* 0x0000003e000e7c02 */ /* 0x000fe20008000f00 */
[----:B------:R-:W-:Y:S10]  /*99e0*/  ENDCOLLECTIVE ;  /* 0x000000000000791b */ /* 0x000ff40003800000 */
.L_x_5088:
[----:B------:R-:W-:Y:S05]  /*99f0*/  BSYNC B1 ;  /* 0x0000000000017941 */ /* 0x000fea0003800000 */
.L_x_5087:
[----:B------:R-:W-:Y:S05]  /*9a00*/  BRA `(.L_x_5089) ;  /* 0xfffffff800647947 */ /* 0x000fea000383ffff */
.L_x_5072:
[----:B-1----:R1:W2:Y:S02]  /*9a10*/  SYNCS.PHASECHK.TRANS64.TRYWAIT P0, [R9+URZ], R2 ;  /* 0x00000002090075a7 */ /* 0x0022a4000800017f */
[----:B--2---:R-:W-:Y:S05]  /*9a20*/  @!P0 NANOSLEEP.SYNCS 0x989680 ;  /* 0x009896800000895d */ /* 0x004fea0003900000 */
[----:B------:R-:W2:Y:S02]  /*9a30*/  @!P0 SYNCS.PHASECHK.TRANS64 P0, [R9+URZ], R2 ;  /* 0x00000002090085a7 */ /* 0x000ea4000800007f */
[----:B--2---:R-:W-:Y:S05]  /*9a40*/  @!P0 BRA `(.L_x_5072) ;  /* 0xfffffffc00f08947 */ /* 0x004fea000383ffff */
[----:B------:R-:W-:Y:S05]  /*9a50*/  BRA `(.L_x_5090) ;  /* 0xfffffff800a47947 */ /* 0x000fea000383ffff */
.L_x_5073:
[----:B--2---:R2:W3:Y:S02]  /*9a60*/  SYNCS.PHASECHK.TRANS64.TRYWAIT P0, [R3+URZ], R0 ;  /* 0x00000000030075a7 */ /* 0x0044e4000800017f */
[----:B---3--:R-:W-:Y:S05]  /*9a70*/  @!P0 NANOSLEEP.SYNCS 0x989680 ;  /* 0x009896800000895d */ /* 0x008fea0003900000 */
[----:B------:R-:W3:Y:S02]  /*9a80*/  @!P0 SYNCS.PHASECHK.TRANS64 P0, [R3+URZ], R0 ;  /* 0x00000000030085a7 */ /* 0x000ee4000800007f */
[----:B---3--:R-:W-:Y:S05]  /*9a90*/  @!P0 BRA `(.L_x_5073) ;  /* 0xfffffffc00f08947 */ /* 0x008fea000383ffff */
[----:B------:R-:W-:Y:S05]  /*9aa0*/  BRA `(.L_x_5091) ;  /* 0xfffffff800987947 */ /* 0x000fea000383ffff */
.L_x_5092:
        /* <DEDUP_REMOVED lines=13> */
.L_x_7681:


//--------------------- .text._ZN7cutlass13device_kernelIN5flash11enable_sm90INS1_16FlashAttnBwdSm90INS1_25CollectiveMainloopBwdSm90ILi2ELi1ELi1EN4cute5tupleIJNS5_1CILi1EEES8_S8_EEENS6_IJNS7_ILi64EEENS7_ILi96EEENS7_ILi192EEEEEENS_6half_tEfNS_4arch4Sm90ELb0ELb1ELb0ELb0ELb1ELb0ELb1ELb0ELi3ELi1ELi1ELi1ELb0EEENS1_21CollectiveEpilogueBwdISD_SE_SG_Li384ELb0ELb1ELi3EEENS1_19SingleTileSchedulerILb0ELb0ELb0ELi96EEEEEEEEEvNT_6ParamsE --------------------------
	.section	.text._ZN7cutlass13device_kernelIN5flash11enable_sm90INS1_16FlashAttnBwdSm90INS1_25CollectiveMainloopBwdSm90ILi2ELi1ELi1EN4cute5tupleIJNS5_1CILi1EEES8_S8_EEENS6_IJNS7_ILi64EEENS7_ILi96EEENS7_ILi192EEEEEENS_6half_tEfNS_4arch4Sm90ELb0ELb1ELb0ELb0ELb1ELb0ELb1ELb0ELi3ELi1ELi1ELi1ELb0EEENS1_21CollectiveEpilogueBwdISD_SE_SG_Li384ELb0ELb1ELi3EEENS1_19SingleTileSchedulerILb0ELb0ELb0ELi96EEEEEEEEEvNT_6ParamsE,"ax",@progbits
	.align	128
.text._ZN7cutlass13device_kernelIN5flash11enable_sm90INS1_16FlashAttnBwdSm90INS1_25CollectiveMainloopBwdSm90ILi2ELi1ELi1EN4cute5tupleIJNS5_1CILi1EEES8_S8_EEENS6_IJNS7_ILi64EEENS7_ILi96EEENS7_ILi192EEEEEENS_6half_tEfNS_4arch4Sm90ELb0ELb1ELb0ELb0ELb1ELb0ELb1ELb0ELi3ELi1ELi1ELi1ELb0EEENS1_21CollectiveEpilogueBwdISD_SE_SG_Li384ELb0ELb1ELi3EEENS1_19SingleTileSchedulerILb0ELb0ELb0ELi96EEEEEEEEEvNT_6ParamsE:
        .type           _ZN7cutlass13device_kernelIN5flash11enable_sm90INS1_16FlashAttnBwdSm90INS1_25CollectiveMainloopBwdSm90ILi2ELi1ELi1EN4cute5tupleIJNS5_1CILi1EEES8_S8_EEENS6_IJNS7_ILi64EEENS7_ILi96EEENS7_ILi192EEEEEENS_6half_tEfNS_4arch4Sm90ELb0ELb1ELb0ELb0ELb1ELb0ELb1ELb0ELi3ELi1ELi1ELi1ELb0EEENS1_21CollectiveEpilogueBwdISD_SE_SG_Li384ELb0ELb1ELi3EEENS1_19SingleTileSchedulerILb0ELb0ELb0ELi96EEEEEEEEEvNT_6ParamsE,@function
        .size           _ZN7cutlass13device_kernelIN5flash11enable_sm90INS1_16FlashAttnBwdSm90INS1_25CollectiveMainloopBwdSm90ILi2ELi1ELi1EN4cute5tupleIJNS5_1CILi1EEES8_S8_EEENS6_IJNS7_ILi64EEENS7_ILi96EEENS7_ILi192EEEEEENS_6half_tEfNS_4arch4Sm90ELb0ELb1ELb0ELb0ELb1ELb0ELb1ELb0ELi3ELi1ELi1ELi1ELb0EEENS1_21CollectiveEpilogueBwdISD_SE_SG_Li384ELb0ELb1ELi3EEENS1_19SingleTileSchedulerILb0ELb0ELb0ELi96EEEEEEEEEvNT_6ParamsE,(.L_x_7682 - _ZN7cutlass13device_kernelIN5flash11enable_sm90INS1_16FlashAttnBwdSm90INS1_25CollectiveMainloopBwdSm90ILi2ELi1ELi1EN4cute5tupleIJNS5_1CILi1EEES8_S8_EEENS6_IJNS7_ILi64EEENS7_ILi96EEENS7_ILi192EEEEEENS_6half_tEfNS_4arch4Sm90ELb0ELb1ELb0ELb0ELb1ELb0ELb1ELb0ELi3ELi1ELi1ELi1ELb0EEENS1_21CollectiveEpilogueBwdISD_SE_SG_Li384ELb0ELb1ELi3EEENS1_19SingleTileSchedulerILb0ELb0ELb0ELi96EEEEEEEEEvNT_6ParamsE)
        .other          _ZN7cutlass13device_kernelIN5flash11enable_sm90INS1_16FlashAttnBwdSm90INS1_25CollectiveMainloopBwdSm90ILi2ELi1ELi1EN4cute5tupleIJNS5_1CILi1EEES8_S8_EEENS6_IJNS7_ILi64EEENS7_ILi96EEENS7_ILi192EEEEEENS_6half_tEfNS_4arch4Sm90ELb0ELb1ELb0ELb0ELb1ELb0ELb1ELb0ELi3ELi1ELi1ELi1ELb0EEENS1_21CollectiveEpilogueBwdISD_SE_SG_Li384ELb0ELb1ELi3EEENS1_19SingleTileSchedulerILb0ELb0ELb0ELi96EEEEEEEEEvNT_6ParamsE,@"STO_CUDA_ENTRY STV_DEFAULT"
_ZN7cutlass13device_kernelIN5flash11enable_sm90INS1_16FlashAttnBwdSm90INS1_25CollectiveMainloopBwdSm90ILi2ELi1ELi1EN4cute5tupleIJNS5_1CILi1EEES8_S8_EEENS6_IJNS7_ILi64EEENS7_ILi96EEENS7_ILi192EEEEEENS_6half_tEfNS_4arch4Sm90ELb0ELb1ELb0ELb0ELb1ELb0ELb1ELb0ELi3ELi1ELi1ELi1ELb0EEENS1_21CollectiveEpilogueBwdISD_SE_SG_Li384ELb0ELb1ELi3EEENS1_19SingleTileSchedulerILb0ELb0ELb0ELi96EEEEEEEEEvNT_6ParamsE:
        /* <DEDUP_REMOVED lines=29> */
.L_x_5094:
[----:B------:R-:W-:Y:S05]  /*01d0*/  BSYNC B0 ;  /* 0x0000000000007941 */ /* 0x000fea0003800000 */
.L_x_5093:
        /* <DEDUP_REMOVED lines=37> */
.L_x_5095:
        /* <DEDUP_REMOVED lines=20> */
.L_x_5096:
[----:B------:R-:W-:Y:S01]  /*0570*/  PLOP3.LUT P0, PT, PT, PT, UP0, 0x80, 0x0 ;  /* 0x000000000000781c */ /* 0x000fe20003f0f008 */
[----:B------:R-:W-:Y:S01]  /*0580*/  NOP ;  /* 0x0000000000007918 */ /* 0x000fe20000000000 */
[----:B------:R-:W-:Y:S01]  /*0590*/  ULDC.64 UR46, c[0x0][0x208] ;  /* 0x00008200002e7ab9 */ /* 0x000fe20000000a00 */
[----:B-12-4-:R-:W-:Y:S10]  /*05a0*/  BAR.SYNC.DEFER_BLOCKING 0x0 ;  /* 0x0000000000007b1d */ /* 0x016ff40000010000 */
[----:B------:R-:W-:Y:S05]  /*05b0*/  @!P0 BRA `(.L_x_5097) ;  /* 0x0000005800488947 */ /* 0x000fea0003800000 */
.L_x_5098:
        /* <DEDUP_REMOVED lines=85> */
.L_x_5099:
        /* <DEDUP_REMOVED lines=36> */
.L_x_5102:
        /* <DEDUP_REMOVED lines=15> */
.L_x_5101:
        /* <DEDUP_REMOVED lines=20> */
.L_x_5104:
        /* <DEDUP_REMOVED lines=15> */
.L_x_5103:
        /* <DEDUP_REMOVED lines=8> */
.L_x_5253:
        /* <DEDUP_REMOVED lines=19> */
.L_x_5106:
        /* <DEDUP_REMOVED lines=109> */
.L_x_5126:
[----:B------:R-:W-:Y:S01]  /*18f0*/  ISETP.NE.AND P0, PT, R15, 0x3, PT ;  /* 0x000000030f00780c */ /* 0x000fe20003f05270 */
[----:B------:R-:W-:-:S12]  /*1900*/  YIELD ;  /* 0x0000000000007946 */ /* 0x000fd80003800000 */
[----:B------:R-:W-:Y:S05]  /*1910*/  @!P0 BRA `(.L_x_5108) ;  /* 0x0000000000048947 */ /* 0x000fea0003800000 */
[----:B------:R-:W-:Y:S01]  /*1920*/  BPT.TRAP 0x1 ;  /* 0x000000040000795c */ /* 0x000fe20000300000 */
.L_x_5108:
[----:B------:R-:W-:Y:S02]  /*1930*/  LEA R4, R3, UR37, 0x3 ;  /* 0x0000002503047c11 */ /* 0x000fe4000f8e18ff */
[----:B------:R-:W-:-:S04]  /*1940*/  SHF.L.U32 R17, R8, 0x1f, RZ ;  /* 0x0000001f08117819 */ /* 0x000fc800000006ff */
[----:B------:R1:W2:Y:S01]  /*1950*/  SYNCS.PHASECHK.TRANS64.TRYWAIT P1, [R4+URZ+0x36410], R17 ;  /* 0x03641011040075a7 */ /* 0x0002a2000802017f */
[----:B------:R-:W-:Y:S05]  /*1960*/  @!P0 BRA `(.L_x_5109) ;  /* 0x0000000000048947 */ /* 0x000fea0003800000 */
[----:B------:R-:W-:Y:S01]  /*1970*/  BPT.TRAP 0x1 ;  /* 0x000000040000795c */ /* 0x000fe20000300000 */
.L_x_5109:
[----:B--2---:R-:W-:Y:S05]  /*1980*/  @P1 BRA `(.L_x_5110) ;  /* 0x0000000000081947 */ /* 0x004fea0003800000 */
[----:B------:R-:W2:Y:S02]  /*1990*/  SYNCS.PHASECHK.TRANS64.TRYWAIT P1, [R4+URZ+0x36410], R17 ;  /* 0x03641011040075a7 */ /* 0x000ea4000802017f */
[----:B--2---:R-:W-:Y:S05]  /*19a0*/  @!P1 BRA `(.L_x_5111) ;  /* 0x0000008800e09947 */ /* 0x004fea0003800000 */
.L_x_5110:
        /* <DEDUP_REMOVED lines=15> */
[----:B------:R-:W-:Y:S02]  /*1aa0*/  USHF.R.U32.HI UR6, URZ, 0x4, UR4 ;  /* 0x000000043f067899 */ /* 0x000fe40008011604 */
[----:B------:R-:W-:Y:S02]  /*1ab0*/  UIMAD UR8, UR8, 0x600, UR5 ;  /* 0x00000600080878a4 */ /* 0x000fe4000f8e0205 */
[----:B------:R-:W-:Y:S02]  /*1ac0*/  ULOP3.LUT UR6, UR6, 0x3fff, URZ, 0xc0, !UPT ;  /* 0x00003fff06067892 */ /* 0x000fe4000f8ec03f */
[----:B------:R-:W-:-:S02]  /*1ad0*/  UIADD3 UR12, UR8, 0x2, URZ ;  /* 0x00000002080c7890 */ /* 0x000fc4000fffe03f */
[----:B------:R-:W-:-:S04]  /*1ae0*/  ULOP3.LUT UR6, UR6, 0x10000, URZ, 0xfc, !UPT ;  /* 0x0001000006067892 */ /* 0x000fc8000f8efc3f */
[----:B------:R-:W-:-:S03]  /*1af0*/  UIADD3 UR14, UR6, 0x2, URZ ;  /* 0x00000002060e7890 */ /* 0x000fc6000fffe03f */
[----:B------:R-:W-:Y:S02]  /*1b00*/  UMOV UR10, UR6 ;  /* 0x00000006000a7c82 */ /* 0x000fe40008000000 */
[----:B------:R-:W-:Y:S01]  /*1b10*/  HGMMA.64x32x16.F32 R136, gdesc[UR8], RZ, !UPT, gsb0 ;  /* 0x00600000088879f0 */ /* 0x000fe2000c0008ff */
        /* <DEDUP_REMOVED lines=78> */
.L_x_5112:
[----:B---3--:R-:W-:-:S04]  /*2000*/  SHF.L.U32 R16, R5, 0x1f, RZ ;  /* 0x0000001f05107819 */ /* 0x008fc800000006ff */
[----:B------:R3:W1:Y:S01]  /*2010*/  SYNCS.PHASECHK.TRANS64.TRYWAIT P1, [UR37+0x36430], R16 ;  /* 0x03643010ff0075a7 */ /* 0x0006620008020165 */
[----:B------:R-:W-:Y:S05]  /*2020*/  @!P0 BRA `(.L_x_5113) ;  /* 0x0000000000048947 */ /* 0x000fea0003800000 */
[----:B------:R-:W-:Y:S01]  /*2030*/  BPT.TRAP 0x1 ;  /* 0x000000040000795c */ /* 0x000fe20000300000 */
.L_x_5113:
[----:B-1----:R-:W-:Y:S05]  /*2040*/  @P1 BRA `(.L_x_5114) ;  /* 0x0000000000081947 */ /* 0x002fea0003800000 */
[----:B------:R-:W1:Y:S02]  /*2050*/  SYNCS.PHASECHK.TRANS64.TRYWAIT P1, [UR37+0x36430], R16 ;  /* 0x03643010ff0075a7 */ /* 0x000e640008020165 */
[----:B-1----:R-:W-:Y:S05]  /*2060*/  @!P1 BRA `(.L_x_5115) ;  /* 0x0000008400449947 */ /* 0x002fea0003800000 */
.L_x_5114:
        /* <DEDUP_REMOVED lines=114> */
.L_x_5118:
[----:B------:R-:W-:-:S06]  /*2790*/  UISETP.NE.AND UP0, UPT, UR44, 0x1, UPT ;  /* 0x000000012c00788c */ /* 0x000fcc000bf05270 */
[----:B------:R-:W-:-:S05]  /*27a0*/  PLOP3.LUT P1, PT, PT, PT, UP0, 0x80, 0x0 ;  /* 0x000000000000781c */ /* 0x000fca0003f2f008 */
[----:B------:R-:W-:-:S08]  /*27b0*/  @UP0 ULDC UR5, c[0x0][0x754] ;  /* 0x0001d50000050ab9 */ /* 0x000fd00000000800 */
[----:B------:R-:W-:Y:S01]  /*27c0*/  @P1 IMAD.HI.U32 R16, R23, UR5, RZ ;  /* 0x0000000517101c27 */ /* 0x000fe2000f8e00ff */
[----:B------:R-:W-:-:S04]  /*27d0*/  @UP0 ULDC UR5, c[0x0][0x758] ;  /* 0x0001d60000050ab9 */ /* 0x000fc80000000800 */
[----:B------:R-:W-:-:S07]  /*27e0*/  @P1 SHF.R.U32.HI R23, RZ, UR5, R16 ;  /* 0x00000005ff171c19 */ /* 0x000fce0008011610 */
.L_x_5119:
[----:B------:R-:W-:Y:S05]  /*27f0*/  BSYNC B0 ;  /* 0x0000000000007941 */ /* 0x000fea0003800000 */
.L_x_5117:
[----:B------:R-:W-:Y:S01]  /*2800*/  IMAD R23, R23, UR44, R12 ;  /* 0x0000002c17177c24 */ /* 0x000fe2000f8e020c */
[----:B------:R-:W-:-:S04]  /*2810*/  IADD3 R16, R19, UR4, R6 ;  /* 0x0000000413107c10 */ /* 0x000fc8000fffe006 */
[----:B------:R-:W-:Y:S02]  /*2820*/  VIADDMNMX R17, R23, UR44, R17, PT ;  /* 0x0000002c17117c46 */ /* 0x000fe4000b800111 */
[----:B------:R-:W-:-:S07]  /*2830*/  VIMNMX R16, R16, R23, !PT ;  /* 0x0000001710107248 */ /* 0x000fce0007fe0100 */
.L_x_5116:
        /* <DEDUP_REMOVED lines=58> */
.L_x_5122:
[----:B------:R-:W-:-:S06]  /*2be0*/  UISETP.NE.AND UP0, UPT, UR44, 0x1, UPT ;  /* 0x000000012c00788c */ /* 0x000fcc000bf05270 */
[----:B------:R-:W-:-:S05]  /*2bf0*/  PLOP3.LUT P6, PT, PT, PT, UP0, 0x80, 0x0 ;  /* 0x000000000000781c */ /* 0x000fca0003fcf008 */
[----:B------:R-:W-:-:S08]  /*2c00*/  @UP0 ULDC UR4, c[0x0][0x754] ;  /* 0x0001d50000040ab9 */ /* 0x000fd00000000800 */
[----:B------:R-:W-:Y:S01]  /*2c10*/  @P6 IMAD.HI.U32 R16, R17, UR4, RZ ;  /* 0x0000000411106c27 */ /* 0x000fe2000f8e00ff */
[----:B------:R-:W-:Y:S01]  /*2c20*/  PLOP3.LUT P6, PT, PT, PT, UP0, 0x80, 0x0 ;  /* 0x000000000000781c */ /* 0x000fe20003fcf008 */
[----:B------:R-:W-:-:S12]  /*2c30*/  @UP0 ULDC UR4, c[0x0][0x758] ;  /* 0x0001d60000040ab9 */ /* 0x000fd80000000800 */
[----:B------:R-:W-:-:S07]  /*2c40*/  @P6 SHF.R.U32.HI R17, RZ, UR4, R16 ;  /* 0x00000004ff116c19 */ /* 0x000fce0008011610 */
.L_x_5123:
[----:B------:R-:W-:Y:S05]  /*2c50*/  BSYNC B0 ;  /* 0x0000000000007941 */ /* 0x000fea0003800000 */
.L_x_5121:
[----:B------:R-:W-:-:S05]  /*2c60*/  IMAD R17, R17, UR44, R12 ;  /* 0x0000002c11117c24 */ /* 0x000fca000f8e020c */
[----:B------:R-:W-:Y:S02]  /*2c70*/  VIMNMX R18, R18, R17, !PT ;  /* 0x0000001112127248 */ /* 0x000fe40007fe0100 */
[----:B------:R-:W-:-:S07]  /*2c80*/  VIADDMNMX R20, R17, UR44, R20, PT ;  /* 0x0000002c11147c46 */ /* 0x000fce000b800114 */
.L_x_5120:
        /* <DEDUP_REMOVED lines=14> */
[--C-:B------:R-:W-:Y:S01]  /*2d70*/  FFMA.FTZ R137, R16, UR45, -R21.reuse ;  /* 0x0000002d10897c23 */ /* 0x100fe20008010815 */
        /* <DEDUP_REMOVED lines=199> */
.L_x_5124:
        /* <DEDUP_REMOVED lines=59> */
.L_x_5125:
        /* <DEDUP_REMOVED lines=63> */
.L_x_5100:
        /* <DEDUP_REMOVED lines=25> */
.L_x_5128:
        /* <DEDUP_REMOVED lines=20> */
.L_x_5129:
        /* <DEDUP_REMOVED lines=18> */
.L_x_5130:
        /* <DEDUP_REMOVED lines=18> */
.L_x_5131:
        /* <DEDUP_REMOVED lines=137> */
.L_x_5133:
[----:B------:R-:W-:Y:S05]  /*4f30*/  BSYNC B0 ;  /* 0x0000000000007941 */ /* 0x000fea0003800000 */
.L_x_5132:
[----:B------:R-:W-:-:S04]  /*4f40*/  DEPBAR.LE SB0, 0x0 ;  /* 0x000080000000791a */ /* 0x000fc80000000000 */
[----:B------:R-:W-:Y:S05]  /*4f50*/  EXIT ;  /* 0x000000000000794d */ /* 0x000fea0003800000 */
.L_x_5127:
        /* <DEDUP_REMOVED lines=52> */
.L_x_5135:
[----:B------:R-:W-:Y:S05]  /*52a0*/  BSYNC B0 ;  /* 0x0000000000007941 */ /* 0x000fea0003800000 */
.L_x_5134:
        /* <DEDUP_REMOVED lines=16> */
.L_x_5137:
[----:B------:R-:W-:Y:S05]  /*53b0*/  BSYNC B0 ;  /* 0x0000000000007941 */ /* 0x000fea0003800000 */
.L_x_5136:
        /* <DEDUP_REMOVED lines=16> */
.L_x_5139:
[----:B------:R-:W-:Y:S05]  /*54c0*/  BSYNC B0 ;  /* 0x0000000000007941 */ /* 0x000fea0003800000 */
.L_x_5138:
        /* <DEDUP_REMOVED lines=17> */
.L_x_5141:
[----:B------:R-:W-:Y:S05]  /*55e0*/  BSYNC B0 ;  /* 0x0000000000007941 */ /* 0x000fea0003800000 */
.L_x_5140:
        /* <DEDUP_REMOVED lines=17> */
.L_x_5143:
[----:B------:R-:W-:Y:S05]  /*5700*/  BSYNC B0 ;  /* 0x0000000000007941 */ /* 0x000fea0003800000 */
.L_x_5142:
        /* <DEDUP_REMOVED lines=29> */
.L_x_5145:
[----:B------:R-:W-:Y:S05]  /*58e0*/  BSYNC B0 ;  /* 0x0000000000007941 */ /* 0x000fea0003800000 */
.L_x_5144:
        /* <DEDUP_REMOVED lines=13> */
.L_x_5147:
[----:B------:R-:W-:Y:S05]  /*59c0*/  BSYNC B0 ;  /* 0x0000000000007941 */ /* 0x000fea0003800000 */
.L_x_5146:
        /* <DEDUP_REMOVED lines=15> */
.L_x_5149:
[----:B------:R-:W-:Y:S05]  /*5ac0*/  BSYNC B0 ;  /* 0x0000000000007941 */ /* 0x000fea0003800000 */
.L_x_5148:
        /* <DEDUP_REMOVED lines=15> */
.L_x_5151:
[----:B------:R-:W-:Y:S05]  /*5bc0*/  BSYNC B0 ;  /* 0x0000000000007941 */ /* 0x000fea0003800000 */
.L_x_5150:
        /* <DEDUP_REMOVED lines=15> */
.L_x_5153:
[----:B------:R-:W-:Y:S05]  /*5cc0*/  BSYNC B0 ;  /* 0x0000000000007941 */ /* 0x000fea0003800000 */
.L_x_5152:
        /* <DEDUP_REMOVED lines=15> */
.L_x_5155:
[----:B------:R-:W-:Y:S05]  /*5dc0*/  BSYNC B0 ;  /* 0x0000000000007941 */ /* 0x000fea0003800000 */
.L_x_5154:
        /* <DEDUP_REMOVED lines=15> */
.L_x_5157:
[----:B------:R-:W-:Y:S05]  /*5ec0*/  BSYNC B0 ;  /* 0x0000000000007941 */ /* 0x000fea0003800000 */
.L_x_5156:
[----:B------:R-:W-:Y:S05]  /*5ed0*/  EXIT ;  /* 0x000000000000794d */ /* 0x000fea0003800000 */
.L_x_5097:
        /* <DEDUP_REMOVED lines=34> */
.L_x_5161:
[----:B------:R-:W-:-:S05]  /*6100*/  UMOV UR11, UR5 ;  /* 0x00000005000b7c82 */ /* 0x000fca0008000000 */
.L_x_5162:
        /* <DEDUP_REMOVED lines=48> */
.L_x_5167:
[----:B------:R-:W2:Y:S04]  /*6410*/  LDG.E.STRONG.GPU R0, desc[UR46][R2.64] ;  /* 0x0000002e02007981 */ /* 0x000ea8000c1ef900 */
[----:B--2---:R-:W-:Y:S01]  /*6420*/  CCTL.IVALL ;  /* 0x00000000ff00798f */ /* 0x004fe20002000000 */
[----:B------:R-:W-:Y:S05]  /*6430*/  YIELD ;  /* 0x0000000000007946 */ /* 0x000fea0003800000 */
[----:B------:R-:W-:-:S13]  /*6440*/  ISETP.NE.AND P1, PT, R0, UR23, PT ;  /* 0x0000001700007c0c */ /* 0x000fda000bf25270 */
[----:B------:R-:W-:Y:S05]  /*6450*/  @P1 BRA `(.L_x_5167) ;  /* 0xfffffffc00ec1947 */ /* 0x000fea000383ffff */
.L_x_5166:
[----:B------:R-:W-:Y:S05]  /*6460*/  BSYNC B1 ;  /* 0x0000000000017941 */ /* 0x000fea0003800000 */
.L_x_5165:
[----:B------:R-:W-:-:S03]  /*6470*/  UMOV UR4, 0xffffffff ;  /* 0xffffffff00047882 */ /* 0x000fc60000000000 */
[----:B------:R-:W-:Y:S05]  /*6480*/  BRA.DIV UR4, `(.L_x_5168) ;  /* 0x0000004204507947 */ /* 0x000fea000b800000 */
[----:B------:R-:W-:Y:S01]  /*6490*/  NOP ;  /* 0x0000000000007918 */ /* 0x000fe20000000000 */
.L_x_5256:
        /* <DEDUP_REMOVED lines=22> */
.L_x_5170:
[----:B------:R-:W-:Y:S05]  /*6600*/  BSYNC B1 ;  /* 0x0000000000017941 */ /* 0x000fea0003800000 */
.L_x_5169:
        /* <DEDUP_REMOVED lines=19> */
.L_x_5172:
[----:B------:R-:W-:Y:S05]  /*6740*/  BSYNC B1 ;  /* 0x0000000000017941 */ /* 0x000fea0003800000 */
.L_x_5171:
        /* <DEDUP_REMOVED lines=20> */
.L_x_5174:
[----:B------:R-:W-:Y:S05]  /*6890*/  BSYNC B1 ;  /* 0x0000000000017941 */ /* 0x000fea0003800000 */
.L_x_5173:
[----:B------:R-:W-:Y:S06]  /*68a0*/  BAR.ARV 0xa, 0xa0 ;  /* 0x0282800000007b1d */ /* 0x000fec0000002000 */
[----:B------:R-:W-:Y:S04]  /*68b0*/  BSSY B1, `(.L_x_5175) ;  /* 0x0000003000017945 */ /* 0x000fe80003800000 */
[----:B------:R-:W-:Y:S05]  /*68c0*/  @!P0 BRA `(.L_x_5176) ;  /* 0x0000000000048947 */ /* 0x000fea0003800000 */
[----:B------:R-:W-:-:S04]  /*68d0*/  DEPBAR.LE SB0, 0x1 ;  /* 0x000080400000791a */ /* 0x000fc80000000000 */
.L_x_5176:
[----:B------:R-:W-:Y:S05]  /*68e0*/  BSYNC B1 ;  /* 0x0000000000017941 */ /* 0x000fea0003800000 */
.L_x_5175:
[----:B------:R-:W-:Y:S06]  /*68f0*/  BAR.ARV 0xb, 0xa0 ;  /* 0x02c2800000007b1d */ /* 0x000fec0000002000 */
[----:B------:R-:W-:Y:S04]  /*6900*/  BSSY B1, `(.L_x_5177) ;  /* 0x0000003000017945 */ /* 0x000fe80003800000 */
[----:B------:R-:W-:Y:S05]  /*6910*/  @!P0 BRA `(.L_x_5178) ;  /* 0x0000000000048947 */ /* 0x000fea0003800000 */
[----:B------:R-:W-:-:S04]  /*6920*/  DEPBAR.LE SB0, 0x0 ;  /* 0x000080000000791a */ /* 0x000fc80000000000 */
.L_x_5178:
[----:B------:R-:W-:Y:S05]  /*6930*/  BSYNC B1 ;  /* 0x0000000000017941 */ /* 0x000fea0003800000 */
.L_x_5177:
        /* <DEDUP_REMOVED lines=19> */
.L_x_5180:
[----:B------:R-:W-:Y:S05]  /*6a70*/  BSYNC B1 ;  /* 0x0000000000017941 */ /* 0x000fea0003800000 */
.L_x_5179:
[----:B------:R-:W-:Y:S01]  /*6a80*/  UIADD3 UR18, UR8, 0x1, URZ ;  /* 0x0000000108127890 */ /* 0x000fe2000fffe03f */
[----:B------:R-:W-:Y:S11]  /*6a90*/  BRA `(.L_x_5181) ;  /* 0x0000000000047947 */ /* 0x000ff60003800000 */
.L_x_5164:
[----:B------:R-:W-:-:S05]  /*6aa0*/  UMOV UR18, UR8 ;  /* 0x0000000800127c82 */ /* 0x000fca0008000000 */
.L_x_5181:
        /* <DEDUP_REMOVED lines=12> */
.L_x_5214:
        /* <DEDUP_REMOVED lines=11> */
.L_x_5184:
[----:B------:R-:W2:Y:S04]  /*6c20*/  LDG.E.STRONG.GPU R0, desc[UR46][R2.64] ;  /* 0x0000002e02007981 */ /* 0x000ea8000c1ef900 */
[----:B--2---:R-:W-:Y:S01]  /*6c30*/  CCTL.IVALL ;  /* 0x00000000ff00798f */ /* 0x004fe20002000000 */
[----:B------:R-:W-:Y:S05]  /*6c40*/  YIELD ;  /* 0x0000000000007946 */ /* 0x000fea0003800000 */
[----:B------:R-:W-:-:S13]  /*6c50*/  ISETP.NE.AND P1, PT, R0, UR23, PT ;  /* 0x0000001700007c0c */ /* 0x000fda000bf25270 */
[----:B------:R-:W-:Y:S05]  /*6c60*/  @P1 BRA `(.L_x_5184) ;  /* 0xfffffffc00ec1947 */ /* 0x000fea000383ffff */
.L_x_5183:
[----:B------:R-:W-:Y:S05]  /*6c70*/  BSYNC B1 ;  /* 0x0000000000017941 */ /* 0x000fea0003800000 */
.L_x_5182:
[----:B------:R-:W-:-:S03]  /*6c80*/  UMOV UR16, 0xffffffff ;  /* 0xffffffff00107882 */ /* 0x000fc60000000000 */
[----:B------:R-:W-:Y:S05]  /*6c90*/  BRA.DIV UR16, `(.L_x_5185) ;  /* 0x0000003a10687947 */ /* 0x000fea000b800000 */
[----:B------:R-:W-:Y:S01]  /*6ca0*/  NOP ;  /* 0x0000000000007918 */ /* 0x000fe20000000000 */
.L_x_5259:
        /* <DEDUP_REMOVED lines=19> */
.L_x_5187:
[----:B------:R-:W-:Y:S05]  /*6de0*/  BSYNC B1 ;  /* 0x0000000000017941 */ /* 0x000fea0003800000 */
.L_x_5186:
        /* <DEDUP_REMOVED lines=14> */
.L_x_5189:
[----:B------:R-:W-:Y:S05]  /*6ed0*/  BSYNC B1 ;  /* 0x0000000000017941 */ /* 0x000fea0003800000 */
.L_x_5188:
        /* <DEDUP_REMOVED lines=15> */
.L_x_5191:
[----:B------:R-:W-:Y:S05]  /*6fd0*/  BSYNC B1 ;  /* 0x0000000000017941 */ /* 0x000fea0003800000 */
.L_x_5190:
[----:B------:R-:W-:Y:S06]  /*6fe0*/  BAR.ARV 0xa, 0xa0 ;  /* 0x0282800000007b1d */ /* 0x000fec0000002000 */
[----:B------:R-:W-:Y:S04]  /*6ff0*/  BSSY B1, `(.L_x_5192) ;  /* 0x0000003000017945 */ /* 0x000fe80003800000 */
[----:B------:R-:W-:Y:S05]  /*7000*/  @!P0 BRA `(.L_x_5193) ;  /* 0x0000000000048947 */ /* 0x000fea0003800000 */
[----:B------:R-:W-:-:S04]  /*7010*/  DEPBAR.LE SB0, 0x1 ;  /* 0x000080400000791a */ /* 0x000fc80000000000 */
.L_x_5193:
[----:B------:R-:W-:Y:S05]  /*7020*/  BSYNC B1 ;  /* 0x0000000000017941 */ /* 0x000fea0003800000 */
.L_x_5192:
[----:B------:R-:W-:Y:S06]  /*7030*/  BAR.ARV 0xb, 0xa0 ;  /* 0x02c2800000007b1d */ /* 0x000fec0000002000 */
[----:B------:R-:W-:Y:S04]  /*7040*/  BSSY B1, `(.L_x_5194) ;  /* 0x0000003000017945 */ /* 0x000fe80003800000 */
[----:B------:R-:W-:Y:S05]  /*7050*/  @!P0 BRA `(.L_x_5195) ;  /* 0x0000000000048947 */ /* 0x000fea0003800000 */
[----:B------:R-:W-:-:S04]  /*7060*/  DEPBAR.LE SB0, 0x0 ;  /* 0x000080000000791a */ /* 0x000fc80000000000 */
.L_x_5195:
[----:B------:R-:W-:Y:S05]  /*7070*/  BSYNC B1 ;  /* 0x0000000000017941 */ /* 0x000fea0003800000 */
.L_x_5194:
        /* <DEDUP_REMOVED lines=19> */
.L_x_5197:
[----:B------:R-:W-:Y:S05]  /*71b0*/  BSYNC B1 ;  /* 0x0000000000017941 */ /* 0x000fea0003800000 */
.L_x_5196:
        /* <DEDUP_REMOVED lines=9> */
.L_x_5200:
[----:B------:R-:W2:Y:S04]  /*7250*/  LDG.E.STRONG.GPU R0, desc[UR46][R2.64] ;  /* 0x0000002e02007981 */ /* 0x000ea8000c1ef900 */
[----:B--2---:R-:W-:Y:S01]  /*7260*/  CCTL.IVALL ;  /* 0x00000000ff00798f */ /* 0x004fe20002000000 */
[----:B------:R-:W-:Y:S05]  /*7270*/  YIELD ;  /* 0x0000000000007946 */ /* 0x000fea0003800000 */
[----:B------:R-:W-:-:S13]  /*7280*/  ISETP.NE.AND P1, PT, R0, UR23, PT ;  /* 0x0000001700007c0c */ /* 0x000fda000bf25270 */
[----:B------:R-:W-:Y:S05]  /*7290*/  @P1 BRA `(.L_x_5200) ;  /* 0xfffffffc00ec1947 */ /* 0x000fea000383ffff */
.L_x_5199:
[----:B------:R-:W-:Y:S05]  /*72a0*/  BSYNC B1 ;  /* 0x0000000000017941 */ /* 0x000fea0003800000 */
.L_x_5198:
[----:B------:R-:W-:-:S03]  /*72b0*/  UMOV UR12, 0xffffffff ;  /* 0xffffffff000c7882 */ /* 0x000fc60000000000 */
[----:B------:R-:W-:Y:S05]  /*72c0*/  BRA.DIV UR12, `(.L_x_5201) ;  /* 0x000000320cf87947 */ /* 0x000fea000b800000 */
[----:B------:R-:W-:Y:S01]  /*72d0*/  NOP ;  /* 0x0000000000007918 */ /* 0x000fe20000000000 */
.L_x_5262:
        /* <DEDUP_REMOVED lines=15> */
.L_x_5203:
[----:B------:R-:W-:Y:S05]  /*73d0*/  BSYNC B1 ;  /* 0x0000000000017941 */ /* 0x000fea0003800000 */
.L_x_5202:
        /* <DEDUP_REMOVED lines=14> */
.L_x_5205:
[----:B------:R-:W-:Y:S05]  /*74c0*/  BSYNC B1 ;  /* 0x0000000000017941 */ /* 0x000fea0003800000 */
.L_x_5204:
        /* <DEDUP_REMOVED lines=15> */
.L_x_5207:
[----:B------:R-:W-:Y:S05]  /*75c0*/  BSYNC B1 ;  /* 0x0000000000017941 */ /* 0x000fea0003800000 */
.L_x_5206:
[----:B------:R-:W-:Y:S06]  /*75d0*/  BAR.ARV 0xa, 0xa0 ;  /* 0x0282800000007b1d */ /* 0x000fec0000002000 */
[----:B------:R-:W-:Y:S04]  /*75e0*/  BSSY B1, `(.L_x_5208) ;  /* 0x0000003000017945 */ /* 0x000fe80003800000 */
[----:B------:R-:W-:Y:S05]  /*75f0*/  @!P0 BRA `(.L_x_5209) ;  /* 0x0000000000048947 */ /* 0x000fea0003800000 */
[----:B------:R-:W-:-:S04]  /*7600*/  DEPBAR.LE SB0, 0x1 ;  /* 0x000080400000791a */ /* 0x000fc80000000000 */
.L_x_5209:
[----:B------:R-:W-:Y:S05]  /*7610*/  BSYNC B1 ;  /* 0x0000000000017941 */ /* 0x000fea0003800000 */
.L_x_5208:
[----:B------:R-:W-:Y:S06]  /*7620*/  BAR.ARV 0xb, 0xa0 ;  /* 0x02c2800000007b1d */ /* 0x000fec0000002000 */
[----:B------:R-:W-:Y:S04]  /*7630*/  BSSY B1, `(.L_x_5210) ;  /* 0x0000003000017945 */ /* 0x000fe80003800000 */
[----:B------:R-:W-:Y:S05]  /*7640*/  @!P0 BRA `(.L_x_5211) ;  /* 0x0000000000048947 */ /* 0x000fea0003800000 */
[----:B------:R-:W-:-:S04]  /*7650*/  DEPBAR.LE SB0, 0x0 ;  /* 0x000080000000791a */ /* 0x000fc80000000000 */
.L_x_5211:
[----:B------:R-:W-:Y:S05]  /*7660*/  BSYNC B1 ;  /* 0x0000000000017941 */ /* 0x000fea0003800000 */
.L_x_5210:
        /* <DEDUP_REMOVED lines=19> */
.L_x_5213:
[----:B------:R-:W-:Y:S05]  /*77a0*/  BSYNC B1 ;  /* 0x0000000000017941 */ /* 0x000fea0003800000 */
.L_x_5212:
[----:B------:R-:W-:Y:S02]  /*77b0*/  UIADD3 UR8, UR8, 0x2, URZ ;  /* 0x0000000208087890 */ /* 0x000fe4000fffe03f */
[----:B------:R-:W-:Y:S02]  /*77c0*/  UIADD3 UR4, UR4, 0x6000, URZ ;  /* 0x0000600004047890 */ /* 0x000fe4000fffe03f */
[----:B------:R-:W-:-:S06]  /*77d0*/  UISETP.GE.AND UP0, UPT, UR8, UR11, UPT ;  /* 0x0000000b0800728c */ /* 0x000fcc000bf06270 */
[----:B------:R-:W-:-:S13]  /*77e0*/  PLOP3.LUT P1, PT, PT, PT, UP0, 0x80, 0x0 ;  /* 0x000000000000781c */ /* 0x000fda0003f2f008 */
[----:B------:R-:W-:Y:S05]  /*77f0*/  @!P1 BRA `(.L_x_5214) ;  /* 0xfffffff000dc9947 */ /* 0x000fea000383ffff */
.L_x_5163:
        /* <DEDUP_REMOVED lines=41> */
.L_x_5217:
[----:B------:R-:W-:Y:S05]  /*7a90*/  BSYNC B1 ;  /* 0x0000000000017941 */ /* 0x000fea0003800000 */
.L_x_5216:
[----:B------:R-:W-:Y:S05]  /*7aa0*/  BRA `(.L_x_5218) ;  /* 0x0000000000047947 */ /* 0x000fea0003800000 */
.L_x_5215:
[----:B------:R-:W-:-:S05]  /*7ab0*/  UMOV UR4, UR8 ;  /* 0x0000000800047c82 */ /* 0x000fca0008000000 */
.L_x_5218:
        /* <DEDUP_REMOVED lines=11> */
.L_x_5223:
        /* <DEDUP_REMOVED lines=24> */
.L_x_5220:
[----:B------:R-:W-:Y:S05]  /*7cf0*/  BSYNC B1 ;  /* 0x0000000000017941 */ /* 0x000fea0003800000 */
.L_x_5219:
        /* <DEDUP_REMOVED lines=24> */
.L_x_5222:
[----:B------:R-:W-:Y:S05]  /*7e80*/  BSYNC B1 ;  /* 0x0000000000017941 */ /* 0x000fea0003800000 */
.L_x_5221:
[----:B------:R-:W-:Y:S02]  /*7e90*/  UIADD3 UR11, UR11, 0x2, URZ ;  /* 0x000000020b0b7890 */ /* 0x000fe4000fffe03f */
[----:B------:R-:W-:Y:S02]  /*7ea0*/  ULEA UR6, UR18, UR6, 0x1 ;  /* 0x0000000612067291 */ /* 0x000fe4000f8e083f */
[----:B------:R-:W-:Y:S02]  /*7eb0*/  ULEA UR7, UR18, UR7, 0x1 ;  /* 0x0000000712077291 */ /* 0x000fe4000f8e083f */
[----:B------:R-:W-:-:S13]  /*7ec0*/  ISETP.NE.AND P0, PT, RZ, UR11, PT ;  /* 0x0000000bff007c0c */ /* 0x000fda000bf05270 */
[----:B------:R-:W-:Y:S05]  /*7ed0*/  @!P0 BRA `(.L_x_5160) ;  /* 0x00000024005c8947 */ /* 0x000fea0003800000 */
[----:B------:R-:W-:Y:S05]  /*7ee0*/  BRA `(.L_x_5223) ;  /* 0xfffffffc00207947 */ /* 0x000fea000383ffff */
.L_x_5159:
        /* <DEDUP_REMOVED lines=34> */
.L_x_5225:
        /* <DEDUP_REMOVED lines=50> */
.L_x_5263:
        /* <DEDUP_REMOVED lines=9> */
.L_x_5228:
        /* <DEDUP_REMOVED lines=115> */
.L_x_5239:
[----:B-1----:R-:W-:-:S05]  /*8bf0*/  IMAD.MOV.U32 R6, RZ, RZ, 0x1 ;  /* 0x00000001ff067424 */ /* 0x002fca00078e00ff */
[----:B------:R-:W-:-:S04]  /*8c00*/  SHF.L.U32 R6, R6, 0x1f, RZ ;  /* 0x0000001f06067819 */ /* 0x000fc800000006ff */
[----:B------:R-:W1:Y:S02]  /*8c10*/  SYNCS.PHASECHK.TRANS64.TRYWAIT P1, [R0+URZ+0x36438], R6 ;  /* 0x03643806000075a7 */ /* 0x000e64000802017f */
[----:B-123--:R-:W-:Y:S05]  /*8c20*/  @!P1 BRA `(.L_x_5231) ;  /* 0x0000001800d09947 */ /* 0x00efea0003800000 */
.L_x_5264:
[----:B------:R-:W-:Y:S05]  /*8c30*/  @P0 BRA `(.L_x_5232) ;  /* 0x0000000000140947 */ /* 0x000fea0003800000 */
[----:B------:R-:W-:Y:S01]  /*8c40*/  ISETP.NE.AND P1, PT, R20, RZ, PT ;  /* 0x000000ff1400720c */ /* 0x000fe20003f25270 */
[----:B------:R-:W-:-:S04]  /*8c50*/  IMAD.MOV.U32 R3, RZ, RZ, 0x6100 ;  /* 0x00006100ff037424 */ /* 0x000fc800078e00ff */
[----:B------:R2:W-:Y:S08]  /*8c60*/  SYNCS.ARRIVE.TRANS64 RZ, [R0+URZ+0x36430], R3 ;  /* 0x0364300300ff79a7 */ /* 0x0005f0000800003f */
[----:B------:R-:W-:Y:S05]  /*8c70*/  @!P1 BRA `(.L_x_5232) ;  /* 0x0000000000049947 */ /* 0x000fea0003800000 */
[----:B------:R-:W-:Y:S01]  /*8c80*/  BPT.TRAP 0x1 ;  /* 0x000000040000795c */ /* 0x000fe20000300000 */
.L_x_5232:
        /* <DEDUP_REMOVED lines=48> */
.L_x_5265:
[----:B------:R-:W-:Y:S05]  /*8f90*/  @P0 BRA `(.L_x_5234) ;  /* 0x0000000000140947 */ /* 0x000fea0003800000 */
[----:B------:R-:W-:Y:S01]  /*8fa0*/  ISETP.NE.AND P1, PT, R20, RZ, PT ;  /* 0x000000ff1400720c */ /* 0x000fe20003f25270 */
[----:B--2---:R-:W-:-:S04]  /*8fb0*/  IMAD.MOV.U32 R3, RZ, RZ, 0x6100 ;  /* 0x00006100ff037424 */ /* 0x004fc800078e00ff */
[----:B------:R3:W-:Y:S08]  /*8fc0*/  SYNCS.ARRIVE.TRANS64 RZ, [R0+URZ+0x36418], R3 ;  /* 0x0364180300ff79a7 */ /* 0x0007f0000800003f */
[----:B------:R-:W-:Y:S05]  /*8fd0*/  @!P1 BRA `(.L_x_5234) ;  /* 0x0000000000049947 */ /* 0x000fea0003800000 */
[----:B------:R-:W-:Y:S01]  /*8fe0*/  BPT.TRAP 0x1 ;  /* 0x000000040000795c */ /* 0x000fe20000300000 */
.L_x_5234:
        /* <DEDUP_REMOVED lines=44> */
.L_x_5266:
[----:B------:R-:W-:Y:S05]  /*92b0*/  @P0 BRA `(.L_x_5236) ;  /* 0x0000000000140947 */ /* 0x000fea0003800000 */
[----:B------:R-:W-:Y:S01]  /*92c0*/  ISETP.NE.AND P1, PT, R20, RZ, PT ;  /* 0x000000ff1400720c */ /* 0x000fe20003f25270 */
[----:B--2---:R-:W-:-:S04]  /*92d0*/  IMAD.MOV.U32 R29, RZ, RZ, 0x6100 ;  /* 0x00006100ff1d7424 */ /* 0x004fc800078e00ff */
[----:B------:R3:W-:Y:S08]  /*92e0*/  SYNCS.ARRIVE.TRANS64 RZ, [R0+URZ+0x36430], R29 ;  /* 0x0364301d00ff79a7 */ /* 0x0007f0000800003f */
[----:B------:R-:W-:Y:S05]  /*92f0*/  @!P1 BRA `(.L_x_5236) ;  /* 0x0000000000049947 */ /* 0x000fea0003800000 */
[----:B------:R-:W-:Y:S01]  /*9300*/  BPT.TRAP 0x1 ;  /* 0x000000040000795c */ /* 0x000fe20000300000 */
.L_x_5236:
        /* <DEDUP_REMOVED lines=37> */
.L_x_5268:
[----:B------:R-:W-:Y:S05]  /*9560*/  @P0 BRA `(.L_x_5238) ;  /* 0x0000000000140947 */ /* 0x000fea0003800000 */
[----:B------:R-:W-:Y:S01]  /*9570*/  ISETP.NE.AND P1, PT, R20, RZ, PT ;  /* 0x000000ff1400720c */ /* 0x000fe20003f25270 */
[----:B----4-:R-:W-:-:S04]  /*9580*/  IMAD.MOV.U32 R5, RZ, RZ, 0x6100 ;  /* 0x00006100ff057424 */ /* 0x010fc800078e00ff */
[----:B------:R4:W-:Y:S08]  /*9590*/  SYNCS.ARRIVE.TRANS64 RZ, [R0+URZ+0x36410], R5 ;  /* 0x0364100500ff79a7 */ /* 0x0009f0000800003f */
[----:B------:R-:W-:Y:S05]  /*95a0*/  @!P1 BRA `(.L_x_5238) ;  /* 0x0000000000049947 */ /* 0x000fea0003800000 */
[----:B------:R-:W-:Y:S01]  /*95b0*/  BPT.TRAP 0x1 ;  /* 0x000000040000795c */ /* 0x000fe20000300000 */
.L_x_5238:
        /* <DEDUP_REMOVED lines=44> */
.L_x_5230:
[----:B------:R-:W-:Y:S01]  /*9880*/  ISETP.NE.AND P1, PT, R19, RZ, PT ;  /* 0x000000ff1300720c */ /* 0x000fe20003f25270 */
[----:B------:R-:W-:Y:S02]  /*9890*/  IMAD.MOV.U32 R5, RZ, RZ, 0x1 ;  /* 0x00000001ff057424 */ /* 0x000fe400078e00ff */
[----:B------:R-:W-:-:S10]  /*98a0*/  IMAD.MOV.U32 R4, RZ, RZ, R15 ;  /* 0x000000ffff047224 */ /* 0x000fd400078e000f */
[----:B------:R-:W-:Y:S05]  /*98b0*/  @!P1 BRA `(.L_x_5229) ;  /* 0x0000000400889947 */ /* 0x000fea0003800000 */
[----:B------:R-:W4:Y:S02]  /*98c0*/  SYNCS.PHASECHK.TRANS64.TRYWAIT P1, [R0+URZ+0x36438], R6 ;  /* 0x03643806000075a7 */ /* 0x000f24000802017f */
[----:B----4-:R-:W-:Y:S05]  /*98d0*/  @!P1 BRA `(.L_x_5240) ;  /* 0x0000000c00f89947 */ /* 0x010fea0003800000 */
.L_x_5269:
[----:B------:R-:W-:Y:S05]  /*98e0*/  @P0 BRA `(.L_x_5241) ;  /* 0x0000000000140947 */ /* 0x000fea0003800000 */
[----:B------:R-:W-:Y:S01]  /*98f0*/  ISETP.NE.AND P1, PT, R20, RZ, PT ;  /* 0x000000ff1400720c */ /* 0x000fe20003f25270 */
[----:B------:R-:W-:-:S04]  /*9900*/  IMAD.MOV.U32 R5, RZ, RZ, 0x6100 ;  /* 0x00006100ff057424 */ /* 0x000fc800078e00ff */
[----:B------:R1:W-:Y:S08]  /*9910*/  SYNCS.ARRIVE.TRANS64 RZ, [R0+URZ+0x36430], R5 ;  /* 0x0364300500ff79a7 */ /* 0x0003f0000800003f */
[----:B------:R-:W-:Y:S05]  /*9920*/  @!P1 BRA `(.L_x_5241) ;  /* 0x0000000000049947 */ /* 0x000fea0003800000 */
[----:B------:R-:W-:Y:S01]  /*9930*/  BPT.TRAP 0x1 ;  /* 0x000000040000795c */ /* 0x000fe20000300000 */
.L_x_5241:
        /* <DEDUP_REMOVED lines=41> */
.L_x_5270:
[----:B-1----:R-:W-:Y:S01]  /*9bd0*/  IMAD.MOV.U32 R5, RZ, RZ, RZ ;  /* 0x000000ffff057224 */ /* 0x002fe200078e00ff */
[----:B------:R-:W-:Y:S06]  /*9be0*/  @P0 BRA `(.L_x_5243) ;  /* 0x0000000000140947 */ /* 0x000fec0003800000 */
[----:B------:R-:W-:Y:S01]  /*9bf0*/  ISETP.NE.AND P1, PT, R20, RZ, PT ;  /* 0x000000ff1400720c */ /* 0x000fe20003f25270 */
[----:B------:R-:W-:-:S04]  /*9c00*/  IMAD.MOV.U32 R17, RZ, RZ, 0x6100 ;  /* 0x00006100ff117424 */ /* 0x000fc800078e00ff */
[----:B------:R1:W-:Y:S08]  /*9c10*/  SYNCS.ARRIVE.TRANS64 RZ, [R0+URZ+0x36418], R17 ;  /* 0x0364181100ff79a7 */ /* 0x0003f0000800003f */
[----:B------:R-:W-:Y:S05]  /*9c20*/  @!P1 BRA `(.L_x_5243) ;  /* 0x0000000000049947 */ /* 0x000fea0003800000 */
[----:B------:R-:W-:Y:S01]  /*9c30*/  BPT.TRAP 0x1 ;  /* 0x000000040000795c */ /* 0x000fe20000300000 */
.L_x_5243:
        /* <DEDUP_REMOVED lines=42> */
.L_x_5229:
[----:B------:R-:W-:-:S04]  /*9ee0*/  SHF.L.U32 R3, R5, 0x1f, RZ ;  /* 0x0000001f05037819 */ /* 0x000fc800000006ff */
[----:B------:R-:W4:Y:S02]  /*9ef0*/  SYNCS.PHASECHK.TRANS64.TRYWAIT P1, [R0+URZ+0x36438], R3 ;  /* 0x03643803000075a7 */ /* 0x000f24000802017f */
[----:B----4-:R-:W-:Y:S05]  /*9f00*/  @!P1 BRA `(.L_x_5244) ;  /* 0x0000000800949947 */ /* 0x010fea0003800000 */
.L_x_5271:
[----:B------:R-:W-:Y:S05]  /*9f10*/  @P0 BRA `(.L_x_5245) ;  /* 0x0000000000180947 */ /* 0x000fea0003800000 */
[----:B------:R-:W5:Y:S01]  /*9f20*/  S2R R2, SR_TID.X ;  /* 0x0000000000027919 */ /* 0x000f620000002100 */
[----:B----4-:R-:W-:-:S04]  /*9f30*/  IMAD.MOV.U32 R3, RZ, RZ, 0x6100 ;  /* 0x00006100ff037424 */ /* 0x010fc800078e00ff */
[----:B------:R4:W-:Y:S01]  /*9f40*/  SYNCS.ARRIVE.TRANS64 RZ, [R0+URZ+0x36430], R3 ;  /* 0x0364300300ff79a7 */ /* 0x0009e2000800003f */
[----:B-----5:R-:W-:-:S13]  /*9f50*/  LOP3.LUT P0, RZ, R2, 0x1f, RZ, 0xc0, !PT ;  /* 0x0000001f02ff7812 */ /* 0x020fda000780c0ff */
[----:B----4-:R-:W-:Y:S05]  /*9f60*/  @!P0 BRA `(.L_x_5245) ;  /* 0x0000000000048947 */ /* 0x010fea0003800000 */
[----:B------:R-:W-:Y:S01]  /*9f70*/  BPT.TRAP 0x1 ;  /* 0x000000040000795c */ /* 0x000fe20000300000 */
.L_x_5245:
        /* <DEDUP_REMOVED lines=43> */
.L_x_5226:
[----:B------:R-:W-:Y:S05]  /*a230*/  BSYNC B1 ;  /* 0x0000000000017941 */ /* 0x000fea0003800000 */
.L_x_5224:
[----:B------:R-:W-:-:S03]  /*a240*/  UMOV UR7, 0xffffffff ;  /* 0xffffffff00077882 */ /* 0x000fc60000000000 */
[----:B------:R-:W-:Y:S05]  /*a250*/  BRA.DIV UR7, `(.L_x_5246) ;  /* 0x0000000607d47947 */ /* 0x000fea000b800000 */
[----:B------:R-:W-:-:S13]  /*a260*/  ELECT P6, URZ, PT ;  /* 0x00000000003f782f */ /* 0x000fda00038c0000 */
.L_x_5274:
[----:B------:R-:W-:Y:S05]  /*a270*/  @!P6 BRA `(.L_x_5160) ;  /* 0x000000000074e947 */ /* 0x000fea0003800000 */
[----:B------:R-:W-:-:S06]  /*a280*/  ULOP3.LUT UR7, UR38, 0x2, URZ, 0xfc, !UPT ;  /* 0x0000000226077892 */ /* 0x000fcc000f8efc3f */
[----:B------:R-:W-:-:S05]  /*a290*/  IMAD.U32 R0, RZ, RZ, UR7 ;  /* 0x00000007ff007e24 */ /* 0x000fca000f8e00ff */
[----:B------:R-:W-:-:S13]  /*a2a0*/  ISETP.NE.AND P2, PT, R0, 0x3, PT ;  /* 0x000000030000780c */ /* 0x000fda0003f45270 */
[----:B------:R-:W-:Y:S05]  /*a2b0*/  @!P2 BRA `(.L_x_5247) ;  /* 0x000000000004a947 */ /* 0x000fea0003800000 */
[----:B------:R-:W-:Y:S01]  /*a2c0*/  BPT.TRAP 0x1 ;  /* 0x000000040000795c */ /* 0x000fe20000300000 */
.L_x_5247:
        /* <DEDUP_REMOVED lines=15> */
.L_x_5275:
[----:B------:R-:W2:Y:S02]  /*a3c0*/  SYNCS.PHASECHK.TRANS64.TRYWAIT P0, [R3+URZ], R0 ;  /* 0x00000000030075a7 */ /* 0x000ea4000800017f */
[----:B--2---:R-:W-:Y:S05]  /*a3d0*/  @!P0 BRA `(.L_x_5249) ;  /* 0x0000000400a88947 */ /* 0x004fea0003800000 */
.L_x_5276:
[----:B------:R-:W-:Y:S05]  /*a3e0*/  @!P2 BRA `(.L_x_5250) ;  /* 0x000000000004a947 */ /* 0x000fea0003800000 */
[----:B------:R-:W-:Y:S01]  /*a3f0*/  BPT.TRAP 0x1 ;  /* 0x000000040000795c */ /* 0x000fe20000300000 */
.L_x_5250:
[----:B------:R-:W-:-:S07]  /*a400*/  SHF.L.U32 R5, R5, 0x1f, RZ ;  /* 0x0000001f05057819 */ /* 0x000fce00000006ff */
.L_x_5251:
[----:B---3--:R3:W4:Y:S02]  /*a410*/  SYNCS.PHASECHK.TRANS64.TRYWAIT P0, [R4+URZ+0x36438], R5 ;  /* 0x03643805040075a7 */ /* 0x008724000800017f */
[----:B----4-:R-:W-:Y:S05]  /*a420*/  @!P0 NANOSLEEP.SYNCS 0x989680 ;  /* 0x009896800000895d */ /* 0x010fea0003900000 */
[----:B------:R-:W4:Y:S02]  /*a430*/  @!P0 SYNCS.PHASECHK.TRANS64 P0, [R4+URZ+0x36438], R5 ;  /* 0x03643805040085a7 */ /* 0x000f24000800007f */
[----:B----4-:R-:W-:Y:S05]  /*a440*/  @!P0 BRA `(.L_x_5251) ;  /* 0xfffffffc00f08947 */ /* 0x010fea000383ffff */
.L_x_5160:
[----:B------:R-:W-:Y:S05]  /*a450*/  BSYNC B0 ;  /* 0x0000000000007941 */ /* 0x000fea0003800000 */
.L_x_5158:
[----:B------:R-:W-:Y:S05]  /*a460*/  EXIT ;  /* 0x000000000000794d */ /* 0x000fea0003800000 */
.L_x_5105:
[----:B------:R-:W-:Y:S02]  /*a470*/  IMAD.MOV.U32 R12, RZ, RZ, RZ ;  /* 0x000000ffff0c7224 */ /* 0x000fe400078e00ff */
[----:B------:R-:W-:Y:S02]  /*a480*/  IMAD.MOV.U32 R11, RZ, RZ, 0x1f ;  /* 0x0000001fff0b7424 */ /* 0x000fe400078e00ff */
[----:B------:R-:W-:-:S07]  /*a490*/  IMAD.MOV.U32 R15, RZ, RZ, -0x1 ;  /* 0xffffffffff0f7424 */ /* 0x000fce00078e00ff */
[----:B------:R-:W-:Y:S05]  /*a4a0*/  WARPSYNC.COLLECTIVE R15, `(.L_x_5252) ;  /* 0x000000000f087348 */ /* 0x000fea0003c00000 */
[----:B------:R1:W2:Y:S02]  /*a4b0*/  SHFL.IDX P6, R14, R13, R12, R11 ;  /* 0x0000000c0d0e7389 */ /* 0x0002a400000c000b */
[----:B-12---:R-:W-:Y:S01]  /*a4c0*/  ENDCOLLECTIVE ;  /* 0x000000000000791b */ /* 0x006fe20003800000 */
.L_x_5252:
[----:B------:R-:W-:Y:S05]  /*a4d0*/  BRA `(.L_x_5253) ;  /* 0xffffff6c00047947 */ /* 0x000fea000383ffff */
.L_x_5107:
[----:B--2---:R2:W3:Y:S02]  /*a4e0*/  SYNCS.PHASECHK.TRANS64.TRYWAIT P0, [R153+URZ+0x36400], R10 ;  /* 0x0364000a990075a7 */ /* 0x0044e4000800017f */
[----:B---3--:R-:W-:Y:S05]  /*a4f0*/  @!P0 NANOSLEEP.SYNCS 0x989680 ;  /* 0x009896800000895d */ /* 0x008fea0003900000 */
[----:B------:R-:W3:Y:S02]  /*a500*/  @!P0 SYNCS.PHASECHK.TRANS64 P0, [R153+URZ+0x36400], R10 ;  /* 0x0364000a990085a7 */ /* 0x000ee4000800007f */
[----:B---3--:R-:W-:Y:S05]  /*a510*/  @!P0 BRA `(.L_x_5107) ;  /* 0xfffffffc00f08947 */ /* 0x008fea000383ffff */
[----:B------:R-:W-:Y:S05]  /*a520*/  BRA `(.L_x_5106) ;  /* 0xffffff6c003c7947 */ /* 0x000fea000383ffff */
.L_x_5111:
[----:B--2---:R2:W3:Y:S02]  /*a530*/  SYNCS.PHASECHK.TRANS64.TRYWAIT P1, [R4+URZ+0x36410], R17 ;  /* 0x03641011040075a7 */ /* 0x0044e4000802017f */
[----:B---3--:R-:W-:Y:S05]  /*a540*/  @!P1 NANOSLEEP.SYNCS 0x989680 ;  /* 0x009896800000995d */ /* 0x008fea0003900000 */
[----:B------:R-:W3:Y:S02]  /*a550*/  @!P1 SYNCS.PHASECHK.TRANS64 P1, [R4+URZ+0x36410], R17 ;  /* 0x03641011040095a7 */ /* 0x000ee4000802007f */
[----:B---3--:R-:W-:Y:S05]  /*a560*/  @!P1 BRA `(.L_x_5111) ;  /* 0xfffffffc00f09947 */ /* 0x008fea000383ffff */
[----:B------:R-:W-:Y:S05]  /*a570*/  BRA `(.L_x_5110) ;  /* 0xffffff74000c7947 */ /* 0x000fea000383ffff */
.L_x_5115:
[----:B------:R1:W1:Y:S02]  /*a580*/  SYNCS.PHASECHK.TRANS64.TRYWAIT P1, [R153+URZ+0x36430], R16 ;  /* 0x03643010990075a7 */ /* 0x000264000802017f */
[----:B-1----:R-:W-:Y:S05]  /*a590*/  @!P1 NANOSLEEP.SYNCS 0x989680 ;  /* 0x009896800000995d */ /* 0x002fea0003900000 */
[----:B------:R-:W1:Y:S02]  /*a5a0*/  @!P1 SYNCS.PHASECHK.TRANS64 P1, [R153+URZ+0x36430], R16 ;  /* 0x03643010990095a7 */ /* 0x000e64000802007f */
[----:B-1----:R-:W-:Y:S05]  /*a5b0*/  @!P1 BRA `(.L_x_5115) ;  /* 0xfffffffc00f09947 */ /* 0x002fea000383ffff */
[----:B------:R-:W-:Y:S05]  /*a5c0*/  BRA `(.L_x_5114) ;  /* 0xffffff7800a87947 */ /* 0x000fea000383ffff */
.L_x_5168:
[----:B------:R-:W-:Y:S01]  /*a5d0*/  BSSY B1, `(.L_x_5254) ;  /* 0x0000005000017945 */ /* 0x000fe20003800000 */
[----:B------:R-:W-:-:S07]  /*a5e0*/  IMAD.MOV.U32 R15, RZ, RZ, -0x1 ;  /* 0xffffffffff0f7424 */ /* 0x000fce00078e00ff */
[----:B------:R-:W-:Y:S05]  /*a5f0*/  WARPSYNC.COLLECTIVE R15, `(.L_x_5255) ;  /* 0x000000000f087348 */ /* 0x000fea0003c00000 */
[----:B------:R-:W-:Y:S01]  /*a600*/  NOP ;  /* 0x0000000000007918 */ /* 0x000fe20000000000 */
[----:B------:R-:W-:Y:S01]  /*a610*/  ENDCOLLECTIVE ;  /* 0x000000000000791b */ /* 0x000fe20003800000 */
.L_x_5255:
[----:B------:R-:W-:Y:S05]  /*a620*/  BSYNC B1 ;  /* 0x0000000000017941 */ /* 0x000fea0003800000 */
.L_x_5254:
[----:B------:R-:W-:Y:S05]  /*a630*/  BRA `(.L_x_5256) ;  /* 0xffffffbc00987947 */ /* 0x000fea000383ffff */
.L_x_5185:
[----:B------:R-:W-:Y:S01]  /*a640*/  BSSY B1, `(.L_x_5257) ;  /* 0x0000005000017945 */ /* 0x000fe20003800000 */
[----:B------:R-:W-:-:S07]  /*a650*/  IMAD.MOV.U32 R15, RZ, RZ, -0x1 ;  /* 0xffffffffff0f7424 */ /* 0x000fce00078e00ff */
[----:B------:R-:W-:Y:S05]  /*a660*/  WARPSYNC.COLLECTIVE R15, `(.L_x_5258) ;  /* 0x000000000f087348 */ /* 0x000fea0003c00000 */
[----:B------:R-:W-:Y:S01]  /*a670*/  NOP ;  /* 0x0000000000007918 */ /* 0x000fe20000000000 */
[----:B------:R-:W-:Y:S01]  /*a680*/  ENDCOLLECTIVE ;  /* 0x000000000000791b */ /* 0x000fe20003800000 */
.L_x_5258:
[----:B------:R-:W-:Y:S05]  /*a690*/  BSYNC B1 ;  /* 0x0000000000017941 */ /* 0x000fea0003800000 */
.L_x_5257:
[----:B------:R-:W-:Y:S05]  /*a6a0*/  BRA `(.L_x_5259) ;  /* 0xffffffc400807947 */ /* 0x000fea000383ffff */
.L_x_5201:
[----:B------:R-:W-:Y:S01]  /*a6b0*/  BSSY B1, `(.L_x_5260) ;  /* 0x0000005000017945 */ /* 0x000fe20003800000 */
[----:B------:R-:W-:-:S07]  /*a6c0*/  IMAD.MOV.U32 R15, RZ, RZ, -0x1 ;  /* 0xffffffffff0f7424 */ /* 0x000fce00078e00ff */
[----:B------:R-:W-:Y:S05]  /*a6d0*/  WARPSYNC.COLLECTIVE R15, `(.L_x_5261) ;  /* 0x000000000f087348 */ /* 0x000fea0003c00000 */
[----:B------:R-:W-:Y:S01]  /*a6e0*/  NOP ;  /* 0x0000000000007918 */ /* 0x000fe20000000000 */
[----:B------:R-:W-:Y:S01]  /*a6f0*/  ENDCOLLECTIVE ;  /* 0x000000000000791b */ /* 0x000fe20003800000 */
.L_x_5261:
[----:B------:R-:W-:Y:S05]  /*a700*/  BSYNC B1 ;  /* 0x0000000000017941 */ /* 0x000fea0003800000 */
.L_x_5260:
[----:B------:R-:W-:Y:S05]  /*a710*/  BRA `(.L_x_5262) ;  /* 0xffffffc800f07947 */ /* 0x000fea000383ffff */
.L_x_5227:
[----:B-1----:R1:W2:Y:S02]  /*a720*/  SYNCS.PHASECHK.TRANS64.TRYWAIT P1, [R0+URZ+0x36420], R6 ;  /* 0x03642006000075a7 */ /* 0x0022a4000802017f */
[----:B--2---:R-:W-:Y:S05]  /*a730*/  @!P1 NANOSLEEP.SYNCS 0x989680 ;  /* 0x009896800000995d */ /* 0x004fea0003900000 */
[----:B------:R-:W2:Y:S02]  /*a740*/  @!P1 SYNCS.PHASECHK.TRANS64 P1, [R0+URZ+0x36420], R6 ;  /* 0x03642006000095a7 */ /* 0x000ea4000802007f */
[----:B--2---:R-:W-:Y:S05]  /*a750*/  @!P1 BRA `(.L_x_5227) ;  /* 0xfffffffc00f09947 */ /* 0x004fea000383ffff */
[----:B------:R-:W-:Y:S05]  /*a760*/  BRA `(.L_x_5263) ;  /* 0xffffffdc00307947 */ /* 0x000fea000383ffff */
.L_x_5231:
[----:B-1----:R1:W2:Y:S02]  /*a770*/  SYNCS.PHASECHK.TRANS64.TRYWAIT P1, [R0+URZ+0x36438], R6 ;  /* 0x03643806000075a7 */ /* 0x0022a4000802017f */
[----:B--2---:R-:W-:Y:S05]  /*a780*/  @!P1 NANOSLEEP.SYNCS 0x989680 ;  /* 0x009896800000995d */ /* 0x004fea0003900000 */
[----:B------:R-:W2:Y:S02]  /*a790*/  @!P1 SYNCS.PHASECHK.TRANS64 P1, [R0+URZ+0x36438], R6 ;  /* 0x03643806000095a7 */ /* 0x000ea4000802007f */
[----:B--2---:R-:W-:Y:S05]  /*a7a0*/  @!P1 BRA `(.L_x_5231) ;  /* 0xfffffffc00f09947 */ /* 0x004fea000383ffff */
[----:B------:R-:W-:Y:S05]  /*a7b0*/  BRA `(.L_x_5264) ;  /* 0xffffffe4001c7947 */ /* 0x000fea000383ffff */
.L_x_5233:
[----:B--2---:R2:W3:Y:S02]  /*a7c0*/  SYNCS.PHASECHK.TRANS64.TRYWAIT P1, [R0+URZ+0x36428], R3 ;  /* 0x03642803000075a7 */ /* 0x0044e4000802017f */
[----:B---3--:R-:W-:Y:S05]  /*a7d0*/  @!P1 NANOSLEEP.SYNCS 0x989680 ;  /* 0x009896800000995d */ /* 0x008fea0003900000 */
[----:B------:R-:W3:Y:S02]  /*a7e0*/  @!P1 SYNCS.PHASECHK.TRANS64 P1, [R0+URZ+0x36428], R3 ;  /* 0x03642803000095a7 */ /* 0x000ee4000802007f */
[----:B---3--:R-:W-:Y:S05]  /*a7f0*/  @!P1 BRA `(.L_x_5233) ;  /* 0xfffffffc00f09947 */ /* 0x008fea000383ffff */
[----:B------:R-:W-:Y:S05]  /*a800*/  BRA `(.L_x_5265) ;  /* 0xffffffe400e07947 */ /* 0x000fea000383ffff */
.L_x_5235:
[----:B--2---:R2:W3:Y:S02]  /*a810*/  SYNCS.PHASECHK.TRANS64.TRYWAIT P1, [R0+URZ+0x36438], R29 ;  /* 0x0364381d000075a7 */ /* 0x0044e4000802017f */
[----:B---3--:R-:W-:Y:S05]  /*a820*/  @!P1 NANOSLEEP.SYNCS 0x989680 ;  /* 0x009896800000995d */ /* 0x008fea0003900000 */
[----:B------:R-:W3:Y:S02]  /*a830*/  @!P1 SYNCS.PHASECHK.TRANS64 P1, [R0+URZ+0x36438], R29 ;  /* 0x0364381d000095a7 */ /* 0x000ee4000802007f */
[----:B---3--:R-:W-:Y:S05]  /*a840*/  @!P1 BRA `(.L_x_5235) ;  /* 0xfffffffc00f09947 */ /* 0x008fea000383ffff */
[----:B------:R-:W-:Y:S05]  /*a850*/  BRA `(.L_x_5266) ;  /* 0xffffffe800947947 */ /* 0x000fea000383ffff */
.L_x_5237:
[----:B------:R-:W-:-:S07]  /*a860*/  SHF.L.U32 R5, R7, 0x1f, RZ ;  /* 0x0000001f07057819 */ /* 0x000fce00000006ff */
.L_x_5267:
[----:B----4-:R4:W1:Y:S02]  /*a870*/  SYNCS.PHASECHK.TRANS64.TRYWAIT P1, [R0+URZ+0x36420], R5 ;  /* 0x03642005000075a7 */ /* 0x010864000802017f */
[----:B-1----:R-:W-:Y:S05]  /*a880*/  @!P1 NANOSLEEP.SYNCS 0x989680 ;  /* 0x009896800000995d */ /* 0x002fea0003900000 */
[----:B------:R-:W1:Y:S02]  /*a890*/  @!P1 SYNCS.PHASECHK.TRANS64 P1, [R0+URZ+0x36420], R5 ;  /* 0x03642005000095a7 */ /* 0x000e64000802007f */
[----:B-1----:R-:W-:Y:S05]  /*a8a0*/  @!P1 BRA `(.L_x_5267) ;  /* 0xfffffffc00f09947 */ /* 0x002fea000383ffff */
[----:B------:R-:W-:Y:S05]  /*a8b0*/  BRA `(.L_x_5268) ;  /* 0xffffffec00287947 */ /* 0x000fea000383ffff */
.L_x_5240:
[----:B----4-:R4:W1:Y:S02]  /*a8c0*/  SYNCS.PHASECHK.TRANS64.TRYWAIT P1, [R0+URZ+0x36438], R6 ;  /* 0x03643806000075a7 */ /* 0x010864000802017f */
[----:B-1----:R-:W-:Y:S05]  /*a8d0*/  @!P1 NANOSLEEP.SYNCS 0x989680 ;  /* 0x009896800000995d */ /* 0x002fea0003900000 */
[----:B------:R-:W1:Y:S02]  /*a8e0*/  @!P1 SYNCS.PHASECHK.TRANS64 P1, [R0+URZ+0x36438], R6 ;  /* 0x03643806000095a7 */ /* 0x000e64000802007f */
[----:B-1----:R-:W-:Y:S05]  /*a8f0*/  @!P1 BRA `(.L_x_5240) ;  /* 0xfffffffc00f09947 */ /* 0x002fea000383ffff */
[----:B------:R-:W-:Y:S05]  /*a900*/  BRA `(.L_x_5269) ;  /* 0xffffffec00f47947 */ /* 0x000fea000383ffff */
.L_x_5242:
[----:B-1----:R1:W4:Y:S02]  /*a910*/  SYNCS.PHASECHK.TRANS64.TRYWAIT P1, [R0+URZ+0x36428], R5 ;  /* 0x03642805000075a7 */ /* 0x002324000802017f */
[----:B----4-:R-:W-:Y:S05]  /*a920*/  @!P1 NANOSLEEP.SYNCS 0x989680 ;  /* 0x009896800000995d */ /* 0x010fea0003900000 */
[----:B------:R-:W4:Y:S02]  /*a930*/  @!P1 SYNCS.PHASECHK.TRANS64 P1, [R0+URZ+0x36428], R5 ;  /* 0x03642805000095a7 */ /* 0x000f24000802007f */
[----:B----4-:R-:W-:Y:S05]  /*a940*/  @!P1 BRA `(.L_x_5242) ;  /* 0xfffffffc00f09947 */ /* 0x010fea000383ffff */
[----:B------:R-:W-:Y:S05]  /*a950*/  BRA `(.L_x_5270) ;  /* 0xfffffff0009c7947 */ /* 0x000fea000383ffff */
.L_x_5244:
[----:B----4-:R4:W1:Y:S02]  /*a960*/  SYNCS.PHASECHK.TRANS64.TRYWAIT P1, [R0+URZ+0x36438], R3 ;  /* 0x03643803000075a7 */ /* 0x010864000802017f */
[----:B-1----:R-:W-:Y:S05]  /*a970*/  @!P1 NANOSLEEP.SYNCS 0x989680 ;  /* 0x009896800000995d */ /* 0x002fea0003900000 */
[----:B------:R-:W1:Y:S02]  /*a980*/  @!P1 SYNCS.PHASECHK.TRANS64 P1, [R0+URZ+0x36438], R3 ;  /* 0x03643803000095a7 */ /* 0x000e64000802007f */
[----:B-1----:R-:W-:Y:S05]  /*a990*/  @!P1 BRA `(.L_x_5244) ;  /* 0xfffffffc00f09947 */ /* 0x002fea000383ffff */
[----:B------:R-:W-:Y:S05]  /*a9a0*/  BRA `(.L_x_5271) ;  /* 0xfffffff400587947 */ /* 0x000fea000383ffff */
.L_x_5246:
[----:B------:R-:W-:Y:S01]  /*a9b0*/  BSSY B1, `(.L_x_5272) ;  /* 0x0000006000017945 */ /* 0x000fe20003800000 */
[----:B------:R-:W-:-:S07]  /*a9c0*/  IMAD.MOV.U32 R15, RZ, RZ, -0x1 ;  /* 0xffffffffff0f7424 */ /* 0x000fce00078e00ff */
[----:B------:R-:W-:Y:S05]  /*a9d0*/  WARPSYNC.COLLECTIVE R15, `(.L_x_5273) ;  /* 0x000000000f0c7348 */ /* 0x000fea0003c00000 */
[----:B------:R-:W-:Y:S02]  /*a9e0*/  ELECT P6, UR62, PT ;  /* 0x00000000003e782f */ /* 0x000fe400038c0000 */
[----:B------:R-:W-:Y:S01]  /*a9f0*/  MOV R14, UR62 ;  /* 0x0000003e000e7c02 */ /* 0x000fe20008000f00 */
[----:B------:R-:W-:Y:S10]  /*aa00*/  ENDCOLLECTIVE ;  /* 0x000000000000791b */ /* 0x000ff40003800000 */
.L_x_5273:
[----:B------:R-:W-:Y:S05]  /*aa10*/  BSYNC B1 ;  /* 0x0000000000017941 */ /* 0x000fea0003800000 */
.L_x_5272:
[----:B------:R-:W-:Y:S05]  /*aa20*/  BRA `(.L_x_5274) ;  /* 0xfffffff800107947 */ /* 0x000fea000383ffff */
.L_x_5248:
[----:B-1----:R1:W2:Y:S02]  /*aa30*/  SYNCS.PHASECHK.TRANS64.TRYWAIT P0, [R9+URZ], R2 ;  /* 0x00000002090075a7 */ /* 0x0022a4000800017f */
[----:B--2---:R-:W-:Y:S05]  /*aa40*/  @!P0 NANOSLEEP.SYNCS 0x989680 ;  /* 0x009896800000895d */ /* 0x004fea0003900000 */
[----:B------:R-:W2:Y:S02]  /*aa50*/  @!P0 SYNCS.PHASECHK.TRANS64 P0, [R9+URZ], R2 ;  /* 0x00000002090085a7 */ /* 0x000ea4000800007f */
[----:B--2---:R-:W-:Y:S05]  /*aa60*/  @!P0 BRA `(.L_x_5248) ;  /* 0xfffffffc00f08947 */ /* 0x004fea000383ffff */
[----:B------:R-:W-:Y:S05]  /*aa70*/  BRA `(.L_x_5275) ;  /* 0xfffffff800507947 */ /* 0x000fea000383ffff */
.L_x_5249:
[----:B--2---:R2:W3:Y:S02]  /*aa80*/  SYNCS.PHASECHK.TRANS64.TRYWAIT P0, [R3+URZ], R0 ;  /* 0x00000000030075a7 */ /* 0x0044e4000800017f */
[----:B---3--:R-:W-:Y:S05]  /*aa90*/  @!P0 NANOSLEEP.SYNCS 0x989680 ;  /* 0x009896800000895d */ /* 0x008fea0003900000 */
[----:B------:R-:W3:Y:S02]  /*aaa0*/  @!P0 SYNCS.PHASECHK.TRANS64 P0, [R3+URZ], R0 ;  /* 0x00000000030085a7 */ /* 0x000ee4000800007f */
[----:B---3--:R-:W-:Y:S05]  /*aab0*/  @!P0 BRA `(.L_x_5249) ;  /* 0xfffffffc00f08947 */ /* 0x008fea000383ffff */
[----:B------:R-:W-:Y:S05]  /*aac0*/  BRA `(.L_x_5276) ;  /* 0xfffffff800447947 */ /* 0x000fea000383ffff */
.L_x_5277:
        /* <DEDUP_REMOVED lines=11> */
.L_x_7682:


//--------------------- .text._ZN7cutlass13device_kernelIN5flash11enable_sm90INS1_16FlashAttnBwdSm90INS1_25CollectiveMainloopBwdSm90ILi2ELi1ELi1EN4cute5tupleIJNS5_1CILi1EEES8_S8_EEENS6_IJNS7_ILi64EEENS7_ILi96EEENS7_ILi192EEEEEENS_6half_tEfNS_4arch4Sm90ELb0ELb1ELb0ELb0ELb0ELb0ELb1ELb0ELi3ELi1ELi1ELi1ELb0EEENS1_24CollectiveEpilogueBwdGQAISD_fSG_Li384ELb0ELb0EEENS1_19SingleTileSchedulerILb0ELb0ELb0ELi96EEEEEEEEEvNT_6ParamsE --------------------------
	.section	.text._ZN7cutlass13device_kernelIN5flash11enable_sm90INS1_16FlashAttnBwdSm90INS1_25CollectiveMainloopBwdSm90ILi2ELi1ELi1EN4cute5tupleIJNS5_1CILi1EEES8_S8_EEENS6_IJNS7_ILi64EEENS7_ILi96EEENS7_ILi192EEEEEENS_6half_tEfNS_4arch4Sm90ELb0ELb1ELb0ELb0ELb0ELb0ELb1ELb0ELi3ELi1ELi1ELi1ELb0EEENS1_24CollectiveEpilogueBwdGQAISD_fSG_Li384ELb0ELb0EEENS1_19SingleTileSchedulerILb0ELb0ELb0ELi96EEEEEEEEEvNT_6ParamsE,"ax",@progbits
	.align	128
.text._ZN7cutlass13device_kernelIN5flash11enable_sm90INS1_16FlashAttnBwdSm90INS1_25CollectiveMainloopBwdSm90ILi2ELi1ELi1EN4cute5tupleIJNS5_1CILi1EEES8_S8_EEENS6_IJNS7_ILi64EEENS7_ILi96EEENS7_ILi192EEEEEENS_6half_tEfNS_4arch4Sm90ELb0ELb1ELb0ELb0ELb0ELb0ELb1ELb0ELi3ELi1ELi1ELi1ELb0EEENS1_24CollectiveEpilogueBwdGQAISD_fSG_Li384ELb0ELb0EEENS1_19SingleTileSchedulerILb0ELb0ELb0ELi96EEEEEEEEEvNT_6ParamsE:
        .type           _ZN7cutlass13device_kernelIN5flash11enable_sm90INS1_16FlashAttnBwdSm90INS1_25CollectiveMainloopBwdSm90ILi2ELi1ELi1EN4cute5tupleIJNS5_1CILi1EEES8_S8_EEENS6_IJNS7_ILi64EEENS7_ILi96EEENS7_ILi192EEEEEENS_6half_tEfNS_4arch4Sm90ELb0ELb1ELb0ELb0ELb0ELb0ELb1ELb0ELi3ELi1ELi1ELi1ELb0EEENS1_24CollectiveEpilogueBwdGQAISD_fSG_Li384ELb0ELb0EEENS1_19SingleTileSchedulerILb0ELb0ELb0ELi96EEEEEEEEEvNT_6ParamsE,@function
        .size           _ZN7cutlass13device_kernelIN5flash11enable_sm90INS1_16FlashAttnBwdSm90INS1_25CollectiveMainloopBwdSm90ILi2ELi1ELi1EN4cute5tupleIJNS5_1CILi1EEES8_S8_EEENS6_IJNS7_ILi64EEENS7_ILi96EEENS7_ILi192EEEEEENS_6half_tEfNS_4arch4Sm90ELb0ELb1ELb0ELb0ELb0ELb0ELb1ELb0ELi3ELi1ELi1ELi1ELb0EEENS1_24CollectiveEpilogueBwdGQAISD_fSG_Li384ELb0ELb0EEENS1_19SingleTileSchedulerILb0ELb0ELb0ELi96EEEEEEEEEvNT_6ParamsE,(.L_x_7683 - _ZN7cutlass13device_kernelIN5flash11enable_sm90INS1_16FlashAttnBwdSm90INS1_25CollectiveMainloopBwdSm90ILi2ELi1ELi1EN4cute5tupleIJNS5_1CILi1EEES8_S8_EEENS6_IJNS7_ILi64EEENS7_ILi96EEENS7_ILi192EEEEEENS_6half_tEfNS_4arch4Sm90ELb0ELb1ELb0ELb0ELb0ELb0ELb1ELb0ELi3ELi1ELi1ELi1ELb0EEENS1_24CollectiveEpilogueBwdGQAISD_fSG_Li384ELb0ELb0EEENS1_19SingleTileSchedulerILb0ELb0ELb0ELi96EEEEEEEEEvNT_6ParamsE)
        .other          _ZN7cutlass13device_kernelIN5flash11enable_sm90INS1_16FlashAttnBwdSm90INS1_25CollectiveMainloopBwdSm90ILi2ELi1ELi1EN4cute5tupleIJNS5_1CILi1EEES8_S8_EEENS6_IJNS7_ILi64EEENS7_ILi96EEENS7_ILi192EEEEEENS_6half_tEfNS_4arch4Sm90ELb0ELb1ELb0ELb0ELb0ELb0ELb1ELb0ELi3ELi1ELi1ELi1ELb0EEENS1_24CollectiveEpilogueBwdGQAISD_fSG_Li384ELb0ELb0EEENS1_19SingleTileSchedulerILb0ELb0ELb0ELi96EEEEEEEEEvNT_6ParamsE,@"STO_CUDA_ENTRY STV_DEFAULT"
_ZN7cutlass13device_kernelIN5flash11enable_sm90INS1_16FlashAttnBwdSm90INS1_25CollectiveMainloopBwdSm90ILi2ELi1ELi1EN4cute5tupleIJNS5_1CILi1EEES8_S8_EEENS6_IJNS7_ILi64EEENS7_ILi96EEENS7_ILi192EEEEEENS_6half_tEfNS_4arch4Sm90ELb0ELb1ELb0ELb0ELb0ELb0ELb1ELb0ELi3ELi1ELi1ELi1ELb0EEENS1_24CollectiveEpilogueBwdGQAISD_fSG_Li384ELb0ELb0EEENS1_19SingleTileSchedulerILb0ELb0ELb0ELi96EEEEEEEEEvNT_6ParamsE:
        /* <DEDUP_REMOVED lines=23> */
.L_x_5279:
[----:B------:R-:W-:Y:S05]  /*0170*/  BSYNC B0 ;  /* 0x0000000000007941 */ /* 0x000fea0003800000 */
.L_x_5278:
        /* <DEDUP_REMOVED lines=37> */
.L_x_5280:
        /* <DEDUP_REMOVED lines=20> */
.L_x_5281:
[----:B------:R-:W-:Y:S01]  /*0510*/  PLOP3.LUT P0, PT, PT, PT, UP0, 0x80, 0x0 ;  /* 0x000000000000781c */ /* 0x000fe20003f0f008 */
[----:B------:R-:W-:Y:S01]  /*0520*/  NOP ;  /* 0x0000000000007918 */ /* 0x000fe20000000000 */
[----:B------:R-:W-:Y:S01]  /*0530*/  BSSY B6, `(.L_x_5282) ;  /* 0x000079f000067945 */ /* 0x000fe20003800000 */
[----:B-12-45:R-:W-:Y:S10]  /*0540*/  BAR.SYNC.DEFER_BLOCKING 0x0 ;  /* 0x0000000000007b1d */ /* 0x036ff40000010000 */
[----:B------:R-:W-:Y:S05]  /*0550*/  @!P0 BRA `(.L_x_5283) ;  /* 0x0000004000d48947 */ /* 0x000fea0003800000 */
.L_x_5284:
        /* <DEDUP_REMOVED lines=85> */
.L_x_5286:
        /* <DEDUP_REMOVED lines=36> */
.L_x_5289:
        /* <DEDUP_REMOVED lines=15> */
.L_x_5288:
        /* <DEDUP_REMOVED lines=20> */
.L_x_5291:
        /* <DEDUP_REMOVED lines=15> */
.L_x_5290:
        /* <DEDUP_REMOVED lines=8> */
.L_x_5382:
        /* <DEDUP_REMOVED lines=19> */
.L_x_5293:
[----:B--2---:R-:W-:Y:S01]  /*11c0*/  SHF.R.S32.HI R10, RZ, 0x1f, R7 ;  /* 0x0000001fff0a7819 */ /* 0x004fe20000011407 */
[----:B------:R-:W-:Y:S01]  /*11d0*/  IMAD.IADD R12, R9, 0x1, -R6 ;  /* 0x00000001090c7824 */ /* 0x000fe200078e0a06 */
[--C-:B------:R-:W-:Y:S01]  /*11e0*/  SHF.R.S32.HI R5, RZ, 0x1, R2.reuse ;  /* 0x00000001ff057819 */ /* 0x100fe20000011402 */
[C---:B------:R-:W-:Y:S01]  /*11f0*/  IMAD.HI R11, R13.reuse, 0x55555556, RZ ;  /* 0x555555560d0b7827 */ /* 0x040fe200078e02ff */
[----:B------:R-:W-:Y:S01]  /*1200*/  LEA.HI R10, R10, R7, RZ, 0x3 ;  /* 0x000000070a0a7211 */ /* 0x000fe200078f18ff */
[----:B------:R-:W-:Y:S01]  /*1210*/  ULDC UR4, c[0x0][0x290] ;  /* 0x0000a40000047ab9 */ /* 0x000fe20000000800 */
[----:B------:R-:W-:Y:S01]  /*1220*/  SHF.R.S32.HI R6, RZ, 0x1f, R2 ;  /* 0x0000001fff067819 */ /* 0x000fe20000011402 */
[--C-:B------:R-:W-:Y:S01]  /*1230*/  IMAD R15, R13, 0x400, R0.reuse ;  /* 0x000004000d0f7824 */ /* 0x100fe200078e0200 */
[----:B------:R-:W-:Y:S01]  /*1240*/  LOP3.LUT R2, R2, 0x7fffffe, RZ, 0xc0, !PT ;  /* 0x07fffffe02027812 */ /* 0x000fe200078ec0ff */
[----:B------:R-:W-:Y:S01]  /*1250*/  IMAD.SHL.U32 R10, R10, 0x20, RZ ;  /* 0x000000200a0a7824 */ /* 0x000fe200078e00ff */
[----:B------:R-:W-:Y:S01]  /*1260*/  SHF.R.S32.HI R3, RZ, 0x1f, R0 ;  /* 0x0000001fff037819 */ /* 0x000fe20000011400 */
[----:B------:R-:W-:Y:S01]  /*1270*/  IMAD.MOV.U32 R16, RZ, RZ, 0x20 ;  /* 0x00000020ff107424 */ /* 0x000fe200078e00ff */
[----:B------:R-:W-:Y:S01]  /*1280*/  LEA.HI R14, R11, R11, RZ, 0x1 ;  /* 0x0000000b0b0e7211 */ /* 0x000fe200078f08ff */
[----:B------:R-:W-:Y:S01]  /*1290*/  IMAD.IADD R9, R7, 0x1, -R2 ;  /* 0x0000000107097824 */ /* 0x000fe200078e0a02 */
[----:B------:R-:W-:Y:S01]  /*12a0*/  LOP3.LUT R10, R10, 0x7fffff00, RZ, 0xc0, !PT ;  /* 0x7fffff000a0a7812 */ /* 0x000fe200078ec0ff */
[----:B------:R-:W-:Y:S01]  /*12b0*/  ULDC UR5, c[0x0][0x280] ;  /* 0x0000a00000057ab9 */ /* 0x000fe20000000800 */
[----:B------:R-:W-:Y:S01]  /*12c0*/  LEA.HI R2, R3, R0, RZ, 0x2 ;  /* 0x0000000003027211 */ /* 0x000fe200078f10ff */
[----:B------:R-:W-:Y:S01]  /*12d0*/  IMAD R14, R14, -0x3, R13 ;  /* 0xfffffffd0e0e7824 */ /* 0x000fe200078e020d */
[----:B------:R-:W-:Y:S01]  /*12e0*/  LEA.HI R6, R6, R5, RZ, 0x2 ;  /* 0x0000000506067211 */ /* 0x000fe200078f10ff */
[----:B------:R-:W-:Y:S01]  /*12f0*/  IMAD R10, R13, 0x800, R10 ;  /* 0x000008000d0a7824 */ /* 0x000fe200078e020a */
[----:B-1----:R-:W-:-:S02]  /*1300*/  LOP3.LUT R13, R2, 0x7ffffffc, RZ, 0xc0, !PT ;  /* 0x7ffffffc020d7812 */ /* 0x002fc400078ec0ff */
[----:B------:R-:W-:Y:S02]  /*1310*/  CS2R R118, SRZ ;  /* 0x0000000000767805 */ /* 0x000fe4000001ff00 */
[----:B------:R-:W-:Y:S01]  /*1320*/  LOP3.LUT R6, R6, 0xfffffffc, RZ, 0xc0, !PT ;  /* 0xfffffffc06067812 */ /* 0x000fe200078ec0ff */
[----:B------:R-:W-:Y:S01]  /*1330*/  IMAD R9, R9, 0x20, R10 ;  /* 0x0000002009097824 */ /* 0x000fe200078e020a */
[----:B------:R-:W-:Y:S01]  /*1340*/  SHF.R.S32.HI R4, RZ, 0x4, R4 ;  /* 0x00000004ff047819 */ /* 0x000fe20000011404 */
[----:B------:R-:W-:Y:S01]  /*1350*/  IMAD.IADD R13, R0, 0x1, -R13 ;  /* 0x00000001000d7824 */ /* 0x000fe200078e0a0d */
[----:B------:R-:W-:Y:S01]  /*1360*/  LEA.HI R3, R3, R0, RZ, 0x5 ;  /* 0x0000000003037211 */ /* 0x000fe200078f28ff */
[----:B------:R-:W-:Y:S01]  /*1370*/  IMAD.IADD R7, R5, 0x1, -R6 ;  /* 0x0000000105077824 */ /* 0x000fe200078e0a06 */
[--C-:B------:R-:W-:Y:S01]  /*1380*/  SHF.R.S32.HI R5, RZ, 0x1f, R2.reuse ;  /* 0x0000001fff057819 */ /* 0x100fe20000011402 */
[----:B------:R-:W-:Y:S01]  /*1390*/  IMAD R10, R14, 0x10, R13 ;  /* 0x000000100e0a7824 */ /* 0x000fe200078e020d */
[----:B------:R-:W-:Y:S01]  /*13a0*/  SHF.R.S32.HI R3, RZ, 0x5, R3 ;  /* 0x00000005ff037819 */ /* 0x000fe20000011403 */
[----:B------:R-:W1:Y:S01]  /*13b0*/  S2R R13, SR_CTAID.X ;  /* 0x00000000000d7919 */ /* 0x000e620000002500 */
[C---:B------:R-:W-:Y:S01]  /*13c0*/  IMAD.SHL.U32 R6, R7.reuse, 0x40, RZ ;  /* 0x0000004007067824 */ /* 0x040fe200078e00ff */
[----:B------:R-:W-:Y:S01]  /*13d0*/  LOP3.LUT P0, RZ, R7, 0x2, RZ, 0xc0, !PT ;  /* 0x0000000207ff7812 */ /* 0x000fe2000780c0ff */
[----:B------:R-:W-:Y:S01]  /*13e0*/  IMAD.SHL.U32 R11, R4, 0x8, RZ ;  /* 0x00000008040b7824 */ /* 0x000fe200078e00ff */
[----:B------:R-:W-:Y:S01]  /*13f0*/  SHF.R.S32.HI R4, RZ, 0x2, R2 ;  /* 0x00000002ff047819 */ /* 0x000fe20000011402 */
[----:B------:R-:W-:Y:S01]  /*1400*/  IMAD R9, R12, 0x200, R9 ;  /* 0x000002000c097824 */ /* 0x000fe200078e0209 */
[----:B------:R-:W-:Y:S01]  /*1410*/  LOP3.LUT R6, R6, 0xc0, RZ, 0xc0, !PT ;  /* 0x000000c006067812 */ /* 0x000fe200078ec0ff */
[----:B------:R-:W-:Y:S01]  /*1420*/  IMAD.SHL.U32 R10, R10, 0x2, RZ ;  /* 0x000000020a0a7824 */ /* 0x000fe200078e00ff */
[----:B------:R-:W-:Y:S01]  /*1430*/  LEA.HI R5, R5, R4, RZ, 0x3 ;  /* 0x0000000405057211 */ /* 0x000fe200078f18ff */
[----:B------:R-:W-:Y:S01]  /*1440*/  IMAD.U32 R14, RZ, RZ, UR38 ;  /* 0x00000026ff0e7e24 */ /* 0x000fe2000f8e00ff */
[----:B------:R-:W-:Y:S01]  /*1450*/  LOP3.LUT R11, R6, 0x8, R11, 0xf8, !PT ;  /* 0x00000008060b7812 */ /* 0x000fe200078ef80b */
[----:B------:R-:W-:Y:S01]  /*1460*/  IMAD.MOV.U32 R7, RZ, RZ, RZ ;  /* 0x000000ffff077224 */ /* 0x000fe200078e00ff */
[----:B------:R-:W-:Y:S01]  /*1470*/  SHF.R.U32.HI R0, RZ, 0x3, R6 ;  /* 0x00000003ff007819 */ /* 0x000fe20000011606 */
[----:B------:R-:W-:Y:S01]  /*1480*/  IMAD.MOV.U32 R2, RZ, RZ, RZ ;  /* 0x000000ffff027224 */ /* 0x000fe200078e00ff */
[----:B------:R-:W-:-:S02]  /*1490*/  LOP3.LUT R5, R5, 0xfffffff8, RZ, 0xc0, !PT ;  /* 0xfffffff805057812 */ /* 0x000fc400078ec0ff */
[----:B------:R-:W-:Y:S02]  /*14a0*/  CS2R R116, SRZ ;  /* 0x0000000000747805 */ /* 0x000fe4000001ff00 */
[----:B------:R-:W-:Y:S02]  /*14b0*/  LOP3.LUT R0, R11, R0, RZ, 0x3c, !PT ;  /* 0x000000000b007212 */ /* 0x000fe400078e3cff */
[----:B------:R-:W-:Y:S02]  /*14c0*/  CS2R R114, SRZ ;  /* 0x0000000000727805 */ /* 0x000fe4000001ff00 */
[----:B------:R-:W-:Y:S01]  /*14d0*/  SEL R16, R16, 0xffffffe0, !P0 ;  /* 0xffffffe010107807 */ /* 0x000fe20004000000 */
[----:B------:R-:W-:Y:S01]  /*14e0*/  IMAD.IADD R6, R4, 0x1, -R5 ;  /* 0x0000000104067824 */ /* 0x000fe200078e0a05 */
[----:B------:R-:W-:Y:S01]  /*14f0*/  CS2R R112, SRZ ;  /* 0x0000000000707805 */ /* 0x000fe2000001ff00 */
[----:B------:R-:W-:Y:S01]  /*1500*/  IMAD.IADD R9, R9, 0x1, R0 ;  /* 0x0000000109097824 */ /* 0x000fe200078e0200 */
[----:B------:R-:W-:Y:S01]  /*1510*/  CS2R R110, SRZ ;  /* 0x00000000006e7805 */ /* 0x000fe2000001ff00 */
[----:B------:R-:W-:Y:S01]  /*1520*/  IMAD.SHL.U32 R0, R15, 0x4, RZ ;  /* 0x000000040f007824 */ /* 0x000fe200078e00ff */
[----:B------:R-:W-:Y:S01]  /*1530*/  CS2R R108, SRZ ;  /* 0x00000000006c7805 */ /* 0x000fe2000001ff00 */
[----:B------:R-:W-:Y:S01]  /*1540*/  IMAD R6, R3, 0x10, R6 ;  /* 0x0000001003067824 */ /* 0x000fe200078e0206 */
[----:B------:R-:W-:Y:S01]  /*1550*/  LEA R9, R9, UR37, 0x1 ;  /* 0x0000002509097c11 */ /* 0x000fe2000f8e08ff */
[----:B------:R-:W-:Y:S01]  /*1560*/  IMAD.MOV.U32 R4, RZ, RZ, RZ ;  /* 0x000000ffff047224 */ /* 0x000fe200078e00ff */
[----:B------:R-:W-:-:S02]  /*1570*/  CS2R R106, SRZ ;  /* 0x00000000006a7805 */ /* 0x000fc4000001ff00 */
[----:B------:R-:W-:Y:S02]  /*1580*/  CS2R R104, SRZ ;  /* 0x0000000000687805 */ /* 0x000fe4000001ff00 */
[----:B------:R-:W-:Y:S02]  /*1590*/  CS2R R102, SRZ ;  /* 0x0000000000667805 */ /* 0x000fe4000001ff00 */
[----:B------:R-:W-:Y:S01]  /*15a0*/  CS2R R100, SRZ ;  /* 0x0000000000647805 */ /* 0x000fe2000001ff00 */
[----:B-1----:R-:W-:Y:S01]  /*15b0*/  IMAD R13, R13, -0x60, RZ ;  /* 0xffffffa00d0d7824 */ /* 0x002fe200078e02ff */
[----:B------:R-:W-:Y:S02]  /*15c0*/  CS2R R98, SRZ ;  /* 0x0000000000627805 */ /* 0x000fe4000001ff00 */
[----:B------:R-:W-:Y:S02]  /*15d0*/  CS2R R96, SRZ ;  /* 0x0000000000607805 */ /* 0x000fe4000001ff00 */
[----:B------:R-:W-:Y:S01]  /*15e0*/  CS2R R94, SRZ ;  /* 0x00000000005e7805 */ /* 0x000fe2000001ff00 */
[C---:B------:R-:W-:Y:S01]  /*15f0*/  IMAD.IADD R11, R13.reuse, 0x1, -R10 ;  /* 0x000000010d0b7824 */ /* 0x040fe200078e0a0a */
[----:B------:R-:W-:-:S02]  /*1600*/  IADD3.X R5, R13, UR4, RZ, PT, !PT ;  /* 0x000000040d057c10 */ /* 0x000fc4000bffe4ff */
[----:B------:R-:W-:Y:S02]  /*1610*/  CS2R R92, SRZ ;  /* 0x00000000005c7805 */ /* 0x000fe4000001ff00 */
[----:B------:R-:W-:Y:S02]  /*1620*/  IADD3 R12, -R10, UR4, R13 ;  /* 0x000000040a0c7c10 */ /* 0x000fe4000fffe10d */
[----:B------:R-:W-:Y:S02]  /*1630*/  CS2R R90, SRZ ;  /* 0x00000000005a7805 */ /* 0x000fe4000001ff00 */
[----:B------:R-:W-:Y:S02]  /*1640*/  IADD3 R5, R5, -UR5, -R10 ;  /* 0x8000000505057c10 */ /* 0x000fe4000fffe80a */
        /* <DEDUP_REMOVED lines=36> */
.L_x_5313:
[----:B------:R-:W-:-:S13]  /*1890*/  ISETP.NE.AND P0, PT, R14, 0x3, PT ;  /* 0x000000030e00780c */ /* 0x000fda0003f05270 */
[----:B------:R-:W-:Y:S05]  /*18a0*/  @!P0 BRA `(.L_x_5295) ;  /* 0x0000000000048947 */ /* 0x000fea0003800000 */
[----:B------:R-:W-:Y:S01]  /*18b0*/  BPT.TRAP 0x1 ;  /* 0x000000040000795c */ /* 0x000fe20000300000 */
.L_x_5295:
[----:B------:R-:W-:Y:S02]  /*18c0*/  LEA R3, R2, UR37, 0x3 ;  /* 0x0000002502037c11 */ /* 0x000fe4000f8e18ff */
[----:B------:R-:W-:-:S04]  /*18d0*/  SHF.L.U32 R16, R7, 0x1f, RZ ;  /* 0x0000001f07107819 */ /* 0x000fc800000006ff */
[----:B------:R1:W2:Y:S01]  /*18e0*/  SYNCS.PHASECHK.TRANS64.TRYWAIT P1, [R3+URZ+0x36410], R16 ;  /* 0x03641010030075a7 */ /* 0x0002a2000802017f */
[----:B------:R-:W-:Y:S05]  /*18f0*/  @!P0 BRA `(.L_x_5296) ;  /* 0x0000000000048947 */ /* 0x000fea0003800000 */
[----:B------:R-:W-:Y:S01]  /*1900*/  BPT.TRAP 0x1 ;  /* 0x000000040000795c */ /* 0x000fe20000300000 */
.L_x_5296:
[----:B--2---:R-:W-:Y:S05]  /*1910*/  @P1 BRA `(.L_x_5297) ;  /* 0x0000000000081947 */ /* 0x004fea0003800000 */
[----:B------:R-:W2:Y:S02]  /*1920*/  SYNCS.PHASECHK.TRANS64.TRYWAIT P1, [R3+URZ+0x36410], R16 ;  /* 0x03641010030075a7 */ /* 0x000ea4000802017f */
[----:B--2---:R-:W-:Y:S05]  /*1930*/  @!P1 BRA `(.L_x_5298) ;  /* 0x0000006400b09947 */ /* 0x004fea0003800000 */
.L_x_5297:
        /* <DEDUP_REMOVED lines=103> */
.L_x_5299:
[----:B-12---:R-:W-:-:S04]  /*1fb0*/  SHF.L.U32 R16, R4, 0x1f, RZ ;  /* 0x0000001f04107819 */ /* 0x006fc800000006ff */
[----:B------:R1:W2:Y:S01]  /*1fc0*/  SYNCS.PHASECHK.TRANS64.TRYWAIT P1, [UR37+0x36430], R16 ;  /* 0x03643010ff0075a7 */ /* 0x0002a20008020165 */
[----:B------:R-:W-:Y:S05]  /*1fd0*/  @!P0 BRA `(.L_x_5300) ;  /* 0x0000000000048947 */ /* 0x000fea0003800000 */
[----:B------:R-:W-:Y:S01]  /*1fe0*/  BPT.TRAP 0x1 ;  /* 0x000000040000795c */ /* 0x000fe20000300000 */
.L_x_5300:
[----:B--2---:R-:W-:Y:S05]  /*1ff0*/  @P1 BRA `(.L_x_5301) ;  /* 0x0000000000081947 */ /* 0x004fea0003800000 */
[----:B------:R-:W2:Y:S02]  /*2000*/  SYNCS.PHASECHK.TRANS64.TRYWAIT P1, [UR37+0x36430], R16 ;  /* 0x03643010ff0075a7 */ /* 0x000ea40008020165 */
[----:B--2---:R-:W-:Y:S05]  /*2010*/  @!P1 BRA `(.L_x_5302) ;  /* 0x00000060000c9947 */ /* 0x004fea0003800000 */
.L_x_5301:
        /* <DEDUP_REMOVED lines=11> */
[----:B-12---:R-:W-:Y:S01]  /*20d0*/  VIADDMNMX R16, R18, R19, R12, PT ;  /* 0x0000001312107246 */ /* 0x006fe2000380010c */
        /* <DEDUP_REMOVED lines=102> */
.L_x_5305:
[----:B------:R-:W-:-:S06]  /*2740*/  UISETP.NE.AND UP0, UPT, UR44, 0x1, UPT ;  /* 0x000000012c00788c */ /* 0x000fcc000bf05270 */
[----:B------:R-:W-:-:S05]  /*2750*/  PLOP3.LUT P1, PT, PT, PT, UP0, 0x80, 0x0 ;  /* 0x000000000000781c */ /* 0x000fca0003f2f008 */
[----:B------:R-:W-:-:S08]  /*2760*/  @UP0 ULDC UR5, c[0x0][0x754] ;  /* 0x0001d50000050ab9 */ /* 0x000fd00000000800 */
[----:B------:R-:W-:Y:S01]  /*2770*/  @P1 IMAD.HI.U32 R15, R22, UR5, RZ ;  /* 0x00000005160f1c27 */ /* 0x000fe2000f8e00ff */
[----:B------:R-:W-:-:S04]  /*2780*/  @UP0 ULDC UR5, c[0x0][0x758] ;  /* 0x0001d60000050ab9 */ /* 0x000fc80000000800 */
[----:B------:R-:W-:-:S07]  /*2790*/  @P1 SHF.R.U32.HI R22, RZ, UR5, R15 ;  /* 0x00000005ff161c19 */ /* 0x000fce000801160f */
.L_x_5306:
[----:B------:R-:W-:Y:S05]  /*27a0*/  BSYNC B0 ;  /* 0x0000000000007941 */ /* 0x000fea0003800000 */
.L_x_5304:
[----:B------:R-:W-:Y:S01]  /*27b0*/  IMAD R22, R22, UR44, R11 ;  /* 0x0000002c16167c24 */ /* 0x000fe2000f8e020b */
[----:B------:R-:W-:-:S04]  /*27c0*/  IADD3 R15, R18, UR4, R5 ;  /* 0x00000004120f7c10 */ /* 0x000fc8000fffe005 */
[----:B------:R-:W-:Y:S02]  /*27d0*/  VIADDMNMX R16, R22, UR44, R16, PT ;  /* 0x0000002c16107c46 */ /* 0x000fe4000b800110 */
[----:B------:R-:W-:-:S07]  /*27e0*/  VIMNMX R15, R15, R22, !PT ;  /* 0x000000160f0f7248 */ /* 0x000fce0007fe0100 */
.L_x_5303:
[C---:B------:R-:W-:Y:S01]  /*27f0*/  ISETP.GE.AND P1, PT, R13.reuse, 0x1, PT ;  /* 0x000000010d00780c */ /* 0x040fe20003f26270 */
[----:B------:R-:W-:Y:S01]  /*2800*/  VIADD R18, R18, 0x8 ;  /* 0x0000000812127836 */ /* 0x000fe20000000000 */
[----:B------:R-:W-:Y:S02]  /*2810*/  ISETP.GE.AND P2, PT, R13, 0x2, PT ;  /* 0x000000020d00780c */ /* 0x000fe40003f46270 */
[----:B------:R-:W-:Y:S01]  /*2820*/  ISETP.GT.AND P5, PT, R15, RZ, !P1 ;  /* 0x000000ff0f00720c */ /* 0x000fe20004fa4270 */
[----:B------:R-:W-:Y:S01]  /*2830*/  IMAD.IADD R17, R17, 0x1, R18 ;  /* 0x0000000111117824 */ /* 0x000fe200078e0212 */
[----:B------:R-:W-:Y:S02]  /*2840*/  ISETP.GT.AND P6, PT, R15, 0x1, !P2 ;  /* 0x000000010f00780c */ /* 0x000fe400057c4270 */
[----:B------:R-:W-:Y:S02]  /*2850*/  ISETP.LT.OR P5, PT, R16, 0x1, P5 ;  /* 0x000000011000780c */ /* 0x000fe40002fa1670 */
[----:B------:R-:W-:-:S02]  /*2860*/  ISETP.GE.AND P3, PT, R13, 0x9, PT ;  /* 0x000000090d00780c */ /* 0x000fc40003f66270 */
[----:B------:R-:W-:Y:S02]  /*2870*/  ISETP.LT.OR P6, PT, R16, 0x2, P6 ;  /* 0x000000021000780c */ /* 0x000fe400037c1670 */
[----:B------:R-:W-:Y:S02]  /*2880*/  FSEL R136, R136, -INF , !P5 ;  /* 0xff80000088887808 */ /* 0x000fe40006800000 */
[----:B------:R-:W-:Y:S02]  /*2890*/  ISETP.GE.AND P4, PT, R13, 0xa, PT ;  /* 0x0000000a0d00780c */ /* 0x000fe40003f86270 */
[----:B------:R-:W-:Y:S02]  /*28a0*/  ISETP.GT.AND P5, PT, R15, 0x8, !P3 ;  /* 0x000000080f00780c */ /* 0x000fe40005fa4270 */
        /* <DEDUP_REMOVED lines=8> */
[----:B------:R-:W-:Y:S02]  /*2930*/  VIADDMNMX R19, R18, R19, R12, PT ;  /* 0x0000001312137246 */ /* 0x000fe4000380010c */
[----:B------:R-:W-:-:S04]  /*2940*/  ISETP.LT.OR P6, PT, R16, 0x11, P6 ;  /* 0x000000111000780c */ /* 0x000fc800037c1670 */
[----:B------:R-:W-:Y:S02]  /*2950*/  FSEL R144, R144, -INF , !P6 ;  /* 0xff80000090907808 */ /* 0x000fe40007000000 */
[----:B------:R-:W-:-:S04]  /*2960*/  ISETP.GE.AND P6, PT, R13, 0x12, PT ;  /* 0x000000120d00780c */ /* 0x000fc80003fc6270 */
[----:B------:R-:W-:-:S04]  /*2970*/  ISETP.GT.AND P6, PT, R15, 0x11, !P6 ;  /* 0x000000110f00780c */ /* 0x000fc800077c4270 */
        /* <DEDUP_REMOVED lines=10> */
[----:B------:R-:W-:-:S13]  /*2a20*/  PLOP3.LUT P6, PT, PT, PT, UP1, 0x40, 0x0 ;  /* 0x000000000000781c */ /* 0x000fda0003fce818 */
        /* <DEDUP_REMOVED lines=16> */
.L_x_5309:
[----:B------:R-:W-:-:S06]  /*2b30*/  UISETP.NE.AND UP0, UPT, UR44, 0x1, UPT ;  /* 0x000000012c00788c */ /* 0x000fcc000bf05270 */
[----:B------:R-:W-:-:S05]  /*2b40*/  PLOP3.LUT P6, PT, PT, PT, UP0, 0x80, 0x0 ;  /* 0x000000000000781c */ /* 0x000fca0003fcf008 */
[----:B------:R-:W-:-:S08]  /*2b50*/  @UP0 ULDC UR4, c[0x0][0x754] ;  /* 0x0001d50000040ab9 */ /* 0x000fd00000000800 */
[----:B------:R-:W-:Y:S01]  /*2b60*/  @P6 IMAD.HI.U32 R15, R18, UR4, RZ ;  /* 0x00000004120f6c27 */ /* 0x000fe2000f8e00ff */
[----:B------:R-:W-:Y:S01]  /*2b70*/  PLOP3.LUT P6, PT, PT, PT, UP0, 0x80, 0x0 ;  /* 0x000000000000781c */ /* 0x000fe20003fcf008 */
[----:B------:R-:W-:-:S12]  /*2b80*/  @UP0 ULDC UR4, c[0x0][0x758] ;  /* 0x0001d60000040ab9 */ /* 0x000fd80000000800 */
[----:B------:R-:W-:-:S07]  /*2b90*/  @P6 SHF.R.U32.HI R18, RZ, UR4, R15 ;  /* 0x00000004ff126c19 */ /* 0x000fce000801160f */
.L_x_5310:
[----:B------:R-:W-:Y:S05]  /*2ba0*/  BSYNC B0 ;  /* 0x0000000000007941 */ /* 0x000fea0003800000 */
.L_x_5308:
[----:B------:R-:W-:-:S05]  /*2bb0*/  IMAD R18, R18, UR44, R11 ;  /* 0x0000002c12127c24 */ /* 0x000fca000f8e020b */
[----:B------:R-:W-:Y:S02]  /*2bc0*/  VIMNMX R17, R17, R18, !PT ;  /* 0x0000001211117248 */ /* 0x000fe40007fe0100 */
[----:B------:R-:W-:-:S07]  /*2bd0*/  VIADDMNMX R19, R18, UR44, R19, PT ;  /* 0x0000002c12137c46 */ /* 0x000fce000b800113 */
.L_x_5307:
[----:B------:R-:W-:Y:S01]  /*2be0*/  ISETP.GT.AND P3, PT, R17, 0x8, !P3 ;  /* 0x000000081100780c */ /* 0x000fe20005f64270 */
[--C-:B----4-:R-:W-:Y:S01]  /*2bf0*/  FFMA.FTZ R18, R136, UR45, -R21.reuse ;  /* 0x0000002d88127c23 */ /* 0x110fe20008010815 */
[--C-:B------:R-:W-:Y:S01]  /*2c00*/  FFMA.FTZ R136, R144, UR45, -R21.reuse ;  /* 0x0000002d90887c23 */ /* 0x100fe20008010815 */
[----:B------:R-:W-:Y:S01]  /*2c10*/  LEA R144, R6, UR37, 0x2 ;  /* 0x0000002506907c11 */ /* 0x000fe2000f8e10ff */
[--C-:B------:R-:W-:Y:S01]  /*2c20*/  FFMA.FTZ R23, R22, UR45, -R21.reuse ;  /* 0x0000002d16177c23 */ /* 0x100fe20008010815 */
[----:B------:R-:W-:Y:S01]  /*2c30*/  ISETP.LT.OR P3, PT, R19, 0x9, P3 ;  /* 0x000000091300780c */ /* 0x000fe20001f61670 */
[--C-:B------:R-:W-:Y:S01]  /*2c40*/  FFMA.FTZ R22, R140, UR45, -R21.reuse ;  /* 0x0000002d8c167c23 */ /* 0x100fe20008010815 */
[----:B------:R-:W-:Y:S01]  /*2c50*/  ISETP.GT.AND P2, PT, R17, 0x1, !P2 ;  /* 0x000000011100780c */ /* 0x000fe20005744270 */
[--C-:B------:R-:W-:Y:S01]  /*2c60*/  FFMA.FTZ R137, R154, UR45, -R21.reuse ;  /* 0x0000002d9a897c23 */ /* 0x100fe20008010815 */
[----:B------:R-:W-:Y:S01]  /*2c70*/  FSEL R15, R142, -INF , !P3 ;  /* 0xff8000008e0f7808 */ /* 0x000fe20005800000 */
[--C-:B------:R-:W-:Y:S01]  /*2c80*/  FFMA.FTZ R141, R156, UR45, -R21.reuse ;  /* 0x0000002d9c8d7c23 */ /* 0x100fe20008010815 */
[----:B------:R-:W1:Y:S01]  /*2c90*/  LDS R142, [R144+0x30200] ;  /* 0x03020000908e7984 */ /* 0x000e620000000800 */
[--C-:B------:R-:W-:Y:S01]  /*2ca0*/  FFMA.FTZ R140, R148, UR45, -R21.reuse ;  /* 0x0000002d948c7c23 */ /* 0x100fe20008010815 */
[----:B------:R-:W-:Y:S01]  /*2cb0*/  ISETP.LT.OR P2, PT, R19, 0x2, P2 ;  /* 0x000000021300780c */ /* 0x000fe20001741670 */
[----:B------:R-:W-:Y:S01]  /*2cc0*/  FFMA.FTZ R21, R16, UR45, -R21 ;  /* 0x0000002d10157c23 */ /* 0x000fe20008010815 */
[----:B------:R-:W-:Y:S01]  /*2cd0*/  ISETP.GE.AND P6, PT, R13, 0x12, PT ;  /* 0x000000120d00780c */ /* 0x000fe20003fc6270 */
[----:B------:R2:W3:Y:S01]  /*2ce0*/  LDS R16, [R144+0x30220] ;  /* 0x0302200090107984 */ /* 0x0004e20000000800 */
[----:B------:R-:W-:Y:S01]  /*2cf0*/  FSEL R139, R139, -INF , !P2 ;  /* 0xff8000008b8b7808 */ /* 0x000fe20005000000 */
[--C-:B-----5:R-:W-:Y:S01]  /*2d00*/  FFMA.FTZ R15, R15, UR45, -R20.reuse ;  /* 0x0000002d0f0f7c23 */ /* 0x120fe20008010814 */
[C---:B------:R-:W-:Y:S01]  /*2d10*/  ISETP.GT.AND P2, PT, R17.reuse, 0x11, !P6 ;  /* 0x000000111100780c */ /* 0x040fe20007744270 */
[----:B------:R-:W4:Y:S01]  /*2d20*/  MUFU.EX2 R18, R18 ;  /* 0x0000001200127308 */ /* 0x000f220000000800 */
[----:B------:R-:W-:Y:S01]  /*2d30*/  ISETP.GT.AND P4, PT, R17, 0x9, !P4 ;  /* 0x000000091100780c */ /* 0x000fe20006784270 */
[--C-:B------:R-:W-:Y:S01]  /*2d40*/  FFMA.FTZ R139, R139, UR45, -R20.reuse ;  /* 0x0000002d8b8b7c23 */ /* 0x100fe20008010814 */
[C---:B------:R-:W-:Y:S01]  /*2d50*/  ISETP.GE.AND P3, PT, R13.reuse, 0x19, PT ;  /* 0x000000190d00780c */ /* 0x040fe20003f66270 */
[----:B------:R-:W-:Y:S01]  /*2d60*/  USHF.R.U32.HI UR6, URZ, 0x4, UR42 ;  /* 0x000000043f067899 */ /* 0x000fe2000801162a */
[----:B------:R-:W-:Y:S01]  /*2d70*/  ISETP.GE.AND P6, PT, R13, 0x1a, PT ;  /* 0x0000001a0d00780c */ /* 0x000fe20003fc6270 */
[----:B------:R-:W-:Y:S01]  /*2d80*/  UMOV UR11, 0x80000020 ;  /* 0x80000020000b7882 */ /* 0x000fe20000000000 */
[C---:B------:R-:W-:Y:S01]  /*2d90*/  ISETP.GT.AND P5, PT, R17.reuse, 0x10, !P5 ;  /* 0x000000101100780c */ /* 0x040fe20006fa4270 */
[----:B------:R-:W5:Y:S01]  /*2da0*/  MUFU.EX2 R23, R23 ;  /* 0x0000001700177308 */ /* 0x000f620000000800 */
[C---:B------:R-:W-:Y:S01]  /*2db0*/  ISETP.GT.AND P3, PT, R17.reuse, 0x18, !P3 ;  /* 0x000000181100780c */ /* 0x040fe20005f64270 */
[----:B------:R-:W-:Y:S01]  /*2dc0*/  ULOP3.LUT UR6, UR6, 0x3fff, URZ, 0xc0, !UPT ;  /* 0x00003fff06067892 */ /* 0x000fe2000f8ec03f */
[C---:B------:R-:W-:Y:S01]  /*2dd0*/  ISETP.GT.AND P1, PT, R17.reuse, RZ, !P1 ;  /* 0x000000ff1100720c */ /* 0x040fe20004f24270 */
[----:B------:R-:W-:Y:S01]  /*2de0*/  UMOV UR9, 0x40000040 ;  /* 0x4000004000097882 */ /* 0x000fe20000000000 */
[----:B------:R-:W-:Y:S01]  /*2df0*/  ISETP.GT.AND P6, PT, R17, 0x19, !P6 ;  /* 0x000000191100780c */ /* 0x000fe200077c4270 */
[----:B------:R-:W-:Y:S01]  /*2e00*/  ULOP3.LUT UR12, UR6, 0x1000000, URZ, 0xfc, !UPT ;  /* 0x01000000060c7892 */ /* 0x000fe2000f8efc3f */
[C---:B------:R-:W-:Y:S01]  /*2e10*/  ISETP.LT.OR P4, PT, R19.reuse, 0xa, P4 ;  /* 0x0000000a1300780c */ /* 0x040fe20002781670 */
[----:B------:R2:W-:Y:S01]  /*2e20*/  MUFU.EX2 R17, R139 ;  /* 0x0000008b00117308 */ /* 0x0005e20000000800 */
[C---:B------:R-:W-:Y:S01]  /*2e30*/  ISETP.LT.OR P5, PT, R19.reuse, 0x11, P5 ;  /* 0x000000111300780c */ /* 0x040fe20002fa1670 */
[----:B------:R-:W-:Y:S01]  /*2e40*/  UMOV UR13, 0x80000020 ;  /* 0x80000020000d7882 */ /* 0x000fe20000000000 */
[----:B------:R-:W-:Y:S01]  /*2e50*/  ISETP.LT.OR P2, PT, R19, 0x12, P2 ;  /* 0x000000121300780c */ /* 0x000fe20001741670 */
[----:B------:R-:W-:Y:S01]  /*2e60*/  UMOV UR15, 0x40000040 ;  /* 0x40000040000f7882 */ /* 0x000fe20000000000 */
[----:B------:R-:W-:Y:S01]  /*2e70*/  FSEL R143, R143, -INF , !P4 ;  /* 0xff8000008f8f7808 */ /* 0x000fe20006000000 */
[----:B------:R-:W-:Y:S01]  /*2e80*/  UMOV UR10, UR12 ;  /* 0x0000000c000a7c82 */ /* 0x000fe20008000000 */
[C---:B------:R-:W-:Y:S01]  /*2e90*/  ISETP.LT.OR P3, PT, R19.reuse, 0x19, P3 ;  /* 0x000000191300780c */ /* 0x040fe20001f61670 */
[----:B------:R-:W5:Y:S01]  /*2ea0*/  MUFU.EX2 R15, R15 ;  /* 0x0000000f000f7308 */ /* 0x000f620000000800 */
[----:B------:R-:W-:Y:S01]  /*2eb0*/  ISETP.LT.OR P1, PT, R19, 0x1, P1 ;  /* 0x000000011300780c */ /* 0x000fe20000f21670 */
[----:B------:R-:W-:Y:S01]  /*2ec0*/  FFMA.FTZ R143, R143, UR45, -R20 ;  /* 0x0000002d8f8f7c23 */ /* 0x000fe20008010814 */
[----:B------:R-:W-:-:S02]  /*2ed0*/  ISETP.LT.OR P6, PT, R19, 0x1a, P6 ;  /* 0x0000001a1300780c */ /* 0x000fc400037c1670 */
[----:B------:R-:W-:Y:S02]  /*2ee0*/  FSEL R19, R146, -INF , !P5 ;  /* 0xff80000092137808 */ /* 0x000fe40006800000 */
[----:B--2---:R-:W-:Y:S01]  /*2ef0*/  FSEL R139, R150, -INF , !P3 ;  /* 0xff800000968b7808 */ /* 0x004fe20005800000 */
[----:B------:R2:W-:Y:S01]  /*2f00*/  MUFU.EX2 R144, R143 ;  /* 0x0000008f00907308 */ /* 0x0005e20000000800 */
[----:B------:R-:W-:Y:S01]  /*2f10*/  FSEL R151, R151, -INF , !P6 ;  /* 0xff80000097977808 */ /* 0x000fe20007000000 */
[--C-:B------:R-:W-:Y:S01]  /*2f20*/  FFMA.FTZ R148, R19, UR45, -R20.reuse ;  /* 0x0000002d13947c23 */ /* 0x100fe20008010814 */
[----:B------:R-:W-:Y:S01]  /*2f30*/  FSEL R19, R138, -INF , !P1 ;  /* 0xff8000008a137808 */ /* 0x000fe20004800000 */
[--C-:B------:R-:W-:Y:S01]  /*2f40*/  FFMA.FTZ R146, R139, UR45, -R20.reuse ;  /* 0x0000002d8b927c23 */ /* 0x100fe20008010814 */
[----:B------:R-:W-:Y:S01]  /*2f50*/  FSEL R147, R147, -INF , !P2 ;  /* 0xff80000093937808 */ /* 0x000fe20005000000 */
[----:B------:R-:W-:Y:S01]  /*2f60*/  FFMA.FTZ R139, R151, UR45, -R20 ;  /* 0x0000002d978b7c23 */ /* 0x000fe20008010814 */
[----:B-1----:R-:W-:Y:S01]  /*2f70*/  FADD.FTZ R145, R124, -R142 ;  /* 0x8000008e7c917221 */ /* 0x002fe20000010000 */
[----:B------:R-:W-:Y:S01]  /*2f80*/  FFMA.FTZ R19, R19, UR45, -R20 ;  /* 0x0000002d13137c23 */ /* 0x000fe20008010814 */
[--C-:B--2---:R-:W-:Y:S01]  /*2f90*/  FADD.FTZ R143, R120, -R142.reuse ;  /* 0x8000008e788f7221 */ /* 0x104fe20000010000 */
[--C-:B------:R-:W-:Y:S01]  /*2fa0*/  FADD.FTZ R120, R125, -R142.reuse ;  /* 0x8000008e7d787221 */ /* 0x100fe20000010000 */
[----:B------:R-:W-:Y:S01]  /*2fb0*/  FADD.FTZ R125, R128, -R142 ;  /* 0x8000008e807d7221 */ /* 0x000fe20000010000 */
[----:B------:R-:W-:Y:S01]  /*2fc0*/  FFMA.FTZ R147, R147, UR45, -R20 ;  /* 0x0000002d93937c23 */ /* 0x000fe20008010814 */
[--C-:B------:R-:W-:Y:S01]  /*2fd0*/  FADD.FTZ R128, R129, -R142.reuse ;  /* 0x8000008e81807221 */ /* 0x100fe20000010000 */
[--C-:B------:R-:W-:Y:S01]  /*2fe0*/  FADD.FTZ R20, R121, -R142.reuse ;  /* 0x8000008e79147221 */ /* 0x100fe20000010000 */
[--C-:B------:R-:W-:Y:S01]  /*2ff0*/  FADD.FTZ R129, R132, -R142.reuse ;  /* 0x8000008e84817221 */ /* 0x100fe20000010000 */
[----:B------:R-:W1:Y:S01]  /*3000*/  MUFU.EX2 R22, R22 ;  /* 0x0000001600167308 */ /* 0x000e620000000800 */
[----:B------:R-:W-:Y:S01]  /*3010*/  FADD.FTZ R142, R133, -R142 ;  /* 0x8000008e858e7221 */ /* 0x000fe20000010000 */
[--C-:B---3--:R-:W-:Y:S01]  /*3020*/  FADD.FTZ R132, R123, -R16.reuse ;  /* 0x800000107b847221 */ /* 0x108fe20000010000 */
[--C-:B------:R-:W-:Y:S01]  /*3030*/  FADD.FTZ R126, R126, -R16.reuse ;  /* 0x800000107e7e7221 */ /* 0x100fe20000010000 */
[--C-:B------:R-:W-:Y:S01]  /*3040*/  FADD.FTZ R123, R130, -R16.reuse ;  /* 0x80000010827b7221 */ /* 0x100fe20000010000 */
[--C-:B------:R-:W-:Y:S01]  /*3050*/  FADD.FTZ R130, R131, -R16.reuse ;  /* 0x8000001083827221 */ /* 0x100fe20000010000 */
[--C-:B------:R-:W-:Y:S01]  /*3060*/  FADD.FTZ R122, R122, -R16.reuse ;  /* 0x800000107a7a7221 */ /* 0x100fe20000010000 */
[--C-:B------:R-:W-:Y:S01]  /*3070*/  FADD.FTZ R127, R127, -R16.reuse ;  /* 0x800000107f7f7221 */ /* 0x100fe20000010000 */
[----:B------:R-:W2:Y:S01]  /*3080*/  MUFU.EX2 R137, R137 ;  /* 0x0000008900897308 */ /* 0x000ea20000000800 */
[--C-:B------:R-:W-:Y:S01]  /*3090*/  FADD.FTZ R131, R134, -R16.reuse ;  /* 0x8000001086837221 */ /* 0x100fe20000010000 */
[----:B------:R-:W-:Y:S01]  /*30a0*/  FADD.FTZ R135, R135, -R16 ;  /* 0x8000001087877221 */ /* 0x000fe20000010000 */
[----:B----4-:R-:W-:Y:S01]  /*30b0*/  FMUL.FTZ R143, R18, R143 ;  /* 0x0000008f128f7220 */ /* 0x010fe20000410000 */
[----:B-----5:R-:W-:Y:S01]  /*30c0*/  F2FP.F16.F32.PACK_AB R16, R23, R18 ;  /* 0x000000121710723e */ /* 0x020fe200000000ff */
[----:B------:R-:W-:Y:S01]  /*30d0*/  FMUL.FTZ R126, R15, R126 ;  /* 0x0000007e0f7e7220 */ /* 0x000fe20000410000 */
[----:B------:R-:W-:Y:S01]  /*30e0*/  FMUL.FTZ R134, R23, R20 ;  /* 0x0000001417867220 */ /* 0x000fe20000410000 */
[----:B------:R-:W-:Y:S01]  /*30f0*/  R2UR UR7, R8 ;  /* 0x00000000080772ca */ /* 0x000fe200000e0000 */
[----:B------:R-:W3:Y:S01]  /*3100*/  MUFU.EX2 R140, R140 ;  /* 0x0000008c008c7308 */ /* 0x000ee20000000800 */
[----:B-1----:R-:W-:Y:S01]  /*3110*/  FMUL.FTZ R145, R22, R145 ;  /* 0x0000009116917220 */ /* 0x002fe20000410000 */
[----:B------:R-:W-:-:S06]  /*3120*/  FMUL.FTZ R127, R144, R127 ;  /* 0x0000007f907f7220 */ /* 0x000fcc0000410000 */
[----:B------:R-:W1:Y:S01]  /*3130*/  MUFU.EX2 R21, R21 ;  /* 0x0000001500157308 */ /* 0x000e620000000800 */
[C---:B--2---:R-:W-:Y:S01]  /*3140*/  F2FP.F16.F32.PACK_AB R18, R137.reuse, R22 ;  /* 0x000000168912723e */ /* 0x044fe200000000ff */
[----:B------:R-:W-:Y:S02]  /*3150*/  FMUL.FTZ R120, R137, R120 ;  /* 0x0000007889787220 */ /* 0x000fe40000410000 */
[----:B------:R-:W-:Y:S02]  /*3160*/  ULEA UR4, UR7, UR37, 0xd ;  /* 0x0000002507047291 */ /* 0x000fe4000f8e683f */
[----:B------:R-:W-:Y:S02]  /*3170*/  UIMAD UR7, UR7, 0x3000, UR37 ;  /* 0x00003000070778a4 */ /* 0x000fe4000f8e0225 */
[----:B------:R2:W4:Y:S01]  /*3180*/  MUFU.EX2 R133, R19 ;  /* 0x0000001300857308 */ /* 0x0005220000000800 */
[----:B---3--:R-:W-:Y:S01]  /*3190*/  FMUL.FTZ R129, R140, R129 ;  /* 0x000000818c817220 */ /* 0x008fe20000410000 */
[----:B------:R-:W-:-:S02]  /*31a0*/  UIADD3 UR5, UR4, 0x2a000, URZ ;  /* 0x0002a00004057890 */ /* 0x000fc4000fffe03f */
[----:B------:R-:W-:Y:S02]  /*31b0*/  USHF.R.U32.HI UR7, URZ, 0x4, UR7 ;  /* 0x000000043f077899 */ /* 0x000fe40008011607 */
[----:B------:R-:W-:Y:S02]  /*31c0*/  USHF.R.U32.HI UR5, URZ, 0x4, UR5 ;  /* 0x000000043f057899 */ /* 0x000fe40008011605 */
[----:B------:R-:W3:Y:S01]  /*31d0*/  MUFU.EX2 R136, R136 ;  /* 0x0000008800887308 */ /* 0x000ee20000000800 */
[----:B--2---:R-:W-:Y:S01]  /*31e0*/  F2FP.F16.F32.PACK_AB R19, R144, R15 ;  /* 0x0000000f9013723e */ /* 0x004fe200000000ff */
[----:B------:R-:W-:Y:S01]  /*31f0*/  FMUL.FTZ R15, R17, R132 ;  /* 0x00000084110f7220 */ /* 0x000fe20000410000 */
[C---:B-1----:R-:W-:Y:S01]  /*3200*/  FMUL.FTZ R142, R21.reuse, R142 ;  /* 0x0000008e158e7220 */ /* 0x042fe20000410000 */
[----:B------:R-:W-:Y:S01]  /*3210*/  F2FP.F16.F32.PACK_AB R22, R21, R140 ;  /* 0x0000008c1516723e */ /* 0x000fe200000000ff */
[----:B------:R-:W-:Y:S01]  /*3220*/  ULOP3.LUT UR6, UR5, 0x3fff, URZ, 0xc0, !UPT ;  /* 0x00003fff05067892 */ /* 0x000fe2000f8ec03f */
[----:B------:R-:W-:Y:S01]  /*3230*/  R2UR UR5, R152 ;  /* 0x00000000980572ca */ /* 0x000fe200000e0000 */
[----:B------:R-:W-:Y:S01]  /*3240*/  ULOP3.LUT UR14, UR7, 0x3fff, URZ, 0xc0, !UPT ;  /* 0x00003fff070e7892 */ /* 0x000fe2000f8ec03f */
[----:B------:R-:W1:Y:S01]  /*3250*/  MUFU.EX2 R141, R141 ;  /* 0x0000008d008d7308 */ /* 0x000e620000000800 */
[----:B----4-:R-:W-:Y:S01]  /*3260*/  F2FP.F16.F32.PACK_AB R17, R17, R133 ;  /* 0x000000851111723e */ /* 0x010fe200000000ff */
[----:B------:R-:W-:Y:S01]  /*3270*/  BAR.SYNC.DEFER_BLOCKING 0x9, 0x180 ;  /* 0x0246000000007b1d */ /* 0x000fe20000010000 */
[----:B------:R-:W-:-:S05]  /*3280*/  FMUL.FTZ R122, R133, R122 ;  /* 0x0000007a857a7220 */ /* 0x000fca0000410000 */
[----:B------:R-:W2:Y:S01]  /*3290*/  MUFU.EX2 R138, R148 ;  /* 0x00000094008a7308 */ /* 0x000ea20000000800 */
[----:B---3--:R-:W-:Y:S01]  /*32a0*/  FMUL.FTZ R125, R136, R125 ;  /* 0x0000007d887d7220 */ /* 0x008fe20000410000 */
[----:B------:R-:W-:Y:S01]  /*32b0*/  UMOV UR8, UR6 ;  /* 0x0000000600087c82 */ /* 0x000fe20008000000 */
[----:B------:R-:W-:-:S04]  /*32c0*/  USHF.R.U32.HI UR5, URZ, 0x4, UR5 ;  /* 0x000000043f057899 */ /* 0x000fc80008011605 */
[----:B------:R-:W-:Y:S01]  /*32d0*/  ULOP3.LUT UR5, UR5, 0x3fff, URZ, 0xc0, !UPT ;  /* 0x00003fff05057892 */ /* 0x000fe2000f8ec03f */
[----:B------:R-:W3:Y:S01]  /*32e0*/  MUFU.EX2 R121, R147 ;  /* 0x0000009300797308 */ /* 0x000ee20000000800 */
[C---:B-1----:R-:W-:Y:S01]  /*32f0*/  F2FP.F16.F32.PACK_AB R20, R141.reuse, R136 ;  /* 0x000000888d14723e */ /* 0x042fe200000000ff */
[----:B------:R-:W-:-:S06]  /*3300*/  FMUL.FTZ R128, R141, R128 ;  /* 0x000000808d807220 */ /* 0x000fcc0000410000 */
[----:B------:R-:W1:Y:S01]  /*3310*/  MUFU.EX2 R124, R146 ;  /* 0x00000092007c7308 */ /* 0x000e620000000800 */
[----:B--2---:R-:W-:Y:S01]  /*3320*/  FMUL.FTZ R123, R138, R123 ;  /* 0x0000007b8a7b7220 */ /* 0x004fe20000410000 */
[----:B------:R2:W-:Y:S06]  /*3330*/  STSM.16.M88.4 [R9+0x30400], R16 ;  /* 0x0304001009007844 */ /* 0x0005ec0000000200 */
[----:B------:R-:W4:Y:S01]  /*3340*/  MUFU.EX2 R139, R139 ;  /* 0x0000008b008b7308 */ /* 0x000f220000000800 */
[C---:B---3--:R-:W-:Y:S01]  /*3350*/  F2FP.F16.F32.PACK_AB R21, R121.reuse, R138 ;  /* 0x0000008a7915723e */ /* 0x048fe200000000ff */
[----:B------:R-:W-:Y:S01]  /*3360*/  FMUL.FTZ R130, R121, R130 ;  /* 0x0000008279827220 */ /* 0x000fe20000410000 */
[----:B-1----:R-:W-:Y:S01]  /*3370*/  FMUL.FTZ R131, R124, R131 ;  /* 0x000000837c837220 */ /* 0x002fe20000410000 */
[----:B--2---:R-:W-:-:S02]  /*3380*/  F2FP.F16.F32.PACK_AB R16, R134, R143 ;  /* 0x0000008f8610723e */ /* 0x004fc400000000ff */
[----:B------:R-:W-:Y:S02]  /*3390*/  F2FP.F16.F32.PACK_AB R18, R120, R145 ;  /* 0x000000917812723e */ /* 0x000fe400000000ff */
[----:B------:R-:W-:Y:S02]  /*33a0*/  F2FP.F16.F32.PACK_AB R17, R15, R122 ;  /* 0x0000007a0f11723e */ /* 0x000fe400000000ff */
[----:B------:R-:W-:Y:S02]  /*33b0*/  F2FP.F16.F32.PACK_AB R19, R127, R126 ;  /* 0x0000007e7f13723e */ /* 0x000fe400000000ff */
[C---:B----4-:R-:W-:Y:S01]  /*33c0*/  F2FP.F16.F32.PACK_AB R23, R139.reuse, R124 ;  /* 0x0000007c8b17723e */ /* 0x050fe200000000ff */
[----:B------:R-:W-:-:S04]  /*33d0*/  FMUL.FTZ R124, R139, R135 ;  /* 0x000000878b7c7220 */ /* 0x000fc80000410000 */
[----:B------:R1:W-:Y:S01]  /*33e0*/  STSM.16.M88.4 [R10], R20 ;  /* 0x000000140a007844 */ /* 0x0003e20000000200 */
[----:B------:R-:W-:Y:S01]  /*33f0*/  @!PT LDS RZ, [RZ] ;  /* 0x00000000fffff984 */ /* 0x000fe20000000800 */
[----:B------:R-:W-:Y:S01]  /*3400*/  @!PT LDS RZ, [RZ] ;  /* 0x00000000fffff984 */ /* 0x000fe20000000800 */
[----:B------:R-:W-:Y:S01]  /*3410*/  @!PT LDS RZ, [RZ] ;  /* 0x00000000fffff984 */ /* 0x000fe20000000800 */
[----:B------:R-:W-:Y:S01]  /*3420*/  @!PT LDS RZ, [RZ] ;  /* 0x00000000fffff984 */ /* 0x000fe20000000800 */
[----:B------:R2:W-:Y:S06]  /*3430*/  MEMBAR.ALL.CTA ;  /* 0x0000000000007992 */ /* 0x0005ec0000008000 */
[----:B--2---:R-:W2:Y:S01]  /*3440*/  FENCE.VIEW.ASYNC.S ;  /* 0x00000000000073c6 */ /* 0x004ea20000000000 */
[----:B-1----:R-:W-:Y:S02]  /*3450*/  F2FP.F16.F32.PACK_AB R20, R128, R125 ;  /* 0x0000007d8014723e */ /* 0x002fe400000000ff */
[----:B------:R-:W-:-:S02]  /*3460*/  F2FP.F16.F32.PACK_AB R22, R142, R129 ;  /* 0x000000818e16723e */ /* 0x000fc400000000ff */
        /* <DEDUP_REMOVED lines=77> */
.L_x_5311:
        /* <DEDUP_REMOVED lines=59> */
.L_x_5312:
        /* <DEDUP_REMOVED lines=63> */
.L_x_5287:
        /* <DEDUP_REMOVED lines=81> */
.L_x_5316:
[----:B------:R-:W-:Y:S01]  /*45f0*/  @P0 ELECT P1, URZ, PT ;  /* 0x00000000003f082f */ /* 0x000fe20003820000 */
[----:B------:R2:W-:-:S12]  /*4600*/  UBLKRED.G.S.ADD.F32.RN [UR6], [UR4], UR5, desc[UR8] ;  /* 0x00000806040073bb */ /* 0x0005d800080a1405 */
[----:B------:R-:W-:Y:S02]  /*4610*/  @P1 PLOP3.LUT P0, PT, P1, PT, PT, 0x8, 0x0 ;  /* 0x000000000000181c */ /* 0x000fe40000f0e170 */
[----:B------:R-:W-:-:S11]  /*4620*/  PLOP3.LUT P1, PT, PT, PT, PT, 0x8, 0x0 ;  /* 0x000000000000781c */ /* 0x000fd60003f2e170 */
[----:B--2---:R-:W-:Y:S05]  /*4630*/  @P0 BRA.U.ANY `(.L_x_5316) ;  /* 0xfffffffd00ec0947 */ /* 0x004fea000393ffff */
[----:B------:R0:W-:Y:S01]  /*4640*/  UTMACMDFLUSH ;  /* 0x00000000000079b7 */ /* 0x0001e20000000000 */
[----:B------:R-:W-:-:S04]  /*4650*/  DEPBAR.LE SB0, 0x0 ;  /* 0x000080000000791a */ /* 0x000fc80000000000 */
.L_x_5315:
[----:B------:R-:W-:Y:S05]  /*4660*/  BSYNC B0 ;  /* 0x0000000000007941 */ /* 0x000fea0003800000 */
.L_x_5314:
        /* <DEDUP_REMOVED lines=28> */
.L_x_5317:
        /* <DEDUP_REMOVED lines=8> */
.L_x_5283:
        /* <DEDUP_REMOVED lines=40> */
.L_x_5319:
        /* <DEDUP_REMOVED lines=39> */
.L_x_5322:
[----:B------:R-:W-:Y:S05]  /*4da0*/  BSYNC B0 ;  /* 0x0000000000007941 */ /* 0x000fea0003800000 */
.L_x_5321:
        /* <DEDUP_REMOVED lines=18> */
.L_x_5324:
[----:B------:R-:W-:Y:S05]  /*4ed0*/  BSYNC B0 ;  /* 0x0000000000007941 */ /* 0x000fea0003800000 */
.L_x_5323:
        /* <DEDUP_REMOVED lines=19> */
.L_x_5326:
[----:B------:R-:W-:Y:S05]  /*5010*/  BSYNC B0 ;  /* 0x0000000000007941 */ /* 0x000fea0003800000 */
.L_x_5325:
[----:B------:R-:W-:Y:S06]  /*5020*/  BAR.ARV 0xa, 0xa0 ;  /* 0x0282800000007b1d */ /* 0x000fec0000002000 */
[----:B------:R-:W-:Y:S04]  /*5030*/  BSSY B0, `(.L_x_5327) ;  /* 0x0000003000007945 */ /* 0x000fe80003800000 */
[----:B------:R-:W-:Y:S05]  /*5040*/  @!P0 BRA `(.L_x_5328) ;  /* 0x0000000000048947 */ /* 0x000fea0003800000 */
[----:B------:R-:W-:-:S04]  /*5050*/  DEPBAR.LE SB0, 0x1 ;  /* 0x000080400000791a */ /* 0x000fc80000000000 */
.L_x_5328:
[----:B------:R-:W-:Y:S05]  /*5060*/  BSYNC B0 ;  /* 0x0000000000007941 */ /* 0x000fea0003800000 */
.L_x_5327:
[----:B------:R-:W-:Y:S06]  /*5070*/  BAR.ARV 0xb, 0xa0 ;  /* 0x02c2800000007b1d */ /* 0x000fec0000002000 */
[----:B------:R-:W-:Y:S04]  /*5080*/  BSSY B0, `(.L_x_5329) ;  /* 0x0000003000007945 */ /* 0x000fe80003800000 */
[----:B------:R-:W-:Y:S05]  /*5090*/  @!P0 BRA `(.L_x_5330) ;  /* 0x0000000000048947 */ /* 0x000fea0003800000 */
[----:B------:R-:W-:-:S04]  /*50a0*/  DEPBAR.LE SB0, 0x0 ;  /* 0x000080000000791a */ /* 0x000fc80000000000 */
.L_x_5330:
[----:B------:R-:W-:Y:S05]  /*50b0*/  BSYNC B0 ;  /* 0x0000000000007941 */ /* 0x000fea0003800000 */
.L_x_5329:
[----:B------:R-:W-:Y:S06]  /*50c0*/  BAR.ARV 0xc, 0xa0 ;  /* 0x0302800000007b1d */ /* 0x000fec0000002000 */
[----:B------:R-:W-:Y:S01]  /*50d0*/  UIADD3 UR12, UR5, 0x1, URZ ;  /* 0x00000001050c7890 */ /* 0x000fe2000fffe03f */
[----:B------:R-:W-:Y:S11]  /*50e0*/  BRA `(.L_x_5331) ;  /* 0x0000000000047947 */ /* 0x000ff60003800000 */
.L_x_5320:
[----:B------:R-:W-:-:S05]  /*50f0*/  UMOV UR12, UR5 ;  /* 0x00000005000c7c82 */ /* 0x000fca0008000000 */
.L_x_5331:
        /* <DEDUP_REMOVED lines=21> */
.L_x_5352:
        /* <DEDUP_REMOVED lines=22> */
.L_x_5333:
[----:B------:R-:W-:Y:S05]  /*53b0*/  BSYNC B0 ;  /* 0x0000000000007941 */ /* 0x000fea0003800000 */
.L_x_5332:
        /* <DEDUP_REMOVED lines=12> */
.L_x_5335:
[----:B------:R-:W-:Y:S05]  /*5480*/  BSYNC B0 ;  /* 0x0000000000007941 */ /* 0x000fea0003800000 */
.L_x_5334:
        /* <DEDUP_REMOVED lines=13> */
.L_x_5337:
[----:B------:R-:W-:Y:S05]  /*5560*/  BSYNC B0 ;  /* 0x0000000000007941 */ /* 0x000fea0003800000 */
.L_x_5336:
[----:B------:R-:W-:Y:S06]  /*5570*/  BAR.ARV 0xa, 0xa0 ;  /* 0x0282800000007b1d */ /* 0x000fec0000002000 */
[----:B------:R-:W-:Y:S04]  /*5580*/  BSSY B0, `(.L_x_5338) ;  /* 0x0000003000007945 */ /* 0x000fe80003800000 */
[----:B------:R-:W-:Y:S05]  /*5590*/  @!P0 BRA `(.L_x_5339) ;  /* 0x0000000000048947 */ /* 0x000fea0003800000 */
[----:B------:R-:W-:-:S04]  /*55a0*/  DEPBAR.LE SB0, 0x1 ;  /* 0x000080400000791a */ /* 0x000fc80000000000 */
.L_x_5339:
[----:B------:R-:W-:Y:S05]  /*55b0*/  BSYNC B0 ;  /* 0x0000000000007941 */ /* 0x000fea0003800000 */
.L_x_5338:
[----:B------:R-:W-:Y:S06]  /*55c0*/  BAR.ARV 0xb, 0xa0 ;  /* 0x02c2800000007b1d */ /* 0x000fec0000002000 */
[----:B------:R-:W-:Y:S04]  /*55d0*/  BSSY B0, `(.L_x_5340) ;  /* 0x0000003000007945 */ /* 0x000fe80003800000 */
[----:B------:R-:W-:Y:S05]  /*55e0*/  @!P0 BRA `(.L_x_5341) ;  /* 0x0000000000048947 */ /* 0x000fea0003800000 */
[----:B------:R-:W-:-:S04]  /*55f0*/  DEPBAR.LE SB0, 0x0 ;  /* 0x000080000000791a */ /* 0x000fc80000000000 */
.L_x_5341:
[----:B------:R-:W-:Y:S05]  /*5600*/  BSYNC B0 ;  /* 0x0000000000007941 */ /* 0x000fea0003800000 */
.L_x_5340:
        /* <DEDUP_REMOVED lines=13> */
.L_x_5343:
[----:B------:R-:W-:Y:S05]  /*56e0*/  BSYNC B0 ;  /* 0x0000000000007941 */ /* 0x000fea0003800000 */
.L_x_5342:
        /* <DEDUP_REMOVED lines=12> */
.L_x_5345:
[----:B------:R-:W-:Y:S05]  /*57b0*/  BSYNC B0 ;  /* 0x0000000000007941 */ /* 0x000fea0003800000 */
.L_x_5344:
        /* <DEDUP_REMOVED lines=13> */
.L_x_5347:
[----:B------:R-:W-:Y:S05]  /*5890*/  BSYNC B0 ;  /* 0x0000000000007941 */ /* 0x000fea0003800000 */
.L_x_5346:
[----:B------:R-:W-:Y:S06]  /*58a0*/  BAR.ARV 0xa, 0xa0 ;  /* 0x0282800000007b1d */ /* 0x000fec0000002000 */
[----:B------:R-:W-:Y:S04]  /*58b0*/  BSSY B0, `(.L_x_5348) ;  /* 0x0000003000007945 */ /* 0x000fe80003800000 */
[----:B------:R-:W-:Y:S05]  /*58c0*/  @!P0 BRA `(.L_x_5349) ;  /* 0x0000000000048947 */ /* 0x000fea0003800000 */
[----:B------:R-:W-:-:S04]  /*58d0*/  DEPBAR.LE SB0, 0x1 ;  /* 0x000080400000791a */ /* 0x000fc80000000000 */
.L_x_5349:
[----:B------:R-:W-:Y:S05]  /*58e0*/  BSYNC B0 ;  /* 0x0000000000007941 */ /* 0x000fea0003800000 */
.L_x_5348:
[----:B------:R-:W-:Y:S01]  /*58f0*/  UIADD3 UR12, UR12, 0x2, URZ ;  /* 0x000000020c0c7890 */ /* 0x000fe2000fffe03f */
[----:B------:R-:W-:Y:S06]  /*5900*/  BAR.ARV 0xb, 0xa0 ;  /* 0x02c2800000007b1d */ /* 0x000fec0000002000 */
[----:B------:R-:W-:Y:S01]  /*5910*/  UISETP.GE.AND UP0, UPT, UR12, UR8, UPT ;  /* 0x000000080c00728c */ /* 0x000fe2000bf06270 */
[----:B------:R-:W-:Y:S04]  /*5920*/  BSSY B0, `(.L_x_5350) ;  /* 0x0000003000007945 */ /* 0x000fe80003800000 */
[----:B------:R-:W-:Y:S06]  /*5930*/  @!P0 BRA `(.L_x_5351) ;  /* 0x0000000000048947 */ /* 0x000fec0003800000 */
[----:B------:R-:W-:-:S04]  /*5940*/  DEPBAR.LE SB0, 0x0 ;  /* 0x000080000000791a */ /* 0x000fc80000000000 */
.L_x_5351:
[----:B------:R-:W-:Y:S05]  /*5950*/  BSYNC B0 ;  /* 0x0000000000007941 */ /* 0x000fea0003800000 */
.L_x_5350:
[----:B------:R-:W-:Y:S06]  /*5960*/  BAR.ARV 0xc, 0xa0 ;  /* 0x0302800000007b1d */ /* 0x000fec0000002000 */
[----:B------:R-:W-:Y:S01]  /*5970*/  PLOP3.LUT P1, PT, PT, PT, UP0, 0x80, 0x0 ;  /* 0x000000000000781c */ /* 0x000fe20003f2f008 */
[----:B------:R-:W-:Y:S02]  /*5980*/  UIADD3 UR24, UR24, 0x6000, URZ ;  /* 0x0000600018187890 */ /* 0x000fe4000fffe03f */
[----:B------:R-:W-:-:S10]  /*5990*/  UIADD3 UR4, UR4, 0x6000, URZ ;  /* 0x0000600004047890 */ /* 0x000fd4000fffe03f */
[----:B------:R-:W-:Y:S05]  /*59a0*/  @!P1 BRA `(.L_x_5352) ;  /* 0xfffffff800289947 */ /* 0x000fea000383ffff */
[----:B------:R-:W-:Y:S05]  /*59b0*/  BRA `(.L_x_5285) ;  /* 0x0000002400587947 */ /* 0x000fea0003800000 */
.L_x_5318:
        /* <DEDUP_REMOVED lines=34> */
.L_x_5354:
        /* <DEDUP_REMOVED lines=50> */
.L_x_5383:
        /* <DEDUP_REMOVED lines=9> */
.L_x_5357:
        /* <DEDUP_REMOVED lines=115> */
.L_x_5368:
[----:B-1----:R-:W-:-:S05]  /*66c0*/  IMAD.MOV.U32 R6, RZ, RZ, 0x1 ;  /* 0x00000001ff067424 */ /* 0x002fca00078e00ff */
[----:B------:R-:W-:-:S04]  /*66d0*/  SHF.L.U32 R6, R6, 0x1f, RZ ;  /* 0x0000001f06067819 */ /* 0x000fc800000006ff */
[----:B------:R-:W1:Y:S02]  /*66e0*/  SYNCS.PHASECHK.TRANS64.TRYWAIT P1, [R0+URZ+0x36438], R6 ;  /* 0x03643806000075a7 */ /* 0x000e64000802017f */
[----:B-123--:R-:W-:Y:S05]  /*66f0*/  @!P1 BRA `(.L_x_5360) ;  /* 0x00000018007c9947 */ /* 0x00efea0003800000 */
.L_x_5384:
[----:B------:R-:W-:Y:S05]  /*6700*/  @P0 BRA `(.L_x_5361) ;  /* 0x0000000000140947 */ /* 0x000fea0003800000 */
[----:B------:R-:W-:Y:S01]  /*6710*/  ISETP.NE.AND P1, PT, R20, RZ, PT ;  /* 0x000000ff1400720c */ /* 0x000fe20003f25270 */
[----:B------:R-:W-:-:S04]  /*6720*/  IMAD.MOV.U32 R3, RZ, RZ, 0x6100 ;  /* 0x00006100ff037424 */ /* 0x000fc800078e00ff */
[----:B------:R2:W-:Y:S08]  /*6730*/  SYNCS.ARRIVE.TRANS64 RZ, [R0+URZ+0x36430], R3 ;  /* 0x0364300300ff79a7 */ /* 0x0005f0000800003f */
[----:B------:R-:W-:Y:S05]  /*6740*/  @!P1 BRA `(.L_x_5361) ;  /* 0x0000000000049947 */ /* 0x000fea0003800000 */
[----:B------:R-:W-:Y:S01]  /*6750*/  BPT.TRAP 0x1 ;  /* 0x000000040000795c */ /* 0x000fe20000300000 */
.L_x_5361:
        /* <DEDUP_REMOVED lines=48> */
.L_x_5385:
[----:B------:R-:W-:Y:S05]  /*6a60*/  @P0 BRA `(.L_x_5363) ;  /* 0x0000000000140947 */ /* 0x000fea0003800000 */
[----:B------:R-:W-:Y:S01]  /*6a70*/  ISETP.NE.AND P1, PT, R20, RZ, PT ;  /* 0x000000ff1400720c */ /* 0x000fe20003f25270 */
[----:B--2---:R-:W-:-:S04]  /*6a80*/  IMAD.MOV.U32 R3, RZ, RZ, 0x6100 ;  /* 0x00006100ff037424 */ /* 0x004fc800078e00ff */
[----:B------:R3:W-:Y:S08]  /*6a90*/  SYNCS.ARRIVE.TRANS64 RZ, [R0+URZ+0x36418], R3 ;  /* 0x0364180300ff79a7 */ /* 0x0007f0000800003f */
[----:B------:R-:W-:Y:S05]  /*6aa0*/  @!P1 BRA `(.L_x_5363) ;  /* 0x0000000000049947 */ /* 0x000fea0003800000 */
[----:B------:R-:W-:Y:S01]  /*6ab0*/  BPT.TRAP 0x1 ;  /* 0x000000040000795c */ /* 0x000fe20000300000 */
.L_x_5363:
        /* <DEDUP_REMOVED lines=44> */
.L_x_5386:
[----:B------:R-:W-:Y:S05]  /*6d80*/  @P0 BRA `(.L_x_5365) ;  /* 0x0000000000140947 */ /* 0x000fea0003800000 */
[----:B------:R-:W-:Y:S01]  /*6d90*/  ISETP.NE.AND P1, PT, R20, RZ, PT ;  /* 0x000000ff1400720c */ /* 0x000fe20003f25270 */
[----:B--2---:R-:W-:-:S04]  /*6da0*/  IMAD.MOV.U32 R29, RZ, RZ, 0x6100 ;  /* 0x00006100ff1d7424 */ /* 0x004fc800078e00ff */
[----:B------:R3:W-:Y:S08]  /*6db0*/  SYNCS.ARRIVE.TRANS64 RZ, [R0+URZ+0x36430], R29 ;  /* 0x0364301d00ff79a7 */ /* 0x0007f0000800003f */
[----:B------:R-:W-:Y:S05]  /*6dc0*/  @!P1 BRA `(.L_x_5365) ;  /* 0x0000000000049947 */ /* 0x000fea0003800000 */
[----:B------:R-:W-:Y:S01]  /*6dd0*/  BPT.TRAP 0x1 ;  /* 0x000000040000795c */ /* 0x000fe20000300000 */
.L_x_5365:
        /* <DEDUP_REMOVED lines=37> */
.L_x_5388:
[----:B------:R-:W-:Y:S05]  /*7030*/  @P0 BRA `(.L_x_5367) ;  /* 0x0000000000140947 */ /* 0x000fea0003800000 */
[----:B------:R-:W-:Y:S01]  /*7040*/  ISETP.NE.AND P1, PT, R20, RZ, PT ;  /* 0x000000ff1400720c */ /* 0x000fe20003f25270 */
[----:B----4-:R-:W-:-:S04]  /*7050*/  IMAD.MOV.U32 R5, RZ, RZ, 0x6100 ;  /* 0x00006100ff057424 */ /* 0x010fc800078e00ff */
[----:B------:R5:W-:Y:S08]  /*7060*/  SYNCS.ARRIVE.TRANS64 RZ, [R0+URZ+0x36410], R5 ;  /* 0x0364100500ff79a7 */ /* 0x000bf0000800003f */
[----:B------:R-:W-:Y:S05]  /*7070*/  @!P1 BRA `(.L_x_5367) ;  /* 0x0000000000049947 */ /* 0x000fea0003800000 */
[----:B------:R-:W-:Y:S01]  /*7080*/  BPT.TRAP 0x1 ;  /* 0x000000040000795c */ /* 0x000fe20000300000 */
.L_x_5367:
        /* <DEDUP_REMOVED lines=44> */
.L_x_5359:
[----:B------:R-:W-:Y:S01]  /*7350*/  ISETP.NE.AND P1, PT, R19, RZ, PT ;  /* 0x000000ff1300720c */ /* 0x000fe20003f25270 */
[----:B------:R-:W-:Y:S02]  /*7360*/  IMAD.MOV.U32 R5, RZ, RZ, 0x1 ;  /* 0x00000001ff057424 */ /* 0x000fe400078e00ff */
[----:B------:R-:W-:-:S10]  /*7370*/  IMAD.MOV.U32 R4, RZ, RZ, R15 ;  /* 0x000000ffff047224 */ /* 0x000fd400078e000f */
[----:B------:R-:W-:Y:S05]  /*7380*/  @!P1 BRA `(.L_x_5358) ;  /* 0x0000000400889947 */ /* 0x000fea0003800000 */
[----:B------:R-:W4:Y:S02]  /*7390*/  SYNCS.PHASECHK.TRANS64.TRYWAIT P1, [R0+URZ+0x36438], R6 ;  /* 0x03643806000075a7 */ /* 0x000f24000802017f */
[----:B----4-:R-:W-:Y:S05]  /*73a0*/  @!P1 BRA `(.L_x_5369) ;  /* 0x0000000c00a49947 */ /* 0x010fea0003800000 */
.L_x_5389:
[----:B------:R-:W-:Y:S05]  /*73b0*/  @P0 BRA `(.L_x_5370) ;  /* 0x0000000000140947 */ /* 0x000fea0003800000 */
[----:B------:R-:W-:Y:S01]  /*73c0*/  ISETP.NE.AND P1, PT, R20, RZ, PT ;  /* 0x000000ff1400720c */ /* 0x000fe20003f25270 */
[----:B------:R-:W-:-:S04]  /*73d0*/  IMAD.MOV.U32 R5, RZ, RZ, 0x6100 ;  /* 0x00006100ff057424 */ /* 0x000fc800078e00ff */
[----:B------:R5:W-:Y:S08]  /*73e0*/  SYNCS.ARRIVE.TRANS64 RZ, [R0+URZ+0x36430], R5 ;  /* 0x0364300500ff79a7 */ /* 0x000bf0000800003f */
[----:B------:R-:W-:Y:S05]  /*73f0*/  @!P1 BRA `(.L_x_5370) ;  /* 0x0000000000049947 */ /* 0x000fea0003800000 */
[----:B------:R-:W-:Y:S01]  /*7400*/  BPT.TRAP 0x1 ;  /* 0x000000040000795c */ /* 0x000fe20000300000 */
.L_x_5370:
        /* <DEDUP_REMOVED lines=41> */
.L_x_5390:
[----:B-1----:R-:W-:Y:S01]  /*76a0*/  IMAD.MOV.U32 R5, RZ, RZ, RZ ;  /* 0x000000ffff057224 */ /* 0x002fe200078e00ff */
[----:B------:R-:W-:Y:S06]  /*76b0*/  @P0 BRA `(.L_x_5372) ;  /* 0x0000000000140947 */ /* 0x000fec0003800000 */
[----:B------:R-:W-:Y:S01]  /*76c0*/  ISETP.NE.AND P1, PT, R20, RZ, PT ;  /* 0x000000ff1400720c */ /* 0x000fe20003f25270 */
[----:B------:R-:W-:-:S04]  /*76d0*/  IMAD.MOV.U32 R17, RZ, RZ, 0x6100 ;  /* 0x00006100ff117424 */ /* 0x000fc800078e00ff */
[----:B------:R1:W-:Y:S08]  /*76e0*/  SYNCS.ARRIVE.TRANS64 RZ, [R0+URZ+0x36418], R17 ;  /* 0x0364181100ff79a7 */ /* 0x0003f0000800003f */
[----:B------:R-:W-:Y:S05]  /*76f0*/  @!P1 BRA `(.L_x_5372) ;  /* 0x0000000000049947 */ /* 0x000fea0003800000 */
[----:B------:R-:W-:Y:S01]  /*7700*/  BPT.TRAP 0x1 ;  /* 0x000000040000795c */ /* 0x000fe20000300000 */
.L_x_5372:
        /* <DEDUP_REMOVED lines=42> */
.L_x_5358:
[----:B------:R-:W-:-:S04]  /*79b0*/  SHF.L.U32 R3, R5, 0x1f, RZ ;  /* 0x0000001f05037819 */ /* 0x000fc800000006ff */
[----:B------:R-:W4:Y:S02]  /*79c0*/  SYNCS.PHASECHK.TRANS64.TRYWAIT P1, [R0+URZ+0x36438], R3 ;  /* 0x03643803000075a7 */ /* 0x000f24000802017f */
[----:B----4-:R-:W-:Y:S05]  /*79d0*/  @!P1 BRA `(.L_x_5373) ;  /* 0x0000000800409947 */ /* 0x010fea0003800000 */
.L_x_5391:
[----:B------:R-:W-:Y:S05]  /*79e0*/  @P0 BRA `(.L_x_5374) ;  /* 0x0000000000180947 */ /* 0x000fea0003800000 */
[----:B------:R-:W5:Y:S01]  /*79f0*/  S2R R2, SR_TID.X ;  /* 0x0000000000027919 */ /* 0x000f620000002100 */
[----:B----4-:R-:W-:-:S04]  /*7a00*/  IMAD.MOV.U32 R3, RZ, RZ, 0x6100 ;  /* 0x00006100ff037424 */ /* 0x010fc800078e00ff */
[----:B------:R4:W-:Y:S01]  /*7a10*/  SYNCS.ARRIVE.TRANS64 RZ, [R0+URZ+0x36430], R3 ;  /* 0x0364300300ff79a7 */ /* 0x0009e2000800003f */
[----:B-----5:R-:W-:-:S13]  /*7a20*/  LOP3.LUT P0, RZ, R2, 0x1f, RZ, 0xc0, !PT ;  /* 0x0000001f02ff7812 */ /* 0x020fda000780c0ff */
[----:B----4-:R-:W-:Y:S05]  /*7a30*/  @!P0 BRA `(.L_x_5374) ;  /* 0x0000000000048947 */ /* 0x010fea0003800000 */
[----:B------:R-:W-:Y:S01]  /*7a40*/  BPT.TRAP 0x1 ;  /* 0x000000040000795c */ /* 0x000fe20000300000 */
.L_x_5374:
        /* <DEDUP_REMOVED lines=43> */
.L_x_5355:
[----:B------:R-:W-:Y:S05]  /*7d00*/  BSYNC B0 ;  /* 0x0000000000007941 */ /* 0x000fea0003800000 */
.L_x_5353:
[----:B------:R-:W-:-:S03]  /*7d10*/  UMOV UR7, 0xffffffff ;  /* 0xffffffff00077882 */ /* 0x000fc60000000000 */
[----:B------:R-:W-:Y:S05]  /*7d20*/  BRA.DIV UR7, `(.L_x_5375) ;  /* 0x0000000607807947 */ /* 0x000fea000b800000 */
[----:B------:R-:W-:-:S13]  /*7d30*/  ELECT P6, URZ, PT ;  /* 0x00000000003f782f */ /* 0x000fda00038c0000 */
.L_x_5394:
[----:B------:R-:W-:Y:S05]  /*7d40*/  @!P6 BRA `(.L_x_5285) ;  /* 0x000000000074e947 */ /* 0x000fea0003800000 */
[----:B------:R-:W-:-:S06]  /*7d50*/  ULOP3.LUT UR7, UR38, 0x2, URZ, 0xfc, !UPT ;  /* 0x0000000226077892 */ /* 0x000fcc000f8efc3f */
[----:B------:R-:W-:-:S05]  /*7d60*/  IMAD.U32 R0, RZ, RZ, UR7 ;  /* 0x00000007ff007e24 */ /* 0x000fca000f8e00ff */
[----:B------:R-:W-:-:S13]  /*7d70*/  ISETP.NE.AND P2, PT, R0, 0x3, PT ;  /* 0x000000030000780c */ /* 0x000fda0003f45270 */
[----:B------:R-:W-:Y:S05]  /*7d80*/  @!P2 BRA `(.L_x_5376) ;  /* 0x000000000004a947 */ /* 0x000fea0003800000 */
[----:B------:R-:W-:Y:S01]  /*7d90*/  BPT.TRAP 0x1 ;  /* 0x000000040000795c */ /* 0x000fe20000300000 */
.L_x_5376:
        /* <DEDUP_REMOVED lines=15> */
.L_x_5395:
[----:B------:R-:W2:Y:S02]  /*7e90*/  SYNCS.PHASECHK.TRANS64.TRYWAIT P0, [R3+URZ], R0 ;  /* 0x00000000030075a7 */ /* 0x000ea4000800017f */
[----:B--2---:R-:W-:Y:S05]  /*7ea0*/  @!P0 BRA `(.L_x_5378) ;  /* 0x0000000400548947 */ /* 0x004fea0003800000 */
.L_x_5396:
[----:B------:R-:W-:Y:S05]  /*7eb0*/  @!P2 BRA `(.L_x_5379) ;  /* 0x000000000004a947 */ /* 0x000fea0003800000 */
[----:B------:R-:W-:Y:S01]  /*7ec0*/  BPT.TRAP 0x1 ;  /* 0x000000040000795c */ /* 0x000fe20000300000 */
.L_x_5379:
[----:B------:R-:W-:-:S07]  /*7ed0*/  SHF.L.U32 R5, R5, 0x1f, RZ ;  /* 0x0000001f05057819 */ /* 0x000fce00000006ff */
.L_x_5380:
[----:B---3--:R3:W4:Y:S02]  /*7ee0*/  SYNCS.PHASECHK.TRANS64.TRYWAIT P0, [R4+URZ+0x36438], R5 ;  /* 0x03643805040075a7 */ /* 0x008724000800017f */
[----:B----4-:R-:W-:Y:S05]  /*7ef0*/  @!P0 NANOSLEEP.SYNCS 0x989680 ;  /* 0x009896800000895d */ /* 0x010fea0003900000 */
[----:B------:R-:W4:Y:S02]  /*7f00*/  @!P0 SYNCS.PHASECHK.TRANS64 P0, [R4+URZ+0x36438], R5 ;  /* 0x03643805040085a7 */ /* 0x000f24000800007f */
[----:B----4-:R-:W-:Y:S05]  /*7f10*/  @!P0 BRA `(.L_x_5380) ;  /* 0xfffffffc00f08947 */ /* 0x010fea000383ffff */
.L_x_5285:
[----:B------:R-:W-:Y:S05]  /*7f20*/  BSYNC B6 ;  /* 0x0000000000067941 */ /* 0x000fea0003800000 */
.L_x_5282:
[----:B------:R-:W-:Y:S05]  /*7f30*/  EXIT ;  /* 0x000000000000794d */ /* 0x000fea0003800000 */
.L_x_5292:
[----:B------:R-:W-:Y:S02]  /*7f40*/  IMAD.MOV.U32 R12, RZ, RZ, RZ ;  /* 0x000000ffff0c7224 */ /* 0x000fe400078e00ff */
[----:B------:R-:W-:Y:S02]  /*7f50*/  IMAD.MOV.U32 R11, RZ, RZ, 0x1f ;  /* 0x0000001fff0b7424 */ /* 0x000fe400078e00ff */
[----:B------:R-:W-:-:S07]  /*7f60*/  IMAD.MOV.U32 R15, RZ, RZ, -0x1 ;  /* 0xffffffffff0f7424 */ /* 0x000fce00078e00ff */
[----:B------:R-:W-:Y:S05]  /*7f70*/  WARPSYNC.COLLECTIVE R15, `(.L_x_5381) ;  /* 0x000000000f087348 */ /* 0x000fea0003c00000 */
[----:B------:R1:W2:Y:S02]  /*7f80*/  SHFL.IDX P6, R14, R13, R12, R11 ;  /* 0x0000000c0d0e7389 */ /* 0x0002a400000c000b */
[----:B-12---:R-:W-:Y:S01]  /*7f90*/  ENDCOLLECTIVE ;  /* 0x000000000000791b */ /* 0x006fe20003800000 */
.L_x_5381:
[----:B------:R-:W-:Y:S05]  /*7fa0*/  BRA `(.L_x_5382) ;  /* 0xffffff9000387947 */ /* 0x000fea000383ffff */
.L_x_5294:
[----:B--2---:R2:W3:Y:S02]  /*7fb0*/  SYNCS.PHASECHK.TRANS64.TRYWAIT P0, [R153+URZ+0x36400], R10 ;  /* 0x0364000a990075a7 */ /* 0x0044e4000800017f */
[----:B---3--:R-:W-:Y:S05]  /*7fc0*/  @!P0 NANOSLEEP.SYNCS 0x989680 ;  /* 0x009896800000895d */ /* 0x008fea0003900000 */
[----:B------:R-:W3:Y:S02]  /*7fd0*/  @!P0 SYNCS.PHASECHK.TRANS64 P0, [R153+URZ+0x36400], R10 ;  /* 0x0364000a990085a7 */ /* 0x000ee4000800007f */
[----:B---3--:R-:W-:Y:S05]  /*7fe0*/  @!P0 BRA `(.L_x_5294) ;  /* 0xfffffffc00f08947 */ /* 0x008fea000383ffff */
[----:B------:R-:W-:Y:S05]  /*7ff0*/  BRA `(.L_x_5293) ;  /* 0xffffff9000707947 */ /* 0x000fea000383ffff */
.L_x_5298:
[----:B--2---:R2:W3:Y:S02]  /*8000*/  SYNCS.PHASECHK.TRANS64.TRYWAIT P1, [R3+URZ+0x36410], R16 ;  /* 0x03641010030075a7 */ /* 0x0044e4000802017f */
[----:B---3--:R-:W-:Y:S05]  /*8010*/  @!P1 NANOSLEEP.SYNCS 0x989680 ;  /* 0x009896800000995d */ /* 0x008fea0003900000 */
[----:B------:R-:W3:Y:S02]  /*8020*/  @!P1 SYNCS.PHASECHK.TRANS64 P1, [R3+URZ+0x36410], R16 ;  /* 0x03641010030095a7 */ /* 0x000ee4000802007f */
[----:B---3--:R-:W-:Y:S05]  /*8030*/  @!P1 BRA `(.L_x_5298) ;  /* 0xfffffffc00f09947 */ /* 0x008fea000383ffff */
[----:B------:R-:W-:Y:S05]  /*8040*/  BRA `(.L_x_5297) ;  /* 0xffffff98003c7947 */ /* 0x000fea000383ffff */
.L_x_5302:
[----:B--2---:R2:W1:Y:S02]  /*8050*/  SYNCS.PHASECHK.TRANS64.TRYWAIT P1, [R153+URZ+0x36430], R16 ;  /* 0x03643010990075a7 */ /* 0x004464000802017f */
[----:B-1----:R-:W-:Y:S05]  /*8060*/  @!P1 NANOSLEEP.SYNCS 0x989680 ;  /* 0x009896800000995d */ /* 0x002fea0003900000 */
[----:B------:R-:W1:Y:S02]  /*8070*/  @!P1 SYNCS.PHASECHK.TRANS64 P1, [R153+URZ+0x36430], R16 ;  /* 0x03643010990095a7 */ /* 0x000e64000802007f */
[----:B-1----:R-:W-:Y:S05]  /*8080*/  @!P1 BRA `(.L_x_5302) ;  /* 0xfffffffc00f09947 */ /* 0x002fea000383ffff */
[----:B------:R-:W-:Y:S05]  /*8090*/  BRA `(.L_x_5301) ;  /* 0xffffff9c00e07947 */ /* 0x000fea000383ffff */
.L_x_5356:
[----:B-1----:R1:W2:Y:S02]  /*80a0*/  SYNCS.PHASECHK.TRANS64.TRYWAIT P1, [R0+URZ+0x36420], R6 ;  /* 0x03642006000075a7 */ /* 0x0022a4000802017f */
[----:B--2---:R-:W-:Y:S05]  /*80b0*/  @!P1 NANOSLEEP.SYNCS 0x989680 ;  /* 0x009896800000995d */ /* 0x004fea0003900000 */
[----:B------:R-:W2:Y:S02]  /*80c0*/  @!P1 SYNCS.PHASECHK.TRANS64 P1, [R0+URZ+0x36420], R6 ;  /* 0x03642006000095a7 */ /* 0x000ea4000802007f */
[----:B--2---:R-:W-:Y:S05]  /*80d0*/  @!P1 BRA `(.L_x_5356) ;  /* 0xfffffffc00f09947 */ /* 0x004fea000383ffff */
[----:B------:R-:W-:Y:S05]  /*80e0*/  BRA `(.L_x_5383) ;  /* 0xffffffdc00847947 */ /* 0x000fea000383ffff */
.L_x_5360:
[----:B-1----:R1:W2:Y:S02]  /*80f0*/  SYNCS.PHASECHK.TRANS64.TRYWAIT P1, [R0+URZ+0x36438], R6 ;  /* 0x03643806000075a7 */ /* 0x0022a4000802017f */
[----:B--2---:R-:W-:Y:S05]  /*8100*/  @!P1 NANOSLEEP.SYNCS 0x989680 ;  /* 0x009896800000995d */ /* 0x004fea0003900000 */
[----:B------:R-:W2:Y:S02]  /*8110*/  @!P1 SYNCS.PHASECHK.TRANS64 P1, [R0+URZ+0x36438], R6 ;  /* 0x03643806000095a7 */ /* 0x000ea4000802007f */
[----:B--2---:R-:W-:Y:S05]  /*8120*/  @!P1 BRA `(.L_x_5360) ;  /* 0xfffffffc00f09947 */ /* 0x004fea000383ffff */
[----:B------:R-:W-:Y:S05]  /*8130*/  BRA `(.L_x_5384) ;  /* 0xffffffe400707947 */ /* 0x000fea000383ffff */
.L_x_5362:
[----:B--2---:R2:W3:Y:S02]  /*8140*/  SYNCS.PHASECHK.TRANS64.TRYWAIT P1, [R0+URZ+0x36428], R3 ;  /* 0x03642803000075a7 */ /* 0x0044e4000802017f */
[----:B---3--:R-:W-:Y:S05]  /*8150*/  @!P1 NANOSLEEP.SYNCS 0x989680 ;  /* 0x009896800000995d */ /* 0x008fea0003900000 */
[----:B------:R-:W3:Y:S02]  /*8160*/  @!P1 SYNCS.PHASECHK.TRANS64 P1, [R0+URZ+0x36428], R3 ;  /* 0x03642803000095a7 */ /* 0x000ee4000802007f */
[----:B---3--:R-:W-:Y:S05]  /*8170*/  @!P1 BRA `(.L_x_5362) ;  /* 0xfffffffc00f09947 */ /* 0x008fea000383ffff */
[----:B------:R-:W-:Y:S05]  /*8180*/  BRA `(.L_x_5385) ;  /* 0xffffffe800347947 */ /* 0x000fea000383ffff */
.L_x_5364:
[----:B--2---:R2:W3:Y:S02]  /*8190*/  SYNCS.PHASECHK.TRANS64.TRYWAIT P1, [R0+URZ+0x36438], R29 ;  /* 0x0364381d000075a7 */ /* 0x0044e4000802017f */
[----:B---3--:R-:W-:Y:S05]  /*81a0*/  @!P1 NANOSLEEP.SYNCS 0x989680 ;  /* 0x009896800000995d */ /* 0x008fea0003900000 */
[----:B------:R-:W3:Y:S02]  /*81b0*/  @!P1 SYNCS.PHASECHK.TRANS64 P1, [R0+URZ+0x36438], R29 ;  /* 0x0364381d000095a7 */ /* 0x000ee4000802007f */
[----:B---3--:R-:W-:Y:S05]  /*81c0*/  @!P1 BRA `(.L_x_5364) ;  /* 0xfffffffc00f09947 */ /* 0x008fea000383ffff */
[----:B------:R-:W-:Y:S05]  /*81d0*/  BRA `(.L_x_5386) ;  /* 0xffffffe800e87947 */ /* 0x000fea000383ffff */
.L_x_5366:
[----:B------:R-:W-:-:S07]  /*81e0*/  SHF.L.U32 R5, R7, 0x1f, RZ ;  /* 0x0000001f07057819 */ /* 0x000fce00000006ff */
.L_x_5387:
[----:B----4-:R4:W5:Y:S02]  /*81f0*/  SYNCS.PHASECHK.TRANS64.TRYWAIT P1, [R0+URZ+0x36420], R5 ;  /* 0x03642005000075a7 */ /* 0x010964000802017f */
[----:B-----5:R-:W-:Y:S05]  /*8200*/  @!P1 NANOSLEEP.SYNCS 0x989680 ;  /* 0x009896800000995d */ /* 0x020fea0003900000 */
[----:B------:R-:W5:Y:S02]  /*8210*/  @!P1 SYNCS.PHASECHK.TRANS64 P1, [R0+URZ+0x36420], R5 ;  /* 0x03642005000095a7 */ /* 0x000f64000802007f */
[----:B-----5:R-:W-:Y:S05]  /*8220*/  @!P1 BRA `(.L_x_5387) ;  /* 0xfffffffc00f09947 */ /* 0x020fea000383ffff */
[----:B------:R-:W-:Y:S05]  /*8230*/  BRA `(.L_x_5388) ;  /* 0xffffffec007c7947 */ /* 0x000fea000383ffff */
.L_x_5369:
[----:B----4-:R4:W5:Y:S02]  /*8240*/  SYNCS.PHASECHK.TRANS64.TRYWAIT P1, [R0+URZ+0x36438], R6 ;  /* 0x03643806000075a7 */ /* 0x010964000802017f */
[----:B-----5:R-:W-:Y:S05]  /*8250*/  @!P1 NANOSLEEP.SYNCS 0x989680 ;  /* 0x009896800000995d */ /* 0x020fea0003900000 */
[----:B------:R-:W5:Y:S02]  /*8260*/  @!P1 SYNCS.PHASECHK.TRANS64 P1, [R0+URZ+0x36438], R6 ;  /* 0x03643806000095a7 */ /* 0x000f64000802007f */
[----:B-----5:R-:W-:Y:S05]  /*8270*/  @!P1 BRA `(.L_x_5369) ;  /* 0xfffffffc00f09947 */ /* 0x020fea000383ffff */
[----:B------:R-:W-:Y:S05]  /*8280*/  BRA `(.L_x_5389) ;  /* 0xfffffff000487947 */ /* 0x000fea000383ffff */
.L_x_5371:
[----:B-1----:R1:W4:Y:S02]  /*8290*/  SYNCS.PHASECHK.TRANS64.TRYWAIT P1, [R0+URZ+0x36428], R5 ;  /* 0x03642805000075a7 */ /* 0x002324000802017f */
[----:B----4-:R-:W-:Y:S05]  /*82a0*/  @!P1 NANOSLEEP.SYNCS 0x989680 ;  /* 0x009896800000995d */ /* 0x010fea0003900000 */
[----:B------:R-:W4:Y:S02]  /*82b0*/  @!P1 SYNCS.PHASECHK.TRANS64 P1, [R0+URZ+0x36428], R5 ;  /* 0x03642805000095a7 */ /* 0x000f24000802007f */
[----:B----4-:R-:W-:Y:S05]  /*82c0*/  @!P1 BRA `(.L_x_5371) ;  /* 0xfffffffc00f09947 */ /* 0x010fea000383ffff */
[----:B------:R-:W-:Y:S05]  /*82d0*/  BRA `(.L_x_5390) ;  /* 0xfffffff000f07947 */ /* 0x000fea000383ffff */
.L_x_5373:
[----:B----4-:R4:W5:Y:S02]  /*82e0*/  SYNCS.PHASECHK.TRANS64.TRYWAIT P1, [R0+URZ+0x36438], R3 ;  /* 0x03643803000075a7 */ /* 0x010964000802017f */
[----:B-----5:R-:W-:Y:S05]  /*82f0*/  @!P1 NANOSLEEP.SYNCS 0x989680 ;  /* 0x009896800000995d */ /* 0x020fea0003900000 */
[----:B------:R-:W5:Y:S02]  /*8300*/  @!P1 SYNCS.PHASECHK.TRANS64 P1, [R0+URZ+0x36438], R3 ;  /* 0x03643803000095a7 */ /* 0x000f64000802007f */
[----:B-----5:R-:W-:Y:S05]  /*8310*/  @!P1 BRA `(.L_x_5373) ;  /* 0xfffffffc00f09947 */ /* 0x020fea000383ffff */
[----:B------:R-:W-:Y:S05]  /*8320*/  BRA `(.L_x_5391) ;  /* 0xfffffff400ac7947 */ /* 0x000fea000383ffff */
.L_x_5375:
[----:B------:R-:W-:Y:S01]  /*8330*/  BSSY B0, `(.L_x_5392) ;  /* 0x0000006000007945 */ /* 0x000fe20003800000 */
[----:B------:R-:W-:-:S07]  /*8340*/  IMAD.MOV.U32 R15, RZ, RZ, -0x1 ;  /* 0xffffffffff0f7424 */ /* 0x000fce00078e00ff */
[----:B------:R-:W-:Y:S05]  /*8350*/  WARPSYNC.COLLECTIVE R15, `(.L_x_5393) ;  /* 0x000000000f0c7348 */ /* 0x000fea0003c00000 */
[----:B------:R-:W-:Y:S02]  /*8360*/  ELECT P6, UR62, PT ;  /* 0x00000000003e782f */ /* 0x000fe400038c0000 */
[----:B------:R-:W-:Y:S01]  /*8370*/  MOV R14, UR62 ;  /* 0x0000003e000e7c02 */ /* 0x000fe20008000f00 */
[----:B------:R-:W-:Y:S10]  /*8380*/  ENDCOLLECTIVE ;  /* 0x000000000000791b */ /* 0x000ff40003800000 */
.L_x_5393:
[----:B------:R-:W-:Y:S05]  /*8390*/  BSYNC B0 ;  /* 0x0000000000007941 */ /* 0x000fea0003800000 */
.L_x_5392:
[----:B------:R-:W-:Y:S05]  /*83a0*/  BRA `(.L_x_5394) ;  /* 0xfffffff800647947 */ /* 0x000fea000383ffff */
.L_x_5377:
[----:B-1----:R1:W2:Y:S02]  /*83b0*/  SYNCS.PHASECHK.TRANS64.TRYWAIT P0, [R9+URZ], R2 ;  /* 0x00000002090075a7 */ /* 0x0022a4000800017f */
[----:B--2---:R-:W-:Y:S05]  /*83c0*/  @!P0 NANOSLEEP.SYNCS 0x989680 ;  /* 0x009896800000895d */ /* 0x004fea0003900000 */
[----:B------:R-:W2:Y:S02]  /*83d0*/  @!P0 SYNCS.PHASECHK.TRANS64 P0, [R9+URZ], R2 ;  /* 0x00000002090085a7 */ /* 0x000ea4000800007f */
[----:B--2---:R-:W-:Y:S05]  /*83e0*/  @!P0 BRA `(.L_x_5377) ;  /* 0xfffffffc00f08947 */ /* 0x004fea000383ffff */
[----:B------:R-:W-:Y:S05]  /*83f0*/  BRA `(.L_x_5395) ;  /* 0xfffffff800a47947 */ /* 0x000fea000383ffff */
.L_x_5378:
[----:B--2---:R2:W3:Y:S02]  /*8400*/  SYNCS.PHASECHK.TRANS64.TRYWAIT P0, [R3+URZ], R0 ;  /* 0x00000000030075a7 */ /* 0x0044e4000800017f */
[----:B---3--:R-:W-:Y:S05]  /*8410*/  @!P0 NANOSLEEP.SYNCS 0x989680 ;  /* 0x009896800000895d */ /* 0x008fea0003900000 */
[----:B------:R-:W3:Y:S02]  /*8420*/  @!P0 SYNCS.PHASECHK.TRANS64 P0, [R3+URZ], R0 ;  /* 0x00000000030085a7 */ /* 0x000ee4000800007f */
[----:B---3--:R-:W-:Y:S05]  /*8430*/  @!P0 BRA `(.L_x_5378) ;  /* 0xfffffffc00f08947 */ /* 0x008fea000383ffff */
[----:B------:R-:W-:Y:S05]  /*8440*/  BRA `(.L_x_5396) ;  /* 0xfffffff800987947 */ /* 0x000fea000383ffff */
.L_x_5397:
        /* <DEDUP_REMOVED lines=11> */
.L_x_7683:


//--------------------- .text._ZN7cutlass13device_kernelIN5flash11enable_sm90INS1_16FlashAttnBwdSm90INS1_25CollectiveMainloopBwdSm90ILi2ELi1ELi1EN4cute5tupleIJNS5_1CILi1EEES8_S8_EEENS6_IJNS7_ILi64EEENS7_ILi96EEENS7_ILi192EEEEEENS_6half_tEfNS_4arch4Sm90ELb0ELb1ELb0ELb0ELb1ELb0ELb1ELb0ELi3ELi1ELi1ELi1ELb0EEENS1_24CollectiveEpilogueBwdGQAISD_fSG_Li384ELb0ELb1EEENS1_19SingleTileSchedulerILb0ELb0ELb0ELi96EEEEEEEEEvNT_6ParamsE --------------------------
	.section	.text._ZN7cutlass13device_kernelIN5flash11enable_sm90INS1_16FlashAttnBwdSm90INS1_25CollectiveMainloopBwdSm90ILi2ELi1ELi1EN4cute5tupleIJNS5_1CILi1EEES8_S8_EEENS6_IJNS7_ILi64EEENS7_ILi96EEENS7_ILi192EEEEEENS_6half_tEfNS_4arch4Sm90ELb0ELb1ELb0ELb0ELb1ELb0ELb1ELb0ELi3ELi1ELi1ELi1ELb0EEENS1_24CollectiveEpilogueBwdGQAISD_fSG_Li384ELb0ELb1EEENS1_19SingleTileSchedulerILb0ELb0ELb0ELi96EEEEEEEEEvNT_6ParamsE,"ax",@progbits
	.align	128
.text._ZN7cutlass13device_kernelIN5flash11enable_sm90INS1_16FlashAttnBwdSm90INS1_25CollectiveMainloopBwdSm90ILi2ELi1ELi1EN4cute5tupleIJNS5_1CILi1EEES8_S8_EEENS6_IJNS7_ILi64EEENS7_ILi96EEENS7_ILi192EEEEEENS_6half_tEfNS_4arch4Sm90ELb0ELb1ELb0ELb0ELb1ELb0ELb1ELb0ELi3ELi1ELi1ELi1ELb0EEENS1_24CollectiveEpilogueBwdGQAISD_fSG_Li384ELb0ELb1EEENS1_19SingleTileSchedulerILb0ELb0ELb0ELi96EEEEEEEEEvNT_6ParamsE:
        .type           _ZN7cutlass13device_kernelIN5flash11enable_sm90INS1_16FlashAttnBwdSm90INS1_25CollectiveMainloopBwdSm90ILi2ELi1ELi1EN4cute5tupleIJNS5_1CILi1EEES8_S8_EEENS6_IJNS7_ILi64EEENS7_ILi96EEENS7_ILi192EEEEEENS_6half_tEfNS_4arch4Sm90ELb0ELb1ELb0ELb0ELb1ELb0ELb1ELb0ELi3ELi1ELi1ELi1ELb0EEENS1_24CollectiveEpilogueBwdGQAISD_fSG_Li384ELb0ELb1EEENS1_19SingleTileSchedulerILb0ELb0ELb0ELi96EEEEEEEEEvNT_6ParamsE,@function
        .size           _ZN7cutlass13device_kernelIN5flash11enable_sm90INS1_16FlashAttnBwdSm90INS1_25CollectiveMainloopBwdSm90ILi2ELi1ELi1EN4cute5tupleIJNS5_1CILi1EEES8_S8_EEENS6_IJNS7_ILi64EEENS7_ILi96EEENS7_ILi192EEEEEENS_6half_tEfNS_4arch4Sm90ELb0ELb1ELb0ELb0ELb1ELb0ELb1ELb0ELi3ELi1ELi1ELi1ELb0EEENS1_24CollectiveEpilogueBwdGQAISD_fSG_Li384ELb0ELb1EEENS1_19SingleTileSchedulerILb0ELb0ELb0ELi96EEEEEEEEEvNT_6ParamsE,(.L_x_7684 - _ZN7cutlass13device_kernelIN5flash11enable_sm90INS1_16FlashAttnBwdSm90INS1_25CollectiveMainloopBwdSm90ILi2ELi1ELi1EN4cute5tupleIJNS5_1CILi1EEES8_S8_EEENS6_IJNS7_ILi64EEENS7_ILi96EEENS7_ILi192EEEEEENS_6half_tEfNS_4arch4Sm90ELb0ELb1ELb0ELb0ELb1ELb0ELb1ELb0ELi3ELi1ELi1ELi1ELb0EEENS1_24CollectiveEpilogueBwdGQAISD_fSG_Li384ELb0ELb1EEENS1_19SingleTileSchedulerILb0ELb0ELb0ELi96EEEEEEEEEvNT_6ParamsE)
        .other          _ZN7cutlass13device_kernelIN5flash11enable_sm90INS1_16FlashAttnBwdSm90INS1_25CollectiveMainloopBwdSm90ILi2ELi1ELi1EN4cute5tupleIJNS5_1CILi1EEES8_S8_EEENS6_IJNS7_ILi64EEENS7_ILi96EEENS7_ILi192EEEEEENS_6half_tEfNS_4arch4Sm90ELb0ELb1ELb0ELb0ELb1ELb0ELb1ELb0ELi3ELi1ELi1ELi1ELb0EEENS1_24CollectiveEpilogueBwdGQAISD_fSG_Li384ELb0ELb1EEENS1_19SingleTileSchedulerILb0ELb0ELb0ELi96EEEEEEEEEvNT_6ParamsE,@"STO_CUDA_ENTRY STV_DEFAULT"
_ZN7cutlass13device_kernelIN5flash11enable_sm90INS1_16FlashAttnBwdSm90INS1_25CollectiveMainloopBwdSm90ILi2ELi1ELi1EN4cute5tupleIJNS5_1CILi1EEES8_S8_EEENS6_IJNS7_ILi64EEENS7_ILi96EEENS7_ILi192EEEEEENS_6half_tEfNS_4arch4Sm90ELb0ELb1ELb0ELb0ELb1ELb0ELb1ELb0ELi3ELi1ELi1ELi1ELb0EEENS1_24CollectiveEpilogueBwdGQAISD_fSG_Li384ELb0ELb1EEENS1_19SingleTileSchedulerILb0ELb0ELb0ELi96EEEEEEEEEvNT_6ParamsE:
        /* <DEDUP_REMOVED lines=23> */
.L_x_5399:
[----:B------:R-:W-:Y:S05]  /*0170*/  BSYNC B0 ;  /* 0x0000000000007941 */ /* 0x000fea0003800000 */
.L_x_5398:
        /* <DEDUP_REMOVED lines=37> */
.L_x_5400:
        /* <DEDUP_REMOVED lines=20> */
.L_x_5401:
[----:B------:R-:W-:Y:S01]  /*0510*/  PLOP3.LUT P0, PT, PT, PT, UP0, 0x80, 0x0 ;  /* 0x000000000000781c */ /* 0x000fe20003f0f008 */
[----:B------:R-:W-:Y:S01]  /*0520*/  NOP ;  /* 0x0000000000007918 */ /* 0x000fe20000000000 */
[----:B------:R-:W-:Y:S01]  /*0530*/  ULDC.64 UR46, c[0x0][0x208] ;  /* 0x00008200002e7ab9 */ /* 0x000fe20000000a00 */
[----:B------:R-:W-:Y:S01]  /*0540*/  BSSY B6, `(.L_x_5402) ;  /* 0x00008da000067945 */ /* 0x000fe20003800000 */
[----:B-12-4-:R-:W-:Y:S09]  /*0550*/  BAR.SYNC.DEFER_BLOCKING 0x0 ;  /* 0x0000000000007b1d */ /* 0x016ff20000010000 */
[----:B------:R-:W-:Y:S05]  /*0560*/  @!P0 BRA `(.L_x_5403) ;  /* 0x0000004800048947 */ /* 0x000fea0003800000 */
.L_x_5404:
        /* <DEDUP_REMOVED lines=85> */
.L_x_5406:
        /* <DEDUP_REMOVED lines=36> */
.L_x_5409:
        /* <DEDUP_REMOVED lines=15> */
.L_x_5408:
        /* <DEDUP_REMOVED lines=20> */
.L_x_5411:
        /* <DEDUP_REMOVED lines=15> */
.L_x_5410:
        /* <DEDUP_REMOVED lines=8> */
.L_x_5543:
        /* <DEDUP_REMOVED lines=19> */
.L_x_5413:
        /* <DEDUP_REMOVED lines=109> */
.L_x_5433:
[----:B------:R-:W-:-:S13]  /*18a0*/  ISETP.NE.AND P0, PT, R14, 0x3, PT ;  /* 0x000000030e00780c */ /* 0x000fda0003f05270 */
[----:B------:R-:W-:Y:S05]  /*18b0*/  @!P0 BRA `(.L_x_5415) ;  /* 0x0000000000048947 */ /* 0x000fea0003800000 */
[----:B------:R-:W-:Y:S01]  /*18c0*/  BPT.TRAP 0x1 ;  /* 0x000000040000795c */ /* 0x000fe20000300000 */
.L_x_5415:
[----:B------:R-:W-:Y:S02]  /*18d0*/  LEA R3, R2, UR37, 0x3 ;  /* 0x0000002502037c11 */ /* 0x000fe4000f8e18ff */
[----:B------:R-:W-:-:S04]  /*18e0*/  SHF.L.U32 R16, R7, 0x1f, RZ ;  /* 0x0000001f07107819 */ /* 0x000fc800000006ff */
[----:B------:R1:W2:Y:S01]  /*18f0*/  SYNCS.PHASECHK.TRANS64.TRYWAIT P1, [R3+URZ+0x36410], R16 ;  /* 0x03641010030075a7 */ /* 0x0002a2000802017f */
[----:B------:R-:W-:Y:S05]  /*1900*/  @!P0 BRA `(.L_x_5416) ;  /* 0x0000000000048947 */ /* 0x000fea0003800000 */
[----:B------:R-:W-:Y:S01]  /*1910*/  BPT.TRAP 0x1 ;  /* 0x000000040000795c */ /* 0x000fe20000300000 */
.L_x_5416:
[----:B--2---:R-:W-:Y:S05]  /*1920*/  @P1 BRA `(.L_x_5417) ;  /* 0x0000000000081947 */ /* 0x004fea0003800000 */
[----:B------:R-:W2:Y:S02]  /*1930*/  SYNCS.PHASECHK.TRANS64.TRYWAIT P1, [R3+URZ+0x36410], R16 ;  /* 0x03641010030075a7 */ /* 0x000ea4000802017f */
[----:B--2---:R-:W-:Y:S05]  /*1940*/  @!P1 BRA `(.L_x_5418) ;  /* 0x00000078009c9947 */ /* 0x004fea0003800000 */
.L_x_5417:
        /* <DEDUP_REMOVED lines=101> */
.L_x_5419:
[----:B-12---:R-:W-:-:S04]  /*1fa0*/  SHF.L.U32 R16, R4, 0x1f, RZ ;  /* 0x0000001f04107819 */ /* 0x006fc800000006ff */
[----:B------:R1:W2:Y:S01]  /*1fb0*/  SYNCS.PHASECHK.TRANS64.TRYWAIT P1, [UR37+0x36430], R16 ;  /* 0x03643010ff0075a7 */ /* 0x0002a20008020165 */
[----:B------:R-:W-:Y:S05]  /*1fc0*/  @!P0 BRA `(.L_x_5420) ;  /* 0x0000000000048947 */ /* 0x000fea0003800000 */
[----:B------:R-:W-:Y:S01]  /*1fd0*/  BPT.TRAP 0x1 ;  /* 0x000000040000795c */ /* 0x000fe20000300000 */
.L_x_5420:
[----:B--2---:R-:W-:Y:S05]  /*1fe0*/  @P1 BRA `(.L_x_5421) ;  /* 0x0000000000081947 */ /* 0x004fea0003800000 */
[----:B------:R-:W2:Y:S02]  /*1ff0*/  SYNCS.PHASECHK.TRANS64.TRYWAIT P1, [UR37+0x36430], R16 ;  /* 0x03643010ff0075a7 */ /* 0x000ea40008020165 */
[----:B--2---:R-:W-:Y:S05]  /*2000*/  @!P1 BRA `(.L_x_5422) ;  /* 0x0000007400009947 */ /* 0x004fea0003800000 */
.L_x_5421:
        /* <DEDUP_REMOVED lines=114> */
.L_x_5425:
[----:B------:R-:W-:-:S06]  /*2730*/  UISETP.NE.AND UP0, UPT, UR44, 0x1, UPT ;  /* 0x000000012c00788c */ /* 0x000fcc000bf05270 */
[----:B------:R-:W-:-:S05]  /*2740*/  PLOP3.LUT P1, PT, PT, PT, UP0, 0x80, 0x0 ;  /* 0x000000000000781c */ /* 0x000fca0003f2f008 */
[----:B------:R-:W-:-:S08]  /*2750*/  @UP0 ULDC UR5, c[0x0][0x754] ;  /* 0x0001d50000050ab9 */ /* 0x000fd00000000800 */
[----:B------:R-:W-:Y:S01]  /*2760*/  @P1 IMAD.HI.U32 R15, R22, UR5, RZ ;  /* 0x00000005160f1c27 */ /* 0x000fe2000f8e00ff */
[----:B------:R-:W-:-:S04]  /*2770*/  @UP0 ULDC UR5, c[0x0][0x758] ;  /* 0x0001d60000050ab9 */ /* 0x000fc80000000800 */
[----:B------:R-:W-:-:S07]  /*2780*/  @P1 SHF.R.U32.HI R22, RZ, UR5, R15 ;  /* 0x00000005ff161c19 */ /* 0x000fce000801160f */
.L_x_5426:
[----:B------:R-:W-:Y:S05]  /*2790*/  BSYNC B0 ;  /* 0x0000000000007941 */ /* 0x000fea0003800000 */
.L_x_5424:
[----:B------:R-:W-:Y:S01]  /*27a0*/  IMAD R22, R22, UR44, R11 ;  /* 0x0000002c16167c24 */ /* 0x000fe2000f8e020b */
[----:B------:R-:W-:-:S04]  /*27b0*/  IADD3 R15, R18, UR4, R5 ;  /* 0x00000004120f7c10 */ /* 0x000fc8000fffe005 */
[----:B------:R-:W-:Y:S02]  /*27c0*/  VIADDMNMX R16, R22, UR44, R16, PT ;  /* 0x0000002c16107c46 */ /* 0x000fe4000b800110 */
[----:B------:R-:W-:-:S07]  /*27d0*/  VIMNMX R15, R15, R22, !PT ;  /* 0x000000160f0f7248 */ /* 0x000fce0007fe0100 */
.L_x_5423:
        /* <DEDUP_REMOVED lines=52> */
.L_x_5429:
[----:B------:R-:W-:-:S06]  /*2b20*/  UISETP.NE.AND UP0, UPT, UR44, 0x1, UPT ;  /* 0x000000012c00788c */ /* 0x000fcc000bf05270 */
[----:B------:R-:W-:-:S05]  /*2b30*/  PLOP3.LUT P6, PT, PT, PT, UP0, 0x80, 0x0 ;  /* 0x000000000000781c */ /* 0x000fca0003fcf008 */
[----:B------:R-:W-:-:S08]  /*2b40*/  @UP0 ULDC UR4, c[0x0][0x754] ;  /* 0x0001d50000040ab9 */ /* 0x000fd00000000800 */
[----:B------:R-:W-:Y:S01]  /*2b50*/  @P6 IMAD.HI.U32 R15, R18, UR4, RZ ;  /* 0x00000004120f6c27 */ /* 0x000fe2000f8e00ff */
[----:B------:R-:W-:Y:S01]  /*2b60*/  PLOP3.LUT P6, PT, PT, PT, UP0, 0x80, 0x0 ;  /* 0x000000000000781c */ /* 0x000fe20003fcf008 */
[----:B------:R-:W-:-:S12]  /*2b70*/  @UP0 ULDC UR4, c[0x0][0x758] ;  /* 0x0001d60000040ab9 */ /* 0x000fd80000000800 */
[----:B------:R-:W-:-:S07]  /*2b80*/  @P6 SHF.R.U32.HI R18, RZ, UR4, R15 ;  /* 0x00000004ff126c19 */ /* 0x000fce000801160f */
.L_x_5430:
[----:B------:R-:W-:Y:S05]  /*2b90*/  BSYNC B0 ;  /* 0x0000000000007941 */ /* 0x000fea0003800000 */
.L_x_5428:
[----:B------:R-:W-:-:S05]  /*2ba0*/  IMAD R18, R18, UR44, R11 ;  /* 0x0000002c12127c24 */ /* 0x000fca000f8e020b */
[----:B------:R-:W-:Y:S02]  /*2bb0*/  VIMNMX R17, R17, R18, !PT ;  /* 0x0000001211117248 */ /* 0x000fe40007fe0100 */
[----:B------:R-:W-:-:S07]  /*2bc0*/  VIADDMNMX R19, R18, UR44, R19, PT ;  /* 0x0000002c12137c46 */ /* 0x000fce000b800113 */
.L_x_5427:
        /* <DEDUP_REMOVED lines=18> */
[--C-:B------:R-:W-:Y:S01]  /*2cf0*/  FFMA.FTZ R15, R15, UR45, -R20.reuse ;  /* 0x0000002d0f0f7c23 */ /* 0x100fe20008010814 */
        /* <DEDUP_REMOVED lines=195> */
.L_x_5431:
        /* <DEDUP_REMOVED lines=59> */
.L_x_5432:
        /* <DEDUP_REMOVED lines=63> */
.L_x_5407:
        /* <DEDUP_REMOVED lines=89> */
.L_x_5436:
[----:B------:R-:W2:Y:S04]  /*4660*/  LDG.E.STRONG.GPU R4, desc[UR46][R2.64] ;  /* 0x0000002e02047981 */ /* 0x000ea8000c1ef900 */
[----:B--2---:R-:W-:Y:S01]  /*4670*/  CCTL.IVALL ;  /* 0x00000000ff00798f */ /* 0x004fe20002000000 */
[----:B------:R-:W-:Y:S05]  /*4680*/  YIELD ;  /* 0x0000000000007946 */ /* 0x000fea0003800000 */
[----:B------:R-:W-:-:S13]  /*4690*/  ISETP.NE.AND P0, PT, R4, UR14, PT ;  /* 0x0000000e04007c0c */ /* 0x000fda000bf05270 */
[----:B------:R-:W-:Y:S05]  /*46a0*/  @P0 BRA `(.L_x_5436) ;  /* 0xfffffffc00ec0947 */ /* 0x000fea000383ffff */
.L_x_5435:
[----:B------:R-:W-:Y:S05]  /*46b0*/  BSYNC B0 ;  /* 0x0000000000007941 */ /* 0x000fea0003800000 */
.L_x_5434:
[----:B------:R-:W-:-:S03]  /*46c0*/  UMOV UR4, 0xffffffff ;  /* 0xffffffff00047882 */ /* 0x000fc60000000000 */
[----:B------:R-:W-:Y:S05]  /*46d0*/  BRA.DIV UR4, `(.L_x_5437) ;  /* 0x0000004e04607947 */ /* 0x000fea000b800000 */
[----:B------:R-:W-:Y:S01]  /*46e0*/  NOP ;  /* 0x0000000000007918 */ /* 0x000fe20000000000 */
.L_x_5546:
        /* <DEDUP_REMOVED lines=15> */
.L_x_5440:
[----:B------:R-:W-:Y:S01]  /*47e0*/  @P0 ELECT P2, URZ, PT ;  /* 0x00000000003f082f */ /* 0x000fe20003840000 */
[----:B------:R2:W-:-:S12]  /*47f0*/  UBLKRED.G.S.ADD.F32.RN [UR4], [UR10], UR6, desc[UR8] ;  /* 0x000008040a0073bb */ /* 0x0005d800080a1406 */
[----:B------:R-:W-:Y:S02]  /*4800*/  @P2 PLOP3.LUT P0, PT, P2, PT, PT, 0x8, 0x0 ;  /* 0x000000000000281c */ /* 0x000fe4000170e170 */
[----:B------:R-:W-:-:S11]  /*4810*/  PLOP3.LUT P2, PT, PT, PT, PT, 0x8, 0x0 ;  /* 0x000000000000781c */ /* 0x000fd60003f4e170 */
[----:B--2---:R-:W-:Y:S05]  /*4820*/  @P0 BRA.U.ANY `(.L_x_5440) ;  /* 0xfffffffd00ec0947 */ /* 0x004fea000393ffff */
[----:B------:R0:W-:Y:S01]  /*4830*/  UTMACMDFLUSH ;  /* 0x00000000000079b7 */ /* 0x0001e20000000000 */
[----:B------:R-:W-:-:S04]  /*4840*/  DEPBAR.LE SB0, 0x0 ;  /* 0x000080000000791a */ /* 0x000fc80000000000 */
.L_x_5439:
[----:B------:R-:W-:Y:S05]  /*4850*/  BSYNC B0 ;  /* 0x0000000000007941 */ /* 0x000fea0003800000 */
.L_x_5438:
        /* <DEDUP_REMOVED lines=14> */
.L_x_5442:
[----:B------:R-:W-:Y:S05]  /*4940*/  BSYNC B0 ;  /* 0x0000000000007941 */ /* 0x000fea0003800000 */
.L_x_5441:
        /* <DEDUP_REMOVED lines=20> */
.L_x_5445:
[----:B-12---:R-:W2:Y:S04]  /*4a90*/  LDG.E.STRONG.GPU R0, desc[UR46][R2.64] ;  /* 0x0000002e02007981 */ /* 0x006ea8000c1ef900 */
[----:B--2---:R-:W-:Y:S01]  /*4aa0*/  CCTL.IVALL ;  /* 0x00000000ff00798f */ /* 0x004fe20002000000 */
[----:B------:R-:W-:Y:S05]  /*4ab0*/  YIELD ;  /* 0x0000000000007946 */ /* 0x000fea0003800000 */
[----:B------:R-:W-:-:S13]  /*4ac0*/  ISETP.NE.AND P0, PT, R0, UR14, PT ;  /* 0x0000000e00007c0c */ /* 0x000fda000bf05270 */
[----:B------:R-:W-:Y:S05]  /*4ad0*/  @P0 BRA `(.L_x_5445) ;  /* 0xfffffffc00ec0947 */ /* 0x000fea000383ffff */
.L_x_5444:
[----:B------:R-:W-:Y:S05]  /*4ae0*/  BSYNC B0 ;  /* 0x0000000000007941 */ /* 0x000fea0003800000 */
.L_x_5443:
[----:B------:R-:W-:-:S03]  /*4af0*/  UMOV UR4, 0xffffffff ;  /* 0xffffffff00047882 */ /* 0x000fc60000000000 */
[----:B------:R-:W-:Y:S05]  /*4b00*/  BRA.DIV UR4, `(.L_x_5446) ;  /* 0x0000004a04707947 */ /* 0x000fea000b800000 */
[----:B------:R-:W-:Y:S01]  /*4b10*/  NOP ;  /* 0x0000000000007918 */ /* 0x000fe20000000000 */
.L_x_5549:
        /* <DEDUP_REMOVED lines=16> */
.L_x_5449:
[----:B------:R-:W-:Y:S01]  /*4c20*/  @P0 ELECT P2, URZ, PT ;  /* 0x00000000003f082f */ /* 0x000fe20003840000 */
[----:B------:R3:W-:-:S12]  /*4c30*/  UBLKRED.G.S.ADD.F32.RN [UR4], [UR10], UR6, desc[UR8] ;  /* 0x000008040a0073bb */ /* 0x0007d800080a1406 */
[----:B------:R-:W-:Y:S02]  /*4c40*/  @P2 PLOP3.LUT P0, PT, P2, PT, PT, 0x8, 0x0 ;  /* 0x000000000000281c */ /* 0x000fe4000170e170 */
[----:B------:R-:W-:-:S11]  /*4c50*/  PLOP3.LUT P2, PT, PT, PT, PT, 0x8, 0x0 ;  /* 0x000000000000781c */ /* 0x000fd60003f4e170 */
[----:B---3--:R-:W-:Y:S05]  /*4c60*/  @P0 BRA.U.ANY `(.L_x_5449) ;  /* 0xfffffffd00ec0947 */ /* 0x008fea000393ffff */
[----:B------:R0:W-:Y:S01]  /*4c70*/  UTMACMDFLUSH ;  /* 0x00000000000079b7 */ /* 0x0001e20000000000 */
[----:B------:R-:W-:-:S04]  /*4c80*/  DEPBAR.LE SB0, 0x0 ;  /* 0x000080000000791a */ /* 0x000fc80000000000 */
.L_x_5448:
[----:B------:R-:W-:Y:S05]  /*4c90*/  BSYNC B0 ;  /* 0x0000000000007941 */ /* 0x000fea0003800000 */
.L_x_5447:
        /* <DEDUP_REMOVED lines=14> */
.L_x_5403:
        /* <DEDUP_REMOVED lines=33> */
.L_x_5451:
[----:B------:R-:W-:-:S05]  /*4f90*/  UMOV UR11, UR5 ;  /* 0x00000005000b7c82 */ /* 0x000fca0008000000 */
.L_x_5452:
        /* <DEDUP_REMOVED lines=48> */
.L_x_5457:
[----:B------:R-:W2:Y:S04]  /*52a0*/  LDG.E.STRONG.GPU R0, desc[UR46][R2.64] ;  /* 0x0000002e02007981 */ /* 0x000ea8000c1ef900 */
[----:B--2---:R-:W-:Y:S01]  /*52b0*/  CCTL.IVALL ;  /* 0x00000000ff00798f */ /* 0x004fe20002000000 */
[----:B------:R-:W-:Y:S05]  /*52c0*/  YIELD ;  /* 0x0000000000007946 */ /* 0x000fea0003800000 */
[----:B------:R-:W-:-:S13]  /*52d0*/  ISETP.NE.AND P1, PT, R0, UR23, PT ;  /* 0x0000001700007c0c */ /* 0x000fda000bf25270 */
[----:B------:R-:W-:Y:S05]  /*52e0*/  @P1 BRA `(.L_x_5457) ;  /* 0xfffffffc00ec1947 */ /* 0x000fea000383ffff */
.L_x_5456:
[----:B------:R-:W-:Y:S05]  /*52f0*/  BSYNC B0 ;  /* 0x0000000000007941 */ /* 0x000fea0003800000 */
.L_x_5455:
[----:B------:R-:W-:-:S03]  /*5300*/  UMOV UR4, 0xffffffff ;  /* 0xffffffff00047882 */ /* 0x000fc60000000000 */
[----:B------:R-:W-:Y:S05]  /*5310*/  BRA.DIV UR4, `(.L_x_5458) ;  /* 0x0000004204887947 */ /* 0x000fea000b800000 */
[----:B------:R-:W-:Y:S01]  /*5320*/  NOP ;  /* 0x0000000000007918 */ /* 0x000fe20000000000 */
.L_x_5552:
        /* <DEDUP_REMOVED lines=22> */
.L_x_5460:
[----:B------:R-:W-:Y:S05]  /*5490*/  BSYNC B0 ;  /* 0x0000000000007941 */ /* 0x000fea0003800000 */
.L_x_5459:
        /* <DEDUP_REMOVED lines=19> */
.L_x_5462:
[----:B------:R-:W-:Y:S05]  /*55d0*/  BSYNC B0 ;  /* 0x0000000000007941 */ /* 0x000fea0003800000 */
.L_x_5461:
        /* <DEDUP_REMOVED lines=20> */
.L_x_5464:
[----:B------:R-:W-:Y:S05]  /*5720*/  BSYNC B0 ;  /* 0x0000000000007941 */ /* 0x000fea0003800000 */
.L_x_5463:
[----:B------:R-:W-:Y:S06]  /*5730*/  BAR.ARV 0xa, 0xa0 ;  /* 0x0282800000007b1d */ /* 0x000fec0000002000 */
[----:B------:R-:W-:Y:S04]  /*5740*/  BSSY B0, `(.L_x_5465) ;  /* 0x0000003000007945 */ /* 0x000fe80003800000 */
[----:B------:R-:W-:Y:S05]  /*5750*/  @!P0 BRA `(.L_x_5466) ;  /* 0x0000000000048947 */ /* 0x000fea0003800000 */
[----:B------:R-:W-:-:S04]  /*5760*/  DEPBAR.LE SB0, 0x1 ;  /* 0x000080400000791a */ /* 0x000fc80000000000 */
.L_x_5466:
[----:B------:R-:W-:Y:S05]  /*5770*/  BSYNC B0 ;  /* 0x0000000000007941 */ /* 0x000fea0003800000 */
.L_x_5465:
[----:B------:R-:W-:Y:S06]  /*5780*/  BAR.ARV 0xb, 0xa0 ;  /* 0x02c2800000007b1d */ /* 0x000fec0000002000 */
[----:B------:R-:W-:Y:S04]  /*5790*/  BSSY B0, `(.L_x_5467) ;  /* 0x0000003000007945 */ /* 0x000fe80003800000 */
[----:B------:R-:W-:Y:S05]  /*57a0*/  @!P0 BRA `(.L_x_5468) ;  /* 0x0000000000048947 */ /* 0x000fea0003800000 */
[----:B------:R-:W-:-:S04]  /*57b0*/  DEPBAR.LE SB0, 0x0 ;  /* 0x000080000000791a */ /* 0x000fc80000000000 */
.L_x_5468:
[----:B------:R-:W-:Y:S05]  /*57c0*/  BSYNC B0 ;  /* 0x0000000000007941 */ /* 0x000fea0003800000 */
.L_x_5467:
        /* <DEDUP_REMOVED lines=19> */
.L_x_5470:
[----:B------:R-:W-:Y:S05]  /*5900*/  BSYNC B0 ;  /* 0x0000000000007941 */ /* 0x000fea0003800000 */
.L_x_5469:
[----:B------:R-:W-:Y:S01]  /*5910*/  UIADD3 UR18, UR8, 0x1, URZ ;  /* 0x0000000108127890 */ /* 0x000fe2000fffe03f */
[----:B------:R-:W-:Y:S11]  /*5920*/  BRA `(.L_x_5471) ;  /* 0x0000000000047947 */ /* 0x000ff60003800000 */
.L_x_5454:
[----:B------:R-:W-:-:S05]  /*5930*/  UMOV UR18, UR8 ;  /* 0x0000000800127c82 */ /* 0x000fca0008000000 */
.L_x_5471:
        /* <DEDUP_REMOVED lines=12> */
.L_x_5504:
        /* <DEDUP_REMOVED lines=11> */
.L_x_5474:
[----:B------:R-:W2:Y:S04]  /*5ab0*/  LDG.E.STRONG.GPU R0, desc[UR46][R2.64] ;  /* 0x0000002e02007981 */ /* 0x000ea8000c1ef900 */
[----:B--2---:R-:W-:Y:S01]  /*5ac0*/  CCTL.IVALL ;  /* 0x00000000ff00798f */ /* 0x004fe20002000000 */
[----:B------:R-:W-:Y:S05]  /*5ad0*/  YIELD ;  /* 0x0000000000007946 */ /* 0x000fea0003800000 */
[----:B------:R-:W-:-:S13]  /*5ae0*/  ISETP.NE.AND P1, PT, R0, UR23, PT ;  /* 0x0000001700007c0c */ /* 0x000fda000bf25270 */
[----:B------:R-:W-:Y:S05]  /*5af0*/  @P1 BRA `(.L_x_5474) ;  /* 0xfffffffc00ec1947 */ /* 0x000fea000383ffff */
.L_x_5473:
[----:B------:R-:W-:Y:S05]  /*5b00*/  BSYNC B0 ;  /* 0x0000000000007941 */ /* 0x000fea0003800000 */
.L_x_5472:
[----:B------:R-:W-:-:S03]  /*5b10*/  UMOV UR16, 0xffffffff ;  /* 0xffffffff00107882 */ /* 0x000fc60000000000 */
[----:B------:R-:W-:Y:S05]  /*5b20*/  BRA.DIV UR16, `(.L_x_5475) ;  /* 0x0000003a10a07947 */ /* 0x000fea000b800000 */
[----:B------:R-:W-:Y:S01]  /*5b30*/  NOP ;  /* 0x0000000000007918 */ /* 0x000fe20000000000 */
.L_x_5555:
        /* <DEDUP_REMOVED lines=19> */
.L_x_5477:
[----:B------:R-:W-:Y:S05]  /*5c70*/  BSYNC B0 ;  /* 0x0000000000007941 */ /* 0x000fea0003800000 */
.L_x_5476:
        /* <DEDUP_REMOVED lines=14> */
.L_x_5479:
[----:B------:R-:W-:Y:S05]  /*5d60*/  BSYNC B0 ;  /* 0x0000000000007941 */ /* 0x000fea0003800000 */
.L_x_5478:
        /* <DEDUP_REMOVED lines=15> */
.L_x_5481:
[----:B------:R-:W-:Y:S05]  /*5e60*/  BSYNC B0 ;  /* 0x0000000000007941 */ /* 0x000fea0003800000 */
.L_x_5480:
[----:B------:R-:W-:Y:S06]  /*5e70*/  BAR.ARV 0xa, 0xa0 ;  /* 0x0282800000007b1d */ /* 0x000fec0000002000 */
[----:B------:R-:W-:Y:S04]  /*5e80*/  BSSY B0, `(.L_x_5482) ;  /* 0x0000003000007945 */ /* 0x000fe80003800000 */
[----:B------:R-:W-:Y:S05]  /*5e90*/  @!P0 BRA `(.L_x_5483) ;  /* 0x0000000000048947 */ /* 0x000fea0003800000 */
[----:B------:R-:W-:-:S04]  /*5ea0*/  DEPBAR.LE SB0, 0x1 ;  /* 0x000080400000791a */ /* 0x000fc80000000000 */
.L_x_5483:
[----:B------:R-:W-:Y:S05]  /*5eb0*/  BSYNC B0 ;  /* 0x0000000000007941 */ /* 0x000fea0003800000 */
.L_x_5482:
[----:B------:R-:W-:Y:S06]  /*5ec0*/  BAR.ARV 0xb, 0xa0 ;  /* 0x02c2800000007b1d */ /* 0x000fec0000002000 */
[----:B------:R-:W-:Y:S04]  /*5ed0*/  BSSY B0, `(.L_x_5484) ;  /* 0x0000003000007945 */ /* 0x000fe80003800000 */
[----:B------:R-:W-:Y:S05]  /*5ee0*/  @!P0 BRA `(.L_x_5485) ;  /* 0x0000000000048947 */ /* 0x000fea0003800000 */
[----:B------:R-:W-:-:S04]  /*5ef0*/  DEPBAR.LE SB0, 0x0 ;  /* 0x000080000000791a */ /* 0x000fc80000000000 */
.L_x_5485:
[----:B------:R-:W-:Y:S05]  /*5f00*/  BSYNC B0 ;  /* 0x0000000000007941 */ /* 0x000fea0003800000 */
.L_x_5484:
        /* <DEDUP_REMOVED lines=19> */
.L_x_5487:
[----:B------:R-:W-:Y:S05]  /*6040*/  BSYNC B0 ;  /* 0x0000000000007941 */ /* 0x000fea0003800000 */
.L_x_5486:
        /* <DEDUP_REMOVED lines=9> */
.L_x_5490:
[----:B------:R-:W2:Y:S04]  /*60e0*/  LDG.E.STRONG.GPU R0, desc[UR46][R2.64] ;  /* 0x0000002e02007981 */ /* 0x000ea8000c1ef900 */
[----:B--2---:R-:W-:Y:S01]  /*60f0*/  CCTL.IVALL ;  /* 0x00000000ff00798f */ /* 0x004fe20002000000 */
[----:B------:R-:W-:Y:S05]  /*6100*/  YIELD ;  /* 0x0000000000007946 */ /* 0x000fea0003800000 */
[----:B------:R-:W-:-:S13]  /*6110*/  ISETP.NE.AND P1, PT, R0, UR23, PT ;  /* 0x0000001700007c0c */ /* 0x000fda000bf25270 */
[----:B------:R-:W-:Y:S05]  /*6120*/  @P1 BRA `(.L_x_5490) ;  /* 0xfffffffc00ec1947 */ /* 0x000fea000383ffff */
.L_x_5489:
[----:B------:R-:W-:Y:S05]  /*6130*/  BSYNC B0 ;  /* 0x0000000000007941 */ /* 0x000fea0003800000 */
.L_x_5488:
[----:B------:R-:W-:-:S03]  /*6140*/  UMOV UR12, 0xffffffff ;  /* 0xffffffff000c7882 */ /* 0x000fc60000000000 */
[----:B------:R-:W-:Y:S05]  /*6150*/  BRA.DIV UR12, `(.L_x_5491) ;  /* 0x000000360c307947 */ /* 0x000fea000b800000 */
[----:B------:R-:W-:Y:S01]  /*6160*/  NOP ;  /* 0x0000000000007918 */ /* 0x000fe20000000000 */
.L_x_5558:
        /* <DEDUP_REMOVED lines=15> */
.L_x_5493:
[----:B------:R-:W-:Y:S05]  /*6260*/  BSYNC B0 ;  /* 0x0000000000007941 */ /* 0x000fea0003800000 */
.L_x_5492:
        /* <DEDUP_REMOVED lines=14> */
.L_x_5495:
[----:B------:R-:W-:Y:S05]  /*6350*/  BSYNC B0 ;  /* 0x0000000000007941 */ /* 0x000fea0003800000 */
.L_x_5494:
        /* <DEDUP_REMOVED lines=15> */
.L_x_5497:
[----:B------:R-:W-:Y:S05]  /*6450*/  BSYNC B0 ;  /* 0x0000000000007941 */ /* 0x000fea0003800000 */
.L_x_5496:
[----:B------:R-:W-:Y:S06]  /*6460*/  BAR.ARV 0xa, 0xa0 ;  /* 0x0282800000007b1d */ /* 0x000fec0000002000 */
[----:B------:R-:W-:Y:S04]  /*6470*/  BSSY B0, `(.L_x_5498) ;  /* 0x0000003000007945 */ /* 0x000fe80003800000 */
[----:B------:R-:W-:Y:S05]  /*6480*/  @!P0 BRA `(.L_x_5499) ;  /* 0x0000000000048947 */ /* 0x000fea0003800000 */
[----:B------:R-:W-:-:S04]  /*6490*/  DEPBAR.LE SB0, 0x1 ;  /* 0x000080400000791a */ /* 0x000fc80000000000 */
.L_x_5499:
[----:B------:R-:W-:Y:S05]  /*64a0*/  BSYNC B0 ;  /* 0x0000000000007941 */ /* 0x000fea0003800000 */
.L_x_5498:
[----:B------:R-:W-:Y:S06]  /*64b0*/  BAR.ARV 0xb, 0xa0 ;  /* 0x02c2800000007b1d */ /* 0x000fec0000002000 */
[----:B------:R-:W-:Y:S04]  /*64c0*/  BSSY B0, `(.L_x_5500) ;  /* 0x0000003000007945 */ /* 0x000fe80003800000 */
[----:B------:R-:W-:Y:S05]  /*64d0*/  @!P0 BRA `(.L_x_5501) ;  /* 0x0000000000048947 */ /* 0x000fea0003800000 */
[----:B------:R-:W-:-:S04]  /*64e0*/  DEPBAR.LE SB0, 0x0 ;  /* 0x000080000000791a */ /* 0x000fc80000000000 */
.L_x_5501:
[----:B------:R-:W-:Y:S05]  /*64f0*/  BSYNC B0 ;  /* 0x0000000000007941 */ /* 0x000fea0003800000 */
.L_x_5500:
        /* <DEDUP_REMOVED lines=19> */
.L_x_5503:
[----:B------:R-:W-:Y:S05]  /*6630*/  BSYNC B0 ;  /* 0x0000000000007941 */ /* 0x000fea0003800000 */
.L_x_5502:
[----:B------:R-:W-:Y:S02]  /*6640*/  UIADD3 UR8, UR8, 0x2, URZ ;  /* 0x0000000208087890 */ /* 0x000fe4000fffe03f */
[----:B------:R-:W-:Y:S02]  /*6650*/  UIADD3 UR4, UR4, 0x6000, URZ ;  /* 0x0000600004047890 */ /* 0x000fe4000fffe03f */
[----:B------:R-:W-:-:S06]  /*6660*/  UISETP.GE.AND UP0, UPT, UR8, UR11, UPT ;  /* 0x0000000b0800728c */ /* 0x000fcc000bf06270 */
[----:B------:R-:W-:-:S13]  /*6670*/  PLOP3.LUT P1, PT, PT, PT, UP0, 0x80, 0x0 ;  /* 0x000000000000781c */ /* 0x000fda0003f2f008 */
[----:B------:R-:W-:Y:S05]  /*6680*/  @!P1 BRA `(.L_x_5504) ;  /* 0xfffffff000dc9947 */ /* 0x000fea000383ffff */
.L_x_5453:
        /* <DEDUP_REMOVED lines=41> */
.L_x_5507:
[----:B------:R-:W-:Y:S05]  /*6920*/  BSYNC B0 ;  /* 0x0000000000007941 */ /* 0x000fea0003800000 */
.L_x_5506:
[----:B------:R-:W-:Y:S05]  /*6930*/  BRA `(.L_x_5508) ;  /* 0x0000000000047947 */ /* 0x000fea0003800000 */
.L_x_5505:
[----:B------:R-:W-:-:S05]  /*6940*/  UMOV UR4, UR8 ;  /* 0x0000000800047c82 */ /* 0x000fca0008000000 */
.L_x_5508:
        /* <DEDUP_REMOVED lines=11> */
.L_x_5513:
        /* <DEDUP_REMOVED lines=24> */
.L_x_5510:
[----:B------:R-:W-:Y:S05]  /*6b80*/  BSYNC B0 ;  /* 0x0000000000007941 */ /* 0x000fea0003800000 */
.L_x_5509:
        /* <DEDUP_REMOVED lines=24> */
.L_x_5512:
[----:B------:R-:W-:Y:S05]  /*6d10*/  BSYNC B0 ;  /* 0x0000000000007941 */ /* 0x000fea0003800000 */
.L_x_5511:
[----:B------:R-:W-:Y:S02]  /*6d20*/  UIADD3 UR11, UR11, 0x2, URZ ;  /* 0x000000020b0b7890 */ /* 0x000fe4000fffe03f */
[----:B------:R-:W-:Y:S02]  /*6d30*/  ULEA UR6, UR18, UR6, 0x1 ;  /* 0x0000000612067291 */ /* 0x000fe4000f8e083f */
[----:B------:R-:W-:Y:S02]  /*6d40*/  ULEA UR7, UR18, UR7, 0x1 ;  /* 0x0000000712077291 */ /* 0x000fe4000f8e083f */
[----:B------:R-:W-:-:S13]  /*6d50*/  ISETP.NE.AND P0, PT, RZ, UR11, PT ;  /* 0x0000000bff007c0c */ /* 0x000fda000bf05270 */
[----:B------:R-:W-:Y:S05]  /*6d60*/  @!P0 BRA `(.L_x_5405) ;  /* 0x00000024005c8947 */ /* 0x000fea0003800000 */
[----:B------:R-:W-:Y:S05]  /*6d70*/  BRA `(.L_x_5513) ;  /* 0xfffffffc00207947 */ /* 0x000fea000383ffff */
.L_x_5450:
        /* <DEDUP_REMOVED lines=34> */
.L_x_5515:
        /* <DEDUP_REMOVED lines=50> */
.L_x_5559:
        /* <DEDUP_REMOVED lines=9> */
.L_x_5518:
        /* <DEDUP_REMOVED lines=115> */
.L_x_5529:
[----:B-1----:R-:W-:-:S05]  /*7a80*/  IMAD.MOV.U32 R6, RZ, RZ, 0x1 ;  /* 0x00000001ff067424 */ /* 0x002fca00078e00ff */
[----:B------:R-:W-:-:S04]  /*7a90*/  SHF.L.U32 R6, R6, 0x1f, RZ ;  /* 0x0000001f06067819 */ /* 0x000fc800000006ff */
[----:B------:R-:W1:Y:S02]  /*7aa0*/  SYNCS.PHASECHK.TRANS64.TRYWAIT P1, [R0+URZ+0x36438], R6 ;  /* 0x03643806000075a7 */ /* 0x000e64000802017f */
[----:B-123--:R-:W-:Y:S05]  /*7ab0*/  @!P1 BRA `(.L_x_5521) ;  /* 0x0000001c00089947 */ /* 0x00efea0003800000 */
.L_x_5560:
[----:B------:R-:W-:Y:S05]  /*7ac0*/  @P0 BRA `(.L_x_5522) ;  /* 0x0000000000140947 */ /* 0x000fea0003800000 */
[----:B------:R-:W-:Y:S01]  /*7ad0*/  ISETP.NE.AND P1, PT, R20, RZ, PT ;  /* 0x000000ff1400720c */ /* 0x000fe20003f25270 */
[----:B------:R-:W-:-:S04]  /*7ae0*/  IMAD.MOV.U32 R3, RZ, RZ, 0x6100 ;  /* 0x00006100ff037424 */ /* 0x000fc800078e00ff */
[----:B------:R2:W-:Y:S08]  /*7af0*/  SYNCS.ARRIVE.TRANS64 RZ, [R0+URZ+0x36430], R3 ;  /* 0x0364300300ff79a7 */ /* 0x0005f0000800003f */
[----:B------:R-:W-:Y:S05]  /*7b00*/  @!P1 BRA `(.L_x_5522) ;  /* 0x0000000000049947 */ /* 0x000fea0003800000 */
[----:B------:R-:W-:Y:S01]  /*7b10*/  BPT.TRAP 0x1 ;  /* 0x000000040000795c */ /* 0x000fe20000300000 */
.L_x_5522:
        /* <DEDUP_REMOVED lines=48> */
.L_x_5561:
[----:B------:R-:W-:Y:S05]  /*7e20*/  @P0 BRA `(.L_x_5524) ;  /* 0x0000000000140947 */ /* 0x000fea0003800000 */
[----:B------:R-:W-:Y:S01]  /*7e30*/  ISETP.NE.AND P1, PT, R20, RZ, PT ;  /* 0x000000ff1400720c */ /* 0x000fe20003f25270 */
[----:B--2---:R-:W-:-:S04]  /*7e40*/  IMAD.MOV.U32 R3, RZ, RZ, 0x6100 ;  /* 0x00006100ff037424 */ /* 0x004fc800078e00ff */
[----:B------:R3:W-:Y:S08]  /*7e50*/  SYNCS.ARRIVE.TRANS64 RZ, [R0+URZ+0x36418], R3 ;  /* 0x0364180300ff79a7 */ /* 0x0007f0000800003f */
[----:B------:R-:W-:Y:S05]  /*7e60*/  @!P1 BRA `(.L_x_5524) ;  /* 0x0000000000049947 */ /* 0x000fea0003800000 */
[----:B------:R-:W-:Y:S01]  /*7e70*/  BPT.TRAP 0x1 ;  /* 0x000000040000795c */ /* 0x000fe20000300000 */
.L_x_5524:
        /* <DEDUP_REMOVED lines=44> */
.L_x_5562:
[----:B------:R-:W-:Y:S05]  /*8140*/  @P0 BRA `(.L_x_5526) ;  /* 0x0000000000140947 */ /* 0x000fea0003800000 */
[----:B------:R-:W-:Y:S01]  /*8150*/  ISETP.NE.AND P1, PT, R20, RZ, PT ;  /* 0x000000ff1400720c */ /* 0x000fe20003f25270 */
[----:B--2---:R-:W-:-:S04]  /*8160*/  IMAD.MOV.U32 R29, RZ, RZ, 0x6100 ;  /* 0x00006100ff1d7424 */ /* 0x004fc800078e00ff */
[----:B------:R3:W-:Y:S08]  /*8170*/  SYNCS.ARRIVE.TRANS64 RZ, [R0+URZ+0x36430], R29 ;  /* 0x0364301d00ff79a7 */ /* 0x0007f0000800003f */
[----:B------:R-:W-:Y:S05]  /*8180*/  @!P1 BRA `(.L_x_5526) ;  /* 0x0000000000049947 */ /* 0x000fea0003800000 */
[----:B------:R-:W-:Y:S01]  /*8190*/  BPT.TRAP 0x1 ;  /* 0x000000040000795c */ /* 0x000fe20000300000 */
.L_x_5526:
        /* <DEDUP_REMOVED lines=37> */
.L_x_5564:
[----:B------:R-:W-:Y:S05]  /*83f0*/  @P0 BRA `(.L_x_5528) ;  /* 0x0000000000140947 */ /* 0x000fea0003800000 */
[----:B------:R-:W-:Y:S01]  /*8400*/  ISETP.NE.AND P1, PT, R20, RZ, PT ;  /* 0x000000ff1400720c */ /* 0x000fe20003f25270 */
[----:B----4-:R-:W-:-:S04]  /*8410*/  IMAD.MOV.U32 R5, RZ, RZ, 0x6100 ;  /* 0x00006100ff057424 */ /* 0x010fc800078e00ff */
[----:B------:R4:W-:Y:S08]  /*8420*/  SYNCS.ARRIVE.TRANS64 RZ, [R0+URZ+0x36410], R5 ;  /* 0x0364100500ff79a7 */ /* 0x0009f0000800003f */
[----:B------:R-:W-:Y:S05]  /*8430*/  @!P1 BRA `(.L_x_5528) ;  /* 0x0000000000049947 */ /* 0x000fea0003800000 */
[----:B------:R-:W-:Y:S01]  /*8440*/  BPT.TRAP 0x1 ;  /* 0x000000040000795c */ /* 0x000fe20000300000 */
.L_x_5528:
        /* <DEDUP_REMOVED lines=44> */
.L_x_5520:
[----:B------:R-:W-:Y:S01]  /*8710*/  ISETP.NE.AND P1, PT, R19, RZ, PT ;  /* 0x000000ff1300720c */ /* 0x000fe20003f25270 */
[----:B------:R-:W-:Y:S02]  /*8720*/  IMAD.MOV.U32 R5, RZ, RZ, 0x1 ;  /* 0x00000001ff057424 */ /* 0x000fe400078e00ff */
[----:B------:R-:W-:-:S10]  /*8730*/  IMAD.MOV.U32 R4, RZ, RZ, R15 ;  /* 0x000000ffff047224 */ /* 0x000fd400078e000f */
[----:B------:R-:W-:Y:S05]  /*8740*/  @!P1 BRA `(.L_x_5519) ;  /* 0x0000000400889947 */ /* 0x000fea0003800000 */
[----:B------:R-:W4:Y:S02]  /*8750*/  SYNCS.PHASECHK.TRANS64.TRYWAIT P1, [R0+URZ+0x36438], R6 ;  /* 0x03643806000075a7 */ /* 0x000f24000802017f */
[----:B----4-:R-:W-:Y:S05]  /*8760*/  @!P1 BRA `(.L_x_5530) ;  /* 0x0000001000309947 */ /* 0x010fea0003800000 */
.L_x_5565:
[----:B------:R-:W-:Y:S05]  /*8770*/  @P0 BRA `(.L_x_5531) ;  /* 0x0000000000140947 */ /* 0x000fea0003800000 */
[----:B------:R-:W-:Y:S01]  /*8780*/  ISETP.NE.AND P1, PT, R20, RZ, PT ;  /* 0x000000ff1400720c */ /* 0x000fe20003f25270 */
[----:B------:R-:W-:-:S04]  /*8790*/  IMAD.MOV.U32 R5, RZ, RZ, 0x6100 ;  /* 0x00006100ff057424 */ /* 0x000fc800078e00ff */
[----:B------:R1:W-:Y:S08]  /*87a0*/  SYNCS.ARRIVE.TRANS64 RZ, [R0+URZ+0x36430], R5 ;  /* 0x0364300500ff79a7 */ /* 0x0003f0000800003f */
[----:B------:R-:W-:Y:S05]  /*87b0*/  @!P1 BRA `(.L_x_5531) ;  /* 0x0000000000049947 */ /* 0x000fea0003800000 */
[----:B------:R-:W-:Y:S01]  /*87c0*/  BPT.TRAP 0x1 ;  /* 0x000000040000795c */ /* 0x000fe20000300000 */
.L_x_5531:
        /* <DEDUP_REMOVED lines=41> */
.L_x_5566:
[----:B-1----:R-:W-:Y:S01]  /*8a60*/  IMAD.MOV.U32 R5, RZ, RZ, RZ ;  /* 0x000000ffff057224 */ /* 0x002fe200078e00ff */
[----:B------:R-:W-:Y:S06]  /*8a70*/  @P0 BRA `(.L_x_5533) ;  /* 0x0000000000140947 */ /* 0x000fec0003800000 */
[----:B------:R-:W-:Y:S01]  /*8a80*/  ISETP.NE.AND P1, PT, R20, RZ, PT ;  /* 0x000000ff1400720c */ /* 0x000fe20003f25270 */
[----:B------:R-:W-:-:S04]  /*8a90*/  IMAD.MOV.U32 R17, RZ, RZ, 0x6100 ;  /* 0x00006100ff117424 */ /* 0x000fc800078e00ff */
[----:B------:R1:W-:Y:S08]  /*8aa0*/  SYNCS.ARRIVE.TRANS64 RZ, [R0+URZ+0x36418], R17 ;  /* 0x0364181100ff79a7 */ /* 0x0003f0000800003f */
[----:B------:R-:W-:Y:S05]  /*8ab0*/  @!P1 BRA `(.L_x_5533) ;  /* 0x0000000000049947 */ /* 0x000fea0003800000 */
[----:B------:R-:W-:Y:S01]  /*8ac0*/  BPT.TRAP 0x1 ;  /* 0x000000040000795c */ /* 0x000fe20000300000 */
.L_x_5533:
        /* <DEDUP_REMOVED lines=42> */
.L_x_5519:
[----:B------:R-:W-:-:S04]  /*8d70*/  SHF.L.U32 R3, R5, 0x1f, RZ ;  /* 0x0000001f05037819 */ /* 0x000fc800000006ff */
[----:B------:R-:W4:Y:S02]  /*8d80*/  SYNCS.PHASECHK.TRANS64.TRYWAIT P1, [R0+URZ+0x36438], R3 ;  /* 0x03643803000075a7 */ /* 0x000f24000802017f */
[----:B----4-:R-:W-:Y:S05]  /*8d90*/  @!P1 BRA `(.L_x_5534) ;  /* 0x0000000800cc9947 */ /* 0x010fea0003800000 */
.L_x_5567:
[----:B------:R-:W-:Y:S05]  /*8da0*/  @P0 BRA `(.L_x_5535) ;  /* 0x0000000000180947 */ /* 0x000fea0003800000 */
[----:B------:R-:W5:Y:S01]  /*8db0*/  S2R R2, SR_TID.X ;  /* 0x0000000000027919 */ /* 0x000f620000002100 */
[----:B----4-:R-:W-:-:S04]  /*8dc0*/  IMAD.MOV.U32 R3, RZ, RZ, 0x6100 ;  /* 0x00006100ff037424 */ /* 0x010fc800078e00ff */
[----:B------:R4:W-:Y:S01]  /*8dd0*/  SYNCS.ARRIVE.TRANS64 RZ, [R0+URZ+0x36430], R3 ;  /* 0x0364300300ff79a7 */ /* 0x0009e2000800003f */
[----:B-----5:R-:W-:-:S13]  /*8de0*/  LOP3.LUT P0, RZ, R2, 0x1f, RZ, 0xc0, !PT ;  /* 0x0000001f02ff7812 */ /* 0x020fda000780c0ff */
[----:B----4-:R-:W-:Y:S05]  /*8df0*/  @!P0 BRA `(.L_x_5535) ;  /* 0x0000000000048947 */ /* 0x010fea0003800000 */
[----:B------:R-:W-:Y:S01]  /*8e00*/  BPT.TRAP 0x1 ;  /* 0x000000040000795c */ /* 0x000fe20000300000 */
.L_x_5535:
        /* <DEDUP_REMOVED lines=43> */
.L_x_5516:
[----:B------:R-:W-:Y:S05]  /*90c0*/  BSYNC B0 ;  /* 0x0000000000007941 */ /* 0x000fea0003800000 */
.L_x_5514:
[----:B------:R-:W-:-:S03]  /*90d0*/  UMOV UR7, 0xffffffff ;  /* 0xffffffff00077882 */ /* 0x000fc60000000000 */
[----:B------:R-:W-:Y:S05]  /*90e0*/  BRA.DIV UR7, `(.L_x_5536) ;  /* 0x0000000a070c7947 */ /* 0x000fea000b800000 */
[----:B------:R-:W-:-:S13]  /*90f0*/  ELECT P6, URZ, PT ;  /* 0x00000000003f782f */ /* 0x000fda00038c0000 */
.L_x_5570:
[----:B------:R-:W-:Y:S05]  /*9100*/  @!P6 BRA `(.L_x_5405) ;  /* 0x000000000074e947 */ /* 0x000fea0003800000 */
[----:B------:R-:W-:-:S06]  /*9110*/  ULOP3.LUT UR7, UR38, 0x2, URZ, 0xfc, !UPT ;  /* 0x0000000226077892 */ /* 0x000fcc000f8efc3f */
[----:B------:R-:W-:-:S05]  /*9120*/  IMAD.U32 R0, RZ, RZ, UR7 ;  /* 0x00000007ff007e24 */ /* 0x000fca000f8e00ff */
[----:B------:R-:W-:-:S13]  /*9130*/  ISETP.NE.AND P2, PT, R0, 0x3, PT ;  /* 0x000000030000780c */ /* 0x000fda0003f45270 */
[----:B------:R-:W-:Y:S05]  /*9140*/  @!P2 BRA `(.L_x_5537) ;  /* 0x000000000004a947 */ /* 0x000fea0003800000 */
[----:B------:R-:W-:Y:S01]  /*9150*/  BPT.TRAP 0x1 ;  /* 0x000000040000795c */ /* 0x000fe20000300000 */
.L_x_5537:
        /* <DEDUP_REMOVED lines=15> */
.L_x_5571:
[----:B------:R-:W2:Y:S02]  /*9250*/  SYNCS.PHASECHK.TRANS64.TRYWAIT P0, [R3+URZ], R0 ;  /* 0x00000000030075a7 */ /* 0x000ea4000800017f */
[----:B--2---:R-:W-:Y:S05]  /*9260*/  @!P0 BRA `(.L_x_5539) ;  /* 0x0000000400e08947 */ /* 0x004fea0003800000 */
.L_x_5572:
[----:B------:R-:W-:Y:S05]  /*9270*/  @!P2 BRA `(.L_x_5540) ;  /* 0x000000000004a947 */ /* 0x000fea0003800000 */
[----:B------:R-:W-:Y:S01]  /*9280*/  BPT.TRAP 0x1 ;  /* 0x000000040000795c */ /* 0x000fe20000300000 */
.L_x_5540:
[----:B------:R-:W-:-:S07]  /*9290*/  SHF.L.U32 R5, R5, 0x1f, RZ ;  /* 0x0000001f05057819 */ /* 0x000fce00000006ff */
.L_x_5541:
[----:B---3--:R3:W4:Y:S02]  /*92a0*/  SYNCS.PHASECHK.TRANS64.TRYWAIT P0, [R4+URZ+0x36438], R5 ;  /* 0x03643805040075a7 */ /* 0x008724000800017f */
[----:B----4-:R-:W-:Y:S05]  /*92b0*/  @!P0 NANOSLEEP.SYNCS 0x989680 ;  /* 0x009896800000895d */ /* 0x010fea0003900000 */
[----:B------:R-:W4:Y:S02]  /*92c0*/  @!P0 SYNCS.PHASECHK.TRANS64 P0, [R4+URZ+0x36438], R5 ;  /* 0x03643805040085a7 */ /* 0x000f24000800007f */
[----:B----4-:R-:W-:Y:S05]  /*92d0*/  @!P0 BRA `(.L_x_5541) ;  /* 0xfffffffc00f08947 */ /* 0x010fea000383ffff */
.L_x_5405:
[----:B------:R-:W-:Y:S05]  /*92e0*/  BSYNC B6 ;  /* 0x0000000000067941 */ /* 0x000fea0003800000 */
.L_x_5402:
[----:B------:R-:W-:Y:S05]  /*92f0*/  EXIT ;  /* 0x000000000000794d */ /* 0x000fea0003800000 */
.L_x_5412:
[----:B------:R-:W-:Y:S02]  /*9300*/  IMAD.MOV.U32 R12, RZ, RZ, RZ ;  /* 0x000000ffff0c7224 */ /* 0x000fe400078e00ff */
[----:B------:R-:W-:Y:S02]  /*9310*/  IMAD.MOV.U32 R11, RZ, RZ, 0x1f ;  /* 0x0000001fff0b7424 */ /* 0x000fe400078e00ff */
[----:B------:R-:W-:-:S07]  /*9320*/  IMAD.MOV.U32 R15, RZ, RZ, -0x1 ;  /* 0xffffffffff0f7424 */ /* 0x000fce00078e00ff */
[----:B------:R-:W-:Y:S05]  /*9330*/  WARPSYNC.COLLECTIVE R15, `(.L_x_5542) ;  /* 0x000000000f087348 */ /* 0x000fea0003c00000 */
[----:B------:R1:W2:Y:S02]  /*9340*/  SHFL.IDX P6, R14, R13, R12, R11 ;  /* 0x0000000c0d0e7389 */ /* 0x0002a400000c000b */
[----:B-12---:R-:W-:Y:S01]  /*9350*/  ENDCOLLECTIVE ;  /* 0x000000000000791b */ /* 0x006fe20003800000 */
.L_x_5542:
[----:B------:R-:W-:Y:S05]  /*9360*/  BRA `(.L_x_5543) ;  /* 0xffffff7c004c7947 */ /* 0x000fea000383ffff */
.L_x_5414:
[----:B--2---:R2:W3:Y:S02]  /*9370*/  SYNCS.PHASECHK.TRANS64.TRYWAIT P0, [R153+URZ+0x36400], R10 ;  /* 0x0364000a990075a7 */ /* 0x0044e4000800017f */
[----:B---3--:R-:W-:Y:S05]  /*9380*/  @!P0 NANOSLEEP.SYNCS 0x989680 ;  /* 0x009896800000895d */ /* 0x008fea0003900000 */
[----:B------:R-:W3:Y:S02]  /*9390*/  @!P0 SYNCS.PHASECHK.TRANS64 P0, [R153+URZ+0x36400], R10 ;  /* 0x0364000a990085a7 */ /* 0x000ee4000800007f */
[----:B---3--:R-:W-:Y:S05]  /*93a0*/  @!P0 BRA `(.L_x_5414) ;  /* 0xfffffffc00f08947 */ /* 0x008fea000383ffff */
[----:B------:R-:W-:Y:S05]  /*93b0*/  BRA `(.L_x_5413) ;  /* 0xffffff7c00847947 */ /* 0x000fea000383ffff */
.L_x_5418:
[----:B--2---:R2:W3:Y:S02]  /*93c0*/  SYNCS.PHASECHK.TRANS64.TRYWAIT P1, [R3+URZ+0x36410], R16 ;  /* 0x03641010030075a7 */ /* 0x0044e4000802017f */
[----:B---3--:R-:W-:Y:S05]  /*93d0*/  @!P1 NANOSLEEP.SYNCS 0x989680 ;  /* 0x009896800000995d */ /* 0x008fea0003900000 */
[----:B------:R-:W3:Y:S02]  /*93e0*/  @!P1 SYNCS.PHASECHK.TRANS64 P1, [R3+URZ+0x36410], R16 ;  /* 0x03641010030095a7 */ /* 0x000ee4000802007f */
[----:B---3--:R-:W-:Y:S05]  /*93f0*/  @!P1 BRA `(.L_x_5418) ;  /* 0xfffffffc00f09947 */ /* 0x008fea000383ffff */
[----:B------:R-:W-:Y:S05]  /*9400*/  BRA `(.L_x_5417) ;  /* 0xffffff8400507947 */ /* 0x000fea000383ffff */
.L_x_5422:
[----:B--2---:R2:W1:Y:S02]  /*9410*/  SYNCS.PHASECHK.TRANS64.TRYWAIT P1, [R153+URZ+0x36430], R16 ;  /* 0x03643010990075a7 */ /* 0x004464000802017f */
[----:B-1----:R-:W-:Y:S05]  /*9420*/  @!P1 NANOSLEEP.SYNCS 0x989680 ;  /* 0x009896800000995d */ /* 0x002fea0003900000 */
[----:B------:R-:W1:Y:S02]  /*9430*/  @!P1 SYNCS.PHASECHK.TRANS64 P1, [R153+URZ+0x36430], R16 ;  /* 0x03643010990095a7 */ /* 0x000e64000802007f */
[----:B-1----:R-:W-:Y:S05]  /*9440*/  @!P1 BRA `(.L_x_5422) ;  /* 0xfffffffc00f09947 */ /* 0x002fea000383ffff */
[----:B------:R-:W-:Y:S05]  /*9450*/  BRA `(.L_x_5421) ;  /* 0xffffff8800ec7947 */ /* 0x000fea000383ffff */
.L_x_5437:
[----:B------:R-:W-:Y:S01]  /*9460*/  BSSY B0, `(.L_x_5544) ;  /* 0x0000005000007945 */ /* 0x000fe20003800000 */
[----:B------:R-:W-:-:S07]  /*9470*/  IMAD.MOV.U32 R15, RZ, RZ, -0x1 ;  /* 0xffffffffff0f7424 */ /* 0x000fce00078e00ff */
[----:B-1----:R-:W-:Y:S05]  /*9480*/  WARPSYNC.COLLECTIVE R15, `(.L_x_5545) ;  /* 0x000000000f087348 */ /* 0x002fea0003c00000 */
[----:B------:R-:W-:Y:S01]  /*9490*/  NOP ;  /* 0x0000000000007918 */ /* 0x000fe20000000000 */
[----:B-1----:R-:W-:Y:S01]  /*94a0*/  ENDCOLLECTIVE ;  /* 0x000000000000791b */ /* 0x002fe20003800000 */
.L_x_5545:
[----:B------:R-:W-:Y:S05]  /*94b0*/  BSYNC B0 ;  /* 0x0000000000007941 */ /* 0x000fea0003800000 */
.L_x_5544:
[----:B------:R-:W-:Y:S05]  /*94c0*/  BRA `(.L_x_5546) ;  /* 0xffffffb000887947 */ /* 0x000fea000383ffff */
.L_x_5446:
[----:B------:R-:W-:Y:S01]  /*94d0*/  BSSY B0, `(.L_x_5547) ;  /* 0x0000005000007945 */ /* 0x000fe20003800000 */
[----:B------:R-:W-:-:S07]  /*94e0*/  IMAD.MOV.U32 R15, RZ, RZ, -0x1 ;  /* 0xffffffffff0f7424 */ /* 0x000fce00078e00ff */
[----:B-12---:R-:W-:Y:S05]  /*94f0*/  WARPSYNC.COLLECTIVE R15, `(.L_x_5548) ;  /* 0x000000000f087348 */ /* 0x006fea0003c00000 */
[----:B------:R-:W-:Y:S01]  /*9500*/  NOP ;  /* 0x0000000000007918 */ /* 0x000fe20000000000 */
[----:B-12---:R-:W-:Y:S01]  /*9510*/  ENDCOLLECTIVE ;  /* 0x000000000000791b */ /* 0x006fe20003800000 */
.L_x_5548:
[----:B------:R-:W-:Y:S05]  /*9520*/  BSYNC B0 ;  /* 0x0000000000007941 */ /* 0x000fea0003800000 */
.L_x_5547:
[----:B------:R-:W-:Y:S05]  /*9530*/  BRA `(.L_x_5549) ;  /* 0xffffffb400787947 */ /* 0x000fea000383ffff */
.L_x_5458:
[----:B------:R-:W-:Y:S01]  /*9540*/  BSSY B0, `(.L_x_5550) ;  /* 0x0000005000007945 */ /* 0x000fe20003800000 */
[----:B------:R-:W-:-:S07]  /*9550*/  IMAD.MOV.U32 R15, RZ, RZ, -0x1 ;  /* 0xffffffffff0f7424 */ /* 0x000fce00078e00ff */
[----:B------:R-:W-:Y:S05]  /*9560*/  WARPSYNC.COLLECTIVE R15, `(.L_x_5551) ;  /* 0x000000000f087348 */ /* 0x000fea0003c00000 */
[----:B------:R-:W-:Y:S01]  /*9570*/  NOP ;  /* 0x0000000000007918 */ /* 0x000fe20000000000 */
[----:B------:R-:W-:Y:S01]  /*9580*/  ENDCOLLECTIVE ;  /* 0x000000000000791b */ /* 0x000fe20003800000 */
.L_x_5551:
[----:B------:R-:W-:Y:S05]  /*9590*/  BSYNC B0 ;  /* 0x0000000000007941 */ /* 0x000fea0003800000 */
.L_x_5550:
[----:B------:R-:W-:Y:S05]  /*95a0*/  BRA `(.L_x_5552) ;  /* 0xffffffbc00607947 */ /* 0x000fea000383ffff */
.L_x_5475:
[----:B------:R-:W-:Y:S01]  /*95b0*/  BSSY B0, `(.L_x_5553) ;  /* 0x0000005000007945 */ /* 0x000fe20003800000 */
[----:B------:R-:W-:-:S07]  /*95c0*/  IMAD.MOV.U32 R15, RZ, RZ, -0x1 ;  /* 0xffffffffff0f7424 */ /* 0x000fce00078e00ff */
[----:B------:R-:W-:Y:S05]  /*95d0*/  WARPSYNC.COLLECTIVE R15, `(.L_x_5554) ;  /* 0x000000000f087348 */ /* 0x000fea0003c00000 */
[----:B------:R-:W-:Y:S01]  /*95e0*/  NOP ;  /* 0x0000000000007918 */ /* 0x000fe20000000000 */
[----:B------:R-:W-:Y:S01]  /*95f0*/  ENDCOLLECTIVE ;  /* 0x000000000000791b */ /* 0x000fe20003800000 */
.L_x_5554:
[----:B------:R-:W-:Y:S05]  /*9600*/  BSYNC B0 ;  /* 0x0000000000007941 */ /* 0x000fea0003800000 */
.L_x_5553:
[----:B------:R-:W-:Y:S05]  /*9610*/  BRA `(.L_x_5555) ;  /* 0xffffffc400487947 */ /* 0x000fea000383ffff */
.L_x_5491:
[----:B------:R-:W-:Y:S01]  /*9620*/  BSSY B0, `(.L_x_5556) ;  /* 0x0000005000007945 */ /* 0x000fe20003800000 */
[----:B------:R-:W-:-:S07]  /*9630*/  IMAD.MOV.U32 R15, RZ, RZ, -0x1 ;  /* 0xffffffffff0f7424 */ /* 0x000fce00078e00ff */
[----:B------:R-:W-:Y:S05]  /*9640*/  WARPSYNC.COLLECTIVE R15, `(.L_x_5557) ;  /* 0x000000000f087348 */ /* 0x000fea0003c00000 */
[----:B------:R-:W-:Y:S01]  /*9650*/  NOP ;  /* 0x0000000000007918 */ /* 0x000fe20000000000 */
[----:B------:R-:W-:Y:S01]  /*9660*/  ENDCOLLECTIVE ;  /* 0x000000000000791b */ /* 0x000fe20003800000 */
.L_x_5557:
[----:B------:R-:W-:Y:S05]  /*9670*/  BSYNC B0 ;  /* 0x0000000000007941 */ /* 0x000fea0003800000 */
.L_x_5556:
[----:B------:R-:W-:Y:S05]  /*9680*/  BRA `(.L_x_5558) ;  /* 0xffffffc800b87947 */ /* 0x000fea000383ffff */
.L_x_5517:
[----:B-1----:R1:W2:Y:S02]  /*9690*/  SYNCS.PHASECHK.TRANS64.TRYWAIT P1, [R0+URZ+0x36420], R6 ;  /* 0x03642006000075a7 */ /* 0x0022a4000802017f */
[----:B--2---:R-:W-:Y:S05]  /*96a0*/  @!P1 NANOSLEEP.SYNCS 0x989680 ;  /* 0x009896800000995d */ /* 0x004fea0003900000 */
[----:B------:R-:W2:Y:S02]  /*96b0*/  @!P1 SYNCS.PHASECHK.TRANS64 P1, [R0+URZ+0x36420], R6 ;  /* 0x03642006000095a7 */ /* 0x000ea4000802007f */
[----:B--2---:R-:W-:Y:S05]  /*96c0*/  @!P1 BRA `(.L_x_5517) ;  /* 0xfffffffc00f09947 */ /* 0x004fea000383ffff */
[----:B------:R-:W-:Y:S05]  /*96d0*/  BRA `(.L_x_5559) ;  /* 0xffffffd800f87947 */ /* 0x000fea000383ffff */
.L_x_5521:
[----:B-1----:R1:W2:Y:S02]  /*96e0*/  SYNCS.PHASECHK.TRANS64.TRYWAIT P1, [R0+URZ+0x36438], R6 ;  /* 0x03643806000075a7 */ /* 0x0022a4000802017f */
[----:B--2---:R-:W-:Y:S05]  /*96f0*/  @!P1 NANOSLEEP.SYNCS 0x989680 ;  /* 0x009896800000995d */ /* 0x004fea0003900000 */
[----:B------:R-:W2:Y:S02]  /*9700*/  @!P1 SYNCS.PHASECHK.TRANS64 P1, [R0+URZ+0x36438], R6 ;  /* 0x03643806000095a7 */ /* 0x000ea4000802007f */
[----:B--2---:R-:W-:Y:S05]  /*9710*/  @!P1 BRA `(.L_x_5521) ;  /* 0xfffffffc00f09947 */ /* 0x004fea000383ffff */
[----:B------:R-:W-:Y:S05]  /*9720*/  BRA `(.L_x_5560) ;  /* 0xffffffe000e47947 */ /* 0x000fea000383ffff */
.L_x_5523:
[----:B--2---:R2:W3:Y:S02]  /*9730*/  SYNCS.PHASECHK.TRANS64.TRYWAIT P1, [R0+URZ+0x36428], R3 ;  /* 0x03642803000075a7 */ /* 0x0044e4000802017f */
[----:B---3--:R-:W-:Y:S05]  /*9740*/  @!P1 NANOSLEEP.SYNCS 0x989680 ;  /* 0x009896800000995d */ /* 0x008fea0003900000 */
[----:B------:R-:W3:Y:S02]  /*9750*/  @!P1 SYNCS.PHASECHK.TRANS64 P1, [R0+URZ+0x36428], R3 ;  /* 0x03642803000095a7 */ /* 0x000ee4000802007f */
[----:B---3--:R-:W-:Y:S05]  /*9760*/  @!P1 BRA `(.L_x_5523) ;  /* 0xfffffffc00f09947 */ /* 0x008fea000383ffff */
[----:B------:R-:W-:Y:S05]  /*9770*/  BRA `(.L_x_5561) ;  /* 0xffffffe400a87947 */ /* 0x000fea000383ffff */
.L_x_5525:
[----:B--2---:R2:W3:Y:S02]  /*9780*/  SYNCS.PHASECHK.TRANS64.TRYWAIT P1, [R0+URZ+0x36438], R29 ;  /* 0x0364381d000075a7 */ /* 0x0044e4000802017f */
[----:B---3--:R-:W-:Y:S05]  /*9790*/  @!P1 NANOSLEEP.SYNCS 0x989680 ;  /* 0x009896800000995d */ /* 0x008fea0003900000 */
[----:B------:R-:W3:Y:S02]  /*97a0*/  @!P1 SYNCS.PHASECHK.TRANS64 P1, [R0+URZ+0x36438], R29 ;  /* 0x0364381d000095a7 */ /* 0x000ee4000802007f */
[----:B---3--:R-:W-:Y:S05]  /*97b0*/  @!P1 BRA `(.L_x_5525) ;  /* 0xfffffffc00f09947 */ /* 0x008fea000383ffff */
[----:B------:R-:W-:Y:S05]  /*97c0*/  BRA `(.L_x_5562) ;  /* 0xffffffe8005c7947 */ /* 0x000fea000383ffff */
.L_x_5527:
[----:B------:R-:W-:-:S07]  /*97d0*/  SHF.L.U32 R5, R7, 0x1f, RZ ;  /* 0x0000001f07057819 */ /* 0x000fce00000006ff */
.L_x_5563:
[----:B----4-:R4:W1:Y:S02]  /*97e0*/  SYNCS.PHASECHK.TRANS64.TRYWAIT P1, [R0+URZ+0x36420], R5 ;  /* 0x03642005000075a7 */ /* 0x010864000802017f */
[----:B-1----:R-:W-:Y:S05]  /*97f0*/  @!P1 NANOSLEEP.SYNCS 0x989680 ;  /* 0x009896800000995d */ /* 0x002fea0003900000 */
[----:B------:R-:W1:Y:S02]  /*9800*/  @!P1 SYNCS.PHASECHK.TRANS64 P1, [R0+URZ+0x36420], R5 ;  /* 0x03642005000095a7 */ /* 0x000e64000802007f */
[----:B-1----:R-:W-:Y:S05]  /*9810*/  @!P1 BRA `(.L_x_5563) ;  /* 0xfffffffc00f09947 */ /* 0x002fea000383ffff */
[----:B------:R-:W-:Y:S05]  /*9820*/  BRA `(.L_x_5564) ;  /* 0xffffffe800f07947 */ /* 0x000fea000383ffff */
.L_x_5530:
[----:B----4-:R4:W1:Y:S02]  /*9830*/  SYNCS.PHASECHK.TRANS64.TRYWAIT P1, [R0+URZ+0x36438], R6 ;  /* 0x03643806000075a7 */ /* 0x010864000802017f */
[----:B-1----:R-:W-:Y:S05]  /*9840*/  @!P1 NANOSLEEP.SYNCS 0x989680 ;  /* 0x009896800000995d */ /* 0x002fea0003900000 */
[----:B------:R-:W1:Y:S02]  /*9850*/  @!P1 SYNCS.PHASECHK.TRANS64 P1, [R0+URZ+0x36438], R6 ;  /* 0x03643806000095a7 */ /* 0x000e64000802007f */
[----:B-1----:R-:W-:Y:S05]  /*9860*/  @!P1 BRA `(.L_x_5530) ;  /* 0xfffffffc00f09947 */ /* 0x002fea000383ffff */
[----:B------:R-:W-:Y:S05]  /*9870*/  BRA `(.L_x_5565) ;  /* 0xffffffec00bc7947 */ /* 0x000fea000383ffff */
.L_x_5532:
[----:B-1----:R1:W4:Y:S02]  /*9880*/  SYNCS.PHASECHK.TRANS64.TRYWAIT P1, [R0+URZ+0x36428], R5 ;  /* 0x03642805000075a7 */ /* 0x002324000802017f */
[----:B----4-:R-:W-:Y:S05]  /*9890*/  @!P1 NANOSLEEP.SYNCS 0x989680 ;  /* 0x009896800000995d */ /* 0x010fea0003900000 */
[----:B------:R-:W4:Y:S02]  /*98a0*/  @!P1 SYNCS.PHASECHK.TRANS64 P1, [R0+URZ+0x36428], R5 ;  /* 0x03642805000095a7 */ /* 0x000f24000802007f */
[----:B----4-:R-:W-:Y:S05]  /*98b0*/  @!P1 BRA `(.L_x_5532) ;  /* 0xfffffffc00f09947 */ /* 0x010fea000383ffff */
[----:B------:R-:W-:Y:S05]  /*98c0*/  BRA `(.L_x_5566) ;  /* 0xfffffff000647947 */ /* 0x000fea000383ffff */
.L_x_5534:
[----:B----4-:R4:W1:Y:S02]  /*98d0*/  SYNCS.PHASECHK.TRANS64.TRYWAIT P1, [R0+URZ+0x36438], R3 ;  /* 0x03643803000075a7 */ /* 0x010864000802017f */
[----:B-1----:R-:W-:Y:S05]  /*98e0*/  @!P1 NANOSLEEP.SYNCS 0x989680 ;  /* 0x009896800000995d */ /* 0x002fea0003900000 */
[----:B------:R-:W1:Y:S02]  /*98f0*/  @!P1 SYNCS.PHASECHK.TRANS64 P1, [R0+URZ+0x36438], R3 ;  /* 0x03643803000095a7 */ /* 0x000e64000802007f */
[----:B-1----:R-:W-:Y:S05]  /*9900*/  @!P1 BRA `(.L_x_5534) ;  /* 0xfffffffc00f09947 */ /* 0x002fea000383ffff */
[----:B------:R-:W-:Y:S05]  /*9910*/  BRA `(.L_x_5567) ;  /* 0xfffffff400207947 */ /* 0x000fea000383ffff */
.L_x_5536:
[----:B------:R-:W-:Y:S01]  /*9920*/  BSSY B0, `(.L_x_5568) ;  /* 0x0000006000007945 */ /* 0x000fe20003800000 */
[----:B------:R-:W-:-:S07]  /*9930*/  IMAD.MOV.U32 R15, RZ, RZ, -0x1 ;  /* 0xffffffffff0f7424 */ /* 0x000fce00078e00ff */
[----:B------:R-:W-:Y:S05]  /*9940*/  WARPSYNC.COLLECTIVE R15, `(.L_x_5569) ;  /* 0x000000000f0c7348 */ /* 0x000fea0003c00000 */
[----:B------:R-:W-:Y:S02]  /*9950*/  ELECT P6, UR62, PT ;  /* 0x00000000003e782f */ /* 0x000fe400038c0000 */
[----:B------:R-:W-:Y:S01]  /*9960*/  MOV R14, UR62 ;  /* 0x0000003e000e7c02 */ /* 0x000fe20008000f00 */
[----:B------:R-:W-:Y:S10]  /*9970*/  ENDCOLLECTIVE ;  /* 0x000000000000791b */ /* 0x000ff40003800000 */
.L_x_5569:
[----:B------:R-:W-:Y:S05]  /*9980*/  BSYNC B0 ;  /* 0x0000000000007941 */ /* 0x000fea0003800000 */
.L_x_5568:
[----:B------:R-:W-:Y:S05]  /*9990*/  BRA `(.L_x_5570) ;  /* 0xfffffff400d87947 */ /* 0x000fea000383ffff */
.L_x_5538:
[----:B-1----:R1:W2:Y:S02]  /*99a0*/  SYNCS.PHASECHK.TRANS64.TRYWAIT P0, [R9+URZ], R2 ;  /* 0x00000002090075a7 */ /* 0x0022a4000800017f */
[----:B--2---:R-:W-:Y:S05]  /*99b0*/  @!P0 NANOSLEEP.SYNCS 0x989680 ;  /* 0x009896800000895d */ /* 0x004fea0003900000 */
[----:B------:R-:W2:Y:S02]  /*99c0*/  @!P0 SYNCS.PHASECHK.TRANS64 P0, [R9+URZ], R2 ;  /* 0x00000002090085a7 */ /* 0x000ea4000800007f */
[----:B--2---:R-:W-:Y:S05]  /*99d0*/  @!P0 BRA `(.L_x_5538) ;  /* 0xfffffffc00f08947 */ /* 0x004fea000383ffff */
[----:B------:R-:W-:Y:S05]  /*99e0*/  BRA `(.L_x_5571) ;  /* 0xfffffff800187947 */ /* 0x000fea000383ffff */
.L_x_5539:
[----:B--2---:R2:W3:Y:S02]  /*99f0*/  SYNCS.PHASECHK.TRANS64.TRYWAIT P0, [R3+URZ], R0 ;  /* 0x00000000030075a7 */ /* 0x0044e4000800017f */
[----:B---3--:R-:W-:Y:S05]  /*9a00*/  @!P0 NANOSLEEP.SYNCS 0x989680 ;  /* 0x009896800000895d */ /* 0x008fea0003900000 */
[----:B------:R-:W3:Y:S02]  /*9a10*/  @!P0 SYNCS.PHASECHK.TRANS64 P0, [R3+URZ], R0 ;  /* 0x00000000030085a7 */ /* 0x000ee4000800007f */
[----:B---3--:R-:W-:Y:S05]  /*9a20*/  @!P0 BRA `(.L_x_5539) ;  /* 0xfffffffc00f08947 */ /* 0x008fea000383ffff */
[----:B------:R-:W-:Y:S05]  /*9a30*/  BRA `(.L_x_5572) ;  /* 0xfffffff8000c7947 */ /* 0x000fea000383ffff */
.L_x_5573:
        /* <DEDUP_REMOVED lines=12> */
.L_x_7684:


//--------------------- .text._ZN7cutlass13device_kernelIN5flash11enable_sm90INS1_16FlashAttnBwdSm90INS1_25CollectiveMainloopBwdSm90ILi2ELi1ELi1EN4cute5tupleIJNS5_1CILi1EEES8_S8_EEENS6_IJNS7_ILi64EEENS7_ILi96EEENS7_ILi192EEEEEENS_6half_tEfNS_4arch4Sm90ELb0ELb1ELb0ELb1ELb0ELb0ELb1ELb0ELi3ELi1ELi1ELi1ELb0EEENS1_21CollectiveEpilogueBwdISD_SE_SG_Li384ELb1ELb1ELi3EEENS1_19SingleTileSchedulerILb1ELb0ELb0ELi96EEEEEEEEEvNT_6ParamsE --------------------------
	.section	.text._ZN7cutlass13device_kernelIN5flash11enable_sm90INS1_16FlashAttnBwdSm90INS1_25CollectiveMainloopBwdSm90ILi2ELi1ELi1EN4cute5tupleIJNS5_1CILi1EEES8_S8_EEENS6_IJNS7_ILi64EEENS7_ILi96EEENS7_ILi192EEEEEENS_6half_tEfNS_4arch4Sm90ELb0ELb1ELb0ELb1ELb0ELb0ELb1ELb0ELi3ELi1ELi1ELi1ELb0EEENS1_21CollectiveEpilogueBwdISD_SE_SG_Li384ELb1ELb1ELi3EEENS1_19SingleTileSchedulerILb1ELb0ELb0ELi96EEEEEEEEEvNT_6ParamsE,"ax",@progbits
	.align	128
.text._ZN7cutlass13device_kernelIN5flash11enable_sm90INS1_16FlashAttnBwdSm90INS1_25CollectiveMainloopBwdSm90ILi2ELi1ELi1EN4cute5tupleIJNS5_1CILi1EEES8_S8_EEENS6_IJNS7_ILi64EEENS7_ILi96EEENS7_ILi192EEEEEENS_6half_tEfNS_4arch4Sm90ELb0ELb1ELb0ELb1ELb0ELb0ELb1ELb0ELi3ELi1ELi1ELi1ELb0EEENS1_21CollectiveEpilogueBwdISD_SE_SG_Li384ELb1ELb1ELi3EEENS1_19SingleTileSchedulerILb1ELb0ELb0ELi96EEEEEEEEEvNT_6ParamsE:
        .type           _ZN7cutlass13device_kernelIN5flash11enable_sm90INS1_16FlashAttnBwdSm90INS1_25CollectiveMainloopBwdSm90ILi2ELi1ELi1EN4cute5tupleIJNS5_1CILi1EEES8_S8_EEENS6_IJNS7_ILi64EEENS7_ILi96EEENS7_ILi192EEEEEENS_6half_tEfNS_4arch4Sm90ELb0ELb1ELb0ELb1ELb0ELb0ELb1ELb0ELi3ELi1ELi1ELi1ELb0EEENS1_21CollectiveEpilogueBwdISD_SE_SG_Li384ELb1ELb1ELi3EEENS1_19SingleTileSchedulerILb1ELb0ELb0ELi96EEEEEEEEEvNT_6ParamsE,@function
        .size           _ZN7cutlass13device_kernelIN5flash11enable_sm90INS1_16FlashAttnBwdSm90INS1_25CollectiveMainloopBwdSm90ILi2ELi1ELi1EN4cute5tupleIJNS5_1CILi1EEES8_S8_EEENS6_IJNS7_ILi64EEENS7_ILi96EEENS7_ILi192EEEEEENS_6half_tEfNS_4arch4Sm90ELb0ELb1ELb0ELb1ELb0ELb0ELb1ELb0ELi3ELi1ELi1ELi1ELb0EEENS1_21CollectiveEpilogueBwdISD_SE_SG_Li384ELb1ELb1ELi3EEENS1_19SingleTileSchedulerILb1ELb0ELb0ELi96EEEEEEEEEvNT_6ParamsE,(.L_x_7685 - _ZN7cutlass13device_kernelIN5flash11enable_sm90INS1_16FlashAttnBwdSm90INS1_25CollectiveMainloopBwdSm90ILi2ELi1ELi1EN4cute5tupleIJNS5_1CILi1EEES8_S8_EEENS6_IJNS7_ILi64EEENS7_ILi96EEENS7_ILi192EEEEEENS_6half_tEfNS_4arch4Sm90ELb0ELb1ELb0ELb1ELb0ELb0ELb1ELb0ELi3ELi1ELi1ELi1ELb0EEENS1_21CollectiveEpilogueBwdISD_SE_SG_Li384ELb1ELb1ELi3EEENS1_19SingleTileSchedulerILb1ELb0ELb0ELi96EEEEEEEEEvNT_6ParamsE)
        .other          _ZN7cutlass13device_kernelIN5flash11enable_sm90INS1_16FlashAttnBwdSm90INS1_25CollectiveMainloopBwdSm90ILi2ELi1ELi1EN4cute5tupleIJNS5_1CILi1EEES8_S8_EEENS6_IJNS7_ILi64EEENS7_ILi96EEENS7_ILi192EEEEEENS_6half_tEfNS_4arch4Sm90ELb0ELb1ELb0ELb1ELb0ELb0ELb1ELb0ELi3ELi1ELi1ELi1ELb0EEENS1_21CollectiveEpilogueBwdISD_SE_SG_Li384ELb1ELb1ELi3EEENS1_19SingleTileSchedulerILb1ELb0ELb0ELi96EEEEEEEEEvNT_6ParamsE,@"STO_CUDA_ENTRY STV_DEFAULT"
_ZN7cutlass13device_kernelIN5flash11enable_sm90INS1_16FlashAttnBwdSm90INS1_25CollectiveMainloopBwdSm90ILi2ELi1ELi1EN4cute5tupleIJNS5_1CILi1EEES8_S8_EEENS6_IJNS7_ILi64EEENS7_ILi96EEENS7_ILi192EEEEEENS_6half_tEfNS_4arch4Sm90ELb0ELb1ELb0ELb1ELb0ELb0ELb1ELb0ELi3ELi1ELi1ELi1ELb0EEENS1_21CollectiveEpilogueBwdISD_SE_SG_Li384ELb1ELb1ELi3EEENS1_19SingleTileSchedulerILb1ELb0ELb0ELi96EEEEEEEEEvNT_6ParamsE:
        /* <DEDUP_REMOVED lines=23> */
.L_x_5575:
[----:B------:R-:W-:Y:S05]  /*0170*/  BSYNC B0 ;  /* 0x0000000000007941 */ /* 0x000fea0003800000 */
.L_x_5574:
        /* <DEDUP_REMOVED lines=37> */
.L_x_5576:
        /* <DEDUP_REMOVED lines=20> */
.L_x_5577:
[----:B------:R-:W-:Y:S01]  /*0510*/  PLOP3.LUT P0, PT, PT, PT, UP0, 0x80, 0x0 ;  /* 0x000000000000781c */ /* 0x000fe20003f0f008 */
[----:B------:R-:W-:Y:S01]  /*0520*/  NOP ;  /* 0x0000000000007918 */ /* 0x000fe20000000000 */
[----:B------:R-:W-:Y:S01]  /*0530*/  ULDC.64 UR46, c[0x0][0x208] ;  /* 0x00008200002e7ab9 */ /* 0x000fe20000000a00 */
[----:B------:R-:W-:Y:S01]  /*0540*/  BSSY B6, `(.L_x_5578) ;  /* 0x0000ab8000067945 */ /* 0x000fe20003800000 */
[----:B-12-4-:R-:W-:Y:S09]  /*0550*/  BAR.SYNC.DEFER_BLOCKING 0x0 ;  /* 0x0000000000007b1d */ /* 0x016ff20000010000 */
[----:B------:R-:W-:Y:S05]  /*0560*/  @!P0 BRA `(.L_x_5579) ;  /* 0x0000006400cc8947 */ /* 0x000fea0003800000 */
.L_x_5580:
        /* <DEDUP_REMOVED lines=21> */
.L_x_5581:
        /* <DEDUP_REMOVED lines=10> */
.L_x_5583:
[----:B------:R-:W2:Y:S02]  /*0760*/  LDC R0, c[0x0][0x8bc] ;  /* 0x00022f00ff007b82 */ /* 0x000ea40000000800 */
.L_x_5582:
[----:B------:R-:W-:-:S05]  /*0770*/  IMAD R5, R152, 0x60, RZ ;  /* 0x0000006098057824 */ /* 0x000fca00078e02ff */
[----:B--2--5:R-:W-:-:S04]  /*0780*/  ISETP.GE.AND P0, PT, R5, R0, PT ;  /* 0x000000000500720c */ /* 0x024fc80003f06270 */
[----:B------:R-:W-:-:S04]  /*0790*/  SEL R19, R19, 0xffffffff, !P0 ;  /* 0xffffffff13137807 */ /* 0x000fc80004000000 */
[----:B------:R-:W-:-:S13]  /*07a0*/  ISETP.GE.AND P0, PT, R19, RZ, PT ;  /* 0x000000ff1300720c */ /* 0x000fda0003f06270 */
        /* <DEDUP_REMOVED lines=11> */
.L_x_5585:
[----:B------:R-:W-:Y:S01]  /*0860*/  ULDC.64 UR4, c[0x0][0x770] ;  /* 0x0001dc0000047ab9 */ /* 0x000fe20000000a00 */
[----:B------:R-:W2:Y:S01]  /*0870*/  LDC R17, c[0x0][0x280] ;  /* 0x0000a000ff117b82 */ /* 0x000ea20000000800 */
        /* <DEDUP_REMOVED lines=8> */
.L_x_5586:
        /* <DEDUP_REMOVED lines=8> */
.L_x_5587:
[----:B------:R-:W-:Y:S02]  /*0980*/  ULDC.64 UR4, c[0x0][0x778] ;  /* 0x0001de0000047ab9 */ /* 0x000fe40000000a00 */
[----:B------:R-:W-:-:S04]  /*0990*/  ISETP.NE.U32.AND P0, PT, RZ, UR4, PT ;  /* 0x00000004ff007c0c */ /* 0x000fc8000bf05070 */
[----:B------:R-:W-:-:S13]  /*09a0*/  ISETP.NE.AND.EX P0, PT, RZ, UR5, PT, P0 ;  /* 0x00000005ff007c0c */ /* 0x000fda000bf05300 */
[----:B------:R-:W-:Y:S05]  /*09b0*/  @!P0 BRA `(.L_x_5588) ;  /* 0x0000000000148947 */ /* 0x000fea0003800000 */
[----:B-1----:R-:W1:Y:S02]  /*09c0*/  LDC.64 R2, c[0x0][0x778] ;  /* 0x0001de00ff027b82 */ /* 0x002e640000000a00 */
[----:B-1----:R-:W-:-:S05]  /*09d0*/  IMAD.WIDE R2, R19, 0x4, R2 ;  /* 0x0000000413027825 */ /* 0x002fca00078e0202 */
[----:B------:R-:W3:Y:S04]  /*09e0*/  LDG.E R18, desc[UR46][R2.64] ;  /* 0x0000002e02127981 */ /* 0x000ee8000c1e1900 */
[----:B------:R-:W3:Y:S02]  /*09f0*/  LDG.E R7, desc[UR46][R2.64+0x4] ;  /* 0x0000042e02077981 */ /* 0x000ee4000c1e1900 */
[----:B---3--:R-:W-:-:S07]  /*0a00*/  IMAD.IADD R18, R7, 0x1, -R18 ;  /* 0x0000000107127824 */ /* 0x008fce00078e0a12 */
.L_x_5588:
[----:B--2--5:R-:W-:Y:S01]  /*0a10*/  VIADD R0, R17, 0x3f ;  /* 0x0000003f11007836 */ /* 0x024fe20000000000 */
[----:B------:R-:W-:Y:S01]  /*0a20*/  ISETP.GE.AND P1, PT, R152, RZ, PT ;  /* 0x000000ff9800720c */ /* 0x000fe20003f26270 */
[----:B------:R-:W-:Y:S01]  /*0a30*/  ULDC UR4, c[0x0][0x74c] ;  /* 0x0001d30000047ab9 */ /* 0x000fe20000000800 */
[----:B-1----:R-:W-:Y:S02]  /*0a40*/  IADD3 R2, R5, R17, -R18 ;  /* 0x0000001105027210 */ /* 0x002fe40007ffe812 */
[----:B------:R-:W-:Y:S02]  /*0a50*/  SHF.R.S32.HI R3, RZ, 0x1f, R0 ;  /* 0x0000001fff037819 */ /* 0x000fe40000011400 */
[----:B------:R-:W-:Y:S01]  /*0a60*/  PLOP3.LUT P0, PT, PT, PT, PT, 0x80, 0x0 ;  /* 0x000000000000781c */ /* 0x000fe20003f0f070 */
[----:B------:R-:W-:Y:S01]  /*0a70*/  VIADD R2, R2, -UR4 ;  /* 0x8000000402027c36 */ /* 0x000fe20008000000 */
[----:B------:R-:W-:-:S04]  /*0a80*/  LEA.HI R3, R3, R0, RZ, 0x6 ;  /* 0x0000000003037211 */ /* 0x000fc800078f30ff */
[----:B------:R-:W-:Y:S02]  /*0a90*/  SHF.R.S32.HI R3, RZ, 0x6, R3 ;  /* 0x00000006ff037819 */ /* 0x000fe40000011403 */
[----:B------:R-:W-:Y:S02]  /*0aa0*/  SHF.R.S32.HI R7, RZ, 0x1f, R2 ;  /* 0x0000001fff077819 */ /* 0x000fe40000011402 */
[----:B------:R-:W-:Y:S02]  /*0ab0*/  R2UR UR37, R3 ;  /* 0x00000000032572ca */ /* 0x000fe400000e0000 */
[----:B------:R-:W-:Y:S01]  /*0ac0*/  LEA.HI R7, R7, R2, RZ, 0x6 ;  /* 0x0000000207077211 */ /* 0x000fe200078f30ff */
[----:B------:R-:W-:-:S12]  /*0ad0*/  @!P1 BRA `(.L_x_5589) ;  /* 0x0000000000249947 */ /* 0x000fd80003800000 */
[----:B------:R-:W-:Y:S01]  /*0ae0*/  IADD3 R0, -R18, 0x9f, R17 ;  /* 0x0000009f12007810 */ /* 0x000fe20007ffe111 */
[----:B------:R-:W-:-:S03]  /*0af0*/  ULDC UR4, c[0x0][0x748] ;  /* 0x0001d20000047ab9 */ /* 0x000fc60000000800 */
[----:B------:R-:W-:-:S04]  /*0b00*/  IADD3 R0, R0, UR4, R5 ;  /* 0x0000000400007c10 */ /* 0x000fc8000fffe005 */
[----:B------:R-:W-:-:S04]  /*0b10*/  SHF.R.S32.HI R3, RZ, 0x1f, R0 ;  /* 0x0000001fff037819 */ /* 0x000fc80000011400 */
[----:B------:R-:W-:-:S04]  /*0b20*/  LEA.HI R3, R3, R0, RZ, 0x6 ;  /* 0x0000000003037211 */ /* 0x000fc800078f30ff */
[----:B------:R-:W-:-:S04]  /*0b30*/  SHF.R.S32.HI R3, RZ, 0x6, R3 ;  /* 0x00000006ff037819 */ /* 0x000fc80000011403 */
[----:B------:R-:W-:-:S13]  /*0b40*/  R2UR UR4, R3 ;  /* 0x00000000030472ca */ /* 0x000fda00000e0000 */
[----:B------:R-:W-:-:S04]  /*0b50*/  UISETP.LT.AND UP0, UPT, UR37, UR4, UPT ;  /* 0x000000042500728c */ /* 0x000fc8000bf01270 */
[----:B------:R-:W-:-:S12]  /*0b60*/  USEL UR37, UR37, UR4, UP0 ;  /* 0x0000000425257287 */ /* 0x000fd80008000000 */
.L_x_5589:
        /* <DEDUP_REMOVED lines=8> */
[----:B------:R-:W-:Y:S02]  /*0bf0*/  ISETP.LT.AND P1, PT, R16, UR37, PT ;  /* 0x0000002510007c0c */ /* 0x000fe4000bf21270 */
        /* <DEDUP_REMOVED lines=69> */
.L_x_5592:
        /* <DEDUP_REMOVED lines=15> */
.L_x_5591:
        /* <DEDUP_REMOVED lines=20> */
.L_x_5594:
        /* <DEDUP_REMOVED lines=15> */
.L_x_5593:
        /* <DEDUP_REMOVED lines=8> */
.L_x_5740:
        /* <DEDUP_REMOVED lines=19> */
.L_x_5596:
[----:B------:R-:W-:Y:S01]  /*1520*/  IMAD.IADD R12, R9, 0x1, -R6 ;  /* 0x00000001090c7824 */ /* 0x000fe200078e0a06 */
[--C-:B------:R-:W-:Y:S01]  /*1530*/  SHF.R.S32.HI R5, RZ, 0x1, R2.reuse ;  /* 0x00000001ff057819 */ /* 0x100fe20000011402 */
[C---:B--2---:R-:W-:Y:S01]  /*1540*/  IMAD.HI R11, R13.reuse, 0x55555556, RZ ;  /* 0x555555560d0b7827 */ /* 0x044fe200078e02ff */
[----:B------:R-:W-:Y:S02]  /*1550*/  SHF.R.S32.HI R6, RZ, 0x1f, R2 ;  /* 0x0000001fff067819 */ /* 0x000fe40000011402 */
[----:B------:R-:W-:Y:S02]  /*1560*/  CS2R R70, SRZ ;  /* 0x0000000000467805 */ /* 0x000fe4000001ff00 */
[----:B------:R-:W-:Y:S01]  /*1570*/  SHF.R.S32.HI R10, RZ, 0x1f, R7 ;  /* 0x0000001fff0a7819 */ /* 0x000fe20000011407 */
[----:B------:R-:W-:Y:S01]  /*1580*/  IMAD R15, R13, 0x400, R0 ;  /* 0x000004000d0f7824 */ /* 0x000fe200078e0200 */
[----:B------:R-:W-:Y:S01]  /*1590*/  LEA.HI R6, R6, R5, RZ, 0x2 ;  /* 0x0000000506067211 */ /* 0x000fe200078f10ff */
[----:B------:R-:W-:Y:S01]  /*15a0*/  IMAD R152, R152, -0x60, RZ ;  /* 0xffffffa098987824 */ /* 0x000fe200078e02ff */
[----:B------:R-:W-:Y:S01]  /*15b0*/  LEA.HI R10, R10, R7, RZ, 0x3 ;  /* 0x000000070a0a7211 */ /* 0x000fe200078f18ff */
[----:B------:R-:W-:Y:S01]  /*15c0*/  IMAD.U32 R155, RZ, RZ, UR38 ;  /* 0x00000026ff9b7e24 */ /* 0x000fe2000f8e00ff */
[----:B------:R-:W-:-:S02]  /*15d0*/  LOP3.LUT R2, R2, 0x7fffffe, RZ, 0xc0, !PT ;  /* 0x07fffffe02027812 */ /* 0x000fc400078ec0ff */
[----:B------:R-:W-:Y:S02]  /*15e0*/  CS2R R68, SRZ ;  /* 0x0000000000447805 */ /* 0x000fe4000001ff00 */
[----:B------:R-:W-:Y:S01]  /*15f0*/  LOP3.LUT R6, R6, 0xfffffffc, RZ, 0xc0, !PT ;  /* 0xfffffffc06067812 */ /* 0x000fe200078ec0ff */
[----:B------:R-:W-:Y:S01]  /*1600*/  IMAD.SHL.U32 R10, R10, 0x20, RZ ;  /* 0x000000200a0a7824 */ /* 0x000fe200078e00ff */
[----:B------:R-:W-:Y:S01]  /*1610*/  SHF.R.S32.HI R3, RZ, 0x1f, R0 ;  /* 0x0000001fff037819 */ /* 0x000fe20000011400 */
[----:B------:R-:W-:Y:S01]  /*1620*/  IMAD.IADD R9, R7, 0x1, -R2 ;  /* 0x0000000107097824 */ /* 0x000fe200078e0a02 */
[----:B------:R-:W-:Y:S01]  /*1630*/  LEA.HI R14, R11, R11, RZ, 0x1 ;  /* 0x0000000b0b0e7211 */ /* 0x000fe200078f08ff */
[----:B------:R-:W-:Y:S01]  /*1640*/  IMAD.IADD R7, R5, 0x1, -R6 ;  /* 0x0000000105077824 */ /* 0x000fe200078e0a06 */
[----:B------:R-:W-:Y:S02]  /*1650*/  LOP3.LUT R10, R10, 0x7fffff00, RZ, 0xc0, !PT ;  /* 0x7fffff000a0a7812 */ /* 0x000fe400078ec0ff */
[----:B------:R-:W-:-:S02]  /*1660*/  CS2R R66, SRZ ;  /* 0x0000000000427805 */ /* 0x000fc4000001ff00 */
        /* <DEDUP_REMOVED lines=8> */
[----:B------:R-:W-:Y:S01]  /*16f0*/  SHF.R.S32.HI R4, RZ, 0x2, R2 ;  /* 0x00000002ff047819 */ /* 0x000fe20000011402 */
[----:B------:R-:W-:Y:S01]  /*1700*/  IMAD R9, R9, 0x20, R10 ;  /* 0x0000002009097824 */ /* 0x000fe200078e020a */
[----:B------:R-:W-:Y:S01]  /*1710*/  SHF.R.S32.HI R5, RZ, 0x1f, R2 ;  /* 0x0000001fff057819 */ /* 0x000fe20000011402 */
[----:B------:R-:W-:Y:S01]  /*1720*/  IMAD.IADD R13, R0, 0x1, -R13 ;  /* 0x00000001000d7824 */ /* 0x000fe200078e0a0d */
[----:B------:R-:W-:Y:S01]  /*1730*/  LOP3.LUT R6, R6, 0xc0, RZ, 0xc0, !PT ;  /* 0x000000c006067812 */ /* 0x000fe200078ec0ff */
[----:B------:R-:W-:Y:S01]  /*1740*/  IMAD R9, R12, 0x200, R9 ;  /* 0x000002000c097824 */ /* 0x000fe200078e0209 */
[----:B------:R-:W-:Y:S01]  /*1750*/  LEA.HI R5, R5, R4, RZ, 0x3 ;  /* 0x0000000405057211 */ /* 0x000fe200078f18ff */
[----:B------:R-:W-:Y:S01]  /*1760*/  IMAD.IADD R10, R18, 0x1, -R17 ;  /* 0x00000001120a7824 */ /* 0x000fe200078e0a11 */
[----:B------:R-:W-:Y:S01]  /*1770*/  LOP3.LUT R11, R6, 0x8, R11, 0xf8, !PT ;  /* 0x00000008060b7812 */ /* 0x000fe200078ef80b */
[----:B------:R-:W-:Y:S01]  /*1780*/  IMAD.IADD R18, R152, 0x1, R18 ;  /* 0x0000000198127824 */ /* 0x000fe200078e0212 */
[----:B------:R-:W-:Y:S01]  /*1790*/  SHF.R.U32.HI R0, RZ, 0x3, R6 ;  /* 0x00000003ff007819 */ /* 0x000fe20000011606 */
[----:B------:R-:W-:Y:S01]  /*17a0*/  IMAD R13, R14, 0x10, R13 ;  /* 0x000000100e0d7824 */ /* 0x000fe200078e020d */
[----:B------:R-:W-:Y:S01]  /*17b0*/  LOP3.LUT R5, R5, 0xfffffff8, RZ, 0xc0, !PT ;  /* 0xfffffff805057812 */ /* 0x000fe200078ec0ff */
[----:B------:R-:W-:Y:S01]  /*17c0*/  IMAD.MOV.U32 R12, RZ, RZ, 0x20 ;  /* 0x00000020ff0c7424 */ /* 0x000fe200078e00ff */
[----:B------:R-:W-:Y:S01]  /*17d0*/  LOP3.LUT R0, R11, R0, RZ, 0x3c, !PT ;  /* 0x000000000b007212 */ /* 0x000fe200078e3cff */
[----:B------:R-:W-:Y:S01]  /*17e0*/  IMAD.MOV.U32 R2, RZ, RZ, RZ ;  /* 0x000000ffff027224 */ /* 0x000fe200078e00ff */
[----:B------:R-:W-:Y:S01]  /*17f0*/  SHF.R.S32.HI R3, RZ, 0x5, R3 ;  /* 0x00000005ff037819 */ /* 0x000fe20000011403 */
[----:B------:R-:W-:Y:S01]  /*1800*/  IMAD.IADD R6, R4, 0x1, -R5 ;  /* 0x0000000104067824 */ /* 0x000fe200078e0a05 */
[----:B------:R-:W-:Y:S01]  /*1810*/  LOP3.LUT P0, RZ, R7, 0x2, RZ, 0xc0, !PT ;  /* 0x0000000207ff7812 */ /* 0x000fe2000780c0ff */
[----:B------:R-:W-:Y:S01]  /*1820*/  IMAD.IADD R9, R9, 0x1, R0 ;  /* 0x0000000109097824 */ /* 0x000fe200078e0200 */
[----:B------:R-:W-:Y:S01]  /*1830*/  IADD3 R4, -R17, 0x1, R18 ;  /* 0x0000000111047810 */ /* 0x000fe20007ffe112 */
[----:B------:R-:W-:Y:S01]  /*1840*/  IMAD R6, R3, 0x10, R6 ;  /* 0x0000001003067824 */ /* 0x000fe200078e0206 */
[----:B------:R-:W-:Y:S01]  /*1850*/  SEL R12, R12, 0xffffffe0, !P0 ;  /* 0xffffffe00c0c7807 */ /* 0x000fe20004000000 */
[----:B------:R-:W-:Y:S01]  /*1860*/  IMAD.SHL.U32 R0, R15, 0x4, RZ ;  /* 0x000000040f007824 */ /* 0x000fe200078e00ff */
[----:B------:R-:W-:Y:S01]  /*1870*/  LEA R9, R9, UR36, 0x1 ;  /* 0x0000002409097c11 */ /* 0x000fe2000f8e08ff */
[----:B------:R-:W-:Y:S01]  /*1880*/  IMAD.SHL.U32 R3, R13, 0x2, RZ ;  /* 0x000000020d037824 */ /* 0x000fe200078e00ff */
[----:B------:R-:W-:Y:S01]  /*1890*/  CS2R R64, SRZ ;  /* 0x0000000000407805 */ /* 0x000fe2000001ff00 */
[----:B------:R-:W-:Y:S01]  /*18a0*/  IMAD.MOV.U32 R7, RZ, RZ, RZ ;  /* 0x000000ffff077224 */ /* 0x000fe200078e00ff */
[----:B------:R-:W-:Y:S01]  /*18b0*/  CS2R R62, SRZ ;  /* 0x00000000003e7805 */ /* 0x000fe2000001ff00 */
[----:B------:R-:W-:Y:S01]  /*18c0*/  IMAD.IADD R11, R18, 0x1, -R3 ;  /* 0x00000001120b7824 */ /* 0x000fe200078e0a03 */
        /* <DEDUP_REMOVED lines=44> */
[----:B------:R-:W-:Y:S01]  /*1b90*/  LOP3.LUT R155, R155, 0x1, RZ, 0xfc, !PT ;  /* 0x000000019b9b7812 */ /* 0x000fe200078efcff */
[--C-:B------:R-:W-:Y:S01]  /*1ba0*/  IMAD.IADD R4, R4, 0x1, -R3.reuse ;  /* 0x0000000104047824 */ /* 0x100fe200078e0a03 */
[----:B------:R-:W-:Y:S01]  /*1bb0*/  LEA R0, R0, UR36, 0x2 ;  /* 0x0000002400007c11 */ /* 0x000fe2000f8e10ff */
[----:B------:R-:W-:Y:S01]  /*1bc0*/  IMAD.IADD R18, R152, 0x1, -R3 ;  /* 0x0000000198127824 */ /* 0x000fe200078e0a03 */
[----:B------:R-:W-:-:S07]  /*1bd0*/  IADD3 R17, R12, 0x30400, R9 ;  /* 0x000304000c117810 */ /* 0x000fce0007ffe009 */
.L_x_5616:
[----:B------:R-:W-:-:S13]  /*1be0*/  ISETP.NE.AND P0, PT, R155, 0x3, PT ;  /* 0x000000039b00780c */ /* 0x000fda0003f05270 */
[----:B-1----:R-:W-:Y:S05]  /*1bf0*/  @!P0 BRA `(.L_x_5598) ;  /* 0x0000000000048947 */ /* 0x002fea0003800000 */
[----:B------:R-:W-:Y:S01]  /*1c00*/  BPT.TRAP 0x1 ;  /* 0x000000040000795c */ /* 0x000fe20000300000 */
.L_x_5598:
[----:B------:R-:W-:Y:S02]  /*1c10*/  LEA R3, R2, UR36, 0x3 ;  /* 0x0000002402037c11 */ /* 0x000fe4000f8e18ff */
[----:B------:R-:W-:-:S04]  /*1c20*/  SHF.L.U32 R12, R7, 0x1f, RZ ;  /* 0x0000001f070c7819 */ /* 0x000fc800000006ff */
[----:B------:R1:W2:Y:S01]  /*1c30*/  SYNCS.PHASECHK.TRANS64.TRYWAIT P1, [R3+URZ+0x36410], R12 ;  /* 0x0364100c030075a7 */ /* 0x0002a2000802017f */
[----:B------:R-:W-:Y:S05]  /*1c40*/  @!P0 BRA `(.L_x_5599) ;  /* 0x0000000000048947 */ /* 0x000fea0003800000 */
[----:B------:R-:W-:Y:S01]  /*1c50*/  BPT.TRAP 0x1 ;  /* 0x000000040000795c */ /* 0x000fe20000300000 */
.L_x_5599:
[----:B--2---:R-:W-:Y:S05]  /*1c60*/  @P1 BRA `(.L_x_5600) ;  /* 0x0000000000081947 */ /* 0x004fea0003800000 */
[----:B------:R-:W2:Y:S02]  /*1c70*/  SYNCS.PHASECHK.TRANS64.TRYWAIT P1, [R3+URZ+0x36410], R12 ;  /* 0x0364100c030075a7 */ /* 0x000ea4000802017f */
[----:B--2---:R-:W-:Y:S05]  /*1c80*/  @!P1 BRA `(.L_x_5601) ;  /* 0x0000009400449947 */ /* 0x004fea0003800000 */
.L_x_5600:
        /* <DEDUP_REMOVED lines=103> */
.L_x_5602:
[----:B------:R-:W-:-:S04]  /*2300*/  SHF.L.U32 R13, R5, 0x1f, RZ ;  /* 0x0000001f050d7819 */ /* 0x000fc800000006ff */
[----:B------:R4:W1:Y:S01]  /*2310*/  SYNCS.PHASECHK.TRANS64.TRYWAIT P1, [UR36+0x36430], R13 ;  /* 0x0364300dff0075a7 */ /* 0x0008620008020164 */
[----:B------:R-:W-:Y:S05]  /*2320*/  @!P0 BRA `(.L_x_5603) ;  /* 0x0000000000048947 */ /* 0x000fea0003800000 */
[----:B------:R-:W-:Y:S01]  /*2330*/  BPT.TRAP 0x1 ;  /* 0x000000040000795c */ /* 0x000fe20000300000 */
.L_x_5603:
[----:B-1----:R-:W-:Y:S05]  /*2340*/  @P1 BRA `(.L_x_5604) ;  /* 0x0000000000081947 */ /* 0x002fea0003800000 */
[----:B------:R-:W1:Y:S02]  /*2350*/  SYNCS.PHASECHK.TRANS64.TRYWAIT P1, [UR36+0x36430], R13 ;  /* 0x0364300dff0075a7 */ /* 0x000e640008020164 */
[----:B-1----:R-:W-:Y:S05]  /*2360*/  @!P1 BRA `(.L_x_5605) ;  /* 0x0000008c00a09947 */ /* 0x002fea0003800000 */
.L_x_5604:
[----:B------:R-:W-:Y:S01]  /*2370*/  UIADD3 UR5, UR36, 0x2a000, URZ ;  /* 0x0002a00024057890 */ /* 0x000fe2000fffe03f */
[----:B------:R-:W-:Y:S01]  /*2380*/  WARPGROUP.ARRIVE ;  /* 0x00000000000079c5 */ /* 0x000fe20000000000 */
[----:B------:R-:W-:Y:S01]  /*2390*/  UIADD3 UR4, UR4, 0x9000, URZ ;  /* 0x0000900004047890 */ /* 0x000fe2000fffe03f */
[----:B------:R-:W-:Y:S01]  /*23a0*/  IMAD R15, R16, 0x40, R6 ;  /* 0x00000040100f7824 */ /* 0x000fe200078e0206 */
[----:B------:R-:W-:Y:S01]  /*23b0*/  USHF.R.U32.HI UR5, URZ, 0x4, UR5 ;  /* 0x000000043f057899 */ /* 0x000fe20008011605 */
[----:B------:R-:W-:Y:S01]  /*23c0*/  VIADD R20, R4, UR41 ;  /* 0x0000002904147c36 */ /* 0x000fe20008000000 */
[----:B------:R-:W-:Y:S02]  /*23d0*/  USHF.R.U32.HI UR4, URZ, 0x4, UR4 ;  /* 0x000000043f047899 */ /* 0x000fe40008011604 */
[----:B------:R-:W-:Y:S02]  /*23e0*/  ULOP3.LUT UR5, UR5, 0x3fff, URZ, 0xc0, !UPT ;  /* 0x00003fff05057892 */ /* 0x000fe4000f8ec03f */
[----:B------:R-:W-:Y:S01]  /*23f0*/  ULOP3.LUT UR6, UR4, 0x3fff, URZ, 0xc0, !UPT ;  /* 0x00003fff04067892 */ /* 0x000fe2000f8ec03f */
[----:B----4-:R-:W-:Y:S01]  /*2400*/  VIADDMNMX R13, R15, R20, R11, PT ;  /* 0x000000140f0d7246 */ /* 0x010fe2000380010b */
[----:B------:R-:W-:-:S02]  /*2410*/  ULOP3.LUT UR4, UR5, 0x10000, URZ, 0xfc, !UPT ;  /* 0x0001000005047892 */ /* 0x000fc4000f8efc3f */
        /* <DEDUP_REMOVED lines=88> */
[----:B------:R-:W-:Y:S01]  /*29a0*/  IMAD.IADD R23, R10, 0x1, R15 ;  /* 0x000000010a177824 */ /* 0x000fe200078e020f */
[----:B------:R-:W-:Y:S04]  /*29b0*/  BSSY B0, `(.L_x_5607) ;  /* 0x0000012000007945 */ /* 0x000fe80003800000 */
        /* <DEDUP_REMOVED lines=11> */
.L_x_5608:
[----:B------:R-:W-:-:S06]  /*2a70*/  UISETP.NE.AND UP0, UPT, UR42, 0x1, UPT ;  /* 0x000000012a00788c */ /* 0x000fcc000bf05270 */
[----:B------:R-:W-:-:S05]  /*2a80*/  PLOP3.LUT P1, PT, PT, PT, UP0, 0x80, 0x0 ;  /* 0x000000000000781c */ /* 0x000fca0003f2f008 */
[----:B------:R-:W-:-:S08]  /*2a90*/  @UP0 ULDC UR5, c[0x0][0x754] ;  /* 0x0001d50000050ab9 */ /* 0x000fd00000000800 */
[----:B------:R-:W-:Y:S01]  /*2aa0*/  @P1 IMAD.HI.U32 R12, R23, UR5, RZ ;  /* 0x00000005170c1c27 */ /* 0x000fe2000f8e00ff */
[----:B------:R-:W-:-:S04]  /*2ab0*/  @UP0 ULDC UR5, c[0x0][0x758] ;  /* 0x0001d60000050ab9 */ /* 0x000fc80000000800 */
[----:B------:R-:W-:-:S07]  /*2ac0*/  @P1 SHF.R.U32.HI R23, RZ, UR5, R12 ;  /* 0x00000005ff171c19 */ /* 0x000fce000801160c */
.L_x_5609:
[----:B------:R-:W-:Y:S05]  /*2ad0*/  BSYNC B0 ;  /* 0x0000000000007941 */ /* 0x000fea0003800000 */
.L_x_5607:
[----:B------:R-:W-:Y:S01]  /*2ae0*/  IMAD R23, R23, UR42, R18 ;  /* 0x0000002a17177c24 */ /* 0x000fe2000f8e0212 */
[----:B------:R-:W-:-:S04]  /*2af0*/  IADD3 R12, R15, UR4, R4 ;  /* 0x000000040f0c7c10 */ /* 0x000fc8000fffe004 */
[----:B------:R-:W-:Y:S02]  /*2b00*/  VIADDMNMX R13, R23, UR42, R13, PT ;  /* 0x0000002a170d7c46 */ /* 0x000fe4000b80010d */
[----:B------:R-:W-:-:S07]  /*2b10*/  VIMNMX R12, R12, R23, !PT ;  /* 0x000000170c0c7248 */ /* 0x000fce0007fe0100 */
.L_x_5606:
        /* <DEDUP_REMOVED lines=51> */
.L_x_5612:
[----:B------:R-:W-:-:S06]  /*2e50*/  UISETP.NE.AND UP0, UPT, UR42, 0x1, UPT ;  /* 0x000000012a00788c */ /* 0x000fcc000bf05270 */
[----:B------:R-:W-:-:S05]  /*2e60*/  PLOP3.LUT P6, PT, PT, PT, UP0, 0x80, 0x0 ;  /* 0x000000000000781c */ /* 0x000fca0003fcf008 */
[----:B------:R-:W-:-:S08]  /*2e70*/  @UP0 ULDC UR4, c[0x0][0x754] ;  /* 0x0001d50000040ab9 */ /* 0x000fd00000000800 */
[----:B------:R-:W-:Y:S01]  /*2e80*/  @P6 IMAD.HI.U32 R12, R13, UR4, RZ ;  /* 0x000000040d0c6c27 */ /* 0x000fe2000f8e00ff */
[----:B------:R-:W-:Y:S01]  /*2e90*/  PLOP3.LUT P6, PT, PT, PT, UP0, 0x80, 0x0 ;  /* 0x000000000000781c */ /* 0x000fe20003fcf008 */
[----:B------:R-:W-:-:S12]  /*2ea0*/  @UP0 ULDC UR4, c[0x0][0x758] ;  /* 0x0001d60000040ab9 */ /* 0x000fd80000000800 */
[----:B------:R-:W-:-:S07]  /*2eb0*/  @P6 SHF.R.U32.HI R13, RZ, UR4, R12 ;  /* 0x00000004ff0d6c19 */ /* 0x000fce000801160c */
.L_x_5613:
[----:B------:R-:W-:Y:S05]  /*2ec0*/  BSYNC B0 ;  /* 0x0000000000007941 */ /* 0x000fea0003800000 */
.L_x_5611:
[----:B------:R-:W-:-:S05]  /*2ed0*/  IMAD R13, R13, UR42, R18 ;  /* 0x0000002a0d0d7c24 */ /* 0x000fca000f8e0212 */
[----:B------:R-:W-:Y:S02]  /*2ee0*/  VIMNMX R14, R14, R13, !PT ;  /* 0x0000000d0e0e7248 */ /* 0x000fe40007fe0100 */
[----:B------:R-:W-:-:S07]  /*2ef0*/  VIADDMNMX R20, R13, UR42, R20, PT ;  /* 0x0000002a0d147c46 */ /* 0x000fce000b800114 */
.L_x_5610:
[----:B------:R-:W-:Y:S01]  /*2f00*/  ISETP.GT.AND P2, PT, R14, 0x1, !P2 ;  /* 0x000000010e00780c */ /* 0x000fe20005744270 */
[--C-:B--2---:R-:W-:Y:S01]  /*2f10*/  FFMA.FTZ R13, R23, UR43, -R22.reuse ;  /* 0x0000002b170d7c23 */ /* 0x104fe20008010816 */
[--C-:B------:R-:W-:Y:S01]  /*2f20*/  FFMA.FTZ R23, R144, UR43, -R22.reuse ;  /* 0x0000002b90177c23 */ /* 0x100fe20008010816 */
[--C-:B------:R-:W-:Y:S01]  /*2f30*/  FFMA.FTZ R144, R145, UR43, -R22.reuse ;  /* 0x0000002b91907c23 */ /* 0x100fe20008010816 */
[----:B------:R-:W-:Y:S01]  /*2f40*/  ISETP.LT.OR P2, PT, R20, 0x2, P2 ;  /* 0x000000021400780c */ /* 0x000fe20001741670 */
[--C-:B------:R-:W-:Y:S01]  /*2f50*/  FFMA.FTZ R140, R141, UR43, -R22.reuse ;  /* 0x0000002b8d8c7c23 */ /* 0x100fe20008010816 */
[----:B------:R-:W-:Y:S01]  /*2f60*/  ISETP.GT.AND P3, PT, R14, 0x8, !P3 ;  /* 0x000000080e00780c */ /* 0x000fe20005f64270 */
[--C-:B------:R-:W-:Y:S01]  /*2f70*/  FFMA.FTZ R136, R137, UR43, -R22.reuse ;  /* 0x0000002b89887c23 */ /* 0x100fe20008010816 */
[----:B------:R-:W-:Y:S01]  /*2f80*/  FSEL R12, R139, -INF , !P2 ;  /* 0xff8000008b0c7808 */ /* 0x000fe20005000000 */
[--C-:B------:R-:W-:Y:S01]  /*2f90*/  FFMA.FTZ R139, R148, UR43, -R22.reuse ;  /* 0x0000002b948b7c23 */ /* 0x100fe20008010816 */
[----:B------:R-:W-:Y:S01]  /*2fa0*/  LEA R148, R6, UR36, 0x2 ;  /* 0x0000002406947c11 */ /* 0x000fe2000f8e10ff */
[--C-:B------:R-:W-:Y:S01]  /*2fb0*/  FFMA.FTZ R15, R157, UR43, -R22.reuse ;  /* 0x0000002b9d0f7c23 */ /* 0x100fe20008010816 */
[----:B------:R-:W-:Y:S01]  /*2fc0*/  ISETP.GE.AND P6, PT, R152, 0x12, PT ;  /* 0x000000129800780c */ /* 0x000fe20003fc6270 */
[--C-:B---3--:R-:W-:Y:S01]  /*2fd0*/  FFMA.FTZ R137, R12, UR43, -R21.reuse ;  /* 0x0000002b0c897c23 */ /* 0x108fe20008010815 */
[----:B------:R-:W-:Y:S01]  /*2fe0*/  ISETP.LT.OR P3, PT, R20, 0x9, P3 ;  /* 0x000000091400780c */ /* 0x000fe20001f61670 */
[----:B------:R-:W1:Y:S01]  /*2ff0*/  LDS R145, [R148+0x30200] ;  /* 0x0302000094917984 */ /* 0x000e620000000800 */
[C---:B------:R-:W-:Y:S01]  /*3000*/  ISETP.GT.AND P5, PT, R14.reuse, 0x10, !P5 ;  /* 0x000000100e00780c */ /* 0x040fe20006fa4270 */
[----:B------:R-:W-:Y:S01]  /*3010*/  FFMA.FTZ R22, R149, UR43, -R22 ;  /* 0x0000002b95167c23 */ /* 0x000fe20008010816 */
[C---:B------:R-:W-:Y:S01]  /*3020*/  ISETP.GT.AND P4, PT, R14.reuse, 0x9, !P4 ;  /* 0x000000090e00780c */ /* 0x040fe20006784270 */
[----:B------:R-:W2:Y:S01]  /*3030*/  LDS R141, [R148+0x30220] ;  /* 0x03022000948d7984 */ /* 0x000ea20000000800 */
[----:B------:R-:W-:Y:S01]  /*3040*/  ISETP.GT.AND P2, PT, R14, 0x11, !P6 ;  /* 0x000000110e00780c */ /* 0x000fe20007744270 */
[----:B------:R-:W3:Y:S01]  /*3050*/  MUFU.EX2 R13, R13 ;  /* 0x0000000d000d7308 */ /* 0x000ee20000000800 */
[----:B------:R-:W-:Y:S01]  /*3060*/  ISETP.GE.AND P6, PT, R152, 0x1a, PT ;  /* 0x0000001a9800780c */ /* 0x000fe20003fc6270 */
[----:B------:R-:W-:Y:S01]  /*3070*/  USHF.R.U32.HI UR6, URZ, 0x4, UR39 ;  /* 0x000000043f067899 */ /* 0x000fe20008011627 */
[----:B------:R-:W-:Y:S01]  /*3080*/  FSEL R142, R142, -INF , !P3 ;  /* 0xff8000008e8e7808 */ /* 0x000fe20005800000 */
[----:B------:R-:W-:Y:S01]  /*3090*/  UMOV UR11, 0x80000020 ;  /* 0x80000020000b7882 */ /* 0x000fe20000000000 */
[----:B------:R-:W-:Y:S01]  /*30a0*/  ISETP.GE.AND P3, PT, R152, 0x19, PT ;  /* 0x000000199800780c */ /* 0x000fe20003f66270 */
[----:B------:R-:W-:Y:S01]  /*30b0*/  ULOP3.LUT UR6, UR6, 0x3fff, URZ, 0xc0, !UPT ;  /* 0x00003fff06067892 */ /* 0x000fe2000f8ec03f */
        /* <DEDUP_REMOVED lines=9> */
[----:B------:R-:W-:Y:S01]  /*3150*/  UMOV UR13, 0x80000020 ;  /* 0x80000020000d7882 */ /* 0x000fe20000000000 */
[----:B------:R-:W-:Y:S01]  /*3160*/  FSEL R146, R146, -INF , !P5 ;  /* 0xff80000092927808 */ /* 0x000fe20006800000 */
[----:B------:R-:W4:Y:S01]  /*3170*/  MUFU.EX2 R15, R15 ;  /* 0x0000000f000f7308 */ /* 0x000f220000000800 */
[----:B------:R-:W-:Y:S01]  /*3180*/  FSEL R12, R143, -INF , !P4 ;  /* 0xff8000008f0c7808 */ /* 0x000fe20006000000 */
[----:B------:R-:W-:Y:S01]  /*3190*/  UMOV UR10, UR12 ;  /* 0x0000000c000a7c82 */ /* 0x000fe20008000000 */
        /* <DEDUP_REMOVED lines=8> */
[----:B------:R-:W-:-:S02]  /*3220*/  FSEL R14, R138, -INF , !P1 ;  /* 0xff8000008a0e7808 */ /* 0x000fc40004800000 */
[----:B------:R-:W-:Y:S02]  /*3230*/  FSEL R146, R151, -INF , !P6 ;  /* 0xff80000097927808 */ /* 0x000fe40007000000 */
        /* <DEDUP_REMOVED lines=162> */
.L_x_5614:
        /* <DEDUP_REMOVED lines=59> */
.L_x_5615:
        /* <DEDUP_REMOVED lines=62> */
.L_x_5590:
[----:B------:R-:W-:Y:S05]  /*43f0*/  @P0 BRA `(.L_x_5617) ;  /* 0x0000001400f00947 */ /* 0x000fea0003800000 */
[----:B------:R-:W2:Y:S01]  /*4400*/  S2R R0, SR_TID.X ;  /* 0x0000000000007919 */ /* 0x000ea20000002100 */
[----:B------:R-:W3:Y:S01]  /*4410*/  S2UR UR5, SR_CgaCtaId ;  /* 0x00000000000579c3 */ /* 0x000ee20000008800 */
        /* <DEDUP_REMOVED lines=13> */
[----:B---3--:R-:W-:Y:S01]  /*44f0*/  ULEA UR4, UR5, UR4, 0x18 ;  /* 0x0000000405047291 */ /* 0x008fe2000f8ec03f */
[----:B------:R-:W-:Y:S02]  /*4500*/  F2FP.F16.F32.PACK_AB R90, R93, R92 ;  /* 0x0000005c5d5a723e */ /* 0x000fe400000000ff */
[----:B------:R-:W-:-:S02]  /*4510*/  F2FP.F16.F32.PACK_AB R91, R95, R94 ;  /* 0x0000005e5f5b723e */ /* 0x000fc400000000ff */
[----:B------:R-:W-:Y:S01]  /*4520*/  F2FP.F16.F32.PACK_AB R97, R99, R98 ;  /* 0x000000626361723e */ /* 0x000fe200000000ff */
[----:B--2---:R-:W-:Y:S01]  /*4530*/  VIADD R0, R0, 0xffffff80 ;  /* 0xffffff8000007836 */ /* 0x004fe20000000000 */
[----:B------:R-:W-:Y:S02]  /*4540*/  F2FP.F16.F32.PACK_AB R104, R105, R104 ;  /* 0x000000686968723e */ /* 0x000fe400000000ff */
[----:B------:R-:W-:Y:S01]  /*4550*/  F2FP.F16.F32.PACK_AB R98, R101, R100 ;  /* 0x000000646562723e */ /* 0x000fe200000000ff */
[----:B------:R-:W-:Y:S01]  /*4560*/  IMAD.SHL.U32 R2, R0, 0x40, RZ ;  /* 0x0000004000027824 */ /* 0x000fe200078e00ff */
        /* <DEDUP_REMOVED lines=8> */
[----:B-1----:R-:W-:-:S02]  /*45f0*/  LEA.HI R3, R7, R0, RZ, 0x3 ;  /* 0x0000000007037211 */ /* 0x002fc400078f18ff */
        /* <DEDUP_REMOVED lines=95> */
.L_x_5618:
        /* <DEDUP_REMOVED lines=21> */
[CC--:B------:R-:W-:Y:S01]  /*4d40*/  ISETP.GE.AND P3, PT, R45.reuse, R46.reuse, PT ;  /* 0x0000002e2d00720c */ /* 0x0c0fe20003f66270 */
[----:B------:R1:W1:Y:S01]  /*4d50*/  LDS.128 R20, [R0+0x2000] ;  /* 0x0020000000147984 */ /* 0x0002620000000c00 */
[----:B------:R-:W-:Y:S01]  /*4d60*/  SHF.R.S32.HI R36, RZ, 0x1f, R19 ;  /* 0x0000001fff247819 */ /* 0x000fe20000011413 */
[----:B------:R-:W-:Y:S01]  /*4d70*/  ULDC.64 UR6, c[0x0][0x858] ;  /* 0x0002160000067ab9 */ /* 0x000fe20000000a00 */
[----:B------:R-:W-:Y:S01]  /*4d80*/  ISETP.GE.AND P5, PT, R18, R46, PT ;  /* 0x0000002e1200720c */ /* 0x000fe20003fa6270 */
[----:B------:R1:W1:Y:S01]  /*4d90*/  LDS.128 R24, [R0+0x2800] ;  /* 0x0028000000187984 */ /* 0x0002620000000c00 */
[C---:B------:R-:W-:Y:S01]  /*4da0*/  IADD3 R16, P1, R45.reuse, R16, RZ ;  /* 0x000000102d107210 */ /* 0x040fe20007f3e0ff */
[----:B------:R-:W-:Y:S01]  /*4db0*/  VIADD R18, R45, 0x40 ;  /* 0x000000402d127836 */ /* 0x000fe20000000000 */
[----:B------:R-:W-:Y:S01]  /*4dc0*/  ISETP.GE.OR P6, PT, R2, UR8, P3 ;  /* 0x0000000802007c0c */ /* 0x000fe20009fc6670 */
[----:B------:R-:W-:Y:S01]  /*4dd0*/  IMAD.IADD R35, R35, 0x1, R37 ;  /* 0x0000000123237824 */ /* 0x000fe200078e0225 */
[----:B------:R-:W-:Y:S01]  /*4de0*/  SEL R44, R36, RZ, !P0 ;  /* 0x000000ff242c7207 */ /* 0x000fe20004000000 */
[----:B------:R-:W-:Y:S01]  /*4df0*/  BSSY B0, `(.L_x_5619) ;  /* 0x0000016000007945 */ /* 0x000fe20003800000 */
[----:B------:R-:W-:-:S02]  /*4e00*/  LEA.HI.X.SX32 R17, R45, R17, 0x1, P1 ;  /* 0x000000112d117211 */ /* 0x000fc400008f0eff */
[----:B------:R-:W-:Y:S01]  /*4e10*/  ISETP.GE.AND P1, PT, R18, R46, PT ;  /* 0x0000002e1200720c */ /* 0x000fe20003f26270 */
[----:B------:R-:W-:Y:S01]  /*4e20*/  IMAD R18, R44, UR6, RZ ;  /* 0x000000062c127c24 */ /* 0x000fe2000f8e02ff */
[----:B------:R-:W-:Y:S01]  /*4e30*/  SEL R47, R19, RZ, !P0 ;  /* 0x000000ff132f7207 */ /* 0x000fe20004000000 */
[----:B------:R-:W-:Y:S01]  /*4e40*/  IMAD.WIDE R16, R38, 0x60, R16 ;  /* 0x0000006026107825 */ /* 0x000fe200078e0210 */
[----:B------:R-:W-:-:S03]  /*4e50*/  ISETP.GE.OR P0, PT, R2, UR8, P4 ;  /* 0x0000000802007c0c */ /* 0x000fc6000a706670 */
        /* <DEDUP_REMOVED lines=15> */
.L_x_5620:
[----:B------:R-:W-:Y:S05]  /*4f50*/  BSYNC B0 ;  /* 0x0000000000007941 */ /* 0x000fea0003800000 */
.L_x_5619:
        /* <DEDUP_REMOVED lines=15> */
.L_x_5622:
[----:B------:R-:W-:Y:S05]  /*5050*/  BSYNC B0 ;  /* 0x0000000000007941 */ /* 0x000fea0003800000 */
.L_x_5621:
        /* <DEDUP_REMOVED lines=18> */
.L_x_5624:
[----:B------:R-:W-:Y:S05]  /*5180*/  BSYNC B0 ;  /* 0x0000000000007941 */ /* 0x000fea0003800000 */
.L_x_5623:
        /* <DEDUP_REMOVED lines=17> */
.L_x_5626:
[----:B------:R-:W-:Y:S05]  /*52a0*/  BSYNC B0 ;  /* 0x0000000000007941 */ /* 0x000fea0003800000 */
.L_x_5625:
        /* <DEDUP_REMOVED lines=18> */
.L_x_5628:
[----:B------:R-:W-:Y:S05]  /*53d0*/  BSYNC B0 ;  /* 0x0000000000007941 */ /* 0x000fea0003800000 */
.L_x_5627:
        /* <DEDUP_REMOVED lines=19> */
.L_x_5630:
[----:B------:R-:W-:Y:S05]  /*5510*/  BSYNC B0 ;  /* 0x0000000000007941 */ /* 0x000fea0003800000 */
.L_x_5629:
        /* <DEDUP_REMOVED lines=26> */
.L_x_5632:
[----:B------:R-:W-:Y:S05]  /*56c0*/  BSYNC B0 ;  /* 0x0000000000007941 */ /* 0x000fea0003800000 */
.L_x_5631:
        /* <DEDUP_REMOVED lines=15> */
.L_x_5634:
[----:B------:R-:W-:Y:S05]  /*57c0*/  BSYNC B0 ;  /* 0x0000000000007941 */ /* 0x000fea0003800000 */
.L_x_5633:
        /* <DEDUP_REMOVED lines=15> */
.L_x_5636:
[----:B------:R-:W-:Y:S05]  /*58c0*/  BSYNC B0 ;  /* 0x0000000000007941 */ /* 0x000fea0003800000 */
.L_x_5635:
        /* <DEDUP_REMOVED lines=15> */
.L_x_5638:
[----:B------:R-:W-:Y:S05]  /*59c0*/  BSYNC B0 ;  /* 0x0000000000007941 */ /* 0x000fea0003800000 */
.L_x_5637:
        /* <DEDUP_REMOVED lines=15> */
.L_x_5640:
[----:B------:R-:W-:Y:S05]  /*5ac0*/  BSYNC B0 ;  /* 0x0000000000007941 */ /* 0x000fea0003800000 */
.L_x_5639:
        /* <DEDUP_REMOVED lines=15> */
.L_x_5617:
[----:B------:R-:W2:Y:S08]  /*5bc0*/  LDC.64 R4, c[0x0][0x870] ;  /* 0x00021c00ff047b82 */ /* 0x000eb00000000a00 */
[----:B-1----:R-:W1:Y:S01]  /*5bd0*/  LDC.64 R2, c[0x0][0x870] ;  /* 0x00021c00ff027b82 */ /* 0x002e620000000a00 */
[----:B------:R-:W-:Y:S01]  /*5be0*/  ULDC UR4, c[0x0][0x808] ;  /* 0x0002020000047ab9 */ /* 0x000fe20000000800 */
[----:B------:R-:W3:Y:S06]  /*5bf0*/  S2R R13, SR_CTAID.X ;  /* 0x00000000000d7919 */ /* 0x000eec0000002500 */
[----:B------:R-:W4:Y:S01]  /*5c00*/  LDC.64 R16, c[0x0][0x820] ;  /* 0x00020800ff107b82 */ /* 0x000f220000000a00 */
[----:B--2---:R-:W-:-:S04]  /*5c10*/  ISETP.NE.U32.AND P0, PT, R4, RZ, PT ;  /* 0x000000ff0400720c */ /* 0x004fc80003f05070 */
[----:B------:R-:W-:Y:S01]  /*5c20*/  ISETP.NE.AND.EX P0, PT, R5, RZ, PT, P0 ;  /* 0x000000ff0500720c */ /* 0x000fe20003f05300 */
[----:B-1----:R-:W-:Y:S02]  /*5c30*/  IMAD.WIDE R4, R19, 0x4, R2 ;  /* 0x0000000413047825 */ /* 0x002fe400078e0202 */
[----:B------:R-:W1:Y:S02]  /*5c40*/  LDC.64 R2, c[0x0][0x878] ;  /* 0x00021e00ff027b82 */ /* 0x000e640000000a00 */
[----:B------:R-:W-:-:S08]  /*5c50*/  IMAD.U32 R0, RZ, RZ, UR4 ;  /* 0x00000004ff007e24 */ /* 0x000fd0000f8e00ff */
[----:B------:R-:W2:Y:S01]  /*5c60*/  @P0 LDG.E R9, desc[UR46][R4.64] ;  /* 0x0000002e04090981 */ /* 0x000ea2000c1e1900 */
[----:B-1----:R-:W-:-:S04]  /*5c70*/  ISETP.NE.U32.AND P1, PT, R2, RZ, PT ;  /* 0x000000ff0200720c */ /* 0x002fc80003f25070 */
[----:B------:R-:W-:-:S13]  /*5c80*/  ISETP.NE.AND.EX P1, PT, R3, RZ, PT, P1 ;  /* 0x000000ff0300720c */ /* 0x000fda0003f25310 */
[----:B------:R-:W1:Y:S02]  /*5c90*/  @P1 LDC.64 R2, c[0x0][0x878] ;  /* 0x00021e00ff021b82 */ /* 0x000e640000000a00 */
[----:B-1----:R-:W-:-:S05]  /*5ca0*/  @P1 IMAD.WIDE R6, R19, 0x4, R2 ;  /* 0x0000000413061825 */ /* 0x002fca00078e0202 */
[----:B------:R1:W5:Y:S01]  /*5cb0*/  @P1 LDG.E R0, desc[UR46][R6.64] ;  /* 0x0000002e06001981 */ /* 0x000362000c1e1900 */
[----:B------:R-:W1:Y:S01]  /*5cc0*/  S2UR UR4, SR_CTAID.Y ;  /* 0x00000000000479c3 */ /* 0x000e620000002600 */
[----:B------:R-:W3:Y:S02]  /*5cd0*/  S2R R2, SR_TID.X ;  /* 0x0000000000027919 */ /* 0x000ee40000002100 */
[----:B---3--:R-:W-:Y:S01]  /*5ce0*/  VIADD R8, R2, 0xffffff80 ;  /* 0xffffff8002087836 */ /* 0x008fe20000000000 */
[----:B------:R-:W-:-:S03]  /*5cf0*/  CS2R R2, SRZ ;  /* 0x0000000000027805 */ /* 0x000fc6000001ff00 */
[----:B------:R-:W-:-:S05]  /*5d00*/  IMAD.HI R10, R8, 0x2aaaaaab, RZ ;  /* 0x2aaaaaab080a7827 */ /* 0x000fca00078e02ff */
[----:B------:R-:W-:-:S04]  /*5d10*/  SHF.R.U32.HI R11, RZ, 0x1f, R10 ;  /* 0x0000001fff0b7819 */ /* 0x000fc8000001160a */
[----:B------:R-:W-:Y:S02]  /*5d20*/  LEA.HI.SX32 R15, R10, R11, 0x1e ;  /* 0x0000000b0a0f7211 */ /* 0x000fe400078ff2ff */
[--C-:B--2---:R-:W-:Y:S01]  /*5d30*/  @P0 SHF.R.S32.HI R3, RZ, 0x1f, R9.reuse ;  /* 0x0000001fff030819 */ /* 0x104fe20000011409 */
[----:B------:R-:W-:Y:S01]  /*5d40*/  @P0 IMAD.MOV.U32 R2, RZ, RZ, R9 ;  /* 0x000000ffff020224 */ /* 0x000fe200078e0009 */
[----:B-1--4-:R-:W-:Y:S06]  /*5d50*/  @P1 BRA `(.L_x_5641) ;  /* 0x0000000000101947 */ /* 0x012fec0003800000 */
[----:B------:R-:W-:Y:S05]  /*5d60*/  @!P0 BRA `(.L_x_5641) ;  /* 0x00000000000c8947 */ /* 0x000fea0003800000 */
[----:B------:R-:W2:Y:S04]  /*5d70*/  LDG.E R7, desc[UR46][R4.64] ;  /* 0x0000002e04077981 */ /* 0x000ea8000c1e1900 */
[----:B-----5:R-:W2:Y:S02]  /*5d80*/  LDG.E R0, desc[UR46][R4.64+0x4] ;  /* 0x0000042e04007981 */ /* 0x020ea4000c1e1900 */
[----:B--2---:R-:W-:-:S07]  /*5d90*/  IMAD.IADD R0, R0, 0x1, -R7 ;  /* 0x0000000100007824 */ /* 0x004fce00078e0a07 */
.L_x_5641:
[----:B------:R-:W-:Y:S01]  /*5da0*/  USHF.R.S32.HI UR5, URZ, 0x1f, UR4 ;  /* 0x0000001f3f057899 */ /* 0x000fe20008011404 */
[----:B------:R-:W-:Y:S01]  /*5db0*/  IMAD R8, R15, -0x18, R8 ;  /* 0xffffffe80f087824 */ /* 0x000fe200078e0208 */
[----:B------:R-:W1:Y:S01]  /*5dc0*/  LDC.64 R20, c[0x0][0x850] ;  /* 0x00021400ff147b82 */ /* 0x000e620000000a00 */
[----:B-----5:R-:W-:Y:S01]  /*5dd0*/  IMAD R12, R13, -0x60, R0 ;  /* 0xffffffa00d0c7824 */ /* 0x020fe200078e0200 */
[----:B------:R-:W-:Y:S01]  /*5de0*/  ULDC UR8, c[0x0][0x80c] ;  /* 0x0002030000087ab9 */ /* 0x000fe20000000800 */
[C---:B------:R-:W-:Y:S01]  /*5df0*/  VIADD R5, R15.reuse, 0x10 ;  /* 0x000000100f057836 */ /* 0x040fe20000000000 */
[C---:B------:R-:W-:Y:S01]  /*5e00*/  IADD3 R2, P1, R15.reuse, R2, RZ ;  /* 0x000000020f027210 */ /* 0x040fe20007f3e0ff */
[----:B------:R-:W-:Y:S01]  /*5e10*/  IMAD.SHL.U32 R10, R8, 0x8, RZ ;  /* 0x00000008080a7824 */ /* 0x000fe200078e00ff */
[-C--:B------:R-:W-:Y:S01]  /*5e20*/  ISETP.GE.AND P3, PT, R15, R12.reuse, PT ;  /* 0x0000000c0f00720c */ /* 0x080fe20003f66270 */
[----:B------:R-:W-:Y:S01]  /*5e30*/  IMAD R0, R16, UR5, RZ ;  /* 0x0000000510007c24 */ /* 0x000fe2000f8e02ff */
[-C--:B------:R-:W-:Y:S01]  /*5e40*/  ISETP.GE.AND P4, PT, R5, R12.reuse, PT ;  /* 0x0000000c0500720c */ /* 0x080fe20003f86270 */
[----:B------:R-:W-:Y:S01]  /*5e50*/  VIADD R5, R15, 0x20 ;  /* 0x000000200f057836 */ /* 0x000fe20000000000 */
[----:B------:R-:W-:Y:S01]  /*5e60*/  SHF.R.S32.HI R11, RZ, 0x1f, R10 ;  /* 0x0000001fff0b7819 */ /* 0x000fe2000001140a */
[----:B------:R-:W-:Y:S01]  /*5e70*/  IMAD R17, R17, UR4, R0 ;  /* 0x0000000411117c24 */ /* 0x000fe2000f8e0200 */
[----:B------:R-:W-:Y:S01]  /*5e80*/  SHF.R.S32.HI R0, RZ, 0x1f, R19 ;  /* 0x0000001fff007819 */ /* 0x000fe20000011413 */
[----:B------:R-:W-:Y:S01]  /*5e90*/  VIADD R7, R15, 0x30 ;  /* 0x000000300f077836 */ /* 0x000fe20000000000 */
[----:B------:R-:W-:Y:S01]  /*5ea0*/  ISETP.GE.OR P6, PT, R10, UR8, P3 ;  /* 0x000000080a007c0c */ /* 0x000fe20009fc6670 */
[----:B------:R-:W-:Y:S01]  /*5eb0*/  ULDC.64 UR6, c[0x0][0x828] ;  /* 0x00020a0000067ab9 */ /* 0x000fe20000000a00 */
[-C--:B------:R-:W-:Y:S01]  /*5ec0*/  ISETP.GE.AND P5, PT, R5, R12.reuse, PT ;  /* 0x0000000c0500720c */ /* 0x080fe20003fa6270 */
[----:B------:R-:W-:Y:S01]  /*5ed0*/  IMAD.WIDE.U32 R4, R16, UR4, R10 ;  /* 0x0000000410047c25 */ /* 0x000fe2000f8e000a */
[----:B------:R-:W-:Y:S01]  /*5ee0*/  SEL R14, R0, RZ, !P0 ;  /* 0x000000ff000e7207 */ /* 0x000fe20004000000 */
[----:B------:R-:W-:Y:S01]  /*5ef0*/  BSSY B0, `(.L_x_5642) ;  /* 0x0000018000007945 */ /* 0x000fe20003800000 */
[-C--:B------:R-:W-:Y:S01]  /*5f00*/  ISETP.GE.AND P2, PT, R7, R12.reuse, PT ;  /* 0x0000000c0700720c */ /* 0x080fe20003f46270 */
[----:B------:R-:W-:Y:S01]  /*5f10*/  VIADD R7, R15, 0x40 ;  /* 0x000000400f077836 */ /* 0x000fe20000000000 */
[----:B------:R-:W-:Y:S01]  /*5f20*/  SEL R19, R19, RZ, !P0 ;  /* 0x000000ff13137207 */ /* 0x000fe20004000000 */
[----:B------:R-:W-:Y:S01]  /*5f30*/  IMAD.IADD R5, R5, 0x1, R17 ;  /* 0x0000000105057824 */ /* 0x000fe200078e0211 */
[----:B------:R-:W-:Y:S01]  /*5f40*/  LEA.HI.X.SX32 R3, R15, R3, 0x1, P1 ;  /* 0x000000030f037211 */ /* 0x000fe200008f0eff */
[----:B------:R-:W-:Y:S01]  /*5f50*/  IMAD R0, R14, UR6, RZ ;  /* 0x000000060e007c24 */ /* 0x000fe2000f8e02ff */
[----:B------:R-:W-:Y:S01]  /*5f60*/  ISETP.GE.AND P1, PT, R7, R12, PT ;  /* 0x0000000c0700720c */ /* 0x000fe20003f26270 */
[----:B------:R-:W-:Y:S01]  /*5f70*/  IMAD.WIDE.U32 R8, R19, UR6, R4 ;  /* 0x0000000613087c25 */ /* 0x000fe2000f8e0004 */
[----:B------:R-:W-:-:S03]  /*5f80*/  ISETP.GE.OR P0, PT, R10, UR8, P4 ;  /* 0x000000080a007c0c */ /* 0x000fc6000a706670 */
        /* <DEDUP_REMOVED lines=14> */
.L_x_5643:
[----:B------:R-:W-:Y:S05]  /*6070*/  BSYNC B0 ;  /* 0x0000000000007941 */ /* 0x000fea0003800000 */
.L_x_5642:
        /* <DEDUP_REMOVED lines=16> */
.L_x_5645:
[----:B------:R-:W-:Y:S05]  /*6180*/  BSYNC B0 ;  /* 0x0000000000007941 */ /* 0x000fea0003800000 */
.L_x_5644:
        /* <DEDUP_REMOVED lines=16> */
.L_x_5647:
[----:B------:R-:W-:Y:S05]  /*6290*/  BSYNC B0 ;  /* 0x0000000000007941 */ /* 0x000fea0003800000 */
.L_x_5646:
        /* <DEDUP_REMOVED lines=17> */
.L_x_5649:
[----:B------:R-:W-:Y:S05]  /*63b0*/  BSYNC B0 ;  /* 0x0000000000007941 */ /* 0x000fea0003800000 */
.L_x_5648:
        /* <DEDUP_REMOVED lines=16> */
.L_x_5651:
[----:B------:R-:W-:Y:S05]  /*64c0*/  BSYNC B0 ;  /* 0x0000000000007941 */ /* 0x000fea0003800000 */
.L_x_5650:
        /* <DEDUP_REMOVED lines=20> */
.L_x_5653:
[----:B------:R-:W-:Y:S05]  /*6610*/  BSYNC B0 ;  /* 0x0000000000007941 */ /* 0x000fea0003800000 */
.L_x_5652:
        /* <DEDUP_REMOVED lines=24> */
.L_x_5655:
[----:B------:R-:W-:Y:S05]  /*67a0*/  BSYNC B0 ;  /* 0x0000000000007941 */ /* 0x000fea0003800000 */
.L_x_5654:
        /* <DEDUP_REMOVED lines=15> */
.L_x_5657:
[----:B------:R-:W-:Y:S05]  /*68a0*/  BSYNC B0 ;  /* 0x0000000000007941 */ /* 0x000fea0003800000 */
.L_x_5656:
        /* <DEDUP_REMOVED lines=15> */
.L_x_5659:
[----:B------:R-:W-:Y:S05]  /*69a0*/  BSYNC B0 ;  /* 0x0000000000007941 */ /* 0x000fea0003800000 */
.L_x_5658:
        /* <DEDUP_REMOVED lines=15> */
.L_x_5661:
[----:B------:R-:W-:Y:S05]  /*6aa0*/  BSYNC B0 ;  /* 0x0000000000007941 */ /* 0x000fea0003800000 */
.L_x_5660:
        /* <DEDUP_REMOVED lines=15> */
.L_x_5663:
[----:B------:R-:W-:Y:S05]  /*6ba0*/  BSYNC B0 ;  /* 0x0000000000007941 */ /* 0x000fea0003800000 */
.L_x_5662:
        /* <DEDUP_REMOVED lines=15> */
.L_x_5579:
        /* <DEDUP_REMOVED lines=21> */
.L_x_5665:
        /* <DEDUP_REMOVED lines=13> */
.L_x_5667:
[----:B------:R-:W-:-:S05]  /*6ec0*/  ULDC UR4, c[0x0][0x8bc] ;  /* 0x00022f0000047ab9 */ /* 0x000fca0000000800 */
.L_x_5666:
        /* <DEDUP_REMOVED lines=44> */
.L_x_5668:
        /* <DEDUP_REMOVED lines=13> */
.L_x_5669:
        /* <DEDUP_REMOVED lines=12> */
.L_x_5670:
        /* <DEDUP_REMOVED lines=22> */
.L_x_5671:
        /* <DEDUP_REMOVED lines=40> */
.L_x_5674:
[----:B------:R-:W-:Y:S05]  /*7700*/  BSYNC B0 ;  /* 0x0000000000007941 */ /* 0x000fea0003800000 */
.L_x_5673:
        /* <DEDUP_REMOVED lines=18> */
.L_x_5676:
[----:B------:R-:W-:Y:S05]  /*7830*/  BSYNC B0 ;  /* 0x0000000000007941 */ /* 0x000fea0003800000 */
.L_x_5675:
        /* <DEDUP_REMOVED lines=19> */
.L_x_5678:
[----:B------:R-:W-:Y:S05]  /*7970*/  BSYNC B0 ;  /* 0x0000000000007941 */ /* 0x000fea0003800000 */
.L_x_5677:
[----:B------:R-:W-:Y:S06]  /*7980*/  BAR.ARV 0xa, 0xa0 ;  /* 0x0282800000007b1d */ /* 0x000fec0000002000 */
[----:B------:R-:W-:Y:S04]  /*7990*/  BSSY B0, `(.L_x_5679) ;  /* 0x0000003000007945 */ /* 0x000fe80003800000 */
[----:B------:R-:W-:Y:S05]  /*79a0*/  @!P0 BRA `(.L_x_5680) ;  /* 0x0000000000048947 */ /* 0x000fea0003800000 */
[----:B------:R-:W-:-:S04]  /*79b0*/  DEPBAR.LE SB0, 0x1 ;  /* 0x000080400000791a */ /* 0x000fc80000000000 */
.L_x_5680:
[----:B------:R-:W-:Y:S05]  /*79c0*/  BSYNC B0 ;  /* 0x0000000000007941 */ /* 0x000fea0003800000 */
.L_x_5679:
[----:B------:R-:W-:Y:S06]  /*79d0*/  BAR.ARV 0xb, 0xa0 ;  /* 0x02c2800000007b1d */ /* 0x000fec0000002000 */
[----:B------:R-:W-:Y:S04]  /*79e0*/  BSSY B0, `(.L_x_5681) ;  /* 0x0000003000007945 */ /* 0x000fe80003800000 */
[----:B------:R-:W-:Y:S05]  /*79f0*/  @!P0 BRA `(.L_x_5682) ;  /* 0x0000000000048947 */ /* 0x000fea0003800000 */
[----:B------:R-:W-:-:S04]  /*7a00*/  DEPBAR.LE SB0, 0x0 ;  /* 0x000080000000791a */ /* 0x000fc80000000000 */
.L_x_5682:
[----:B------:R-:W-:Y:S05]  /*7a10*/  BSYNC B0 ;  /* 0x0000000000007941 */ /* 0x000fea0003800000 */
.L_x_5681:
[----:B------:R-:W-:Y:S06]  /*7a20*/  BAR.ARV 0xc, 0xa0 ;  /* 0x0302800000007b1d */ /* 0x000fec0000002000 */
[----:B------:R-:W-:Y:S01]  /*7a30*/  UIADD3 UR19, UR7, 0x1, URZ ;  /* 0x0000000107137890 */ /* 0x000fe2000fffe03f */
[----:B------:R-:W-:Y:S11]  /*7a40*/  BRA `(.L_x_5683) ;  /* 0x0000000000047947 */ /* 0x000ff60003800000 */
.L_x_5672:
[----:B------:R-:W-:-:S05]  /*7a50*/  UMOV UR19, UR7 ;  /* 0x0000000700137c82 */ /* 0x000fca0008000000 */
.L_x_5683:
        /* <DEDUP_REMOVED lines=25> */
.L_x_5704:
        /* <DEDUP_REMOVED lines=32> */
.L_x_5685:
[----:B------:R-:W-:Y:S05]  /*7df0*/  BSYNC B0 ;  /* 0x0000000000007941 */ /* 0x000fea0003800000 */
.L_x_5684:
        /* <DEDUP_REMOVED lines=12> */
.L_x_5687:
[----:B------:R-:W-:Y:S05]  /*7ec0*/  BSYNC B0 ;  /* 0x0000000000007941 */ /* 0x000fea0003800000 */
.L_x_5686:
        /* <DEDUP_REMOVED lines=13> */
.L_x_5689:
[----:B------:R-:W-:Y:S05]  /*7fa0*/  BSYNC B0 ;  /* 0x0000000000007941 */ /* 0x000fea0003800000 */
.L_x_5688:
[----:B------:R-:W-:Y:S06]  /*7fb0*/  BAR.ARV 0xa, 0xa0 ;  /* 0x0282800000007b1d */ /* 0x000fec0000002000 */
[----:B------:R-:W-:Y:S04]  /*7fc0*/  BSSY B0, `(.L_x_5690) ;  /* 0x0000003000007945 */ /* 0x000fe80003800000 */
[----:B------:R-:W-:Y:S05]  /*7fd0*/  @!P0 BRA `(.L_x_5691) ;  /* 0x0000000000048947 */ /* 0x000fea0003800000 */
[----:B------:R-:W-:-:S04]  /*7fe0*/  DEPBAR.LE SB0, 0x1 ;  /* 0x000080400000791a */ /* 0x000fc80000000000 */
.L_x_5691:
[----:B------:R-:W-:Y:S05]  /*7ff0*/  BSYNC B0 ;  /* 0x0000000000007941 */ /* 0x000fea0003800000 */
.L_x_5690:
[----:B------:R-:W-:Y:S06]  /*8000*/  BAR.ARV 0xb, 0xa0 ;  /* 0x02c2800000007b1d */ /* 0x000fec0000002000 */
[----:B------:R-:W-:Y:S04]  /*8010*/  BSSY B0, `(.L_x_5692) ;  /* 0x0000003000007945 */ /* 0x000fe80003800000 */
[----:B------:R-:W-:Y:S05]  /*8020*/  @!P0 BRA `(.L_x_5693) ;  /* 0x0000000000048947 */ /* 0x000fea0003800000 */
[----:B------:R-:W-:-:S04]  /*8030*/  DEPBAR.LE SB0, 0x0 ;  /* 0x000080000000791a */ /* 0x000fc80000000000 */
.L_x_5693:
[----:B------:R-:W-:Y:S05]  /*8040*/  BSYNC B0 ;  /* 0x0000000000007941 */ /* 0x000fea0003800000 */
.L_x_5692:
        /* <DEDUP_REMOVED lines=13> */
.L_x_5695:
[----:B------:R-:W-:Y:S05]  /*8120*/  BSYNC B0 ;  /* 0x0000000000007941 */ /* 0x000fea0003800000 */
.L_x_5694:
        /* <DEDUP_REMOVED lines=12> */
.L_x_5697:
[----:B------:R-:W-:Y:S05]  /*81f0*/  BSYNC B0 ;  /* 0x0000000000007941 */ /* 0x000fea0003800000 */
.L_x_5696:
        /* <DEDUP_REMOVED lines=13> */
.L_x_5699:
[----:B------:R-:W-:Y:S05]  /*82d0*/  BSYNC B0 ;  /* 0x0000000000007941 */ /* 0x000fea0003800000 */
.L_x_5698:
[----:B------:R-:W-:Y:S06]  /*82e0*/  BAR.ARV 0xa, 0xa0 ;  /* 0x0282800000007b1d */ /* 0x000fec0000002000 */
[----:B------:R-:W-:Y:S04]  /*82f0*/  BSSY B0, `(.L_x_5700) ;  /* 0x0000003000007945 */ /* 0x000fe80003800000 */
[----:B------:R-:W-:Y:S05]  /*8300*/  @!P0 BRA `(.L_x_5701) ;  /* 0x0000000000048947 */ /* 0x000fea0003800000 */
[----:B------:R-:W-:-:S04]  /*8310*/  DEPBAR.LE SB0, 0x1 ;  /* 0x000080400000791a */ /* 0x000fc80000000000 */
.L_x_5701:
[----:B------:R-:W-:Y:S05]  /*8320*/  BSYNC B0 ;  /* 0x0000000000007941 */ /* 0x000fea0003800000 */
.L_x_5700:
[----:B------:R-:W-:Y:S01]  /*8330*/  UIADD3 UR19, UR19, 0x2, URZ ;  /* 0x0000000213137890 */ /* 0x000fe2000fffe03f */
[----:B------:R-:W-:Y:S06]  /*8340*/  BAR.ARV 0xb, 0xa0 ;  /* 0x02c2800000007b1d */ /* 0x000fec0000002000 */
[----:B------:R-:W-:Y:S01]  /*8350*/  BSSY B0, `(.L_x_5702) ;  /* 0x0000004000007945 */ /* 0x000fe20003800000 */
[----:B------:R-:W-:-:S03]  /*8360*/  ISETP.LE.AND P1, PT, R2, UR19, PT ;  /* 0x0000001302007c0c */ /* 0x000fc6000bf23270 */
[----:B------:R-:W-:Y:S10]  /*8370*/  @!P0 BRA `(.L_x_5703) ;  /* 0x0000000000048947 */ /* 0x000ff40003800000 */
[----:B------:R-:W-:-:S04]  /*8380*/  DEPBAR.LE SB0, 0x0 ;  /* 0x000080000000791a */ /* 0x000fc80000000000 */
.L_x_5703:
[----:B------:R-:W-:Y:S05]  /*8390*/  BSYNC B0 ;  /* 0x0000000000007941 */ /* 0x000fea0003800000 */
.L_x_5702:
[----:B------:R-:W-:Y:S06]  /*83a0*/  BAR.ARV 0xc, 0xa0 ;  /* 0x0302800000007b1d */ /* 0x000fec0000002000 */
[----:B------:R-:W-:Y:S02]  /*83b0*/  UIADD3 UR45, UR45, 0x6000, URZ ;  /* 0x000060002d2d7890 */ /* 0x000fe4000fffe03f */
[----:B------:R-:W-:Y:S01]  /*83c0*/  UIADD3 UR6, UR6, 0x6000, URZ ;  /* 0x0000600006067890 */ /* 0x000fe2000fffe03f */
[----:B------:R-:W-:Y:S11]  /*83d0*/  @!P1 BRA `(.L_x_5704) ;  /* 0xfffffff800049947 */ /* 0x000ff6000383ffff */
[----:B------:R-:W-:Y:S05]  /*83e0*/  BRA `(.L_x_5584) ;  /* 0x0000002c00347947 */ /* 0x000fea0003800000 */
.L_x_5664:
[----:B------:R-:W-:Y:S01]  /*83f0*/  ULDC.64 UR4, c[0x0][0x8d8] ;  /* 0x0002360000047ab9 */ /* 0x000fe20000000a00 */
[----:B------:R-:W1:Y:S01]  /*8400*/  S2UR UR16, SR_CTAID.X ;  /* 0x00000000001079c3 */ /* 0x000e620000002500 */
[----:B------:R-:W-:-:S04]  /*8410*/  ISETP.NE.U32.AND P0, PT, RZ, UR4, PT ;  /* 0x00000004ff007c0c */ /* 0x000fc8000bf05070 */
[----:B------:R-:W-:-:S03]  /*8420*/  ISETP.NE.AND.EX P0, PT, RZ, UR5, PT, P0 ;  /* 0x00000005ff007c0c */ /* 0x000fc6000bf05300 */
[----:B------:R-:W2:Y:S08]  /*8430*/  S2UR UR37, SR_CTAID.Z ;  /* 0x00000000002579c3 */ /* 0x000eb00000002700 */
[----:B------:R-:W3:Y:S02]  /*8440*/  S2UR UR28, SR_CTAID.Y ;  /* 0x00000000001c79c3 */ /* 0x000ee40000002600 */
        /* <DEDUP_REMOVED lines=8> */
.L_x_5705:
[----:B------:R-:W-:Y:S02]  /*84d0*/  ULDC.64 UR4, c[0x0][0x8d0] ;  /* 0x0002340000047ab9 */ /* 0x000fe40000000a00 */
[----:B------:R-:W-:-:S04]  /*84e0*/  ISETP.NE.U32.AND P0, PT, RZ, UR4, PT ;  /* 0x00000004ff007c0c */ /* 0x000fc8000bf05070 */
[----:B------:R-:W-:-:S13]  /*84f0*/  ISETP.NE.AND.EX P0, PT, RZ, UR5, PT, P0 ;  /* 0x00000005ff007c0c */ /* 0x000fda000bf05300 */
[----:B------:R-:W-:Y:S05]  /*8500*/  @!P0 BRA `(.L_x_5707) ;  /* 0x0000000000308947 */ /* 0x000fea0003800000 */
[----:B------:R-:W-:Y:S02]  /*8510*/  ULDC.64 UR4, c[0x0][0x8d0] ;  /* 0x0002340000047ab9 */ /* 0x000fe40000000a00 */
[----:B--2---:R-:W-:-:S06]  /*8520*/  UIMAD.WIDE UR4, UR37, 0x4, UR4 ;  /* 0x00000004250478a5 */ /* 0x004fcc000f8e0204 */
[----:B------:R-:W-:Y:S02]  /*8530*/  IMAD.U32 R4, RZ, RZ, UR4 ;  /* 0x00000004ff047e24 */ /* 0x000fe4000f8e00ff */
[----:B------:R-:W-:Y:S02]  /*8540*/  IMAD.U32 R2, RZ, RZ, UR4 ;  /* 0x00000004ff027e24 */ /* 0x000fe4000f8e00ff */
[----:B------:R-:W-:Y:S02]  /*8550*/  IMAD.U32 R5, RZ, RZ, UR5 ;  /* 0x00000005ff057e24 */ /* 0x000fe4000f8e00ff */
[----:B------:R-:W-:-:S03]  /*8560*/  IMAD.U32 R3, RZ, RZ, UR5 ;  /* 0x00000005ff037e24 */ /* 0x000fc6000f8e00ff */
[----:B------:R-:W2:Y:S04]  /*8570*/  LDG.E R4, desc[UR46][R4.64] ;  /* 0x0000002e04047981 */ /* 0x000ea8000c1e1900 */
[----:B------:R-:W4:Y:S01]  /*8580*/  LDG.E R2, desc[UR46][R2.64+0x4] ;  /* 0x0000042e02027981 */ /* 0x000f22000c1e1900 */
[----:B--2---:R-:W-:Y:S02]  /*8590*/  R2UR UR4, R4 ;  /* 0x00000000040472ca */ /* 0x004fe400000e0000 */
[----:B----4-:R-:W-:-:S13]  /*85a0*/  R2UR UR5, R2 ;  /* 0x00000000020572ca */ /* 0x010fda00000e0000 */
[----:B------:R-:W-:Y:S01]  /*85b0*/  UIADD3 UR4, -UR4, UR5, URZ ;  /* 0x0000000504047290 */ /* 0x000fe2000fffe13f */
[----:B------:R-:W-:Y:S11]  /*85c0*/  BRA `(.L_x_5706) ;  /* 0x0000000000047947 */ /* 0x000ff60003800000 */
.L_x_5707:
[----:B------:R-:W-:-:S05]  /*85d0*/  ULDC UR4, c[0x0][0x8bc] ;  /* 0x00022f0000047ab9 */ /* 0x000fca0000000800 */
.L_x_5706:
[----:B-1----:R-:W-:Y:S01]  /*85e0*/  UIMAD UR8, UR16, 0x60, URZ ;  /* 0x00000060100878a4 */ /* 0x002fe2000f8e023f */
[----:B------:R-:W-:Y:S02]  /*85f0*/  IMAD.MOV.U32 R10, RZ, RZ, 0x1 ;  /* 0x00000001ff0a7424 */ /* 0x000fe400078e00ff */
[----:B------:R-:W-:Y:S01]  /*8600*/  IMAD.MOV.U32 R20, RZ, RZ, RZ ;  /* 0x000000ffff147224 */ /* 0x000fe200078e00ff */
[----:B------:R-:W-:Y:S01]  /*8610*/  UISETP.GE.AND UP0, UPT, UR8, UR4, UPT ;  /* 0x000000040800728c */ /* 0x000fe2000bf06270 */
[----:B------:R-:W-:-:S03]  /*8620*/  IMAD.MOV.U32 R5, RZ, RZ, 0x1 ;  /* 0x00000001ff057424 */ /* 0x000fc600078e00ff */
[----:B--2---:R-:W-:-:S06]  /*8630*/  USEL UR37, UR37, 0xffffffff, !UP0 ;  /* 0xffffffff25257887 */ /* 0x004fcc000c000000 */
[----:B------:R-:W-:-:S13]  /*8640*/  ISETP.LE.AND P0, PT, RZ, UR37, PT ;  /* 0x00000025ff007c0c */ /* 0x000fda000bf03270 */
[----:B------:R-:W-:Y:S05]  /*8650*/  @!P0 BRA `(.L_x_5708) ;  /* 0x0000002800148947 */ /* 0x000fea0003800000 */
[----:B------:R-:W-:Y:S01]  /*8660*/  ULDC.64 UR14, c[0x0][0x770] ;  /* 0x0001dc00000e7ab9 */ /* 0x000fe20000000a00 */
[----:B------:R-:W-:Y:S01]  /*8670*/  ULDC.64 UR10, c[0x0][0x770] ;  /* 0x0001dc00000a7ab9 */ /* 0x000fe20000000a00 */
[----:B------:R-:W-:Y:S02]  /*8680*/  UISETP.NE.U32.AND UP0, UPT, UR14, URZ, UPT ;  /* 0x0000003f0e00728c */ /* 0x000fe4000bf05070 */
[----:B------:R-:W-:Y:S02]  /*8690*/  UIMAD.WIDE UR10, UR37, 0x4, UR10 ;  /* 0x00000004250a78a5 */ /* 0x000fe4000f8e020a */
[----:B------:R-:W-:Y:S01]  /*86a0*/  UISETP.NE.AND.EX UP1, UPT, UR15, URZ, UPT, UP0 ;  /* 0x0000003f0f00728c */ /* 0x000fe2000bf25300 */
[----:B------:R-:W-:Y:S01]  /*86b0*/  ULDC.64 UR4, c[0x0][0x778] ;  /* 0x0001de0000047ab9 */ /* 0x000fe20000000a00 */
[----:B------:R-:W-:Y:S02]  /*86c0*/  ULDC.64 UR6, c[0x0][0x780] ;  /* 0x0001e00000067ab9 */ /* 0x000fe40000000a00 */
[----:B------:R-:W-:Y:S01]  /*86d0*/  IMAD.U32 R2, RZ, RZ, UR10 ;  /* 0x0000000aff027e24 */ /* 0x000fe2000f8e00ff */
[----:B------:R-:W-:Y:S01]  /*86e0*/  ULDC.64 UR12, c[0x0][0x778] ;  /* 0x0001de00000c7ab9 */ /* 0x000fe20000000a00 */
[----:B------:R-:W-:Y:S01]  /*86f0*/  PLOP3.LUT P1, PT, PT, PT, UP1, 0x80, 0x0 ;  /* 0x000000000000781c */ /* 0x000fe20003f2f018 */
[----:B------:R-:W-:Y:S01]  /*8700*/  IMAD.U32 R3, RZ, RZ, UR11 ;  /* 0x0000000bff037e24 */ /* 0x000fe2000f8e00ff */
[----:B------:R-:W-:-:S02]  /*8710*/  UISETP.NE.U32.AND UP0, UPT, UR4, URZ, UPT ;  /* 0x0000003f0400728c */ /* 0x000fc4000bf05070 */
[----:B------:R-:W-:Y:S02]  /*8720*/  UISETP.NE.U32.AND UP2, UPT, UR6, URZ, UPT ;  /* 0x0000003f0600728c */ /* 0x000fe4000bf45070 */
[----:B------:R-:W-:Y:S02]  /*8730*/  UISETP.NE.AND.EX UP0, UPT, UR5, URZ, UPT, UP0 ;  /* 0x0000003f0500728c */ /* 0x000fe4000bf05300 */
[----:B------:R-:W-:Y:S01]  /*8740*/  UISETP.NE.AND.EX UP2, UPT, UR7, URZ, UPT, UP2 ;  /* 0x0000003f0700728c */ /* 0x000fe2000bf45320 */
[----:B------:R-:W-:-:S04]  /*8750*/  ULDC.64 UR18, c[0x0][0x788] ;  /* 0x0001e20000127ab9 */ /* 0x000fc80000000a00 */
[----:B------:R-:W2:Y:S01]  /*8760*/  @P1 LDG.E R6, desc[UR46][R2.64] ;  /* 0x0000002e02061981 */ /* 0x000ea2000c1e1900 */
[----:B------:R-:W-:Y:S01]  /*8770*/  PLOP3.LUT P2, PT, PT, PT, UP0, 0x80, 0x0 ;  /* 0x000000000000781c */ /* 0x000fe20003f4f008 */
[----:B------:R-:W-:Y:S01]  /*8780*/  UIMAD.WIDE UR12, UR37, 0x4, UR12 ;  /* 0x00000004250c78a5 */ /* 0x000fe2000f8e020c */
[----:B------:R-:W-:Y:S01]  /*8790*/  PLOP3.LUT P3, PT, PT, PT, UP2, 0x80, 0x0 ;  /* 0x000000000000781c */ /* 0x000fe20003f6f028 */
[----:B------:R1:W4:Y:S02]  /*87a0*/  @P1 LDG.E R0, desc[UR46][R2.64] ;  /* 0x0000002e02001981 */ /* 0x000324000c1e1900 */
[----:B------:R-:W-:Y:S02]  /*87b0*/  @UP2 ULDC.64 UR4, c[0x0][0x780] ;  /* 0x0001e00000042ab9 */ /* 0x000fe40000000a00 */
[----:B------:R-:W-:Y:S01]  /*87c0*/  @UP2 UIMAD.WIDE UR4, UR37, 0x4, UR4 ;  /* 0x00000004250428a5 */ /* 0x000fe2000f8e0204 */
[----:B-1----:R-:W-:Y:S02]  /*87d0*/  IMAD.U32 R2, RZ, RZ, UR12 ;  /* 0x0000000cff027e24 */ /* 0x002fe4000f8e00ff */
[----:B------:R-:W-:-:S05]  /*87e0*/  IMAD.U32 R3, RZ, RZ, UR13 ;  /* 0x0000000dff037e24 */ /* 0x000fca000f8e00ff */
[----:B------:R1:W5:Y:S02]  /*87f0*/  @P2 LDG.E R4, desc[UR46][R2.64] ;  /* 0x0000002e02042981 */ /* 0x000364000c1e1900 */
[----:B-1----:R-:W-:Y:S02]  /*8800*/  IMAD.U32 R2, RZ, RZ, UR4 ;  /* 0x00000004ff027e24 */ /* 0x002fe4000f8e00ff */
[----:B------:R-:W-:-:S05]  /*8810*/  IMAD.U32 R3, RZ, RZ, UR5 ;  /* 0x00000005ff037e24 */ /* 0x000fca000f8e00ff */
[----:B------:R-:W3:Y:S01]  /*8820*/  @P3 LDG.E R5, desc[UR46][R2.64] ;  /* 0x0000002e02053981 */ /* 0x000ee2000c1e1900 */
[----:B------:R-:W-:Y:S01]  /*8830*/  ISETP.NE.U32.AND P0, PT, RZ, UR18, PT ;  /* 0x00000012ff007c0c */ /* 0x000fe2000bf05070 */
[----:B------:R-:W-:Y:S01]  /*8840*/  UMOV UR7, URZ ;  /* 0x0000003f00077c82 */ /* 0x000fe20008000000 */
[----:B------:R-:W-:Y:S01]  /*8850*/  UMOV UR35, URZ ;  /* 0x0000003f00237c82 */ /* 0x000fe20008000000 */
[----:B------:R-:W-:Y:S01]  /*8860*/  ULDC UR9, c[0x0][0x280] ;  /* 0x0000a00000097ab9 */ /* 0x000fe20000000800 */
[----:B------:R-:W-:Y:S02]  /*8870*/  ISETP.NE.AND.EX P0, PT, RZ, UR19, PT, P0 ;  /* 0x00000013ff007c0c */ /* 0x000fe4000bf05300 */
[----:B--2---:R-:W-:Y:S02]  /*8880*/  @P1 R2UR UR4, R6 ;  /* 0x00000000060412ca */ /* 0x004fe400000e0000 */
[----:B----4-:R-:W-:-:S11]  /*8890*/  @P1 R2UR UR7, R0 ;  /* 0x00000000000712ca */ /* 0x010fd600000e0000 */
[----:B------:R-:W-:-:S04]  /*88a0*/  @UP1 ULEA UR4, UR37, UR4, 0x6 ;  /* 0x0000000425041291 */ /* 0x000fc8000f8e303f */
[----:B------:R-:W-:-:S04]  /*88b0*/  @UP1 USHF.R.S32.HI UR5, URZ, 0x1f, UR4 ;  /* 0x0000001f3f051899 */ /* 0x000fc80008011404 */
[----:B------:R-:W-:Y:S01]  /*88c0*/  @UP1 ULEA.HI UR5, UR5, UR4, URZ, 0x6 ;  /* 0x0000000405051291 */ /* 0x000fe2000f8f303f */
[----:B-----5:R-:W-:-:S03]  /*88d0*/  @P2 R2UR UR35, R4 ;  /* 0x00000000042322ca */ /* 0x020fc600000e0000 */
[----:B------:R-:W-:-:S04]  /*88e0*/  @UP1 ULOP3.LUT UR6, UR5, 0xffffffc0, URZ, 0xc0, !UPT ;  /* 0xffffffc005061892 */ /* 0x000fc8000f8ec03f */
[----:B------:R-:W-:Y:S01]  /*88f0*/  @UP1 USHF.R.S32.HI UR17, URZ, 0x1f, UR6 ;  /* 0x0000001f3f111899 */ /* 0x000fe20008011406 */
[----:B---3--:R-:W-:Y:S01]  /*8900*/  @P3 R2UR UR9, R5 ;  /* 0x00000000050932ca */ /* 0x008fe200000e0000 */
[----:B------:R-:W-:-:S14]  /*8910*/  @P3 BRA `(.L_x_5709) ;  /* 0x0000000000283947 */ /* 0x000fdc0003800000 */
[----:B------:R-:W-:Y:S05]  /*8920*/  @!P1 BRA `(.L_x_5709) ;  /* 0x0000000000249947 */ /* 0x000fea0003800000 */
[----:B------:R-:W-:Y:S02]  /*8930*/  IMAD.U32 R4, RZ, RZ, UR10 ;  /* 0x0000000aff047e24 */ /* 0x000fe4000f8e00ff */
[----:B------:R-:W-:Y:S02]  /*8940*/  IMAD.U32 R2, RZ, RZ, UR10 ;  /* 0x0000000aff027e24 */ /* 0x000fe4000f8e00ff */
[----:B------:R-:W-:Y:S02]  /*8950*/  IMAD.U32 R5, RZ, RZ, UR11 ;  /* 0x0000000bff057e24 */ /* 0x000fe4000f8e00ff */
[----:B------:R-:W-:-:S03]  /*8960*/  IMAD.U32 R3, RZ, RZ, UR11 ;  /* 0x0000000bff037e24 */ /* 0x000fc6000f8e00ff */
[----:B------:R-:W2:Y:S04]  /*8970*/  LDG.E R4, desc[UR46][R4.64] ;  /* 0x0000002e04047981 */ /* 0x000ea8000c1e1900 */
[----:B------:R-:W3:Y:S01]  /*8980*/  LDG.E R2, desc[UR46][R2.64+0x4] ;  /* 0x0000042e02027981 */ /* 0x000ee2000c1e1900 */
[----:B--2---:R-:W-:Y:S02]  /*8990*/  R2UR UR4, R4 ;  /* 0x00000000040472ca */ /* 0x004fe400000e0000 */
[----:B---3--:R-:W-:-:S13]  /*89a0*/  R2UR UR9, R2 ;  /* 0x00000000020972ca */ /* 0x008fda00000e0000 */
[----:B------:R-:W-:-:S12]  /*89b0*/  UIADD3 UR9, -UR4, UR9, URZ ;  /* 0x0000000904097290 */ /* 0x000fd8000fffe13f */
.L_x_5709:
        /* <DEDUP_REMOVED lines=13> */
.L_x_5710:
        /* <DEDUP_REMOVED lines=10> */
.L_x_5711:
        /* <DEDUP_REMOVED lines=9> */
[----:B------:R-:W-:-:S04]  /*8bc0*/  ULEA.HI UR6, UR11, UR6, URZ, 0x6 ;  /* 0x000000060b067291 */ /* 0x000fc8000f8f303f */
[----:B------:R-:W-:Y:S01]  /*8bd0*/  VIMNMX R4, RZ, UR12, !PT ;  /* 0x0000000cff047c48 */ /* 0x000fe2000ffe0100 */
[----:B------:R-:W-:Y:S01]  /*8be0*/  USHF.R.S32.HI UR6, URZ, 0x6, UR6 ;  /* 0x000000063f067899 */ /* 0x000fe20008011406 */
[----:B------:R-:W-:Y:S11]  /*8bf0*/  @!P0 BRA `(.L_x_5712) ;  /* 0x0000000000208947 */ /* 0x000ff60003800000 */
[----:B------:R-:W-:Y:S01]  /*8c00*/  UIADD3 UR9, UR8, 0x9f, UR9 ;  /* 0x0000009f08097890 */ /* 0x000fe2000fffe009 */
[----:B------:R-:W-:-:S03]  /*8c10*/  ULDC UR11, c[0x0][0x748] ;  /* 0x0001d200000b7ab9 */ /* 0x000fc60000000800 */
[----:B------:R-:W-:-:S04]  /*8c20*/  UIADD3 UR9, UR9, UR11, -UR10 ;  /* 0x0000000b09097290 */ /* 0x000fc8000fffe80a */
[----:B------:R-:W-:-:S04]  /*8c30*/  USHF.R.S32.HI UR10, URZ, 0x1f, UR9 ;  /* 0x0000001f3f0a7899 */ /* 0x000fc80008011409 */
[----:B------:R-:W-:-:S04]  /*8c40*/  ULEA.HI UR10, UR10, UR9, URZ, 0x6 ;  /* 0x000000090a0a7291 */ /* 0x000fc8000f8f303f */
[----:B------:R-:W-:-:S04]  /*8c50*/  USHF.R.S32.HI UR10, URZ, 0x6, UR10 ;  /* 0x000000063f0a7899 */ /* 0x000fc8000801140a */
[----:B------:R-:W-:-:S04]  /*8c60*/  UISETP.LT.AND UP1, UPT, UR6, UR10, UPT ;  /* 0x0000000a0600728c */ /* 0x000fc8000bf21270 */
[----:B------:R-:W-:-:S12]  /*8c70*/  USEL UR6, UR6, UR10, UP1 ;  /* 0x0000000a06067287 */ /* 0x000fd80008800000 */
.L_x_5712:
[----:B------:R-:W-:Y:S01]  /*8c80*/  ISETP.LT.AND P0, PT, R4, UR6, PT ;  /* 0x0000000604007c0c */ /* 0x000fe2000bf01270 */
[----:B------:R-:W-:Y:S02]  /*8c90*/  IMAD.MOV.U32 R20, RZ, RZ, RZ ;  /* 0x000000ffff147224 */ /* 0x000fe400078e00ff */
[----:B------:R-:W-:-:S10]  /*8ca0*/  IMAD.MOV.U32 R5, RZ, RZ, 0x1 ;  /* 0x00000001ff057424 */ /* 0x000fd400078e00ff */
[----:B------:R-:W-:Y:S05]  /*8cb0*/  @!P0 BRA `(.L_x_5708) ;  /* 0x00000020007c8947 */ /* 0x000fea0003800000 */
[----:B------:R-:W-:Y:S01]  /*8cc0*/  USHF.R.S32.HI UR16, URZ, 0x1f, UR28 ;  /* 0x0000001f3f107899 */ /* 0x000fe2000801141c */
[----:B------:R-:W-:Y:S01]  /*8cd0*/  BSSY B0, `(.L_x_5708) ;  /* 0x000021d000007945 */ /* 0x000fe20003800000 */
[----:B------:R-:W-:Y:S01]  /*8ce0*/  ULDC.64 UR12, c[0x0][0x718] ;  /* 0x0001c600000c7ab9 */ /* 0x000fe20000000a00 */
[----:B------:R-:W-:Y:S01]  /*8cf0*/  UISETP.NE.U32.AND UP1, UPT, UR14, URZ, UPT ;  /* 0x0000003f0e00728c */ /* 0x000fe2000bf25070 */
[----:B------:R-:W-:Y:S01]  /*8d00*/  IMAD.MOV.U32 R20, RZ, RZ, RZ ;  /* 0x000000ffff147224 */ /* 0x000fe200078e00ff */
[----:B------:R-:W-:Y:S01]  /*8d10*/  UIMAD UR9, UR16, UR12, URZ ;  /* 0x0000000c100972a4 */ /* 0x000fe2000f8e023f */
[----:B------:R-:W-:Y:S01]  /*8d20*/  IMAD.MOV.U32 R5, RZ, RZ, 0x1 ;  /* 0x00000001ff057424 */ /* 0x000fe200078e00ff */
[----:B------:R-:W-:Y:S01]  /*8d30*/  UISETP.NE.AND.EX UP1, UPT, UR15, URZ, UPT, UP1 ;  /* 0x0000003f0f00728c */ /* 0x000fe2000bf25310 */
[----:B------:R-:W-:Y:S01]  /*8d40*/  UMOV UR10, UR4 ;  /* 0x00000004000a7c82 */ /* 0x000fe20008000000 */
[----:B------:R-:W-:Y:S01]  /*8d50*/  UMOV UR11, UR5 ;  /* 0x00000005000b7c82 */ /* 0x000fe20008000000 */
[----:B------:R-:W-:Y:S01]  /*8d60*/  ULDC.64 UR14, c[0x0][0x730] ;  /* 0x0001cc00000e7ab9 */ /* 0x000fe20000000a00 */
[----:B------:R-:W-:-:S02]  /*8d70*/  UIMAD UR22, UR28, UR13, UR9 ;  /* 0x0000000d1c1672a4 */ /* 0x000fc4000f8e0209 */
[----:B------:R-:W-:Y:S02]  /*8d80*/  UIMAD.WIDE.U32 UR4, UR28, UR12, UR10 ;  /* 0x0000000c1c0472a5 */ /* 0x000fe4000f8e000a */
[----:B------:R-:W-:Y:S02]  /*8d90*/  USHF.R.S32.HI UR9, URZ, 0x1f, UR37 ;  /* 0x0000001f3f097899 */ /* 0x000fe40008011425 */
[----:B------:R-:W-:Y:S01]  /*8da0*/  UIMAD UR12, UR16, UR14, URZ ;  /* 0x0000000e100c72a4 */ /* 0x000fe2000f8e023f */
[----:B------:R-:W-:Y:S01]  /*8db0*/  ULDC UR13, c[0x0][0x2e8] ;  /* 0x0000ba00000d7ab9 */ /* 0x000fe20000000800 */
[----:B------:R-:W-:Y:S02]  /*8dc0*/  USEL UR9, UR9, URZ, !UP1 ;  /* 0x0000003f09097287 */ /* 0x000fe4000c800000 */
[----:B------:R-:W-:Y:S02]  /*8dd0*/  UISETP.NE.AND UP2, UPT, UR13, 0x1, UPT ;  /* 0x000000010d00788c */ /* 0x000fe4000bf45270 */
[----:B------:R-:W-:-:S02]  /*8de0*/  UIMAD.WIDE.U32 UR10, UR28, UR14, UR10 ;  /* 0x0000000e1c0a72a5 */ /* 0x000fc4000f8e000a */
[----:B------:R-:W-:Y:S02]  /*8df0*/  UIMAD UR12, UR28, UR15, UR12 ;  /* 0x0000000f1c0c72a4 */ /* 0x000fe4000f8e020c */
[----:B------:R-:W-:Y:S01]  /*8e00*/  UIADD3 UR23, UR5, UR22, URZ ;  /* 0x0000001605177290 */ /* 0x000fe2000fffe03f */
[----:B------:R-:W-:Y:S01]  /*8e10*/  ULDC.64 UR14, c[0x0][0x720] ;  /* 0x0001c800000e7ab9 */ /* 0x000fe20000000a00 */
[----:B------:R-:W-:Y:S02]  /*8e20*/  USEL UR29, UR37, URZ, !UP1 ;  /* 0x0000003f251d7287 */ /* 0x000fe4000c800000 */
[----:B------:R-:W-:Y:S01]  /*8e30*/  UIMAD UR5, UR9, UR14, URZ ;  /* 0x0000000e090572a4 */ /* 0x000fe2000f8e023f */
[----:B------:R-:W-:Y:S01]  /*8e40*/  ELECT P0, URZ, PT ;  /* 0x00000000003f782f */ /* 0x000fe20003800000 */
[----:B------:R-:W-:Y:S01]  /*8e50*/  UIADD3 UR11, UR11, UR12, URZ ;  /* 0x0000000c0b0b7290 */ /* 0x000fe2000fffe03f */
[----:B------:R-:W-:Y:S01]  /*8e60*/  UMOV UR22, UR4 ;  /* 0x0000000400167c82 */ /* 0x000fe20008000000 */
[----:B------:R-:W-:Y:S01]  /*8e70*/  ULDC.64 UR16, c[0x0][0x738] ;  /* 0x0001ce0000107ab9 */ /* 0x000fe20000000a00 */
[----:B------:R-:W-:-:S02]  /*8e80*/  UIMAD UR5, UR15, UR29, UR5 ;  /* 0x0000001d0f0572a4 */ /* 0x000fc4000f8e0205 */
[----:B------:R-:W-:Y:S02]  /*8e90*/  UIMAD.WIDE.U32 UR22, UR14, UR29, UR22 ;  /* 0x0000001d0e1672a5 */ /* 0x000fe4000f8e0016 */
[----:B------:R-:W-:Y:S02]  /*8ea0*/  UIMAD.WIDE.U32 UR14, UR16, UR29, UR10 ;  /* 0x0000001d100e72a5 */ /* 0x000fe4000f8e000a */
[----:B------:R-:W-:Y:S01]  /*8eb0*/  UIMAD UR9, UR9, UR16, URZ ;  /* 0x00000010090972a4 */ /* 0x000fe2000f8e023f */
[----:B------:R-:W-:Y:S01]  /*8ec0*/  @UP2 ULDC UR10, c[0x0][0x2ec] ;  /* 0x0000bb00000a2ab9 */ /* 0x000fe20000000800 */
[----:B------:R-:W-:Y:S02]  /*8ed0*/  UIADD3 UR35, UR8, UR35, URZ ;  /* 0x0000002308237290 */ /* 0x000fe4000fffe03f */
[----:B------:R-:W-:Y:S01]  /*8ee0*/  UIMAD.WIDE.U32 UR10, UR28, UR10, URZ ;  /* 0x0000000a1c0a72a5 */ /* 0x000fe2000f8e003f */
[----:B------:R-:W-:Y:S01]  /*8ef0*/  @UP2 ULDC UR8, c[0x0][0x2f0] ;  /* 0x0000bc0000082ab9 */ /* 0x000fe20000000800 */
[----:B------:R-:W-:Y:S01]  /*8f00*/  UMOV UR36, UR28 ;  /* 0x0000001c00247c82 */ /* 0x000fe20008000000 */
[----:B------:R-:W-:-:S02]  /*8f10*/  UIMAD UR4, UR17, UR29, UR9 ;  /* 0x0000001d110472a4 */ /* 0x000fc4000f8e0209 */
[----:B------:R-:W-:Y:S02]  /*8f20*/  USEL UR37, UR37, URZ, !UP0 ;  /* 0x0000003f25257287 */ /* 0x000fe4000c000000 */
        /* <DEDUP_REMOVED lines=14> */
.L_x_5741:
        /* <DEDUP_REMOVED lines=9> */
.L_x_5715:
        /* <DEDUP_REMOVED lines=8> */
[----:B------:R-:W-:Y:S01]  /*9120*/  IMAD.U32 R19, RZ, RZ, UR6 ;  /* 0x00000006ff137e24 */ /* 0x000fe2000f8e00ff */
[----:B------:R-:W-:Y:S01]  /*9130*/  UMOV UR18, 0x40 ;  /* 0x0000004000127882 */ /* 0x000fe20000000000 */
[----:B------:R-:W-:Y:S01]  /*9140*/  UMOV UR20, UR28 ;  /* 0x0000001c00147c82 */ /* 0x000fe20008000000 */
[----:B------:R-:W-:Y:S01]  /*9150*/  UMOV UR21, UR29 ;  /* 0x0000001d00157c82 */ /* 0x000fe20008000000 */
[----:B------:R-:W-:Y:S01]  /*9160*/  VIADD R19, R19, 0xffffffff ;  /* 0xffffffff13137836 */ /* 0x000fe20000000000 */
[----:B------:R-:W-:Y:S01]  /*9170*/  UMOV UR10, 0x80 ;  /* 0x00000080000a7882 */ /* 0x000fe20000000000 */
[----:B------:R-:W-:Y:S01]  /*9180*/  USHF.L.U32 UR27, UR27, 0x6, URZ ;  /* 0x000000061b1b7899 */ /* 0x000fe2000800063f */
[----:B------:R-:W-:Y:S01]  /*9190*/  IMAD.MOV.U32 R20, RZ, RZ, 0x1 ;  /* 0x00000001ff147424 */ /* 0x000fe200078e00ff */
[----:B------:R-:W-:-:S02]  /*91a0*/  UIADD3 UR24, UR32, 0x1e000, URZ ;  /* 0x0001e00020187890 */ /* 0x000fc4000fffe03f */
[----:B------:R-:W-:Y:S02]  /*91b0*/  UIADD3 UR8, UP0, UR27, UR22, URZ ;  /* 0x000000161b087290 */ /* 0x000fe4000ff1e03f */
[----:B------:R-:W-:Y:S01]  /*91c0*/  IMAD.U32 R6, RZ, RZ, UR27 ;  /* 0x0000001bff067e24 */ /* 0x000fe2000f8e00ff */
[----:B------:R-:W-:Y:S02]  /*91d0*/  UIADD3 UR25, UR32, 0x36410, URZ ;  /* 0x0003641020197890 */ /* 0x000fe4000fffe03f */
[----:B------:R-:W-:Y:S01]  /*91e0*/  UIADD3 UR27, UR27, UR7, URZ ;  /* 0x000000071b1b7290 */ /* 0x000fe2000fffe03f */
[----:B--2---:R-:W-:Y:S01]  /*91f0*/  IMAD.MOV.U32 R13, RZ, RZ, R2 ;  /* 0x000000ffff0d7224 */ /* 0x004fe200078e0002 */
[----:B------:R-:W-:Y:S01]  /*9200*/  PLOP3.LUT P4, PT, PT, PT, UP0, 0x80, 0x0 ;  /* 0x000000000000781c */ /* 0x000fe20003f8f008 */
[----:B------:R-:W-:Y:S01]  /*9210*/  IMAD.MOV.U32 R14, RZ, RZ, R3 ;  /* 0x000000ffff0e7224 */ /* 0x000fe200078e0003 */
[----:B------:R-:W-:Y:S01]  /*9220*/  UIADD3 UR16, UR32, 0x20000, URZ ;  /* 0x0002000020107890 */ /* 0x000fe2000fffe03f */
[----:B------:R-:W-:Y:S01]  /*9230*/  IMAD.U32 R16, RZ, RZ, UR8 ;  /* 0x00000008ff107e24 */ /* 0x000fe2000f8e00ff */
[C---:B------:R-:W-:Y:S01]  /*9240*/  IADD3 R0, P1, R13.reuse, 0x2f0, RZ ;  /* 0x000002f00d007810 */ /* 0x040fe20007f3e0ff */
[----:B------:R-:W-:Y:S01]  /*9250*/  UIADD3 UR8, UR32, 0x22000, URZ ;  /* 0x0002200020087890 */ /* 0x000fe2000fffe03f */
[----:B------:R-:W-:Y:S01]  /*9260*/  IADD3 R3, P3, R13, 0x3f0, RZ ;  /* 0x000003f00d037810 */ /* 0x000fe20007f7e0ff */
[----:B------:R-:W-:Y:S01]  /*9270*/  UIADD3 UR33, UR32, 0x36400, URZ ;  /* 0x0003640020217890 */ /* 0x000fe2000fffe03f */
[----:B------:R-:W-:Y:S01]  /*9280*/  R2UR UR56, R0 ;  /* 0x00000000003872ca */ /* 0x000fe200000e0000 */
[--C-:B------:R-:W-:Y:S01]  /*9290*/  IMAD.X R2, RZ, RZ, R14.reuse, P1 ;  /* 0x000000ffff027224 */ /* 0x100fe200008e060e */
[----:B------:R-:W-:Y:S01]  /*92a0*/  R2UR UR54, R3 ;  /* 0x00000000033672ca */ /* 0x000fe200000e0000 */
[----:B------:R-:W-:Y:S01]  /*92b0*/  UMOV UR17, UR25 ;  /* 0x0000001900117c82 */ /* 0x000fe20008000000 */
[----:B------:R-:W-:Y:S01]  /*92c0*/  LEA R0, P1, R16, R7, 0x2 ;  /* 0x0000000710007211 */ /* 0x000fe200078210ff */
[----:B------:R-:W-:Y:S01]  /*92d0*/  UMOV UR19, UR27 ;  /* 0x0000001b00137c82 */ /* 0x000fe20008000000 */
[----:B------:R-:W-:Y:S01]  /*92e0*/  R2UR UR57, R2 ;  /* 0x00000000023972ca */ /* 0x000fe200000e0000 */
[----:B------:R-:W-:Y:S01]  /*92f0*/  UMOV UR12, UR28 ;  /* 0x0000001c000c7c82 */ /* 0x000fe20008000000 */
[----:B------:R-:W-:Y:S01]  /*9300*/  IADD3 R2, P2, R13, 0xf0, RZ ;  /* 0x000000f00d027810 */ /* 0x000fe20007f5e0ff */
[----:B------:R-:W-:Y:S01]  /*9310*/  UMOV UR13, UR29 ;  /* 0x0000001d000d7c82 */ /* 0x000fe20008000000 */
[----:B------:R-:W-:Y:S01]  /*9320*/  R2UR UR58, R0 ;  /* 0x00000000003a72ca */ /* 0x000fe200000e0000 */
[----:B------:R-:W-:Y:S01]  /*9330*/  IMAD.U32 R0, RZ, RZ, UR11 ;  /* 0x0000000bff007e24 */ /* 0x000fe2000f8e00ff */
[----:B------:R-:W-:Y:S01]  /*9340*/  R2UR UR48, R2 ;  /* 0x00000000023072ca */ /* 0x000fe200000e0000 */
[--C-:B------:R-:W-:Y:S01]  /*9350*/  IMAD.X R3, RZ, RZ, R14.reuse, P2 ;  /* 0x000000ffff037224 */ /* 0x100fe200010e060e */
[----:B------:R-:W-:Y:S01]  /*9360*/  LEA.HI.X.SX32 R5, R6, R11, 0x1, P4 ;  /* 0x0000000b06057211 */ /* 0x000fe200020f0eff */
[----:B------:R-:W-:Y:S01]  /*9370*/  IMAD.X R6, RZ, RZ, R14, P3 ;  /* 0x000000ffff067224 */ /* 0x000fe200018e060e */
[----:B------:R-:W-:Y:S01]  /*9380*/  UMOV UR9, UR25 ;  /* 0x0000001900097c82 */ /* 0x000fe20008000000 */
[----:B------:R-:W-:Y:S01]  /*9390*/  UMOV UR11, UR27 ;  /* 0x0000001b000b7c82 */ /* 0x000fe20008000000 */
[----:B------:R-:W-:Y:S01]  /*93a0*/  R2UR UR49, R3 ;  /* 0x00000000033172ca */ /* 0x000fe200000e0000 */
[----:B------:R-:W-:Y:S01]  /*93b0*/  UMOV UR39, 0x10 ;  /* 0x0000001000277882 */ /* 0x000fe20000000000 */
[----:B------:R-:W-:Y:S01]  /*93c0*/  LEA.HI.X R5, R16, R0, R5, 0x2, P1 ;  /* 0x0000000010057211 */ /* 0x000fe200008f1405 */
[----:B------:R-:W-:Y:S01]  /*93d0*/  UMOV UR30, 0x0 ;  /* 0x00000000001e7882 */ /* 0x000fe20000000000 */
[----:B------:R-:W-:Y:S01]  /*93e0*/  R2UR UR55, R6 ;  /* 0x00000000063772ca */ /* 0x000fe200000e0000 */
[----:B------:R-:W-:Y:S01]  /*93f0*/  UMOV UR31, 0x10000000 ;  /* 0x10000000001f7882 */ /* 0x000fe20000000000 */
[----:B------:R-:W-:Y:S01]  /*9400*/  R2UR UR59, R5 ;  /* 0x00000000053b72ca */ /* 0x000fe200000e0000 */
[----:B------:R-:W-:Y:S01]  /*9410*/  IMAD.MOV.U32 R5, RZ, RZ, 0x12000 ;  /* 0x00012000ff057424 */ /* 0x000fe200078e00ff */
[----:B------:R-:W-:Y:S01]  /*9420*/  UMOV UR34, UR26 ;  /* 0x0000001a00227c82 */ /* 0x000fe20008000000 */
[----:B------:R-:W-:Y:S01]  /*9430*/  ISETP.GE.AND P1, PT, R4, R19, PT ;  /* 0x000000130400720c */ /* 0x000fe20003f26270 */
[----:B------:R-:W-:Y:S01]  /*9440*/  UMOV UR50, 0x40 ;  /* 0x0000004000327882 */ /* 0x000fe20000000000 */
        /* <DEDUP_REMOVED lines=8> */
[----:B------:R3:W-:Y:S01]  /*94d0*/  UTMALDG.4D [UR16], [UR48], desc[UR40] ;  /* 0x00002810300075b4 */ /* 0x0007e20008019000 */
[----:B------:R4:W-:Y:S01]  /*94e0*/  UTMALDG.4D [UR8], [UR48], desc[UR40] ;  /* 0x00002808300075b4 */ /* 0x0009e20008019000 */
[----:B--2---:R-:W-:-:S02]  /*94f0*/  UIADD3 UR24, UR32, 0x30000, URZ ;  /* 0x0003000020187890 */ /* 0x004fc4000fffe03f */
[----:B---3--:R-:W-:-:S07]  /*9500*/  UIADD3 UR16, UR32, 0x9000, URZ ;  /* 0x0000900020107890 */ /* 0x008fce000fffe03f */
[----:B------:R-:W-:Y:S01]  /*9510*/  UBLKCP.S.G [UR24], [UR58], UR39 ;  /* 0x000000183a0073ba */ /* 0x000fe20008000227 */
[----:B------:R2:W-:Y:S01]  /*9520*/  SYNCS.ARRIVE.TRANS64 RZ, [R8+URZ+0x36400], R5 ;  /* 0x0364000508ff79a7 */ /* 0x0005e2000800003f */
[----:B------:R-:W-:Y:S01]  /*9530*/  UMOV UR19, UR35 ;  /* 0x0000002300137c82 */ /* 0x000fe20008000000 */
[----:B------:R-:W-:Y:S01]  /*9540*/  UMOV UR20, UR36 ;  /* 0x0000002400147c82 */ /* 0x000fe20008000000 */
[----:B------:R-:W-:Y:S01]  /*9550*/  UMOV UR21, UR37 ;  /* 0x0000002500157c82 */ /* 0x000fe20008000000 */
[----:B------:R-:W-:Y:S01]  /*9560*/  UMOV UR18, UR26 ;  /* 0x0000001a00127c82 */ /* 0x000fe20008000000 */
[----:B------:R-:W-:Y:S01]  /*9570*/  UMOV UR17, UR33 ;  /* 0x0000002100117c82 */ /* 0x000fe20008000000 */
[----:B----4-:R-:W-:Y:S02]  /*9580*/  UIADD3 UR48, UR32, 0x3000, URZ ;  /* 0x0000300020307890 */ /* 0x010fe4000fffe03f */
[----:B------:R3:W-:Y:S01]  /*9590*/  UTMALDG.4D [UR32], [UR56], desc[UR30] ;  /* 0x00001e20380075b4 */ /* 0x0007e20008019000 */
[----:B------:R-:W-:-:S02]  /*95a0*/  UIADD3 UR40, UR32, 0x6000, URZ ;  /* 0x0000600020287890 */ /* 0x000fc4000fffe03f */
        /* <DEDUP_REMOVED lines=21> */
[----:B------:R-:W-:Y:S02]  /*9700*/  IMAD.MOV.U32 R10, RZ, RZ, 0x1 ;  /* 0x00000001ff0a7424 */ /* 0x000fe400078e00ff */
[----:B------:R-:W-:Y:S01]  /*9710*/  IMAD.MOV.U32 R23, RZ, RZ, R4 ;  /* 0x000000ffff177224 */ /* 0x000fe200078e0004 */
        /* <DEDUP_REMOVED lines=12> */
.L_x_5726:
[----:B-1----:R-:W-:-:S05]  /*97e0*/  IMAD.MOV.U32 R9, RZ, RZ, 0x1 ;  /* 0x00000001ff097424 */ /* 0x002fca00078e00ff */
[----:B------:R-:W-:-:S04]  /*97f0*/  SHF.L.U32 R9, R9, 0x1f, RZ ;  /* 0x0000001f09097819 */ /* 0x000fc800000006ff */
[----:B------:R-:W1:Y:S02]  /*9800*/  SYNCS.PHASECHK.TRANS64.TRYWAIT P1, [R8+URZ+0x36438], R9 ;  /* 0x03643809080075a7 */ /* 0x000e64000802017f */
[----:B-1----:R-:W-:Y:S05]  /*9810*/  @!P1 BRA `(.L_x_5718) ;  /* 0x00000018009c9947 */ /* 0x002fea0003800000 */
.L_x_5742:
[----:B------:R-:W-:Y:S05]  /*9820*/  @P0 BRA `(.L_x_5719) ;  /* 0x0000000000140947 */ /* 0x000fea0003800000 */
[----:B------:R-:W-:Y:S01]  /*9830*/  ISETP.NE.AND P1, PT, R22, RZ, PT ;  /* 0x000000ff1600720c */ /* 0x000fe20003f25270 */
[----:B------:R-:W-:-:S04]  /*9840*/  IMAD.MOV.U32 R3, RZ, RZ, 0x6100 ;  /* 0x00006100ff037424 */ /* 0x000fc800078e00ff */
[----:B------:R2:W-:Y:S08]  /*9850*/  SYNCS.ARRIVE.TRANS64 RZ, [R8+URZ+0x36430], R3 ;  /* 0x0364300308ff79a7 */ /* 0x0005f0000800003f */
[----:B------:R-:W-:Y:S05]  /*9860*/  @!P1 BRA `(.L_x_5719) ;  /* 0x0000000000049947 */ /* 0x000fea0003800000 */
[----:B------:R-:W-:Y:S01]  /*9870*/  BPT.TRAP 0x1 ;  /* 0x000000040000795c */ /* 0x000fe20000300000 */
.L_x_5719:
[----:B------:R-:W3:Y:S01]  /*9880*/  LDC.64 R16, c[0x0][0x728] ;  /* 0x0001ca00ff107b82 */ /* 0x000ee20000000a00 */
[----:B--2---:R-:W-:Y:S01]  /*9890*/  IMAD.SHL.U32 R3, R23, 0x40, RZ ;  /* 0x0000004017037824 */ /* 0x004fe200078e00ff */
[----:B------:R-:W-:Y:S01]  /*98a0*/  UMOV UR32, 0x0 ;  /* 0x0000000000207882 */ /* 0x000fe20000000000 */
[C---:B------:R-:W-:Y:S01]  /*98b0*/  VIADD R25, R8.reuse, 0x36430 ;  /* 0x0003643008197836 */ /* 0x040fe20000000000 */
[----:B------:R-:W-:Y:S01]  /*98c0*/  UMOV UR33, 0x14f00000 ;  /* 0x14f0000000217882 */ /* 0x000fe20000000000 */
[C---:B------:R-:W-:Y:S01]  /*98d0*/  VIADD R26, R8.reuse, 0x2a000 ;  /* 0x0002a000081a7836 */ /* 0x040fe20000000000 */
[C---:B------:R-:W-:Y:S01]  /*98e0*/  IADD3 R0, P1, R3.reuse, UR14, RZ ;  /* 0x0000000e03007c10 */ /* 0x040fe2000ff3e0ff */
[C---:B------:R-:W-:Y:S01]  /*98f0*/  VIADD R27, R8.reuse, 0x2c000 ;  /* 0x0002c000081b7836 */ /* 0x040fe20000000000 */
[----:B------:R-:W2:Y:S01]  /*9900*/  LDC.64 R6, c[0x0][0x198] ;  /* 0x00006600ff067b82 */ /* 0x000ea20000000a00 */
[C---:B------:R-:W-:Y:S01]  /*9910*/  R2UR UR27, R3.reuse ;  /* 0x00000000031b72ca */ /* 0x040fe200000e0000 */
[C---:B------:R-:W-:Y:S01]  /*9920*/  VIADD R28, R8.reuse, 0x2e000 ;  /* 0x0002e000081c7836 */ /* 0x040fe20000000000 */
        /* <DEDUP_REMOVED lines=24> */
[----:B------:R-:W-:Y:S01]  /*9ab0*/  UMOV UR11, UR27 ;  /* 0x0000001b000b7c82 */ /* 0x000fe20008000000 */
[----:B------:R-:W-:Y:S01]  /*9ac0*/  IADD3 R4, P1, R13, 0x1f0, RZ ;  /* 0x000001f00d047810 */ /* 0x000fe20007f3e0ff */
[----:B------:R-:W-:Y:S01]  /*9ad0*/  UMOV UR34, 0x10 ;  /* 0x0000001000227882 */ /* 0x000fe20000000000 */
[----:B------:R-:W-:Y:S01]  /*9ae0*/  SHF.L.U32 R7, R10, 0x1f, RZ ;  /* 0x0000001f0a077819 */ /* 0x000fe200000006ff */
[----:B------:R-:W-:Y:S01]  /*9af0*/  UMOV UR43, UR25 ;  /* 0x00000019002b7c82 */ /* 0x000fe20008000000 */
        /* <DEDUP_REMOVED lines=9> */
.L_x_5743:
[----:B------:R-:W-:Y:S05]  /*9b90*/  @P0 BRA `(.L_x_5721) ;  /* 0x0000000000140947 */ /* 0x000fea0003800000 */
[----:B------:R-:W-:Y:S01]  /*9ba0*/  ISETP.NE.AND P1, PT, R22, RZ, PT ;  /* 0x000000ff1600720c */ /* 0x000fe20003f25270 */
[----:B--2---:R-:W-:-:S04]  /*9bb0*/  IMAD.MOV.U32 R7, RZ, RZ, 0x6100 ;  /* 0x00006100ff077424 */ /* 0x004fc800078e00ff */
[----:B------:R3:W-:Y:S08]  /*9bc0*/  SYNCS.ARRIVE.TRANS64 RZ, [R8+URZ+0x36418], R7 ;  /* 0x0364180708ff79a7 */ /* 0x0007f0000800003f */
[----:B------:R-:W-:Y:S05]  /*9bd0*/  @!P1 BRA `(.L_x_5721) ;  /* 0x0000000000049947 */ /* 0x000fea0003800000 */
[----:B------:R-:W-:Y:S01]  /*9be0*/  BPT.TRAP 0x1 ;  /* 0x000000040000795c */ /* 0x000fe20000300000 */
.L_x_5721:
[----:B------:R-:W-:Y:S01]  /*9bf0*/  VIADD R18, R3, 0x40 ;  /* 0x0000004003127836 */ /* 0x000fe20000000000 */
[----:B------:R-:W-:Y:S01]  /*9c00*/  ULDC.64 UR8, c[0x0][0x700] ;  /* 0x0001c00000087ab9 */ /* 0x000fe20000000a00 */
[----:B------:R-:W-:Y:S01]  /*9c10*/  R2UR UR40, R8 ;  /* 0x00000000082872ca */ /* 0x000fe200000e0000 */
[----:B--23--:R-:W-:Y:S01]  /*9c20*/  IMAD.U32 R7, RZ, RZ, UR8 ;  /* 0x00000008ff077e24 */ /* 0x00cfe2000f8e00ff */
[----:B------:R-:W-:Y:S01]  /*9c30*/  UMOV UR32, 0x0 ;  /* 0x0000000000207882 */ /* 0x000fe20000000000 */
[C---:B------:R-:W-:Y:S01]  /*9c40*/  IADD3 R2, P1, R18.reuse, UR22, RZ ;  /* 0x0000001612027c10 */ /* 0x040fe2000ff3e0ff */
[----:B------:R-:W-:Y:S01]  /*9c50*/  VIADD R29, R18, UR7 ;  /* 0x00000007121d7c36 */ /* 0x000fe20008000000 */
[----:B------:R-:W-:Y:S01]  /*9c60*/  SHF.R.S32.HI R6, RZ, 0x1f, R18 ;  /* 0x0000001fff067819 */ /* 0x000fe20000011412 */
[----:B------:R-:W-:Y:S01]  /*9c70*/  UMOV UR33, 0x14f00000 ;  /* 0x14f0000000217882 */ /* 0x000fe20000000000 */
[----:B------:R-:W-:Y:S01]  /*9c80*/  LEA R0, P2, R2, R7, 0x2 ;  /* 0x0000000702007211 */ /* 0x000fe200078410ff */
[----:B------:R-:W-:Y:S01]  /*9c90*/  UMOV UR18, URZ ;  /* 0x0000003f00127c82 */ /* 0x000fe20008000000 */
[----:B------:R-:W-:Y:S01]  /*9ca0*/  R2UR UR19, R29 ;  /* 0x000000001d1372ca */ /* 0x000fe200000e0000 */
[----:B------:R-:W-:Y:S01]  /*9cb0*/  IMAD.X R3, R6, 0x1, R11, P1 ;  /* 0x0000000106037824 */ /* 0x000fe200008e060b */
[----:B------:R-:W-:Y:S01]  /*9cc0*/  R2UR UR42, R0 ;  /* 0x00000000002a72ca */ /* 0x000fe200000e0000 */
[----:B------:R-:W-:Y:S01]  /*9cd0*/  IMAD.U32 R0, RZ, RZ, UR9 ;  /* 0x00000009ff007e24 */ /* 0x000fe2000f8e00ff */
        /* <DEDUP_REMOVED lines=32> */
.L_x_5744:
        /* <DEDUP_REMOVED lines=8> */
.L_x_5723:
        /* <DEDUP_REMOVED lines=37> */
.L_x_5746:
[----:B------:R-:W-:Y:S05]  /*a1b0*/  @P0 BRA `(.L_x_5725) ;  /* 0x0000000000140947 */ /* 0x000fea0003800000 */
[----:B------:R-:W-:Y:S01]  /*a1c0*/  ISETP.NE.AND P1, PT, R22, RZ, PT ;  /* 0x000000ff1600720c */ /* 0x000fe20003f25270 */
[----:B--2---:R-:W-:-:S04]  /*a1d0*/  IMAD.MOV.U32 R5, RZ, RZ, 0x6100 ;  /* 0x00006100ff057424 */ /* 0x004fc800078e00ff */
[----:B------:R3:W-:Y:S08]  /*a1e0*/  SYNCS.ARRIVE.TRANS64 RZ, [R8+URZ+0x36410], R5 ;  /* 0x0364100508ff79a7 */ /* 0x0007f0000800003f */
[----:B------:R-:W-:Y:S05]  /*a1f0*/  @!P1 BRA `(.L_x_5725) ;  /* 0x0000000000049947 */ /* 0x000fea0003800000 */
[----:B------:R-:W-:Y:S01]  /*a200*/  BPT.TRAP 0x1 ;  /* 0x000000040000795c */ /* 0x000fe20000300000 */
.L_x_5725:
        /* <DEDUP_REMOVED lines=19> */
[----:B------:R-:W-:Y:S01]  /*a340*/  IMAD.U32 R4, RZ, RZ, UR19 ;  /* 0x00000013ff047e24 */ /* 0x000fe2000f8e00ff */
[----:B------:R-:W-:Y:S02]  /*a350*/  UIADD3 UR19, UR19, UR7, URZ ;  /* 0x0000000713137290 */ /* 0x000fe4000fffe03f */
[----:B------:R-:W-:Y:S01]  /*a360*/  UIADD3 UR24, UR40, 0x22000, URZ ;  /* 0x0002200028187890 */ /* 0x000fe2000fffe03f */
[----:B------:R-:W-:Y:S01]  /*a370*/  PLOP3.LUT P1, PT, PT, PT, UP0, 0x80, 0x0 ;  /* 0x000000000000781c */ /* 0x000fe20003f2f008 */
[----:B------:R-:W-:Y:S01]  /*a380*/  IMAD.U32 R6, RZ, RZ, UR8 ;  /* 0x00000008ff067e24 */ /* 0x000fe2000f8e00ff */
[----:B------:R-:W-:-:S02]  /*a390*/  UIADD3 UR8, UR40, 0x20000, URZ ;  /* 0x0002000028087890 */ /* 0x000fc4000fffe03f */
[----:B--23--:R-:W-:Y:S01]  /*a3a0*/  LEA.HI.X.SX32 R5, R4, R11, 0x1, P1 ;  /* 0x0000000b04057211 */ /* 0x00cfe200008f0eff */
[----:B------:R-:W-:Y:S01]  /*a3b0*/  UIADD3 UR40, UR40, 0x30000, URZ ;  /* 0x0003000028287890 */ /* 0x000fe2000fffe03f */
[----:B------:R-:W-:Y:S01]  /*a3c0*/  LEA R4, P1, R6, R7, 0x2 ;  /* 0x0000000706047211 */ /* 0x000fe200078210ff */
[----:B------:R-:W-:Y:S01]  /*a3d0*/  UMOV UR9, UR17 ;  /* 0x0000001100097c82 */ /* 0x000fe20008000000 */
[----:B------:R-:W-:Y:S01]  /*a3e0*/  UMOV UR11, UR19 ;  /* 0x00000013000b7c82 */ /* 0x000fe20008000000 */
[----:B------:R-:W-:Y:S01]  /*a3f0*/  UMOV UR26, 0x80 ;  /* 0x00000080001a7882 */ /* 0x000fe20000000000 */
[----:B------:R-:W-:Y:S01]  /*a400*/  R2UR UR42, R4 ;  /* 0x00000000042a72ca */ /* 0x000fe200000e0000 */
[----:B------:R-:W-:Y:S01]  /*a410*/  UMOV UR25, UR17 ;  /* 0x0000001100197c82 */ /* 0x000fe20008000000 */
[----:B------:R-:W-:Y:S01]  /*a420*/  LEA.HI.X R4, R6, R0, R5, 0x2, P1 ;  /* 0x0000000006047211 */ /* 0x000fe200008f1405 */
[----:B------:R2:W-:Y:S01]  /*a430*/  UTMALDG.4D [UR16], [UR30], desc[UR32] ;  /* 0x000020101e0075b4 */ /* 0x0005e20008019000 */
[----:B------:R-:W-:Y:S01]  /*a440*/  ISETP.NE.AND P1, PT, R24, RZ, PT ;  /* 0x000000ff1800720c */ /* 0x000fe20003f25270 */
[----:B------:R-:W-:Y:S01]  /*a450*/  UMOV UR27, UR19 ;  /* 0x00000013001b7c82 */ /* 0x000fe20008000000 */
[----:B------:R-:W-:Y:S01]  /*a460*/  R2UR UR43, R4 ;  /* 0x00000000042b72ca */ /* 0x000fe200000e0000 */
[----:B------:R-:W-:Y:S01]  /*a470*/  UMOV UR41, UR17 ;  /* 0x0000001100297c82 */ /* 0x000fe20008000000 */
[----:B------:R-:W-:Y:S01]  /*a480*/  UMOV UR39, 0x10 ;  /* 0x0000001000277882 */ /* 0x000fe20000000000 */
[----:B------:R2:W-:Y:S01]  /*a490*/  UTMALDG.4D [UR8], [UR30], desc[UR32] ;  /* 0x000020081e0075b4 */ /* 0x0005e20008019000 */
[----:B------:R2:W-:Y:S09]  /*a4a0*/  UTMALDG.4D [UR24], [UR30], desc[UR32] ;  /* 0x000020181e0075b4 */ /* 0x0005f20008019000 */
[----:B------:R2:W-:Y:S02]  /*a4b0*/  UBLKCP.S.G [UR40], [UR42], UR39 ;  /* 0x000000282a0073ba */ /* 0x0005e40008000227 */
[----:B--2---:R-:W-:Y:S05]  /*a4c0*/  @P1 BRA `(.L_x_5726) ;  /* 0xfffffff000c41947 */ /* 0x004fea000383ffff */
.L_x_5717:
[----:B------:R-:W-:Y:S01]  /*a4d0*/  ISETP.NE.AND P1, PT, R21, RZ, PT ;  /* 0x000000ff1500720c */ /* 0x000fe20003f25270 */
[----:B------:R-:W-:Y:S02]  /*a4e0*/  IMAD.MOV.U32 R4, RZ, RZ, R19 ;  /* 0x000000ffff047224 */ /* 0x000fe400078e0013 */
[----:B------:R-:W-:-:S10]  /*a4f0*/  IMAD.MOV.U32 R5, RZ, RZ, 0x1 ;  /* 0x00000001ff057424 */ /* 0x000fd400078e00ff */
[----:B------:R-:W-:Y:S05]  /*a500*/  @!P1 BRA `(.L_x_5716) ;  /* 0x00000004008c9947 */ /* 0x000fea0003800000 */
[----:B------:R-:W2:Y:S02]  /*a510*/  SYNCS.PHASECHK.TRANS64.TRYWAIT P1, [R8+URZ+0x36438], R9 ;  /* 0x03643809080075a7 */ /* 0x000ea4000802017f */
[----:B--2---:R-:W-:Y:S05]  /*a520*/  @!P1 BRA `(.L_x_5727) ;  /* 0x0000000c00b89947 */ /* 0x004fea0003800000 */
.L_x_5747:
[----:B------:R-:W-:Y:S05]  /*a530*/  @P0 BRA `(.L_x_5728) ;  /* 0x0000000000140947 */ /* 0x000fea0003800000 */
[----:B------:R-:W-:Y:S01]  /*a540*/  ISETP.NE.AND P1, PT, R22, RZ, PT ;  /* 0x000000ff1600720c */ /* 0x000fe20003f25270 */
[----:B------:R-:W-:-:S04]  /*a550*/  IMAD.MOV.U32 R5, RZ, RZ, 0x6100 ;  /* 0x00006100ff057424 */ /* 0x000fc800078e00ff */
[----:B------:R3:W-:Y:S08]  /*a560*/  SYNCS.ARRIVE.TRANS64 RZ, [R8+URZ+0x36430], R5 ;  /* 0x0364300508ff79a7 */ /* 0x0007f0000800003f */
[----:B------:R-:W-:Y:S05]  /*a570*/  @!P1 BRA `(.L_x_5728) ;  /* 0x0000000000049947 */ /* 0x000fea0003800000 */
[----:B------:R-:W-:Y:S01]  /*a580*/  BPT.TRAP 0x1 ;  /* 0x000000040000795c */ /* 0x000fe20000300000 */
.L_x_5728:
[----:B---3--:R-:W3:Y:S01]  /*a590*/  LDC.64 R4, c[0x0][0x728] ;  /* 0x0001ca00ff047b82 */ /* 0x008ee20000000a00 */
[----:B------:R-:W-:Y:S01]  /*a5a0*/  IMAD.SHL.U32 R23, R23, 0x40, RZ ;  /* 0x0000004017177824 */ /* 0x000fe200078e00ff */
[----:B------:R-:W-:Y:S01]  /*a5b0*/  R2UR UR24, R8 ;  /* 0x00000000081872ca */ /* 0x000fe200000e0000 */
[----:B------:R-:W-:Y:S01]  /*a5c0*/  UMOV UR32, 0x0 ;  /* 0x0000000000207882 */ /* 0x000fe20000000000 */
[----:B------:R-:W-:Y:S01]  /*a5d0*/  UMOV UR33, 0x14f00000 ;  /* 0x14f0000000217882 */ /* 0x000fe20000000000 */
[----:B------:R-:W-:Y:S01]  /*a5e0*/  UMOV UR18, URZ ;  /* 0x0000003f00127c82 */ /* 0x000fe20008000000 */
[C---:B------:R-:W-:Y:S01]  /*a5f0*/  IADD3 R6, P1, R23.reuse, UR14, RZ ;  /* 0x0000000e17067c10 */ /* 0x040fe2000ff3e0ff */
        /* <DEDUP_REMOVED lines=13> */
[C---:B---3--:R-:W-:Y:S01]  /*a6d0*/  LEA R4, P2, R6.reuse, R4, 0x2 ;  /* 0x0000000406047211 */ /* 0x048fe200078410ff */
        /* <DEDUP_REMOVED lines=21> */
.L_x_5748:
[----:B-1----:R-:W-:Y:S01]  /*a830*/  IMAD.MOV.U32 R5, RZ, RZ, RZ ;  /* 0x000000ffff057224 */ /* 0x002fe200078e00ff */
[----:B------:R-:W-:Y:S06]  /*a840*/  @P0 BRA `(.L_x_5730) ;  /* 0x0000000000140947 */ /* 0x000fec0003800000 */
[----:B------:R-:W-:Y:S01]  /*a850*/  ISETP.NE.AND P1, PT, R22, RZ, PT ;  /* 0x000000ff1600720c */ /* 0x000fe20003f25270 */
[----:B------:R-:W-:-:S04]  /*a860*/  IMAD.MOV.U32 R9, RZ, RZ, 0x6100 ;  /* 0x00006100ff097424 */ /* 0x000fc800078e00ff */
[----:B------:R1:W-:Y:S08]  /*a870*/  SYNCS.ARRIVE.TRANS64 RZ, [R8+URZ+0x36418], R9 ;  /* 0x0364180908ff79a7 */ /* 0x0003f0000800003f */
[----:B------:R-:W-:Y:S05]  /*a880*/  @!P1 BRA `(.L_x_5730) ;  /* 0x0000000000049947 */ /* 0x000fea0003800000 */
[----:B------:R-:W-:Y:S01]  /*a890*/  BPT.TRAP 0x1 ;  /* 0x000000040000795c */ /* 0x000fe20000300000 */
.L_x_5730:
        /* <DEDUP_REMOVED lines=17> */
[----:B------:R-:W-:Y:S01]  /*a9b0*/  IMAD.U32 R4, RZ, RZ, UR19 ;  /* 0x00000013ff047e24 */ /* 0x000fe2000f8e00ff */
[----:B------:R-:W-:Y:S02]  /*a9c0*/  UIADD3 UR17, UR40, 0x36418, URZ ;  /* 0x0003641828117890 */ /* 0x000fe4000fffe03f */
[----:B------:R-:W-:Y:S01]  /*a9d0*/  UIADD3 UR19, UR19, UR7, URZ ;  /* 0x0000000713137290 */ /* 0x000fe2000fffe03f */
[----:B------:R-:W-:Y:S01]  /*a9e0*/  PLOP3.LUT P1, PT, PT, PT, UP0, 0x80, 0x0 ;  /* 0x000000000000781c */ /* 0x000fe20003f2f008 */
[----:B------:R-:W-:Y:S01]  /*a9f0*/  UIADD3 UR24, UR40, 0x28000, URZ ;  /* 0x0002800028187890 */ /* 0x000fe2000fffe03f */
[----:B------:R-:W-:Y:S02]  /*aa00*/  UMOV UR34, 0x10 ;  /* 0x0000001000227882 */ /* 0x000fe40000000000 */
[----:B------:R-:W-:Y:S01]  /*aa10*/  LEA.HI.X.SX32 R11, R4, R11, 0x1, P1 ;  /* 0x0000000b040b7211 */ /* 0x000fe200008f0eff */
[----:B------:R-:W-:Y:S01]  /*aa20*/  IMAD.U32 R4, RZ, RZ, UR8 ;  /* 0x00000008ff047e24 */ /* 0x000fe2000f8e00ff */
[----:B------:R-:W-:-:S02]  /*aa30*/  UIADD3 UR8, UR40, 0x26000, URZ ;  /* 0x0002600028087890 */ /* 0x000fc4000fffe03f */
[----:B------:R-:W-:Y:S01]  /*aa40*/  UIADD3 UR40, UR40, 0x30100, URZ ;  /* 0x0003010028287890 */ /* 0x000fe2000fffe03f */
[----:B------:R2:W-:Y:S01]  /*aa50*/  UTMALDG.4D [UR16], [UR30], desc[UR32] ;  /* 0x000020101e0075b4 */ /* 0x0005e20008019000 */
[C---:B------:R-:W-:Y:S01]  /*aa60*/  LEA R7, P1, R4.reuse, R7, 0x2 ;  /* 0x0000000704077211 */ /* 0x040fe200078210ff */
[----:B------:R-:W-:Y:S01]  /*aa70*/  UMOV UR9, UR17 ;  /* 0x0000001100097c82 */ /* 0x000fe20008000000 */
[----:B------:R-:W-:Y:S01]  /*aa80*/  UMOV UR11, UR19 ;  /* 0x00000013000b7c82 */ /* 0x000fe20008000000 */
[----:B------:R-:W-:Y:S01]  /*aa90*/  UMOV UR25, UR17 ;  /* 0x0000001100197c82 */ /* 0x000fe20008000000 */
[----:B------:R-:W-:Y:S01]  /*aaa0*/  LEA.HI.X R0, R4, R0, R11, 0x2, P1 ;  /* 0x0000000004007211 */ /* 0x000fe200008f140b */
[----:B------:R-:W-:Y:S01]  /*aab0*/  UMOV UR27, UR19 ;  /* 0x00000013001b7c82 */ /* 0x000fe20008000000 */
[----:B------:R-:W-:Y:S01]  /*aac0*/  R2UR UR42, R7 ;  /* 0x00000000072a72ca */ /* 0x000fe200000e0000 */
[----:B------:R-:W-:Y:S01]  /*aad0*/  UMOV UR41, UR17 ;  /* 0x0000001100297c82 */ /* 0x000fe20008000000 */
[----:B------:R-:W-:Y:S01]  /*aae0*/  R2UR UR43, R0 ;  /* 0x00000000002b72ca */ /* 0x000fe200000e0000 */
[----:B------:R2:W-:Y:S01]  /*aaf0*/  UTMALDG.4D [UR8], [UR30], desc[UR32] ;  /* 0x000020081e0075b4 */ /* 0x0005e20008019000 */
[----:B------:R-:W-:Y:S01]  /*ab00*/  IMAD.MOV.U32 R4, RZ, RZ, R19 ;  /* 0x000000ffff047224 */ /* 0x000fe200078e0013 */
[----:B------:R2:W-:Y:S10]  /*ab10*/  UTMALDG.4D [UR24], [UR30], desc[UR32] ;  /* 0x000020181e0075b4 */ /* 0x0005f40008019000 */
[----:B------:R2:W-:Y:S02]  /*ab20*/  UBLKCP.S.G [UR40], [UR42], UR34 ;  /* 0x000000282a0073ba */ /* 0x0005e40008000222 */
[----:B--2---:R-:W-:Y:S01]  /*ab30*/  NOP ;  /* 0x0000000000007918 */ /* 0x004fe20000000000 */
.L_x_5716:
[----:B------:R-:W-:-:S04]  /*ab40*/  SHF.L.U32 R3, R5, 0x1f, RZ ;  /* 0x0000001f05037819 */ /* 0x000fc800000006ff */
[----:B------:R-:W2:Y:S02]  /*ab50*/  SYNCS.PHASECHK.TRANS64.TRYWAIT P1, [R8+URZ+0x36438], R3 ;  /* 0x03643803080075a7 */ /* 0x000ea4000802017f */
[----:B--2---:R-:W-:Y:S05]  /*ab60*/  @!P1 BRA `(.L_x_5731) ;  /* 0x0000000800509947 */ /* 0x004fea0003800000 */
.L_x_5749:
[----:B------:R-:W-:Y:S05]  /*ab70*/  @P0 BRA `(.L_x_5732) ;  /* 0x0000000000180947 */ /* 0x000fea0003800000 */
[----:B------:R-:W3:Y:S01]  /*ab80*/  S2R R0, SR_TID.X ;  /* 0x0000000000007919 */ /* 0x000ee20000002100 */
[----:B--2---:R-:W-:-:S04]  /*ab90*/  IMAD.MOV.U32 R3, RZ, RZ, 0x6100 ;  /* 0x00006100ff037424 */ /* 0x004fc800078e00ff */
[----:B------:R4:W-:Y:S01]  /*aba0*/  SYNCS.ARRIVE.TRANS64 RZ, [R8+URZ+0x36430], R3 ;  /* 0x0364300308ff79a7 */ /* 0x0009e2000800003f */
[----:B---3--:R-:W-:-:S13]  /*abb0*/  LOP3.LUT P0, RZ, R0, 0x1f, RZ, 0xc0, !PT ;  /* 0x0000001f00ff7812 */ /* 0x008fda000780c0ff */
[----:B----4-:R-:W-:Y:S05]  /*abc0*/  @!P0 BRA `(.L_x_5732) ;  /* 0x0000000000048947 */ /* 0x010fea0003800000 */
[----:B------:R-:W-:Y:S01]  /*abd0*/  BPT.TRAP 0x1 ;  /* 0x000000040000795c */ /* 0x000fe20000300000 */
.L_x_5732:
        /* <DEDUP_REMOVED lines=22> */
[----:B--2---:R-:W-:Y:S01]  /*ad40*/  SEL R3, RZ, 0x1, P0 ;  /* 0x00000001ff037807 */ /* 0x004fe20000000000 */
        /* <DEDUP_REMOVED lines=20> */
[----:B--2---:R-:W-:Y:S01]  /*ae90*/  NOP ;  /* 0x0000000000007918 */ /* 0x004fe20000000000 */
.L_x_5713:
[----:B------:R-:W-:Y:S05]  /*aea0*/  BSYNC B0 ;  /* 0x0000000000007941 */ /* 0x000fea0003800000 */
.L_x_5708:
[----:B------:R-:W-:-:S03]  /*aeb0*/  UMOV UR8, 0xffffffff ;  /* 0xffffffff00087882 */ /* 0x000fc60000000000 */
[----:B------:R-:W-:Y:S05]  /*aec0*/  BRA.DIV UR8, `(.L_x_5733) ;  /* 0x00000006088c7947 */ /* 0x000fea000b800000 */
[----:B------:R-:W-:-:S13]  /*aed0*/  ELECT P6, URZ, PT ;  /* 0x00000000003f782f */ /* 0x000fda00038c0000 */
.L_x_5752:
[----:B------:R-:W-:Y:S05]  /*aee0*/  @!P6 BRA `(.L_x_5584) ;  /* 0x000000000074e947 */ /* 0x000fea0003800000 */
[----:B------:R-:W-:-:S06]  /*aef0*/  ULOP3.LUT UR8, UR38, 0x2, URZ, 0xfc, !UPT ;  /* 0x0000000226087892 */ /* 0x000fcc000f8efc3f */
[----:B------:R-:W-:-:S05]  /*af00*/  IMAD.U32 R0, RZ, RZ, UR8 ;  /* 0x00000008ff007e24 */ /* 0x000fca000f8e00ff */
[----:B------:R-:W-:-:S13]  /*af10*/  ISETP.NE.AND P2, PT, R0, 0x3, PT ;  /* 0x000000030000780c */ /* 0x000fda0003f45270 */
[----:B------:R-:W-:Y:S05]  /*af20*/  @!P2 BRA `(.L_x_5734) ;  /* 0x000000000004a947 */ /* 0x000fea0003800000 */
[----:B---3--:R-:W-:Y:S01]  /*af30*/  BPT.TRAP 0x1 ;  /* 0x000000040000795c */ /* 0x008fe20000300000 */
.L_x_5734:
[----:B------:R-:W2:Y:S01]  /*af40*/  S2R R3, SR_CgaCtaId ;  /* 0x0000000000037919 */ /* 0x000ea20000008800 */
[----:B------:R-:W-:-:S04]  /*af50*/  MOV R0, 0x400 ;  /* 0x0000040000007802 */ /* 0x000fc80000000f00 */
[----:B--2---:R-:W-:Y:S02]  /*af60*/  LEA R4, R3, R0, 0x18 ;  /* 0x0000000003047211 */ /* 0x004fe400078ec0ff */
[----:B------:R-:W-:-:S03]  /*af70*/  SHF.L.U32 R0, R10, 0x1f, RZ ;  /* 0x0000001f0a007819 */ /* 0x000fc600000006ff */
[----:B------:R-:W-:-:S04]  /*af80*/  VIADD R3, R4, 0x36420 ;  /* 0x0003642004037836 */ /* 0x000fc80000000000 */
[C---:B-1----:R-:W-:Y:S02]  /*af90*/  IMAD R9, R20.reuse, 0x8, R3 ;  /* 0x0000000814097824 */ /* 0x042fe400078e0203 */
        /* <DEDUP_REMOVED lines=9> */
.L_x_5753:
[----:B------:R-:W2:Y:S02]  /*b030*/  SYNCS.PHASECHK.TRANS64.TRYWAIT P0, [R3+URZ], R2 ;  /* 0x00000002030075a7 */ /* 0x000ea4000800017f */
[----:B--2---:R-:W-:Y:S05]  /*b040*/  @!P0 BRA `(.L_x_5736) ;  /* 0x0000000400608947 */ /* 0x004fea0003800000 */
.L_x_5754:
[----:B------:R-:W-:Y:S05]  /*b050*/  @!P2 BRA `(.L_x_5737) ;  /* 0x000000000004a947 */ /* 0x000fea0003800000 */
[----:B---3--:R-:W-:Y:S01]  /*b060*/  BPT.TRAP 0x1 ;  /* 0x000000040000795c */ /* 0x008fe20000300000 */
.L_x_5737:
[----:B------:R-:W-:-:S07]  /*b070*/  SHF.L.U32 R5, R5, 0x1f, RZ ;  /* 0x0000001f05057819 */ /* 0x000fce00000006ff */
.L_x_5738:
[----:B----4-:R4:W1:Y:S02]  /*b080*/  SYNCS.PHASECHK.TRANS64.TRYWAIT P0, [R4+URZ+0x36438], R5 ;  /* 0x03643805040075a7 */ /* 0x010864000800017f */
[----:B-1----:R-:W-:Y:S05]  /*b090*/  @!P0 NANOSLEEP.SYNCS 0x989680 ;  /* 0x009896800000895d */ /* 0x002fea0003900000 */
[----:B------:R-:W1:Y:S02]  /*b0a0*/  @!P0 SYNCS.PHASECHK.TRANS64 P0, [R4+URZ+0x36438], R5 ;  /* 0x03643805040085a7 */ /* 0x000e64000800007f */
[----:B-1----:R-:W-:Y:S05]  /*b0b0*/  @!P0 BRA `(.L_x_5738) ;  /* 0xfffffffc00f08947 */ /* 0x002fea000383ffff */
.L_x_5584:
[----:B---3--:R-:W-:Y:S05]  /*b0c0*/  BSYNC B6 ;  /* 0x0000000000067941 */ /* 0x008fea0003800000 */
.L_x_5578:
[----:B------:R-:W-:Y:S05]  /*b0d0*/  EXIT ;  /* 0x000000000000794d */ /* 0x000fea0003800000 */
.L_x_5595:
[----:B------:R-:W-:Y:S02]  /*b0e0*/  IMAD.MOV.U32 R12, RZ, RZ, RZ ;  /* 0x000000ffff0c7224 */ /* 0x000fe400078e00ff */
[----:B------:R-:W-:Y:S02]  /*b0f0*/  IMAD.MOV.U32 R11, RZ, RZ, 0x1f ;  /* 0x0000001fff0b7424 */ /* 0x000fe400078e00ff */
[----:B------:R-:W-:-:S07]  /*b100*/  IMAD.MOV.U32 R15, RZ, RZ, -0x1 ;  /* 0xffffffffff0f7424 */ /* 0x000fce00078e00ff */
[----:B------:R-:W-:Y:S05]  /*b110*/  WARPSYNC.COLLECTIVE R15, `(.L_x_5739) ;  /* 0x000000000f087348 */ /* 0x000fea0003c00000 */
[----:B------:R1:W2:Y:S02]  /*b120*/  SHFL.IDX P6, R14, R13, R12, R11 ;  /* 0x0000000c0d0e7389 */ /* 0x0002a400000c000b */
[----:B-12---:R-:W-:Y:S01]  /*b130*/  ENDCOLLECTIVE ;  /* 0x000000000000791b */ /* 0x006fe20003800000 */
.L_x_5739:
[----:B------:R-:W-:Y:S05]  /*b140*/  BRA `(.L_x_5740) ;  /* 0xffffff6000a87947 */ /* 0x000fea000383ffff */
.L_x_5597:
[----:B--2---:R2:W3:Y:S02]  /*b150*/  SYNCS.PHASECHK.TRANS64.TRYWAIT P0, [R154+URZ+0x36400], R11 ;  /* 0x0364000b9a0075a7 */ /* 0x0044e4000800017f */
[----:B---3--:R-:W-:Y:S05]  /*b160*/  @!P0 NANOSLEEP.SYNCS 0x989680 ;  /* 0x009896800000895d */ /* 0x008fea0003900000 */
[----:B------:R-:W3:Y:S02]  /*b170*/  @!P0 SYNCS.PHASECHK.TRANS64 P0, [R154+URZ+0x36400], R11 ;  /* 0x0364000b9a0085a7 */ /* 0x000ee4000800007f */
[----:B---3--:R-:W-:Y:S05]  /*b180*/  @!P0 BRA `(.L_x_5597) ;  /* 0xfffffffc00f08947 */ /* 0x008fea000383ffff */
[----:B------:R-:W-:Y:S05]  /*b190*/  BRA `(.L_x_5596) ;  /* 0xffffff6000e07947 */ /* 0x000fea000383ffff */
.L_x_5601:
[----:B--2---:R2:W3:Y:S02]  /*b1a0*/  SYNCS.PHASECHK.TRANS64.TRYWAIT P1, [R3+URZ+0x36410], R12 ;  /* 0x0364100c030075a7 */ /* 0x0044e4000802017f */
[----:B---3--:R-:W-:Y:S05]  /*b1b0*/  @!P1 NANOSLEEP.SYNCS 0x989680 ;  /* 0x009896800000995d */ /* 0x008fea0003900000 */
[----:B------:R-:W3:Y:S02]  /*b1c0*/  @!P1 SYNCS.PHASECHK.TRANS64 P1, [R3+URZ+0x36410], R12 ;  /* 0x0364100c030095a7 */ /* 0x000ee4000802007f */
[----:B---3--:R-:W-:Y:S05]  /*b1d0*/  @!P1 BRA `(.L_x_5601) ;  /* 0xfffffffc00f09947 */ /* 0x008fea000383ffff */
[----:B------:R-:W-:Y:S05]  /*b1e0*/  BRA `(.L_x_5600) ;  /* 0xffffff6800a87947 */ /* 0x000fea000383ffff */
.L_x_5605:
[----:B------:R1:W1:Y:S02]  /*b1f0*/  SYNCS.PHASECHK.TRANS64.TRYWAIT P1, [R154+URZ+0x36430], R13 ;  /* 0x0364300d9a0075a7 */ /* 0x000264000802017f */
[----:B-1----:R-:W-:Y:S05]  /*b200*/  @!P1 NANOSLEEP.SYNCS 0x989680 ;  /* 0x009896800000995d */ /* 0x002fea0003900000 */
[----:B------:R-:W1:Y:S02]  /*b210*/  @!P1 SYNCS.PHASECHK.TRANS64 P1, [R154+URZ+0x36430], R13 ;  /* 0x0364300d9a0095a7 */ /* 0x000e64000802007f */
[----:B-1----:R-:W-:Y:S05]  /*b220*/  @!P1 BRA `(.L_x_5605) ;  /* 0xfffffffc00f09947 */ /* 0x002fea000383ffff */
[----:B------:R-:W-:Y:S05]  /*b230*/  BRA `(.L_x_5604) ;  /* 0xffffff70004c7947 */ /* 0x000fea000383ffff */
.L_x_5714:
[----:B-1----:R1:W2:Y:S02]  /*b240*/  SYNCS.PHASECHK.TRANS64.TRYWAIT P1, [R8+URZ+0x36420], R9 ;  /* 0x03642009080075a7 */ /* 0x0022a4000802017f */
[----:B--2---:R-:W-:Y:S05]  /*b250*/  @!P1 NANOSLEEP.SYNCS 0x989680 ;  /* 0x009896800000995d */ /* 0x004fea0003900000 */
[----:B------:R-:W2:Y:S02]  /*b260*/  @!P1 SYNCS.PHASECHK.TRANS64 P1, [R8+URZ+0x36420], R9 ;  /* 0x03642009080095a7 */ /* 0x000ea4000802007f */
[----:B--2---:R-:W-:Y:S05]  /*b270*/  @!P1 BRA `(.L_x_5714) ;  /* 0xfffffffc00f09947 */ /* 0x004fea000383ffff */
[----:B------:R-:W-:Y:S05]  /*b280*/  BRA `(.L_x_5741) ;  /* 0xffffffdc00607947 */ /* 0x000fea000383ffff */
.L_x_5718:
[----:B-1----:R1:W2:Y:S02]  /*b290*/  SYNCS.PHASECHK.TRANS64.TRYWAIT P1, [R8+URZ+0x36438], R9 ;  /* 0x03643809080075a7 */ /* 0x0022a4000802017f */
[----:B--2---:R-:W-:Y:S05]  /*b2a0*/  @!P1 NANOSLEEP.SYNCS 0x989680 ;  /* 0x009896800000995d */ /* 0x004fea0003900000 */
[----:B------:R-:W2:Y:S02]  /*b2b0*/  @!P1 SYNCS.PHASECHK.TRANS64 P1, [R8+URZ+0x36438], R9 ;  /* 0x03643809080095a7 */ /* 0x000ea4000802007f */
[----:B--2---:R-:W-:Y:S05]  /*b2c0*/  @!P1 BRA `(.L_x_5718) ;  /* 0xfffffffc00f09947 */ /* 0x004fea000383ffff */
[----:B------:R-:W-:Y:S05]  /*b2d0*/  BRA `(.L_x_5742) ;  /* 0xffffffe400507947 */ /* 0x000fea000383ffff */
.L_x_5720:
[----:B--2---:R2:W3:Y:S02]  /*b2e0*/  SYNCS.PHASECHK.TRANS64.TRYWAIT P1, [R8+URZ+0x36428], R7 ;  /* 0x03642807080075a7 */ /* 0x0044e4000802017f */
[----:B---3--:R-:W-:Y:S05]  /*b2f0*/  @!P1 NANOSLEEP.SYNCS 0x989680 ;  /* 0x009896800000995d */ /* 0x008fea0003900000 */
[----:B------:R-:W3:Y:S02]  /*b300*/  @!P1 SYNCS.PHASECHK.TRANS64 P1, [R8+URZ+0x36428], R7 ;  /* 0x03642807080095a7 */ /* 0x000ee4000802007f */
[----:B---3--:R-:W-:Y:S05]  /*b310*/  @!P1 BRA `(.L_x_5720) ;  /* 0xfffffffc00f09947 */ /* 0x008fea000383ffff */
[----:B------:R-:W-:Y:S05]  /*b320*/  BRA `(.L_x_5743) ;  /* 0xffffffe800187947 */ /* 0x000fea000383ffff */
.L_x_5722:
        /* <DEDUP_REMOVED lines=8> */
.L_x_5724:
[----:B------:R-:W-:-:S07]  /*b3b0*/  SHF.L.U32 R5, R10, 0x1f, RZ ;  /* 0x0000001f0a057819 */ /* 0x000fce00000006ff */
.L_x_5745:
[----:B--2---:R2:W3:Y:S02]  /*b3c0*/  SYNCS.PHASECHK.TRANS64.TRYWAIT P1, [R8+URZ+0x36420], R5 ;  /* 0x03642005080075a7 */ /* 0x0044e4000802017f */
[----:B---3--:R-:W-:Y:S05]  /*b3d0*/  @!P1 NANOSLEEP.SYNCS 0x989680 ;  /* 0x009896800000995d */ /* 0x008fea0003900000 */
[----:B------:R-:W3:Y:S02]  /*b3e0*/  @!P1 SYNCS.PHASECHK.TRANS64 P1, [R8+URZ+0x36420], R5 ;  /* 0x03642005080095a7 */ /* 0x000ee4000802007f */
[----:B---3--:R-:W-:Y:S05]  /*b3f0*/  @!P1 BRA `(.L_x_5745) ;  /* 0xfffffffc00f09947 */ /* 0x008fea000383ffff */
[----:B------:R-:W-:Y:S05]  /*b400*/  BRA `(.L_x_5746) ;  /* 0xffffffec00687947 */ /* 0x000fea000383ffff */
.L_x_5727:
[----:B--2---:R2:W3:Y:S02]  /*b410*/  SYNCS.PHASECHK.TRANS64.TRYWAIT P1, [R8+URZ+0x36438], R9 ;  /* 0x03643809080075a7 */ /* 0x0044e4000802017f */
[----:B---3--:R-:W-:Y:S05]  /*b420*/  @!P1 NANOSLEEP.SYNCS 0x989680 ;  /* 0x009896800000995d */ /* 0x008fea0003900000 */
[----:B------:R-:W3:Y:S02]  /*b430*/  @!P1 SYNCS.PHASECHK.TRANS64 P1, [R8+URZ+0x36438], R9 ;  /* 0x03643809080095a7 */ /* 0x000ee4000802007f */
[----:B---3--:R-:W-:Y:S05]  /*b440*/  @!P1 BRA `(.L_x_5727) ;  /* 0xfffffffc00f09947 */ /* 0x008fea000383ffff */
[----:B------:R-:W-:Y:S05]  /*b450*/  BRA `(.L_x_5747) ;  /* 0xfffffff000347947 */ /* 0x000fea000383ffff */
.L_x_5729:
[----:B-1----:R1:W2:Y:S02]  /*b460*/  SYNCS.PHASECHK.TRANS64.TRYWAIT P1, [R8+URZ+0x36428], R5 ;  /* 0x03642805080075a7 */ /* 0x0022a4000802017f */
[----:B--2---:R-:W-:Y:S05]  /*b470*/  @!P1 NANOSLEEP.SYNCS 0x989680 ;  /* 0x009896800000995d */ /* 0x004fea0003900000 */
[----:B------:R-:W2:Y:S02]  /*b480*/  @!P1 SYNCS.PHASECHK.TRANS64 P1, [R8+URZ+0x36428], R5 ;  /* 0x03642805080095a7 */ /* 0x000ea4000802007f */
[----:B--2---:R-:W-:Y:S05]  /*b490*/  @!P1 BRA `(.L_x_5729) ;  /* 0xfffffffc00f09947 */ /* 0x004fea000383ffff */
[----:B------:R-:W-:Y:S05]  /*b4a0*/  BRA `(.L_x_5748) ;  /* 0xfffffff000e07947 */ /* 0x000fea000383ffff */
.L_x_5731:
[----:B--2---:R2:W3:Y:S02]  /*b4b0*/  SYNCS.PHASECHK.TRANS64.TRYWAIT P1, [R8+URZ+0x36438], R3 ;  /* 0x03643803080075a7 */ /* 0x0044e4000802017f */
[----:B---3--:R-:W-:Y:S05]  /*b4c0*/  @!P1 NANOSLEEP.SYNCS 0x989680 ;  /* 0x009896800000995d */ /* 0x008fea0003900000 */
[----:B------:R-:W3:Y:S02]  /*b4d0*/  @!P1 SYNCS.PHASECHK.TRANS64 P1, [R8+URZ+0x36438], R3 ;  /* 0x03643803080095a7 */ /* 0x000ee4000802007f */
[----:B---3--:R-:W-:Y:S05]  /*b4e0*/  @!P1 BRA `(.L_x_5731) ;  /* 0xfffffffc00f09947 */ /* 0x008fea000383ffff */
[----:B------:R-:W-:Y:S05]  /*b4f0*/  BRA `(.L_x_5749) ;  /* 0xfffffff4009c7947 */ /* 0x000fea000383ffff */
.L_x_5733:
[----:B------:R-:W-:Y:S01]  /*b500*/  BSSY B0, `(.L_x_5750) ;  /* 0x0000006000007945 */ /* 0x000fe20003800000 */
[----:B------:R-:W-:-:S07]  /*b510*/  IMAD.MOV.U32 R15, RZ, RZ, -0x1 ;  /* 0xffffffffff0f7424 */ /* 0x000fce00078e00ff */
[----:B-1-3--:R-:W-:Y:S05]  /*b520*/  WARPSYNC.COLLECTIVE R15, `(.L_x_5751) ;  /* 0x000000000f0c7348 */ /* 0x00afea0003c00000 */
[----:B------:R-:W-:Y:S02]  /*b530*/  ELECT P6, UR62, PT ;  /* 0x00000000003e782f */ /* 0x000fe400038c0000 */
[----:B------:R-:W-:Y:S01]  /*b540*/  MOV R14, UR62 ;  /* 0x0000003e000e7c02 */ /* 0x000fe20008000f00 */
[----:B-1-3--:R-:W-:Y:S10]  /*b550*/  ENDCOLLECTIVE ;  /* 0x000000000000791b */ /* 0x00aff40003800000 */
.L_x_5751:
[----:B------:R-:W-:Y:S05]  /*b560*/  BSYNC B0 ;  /* 0x0000000000007941 */ /* 0x000fea0003800000 */
.L_x_5750:
[----:B------:R-:W-:Y:S05]  /*b570*/  BRA `(.L_x_5752) ;  /* 0xfffffff800587947 */ /* 0x000fea000383ffff */
.L_x_5735:
[----:B-1----:R1:W2:Y:S02]  /*b580*/  SYNCS.PHASECHK.TRANS64.TRYWAIT P0, [R9+URZ], R0 ;  /* 0x00000000090075a7 */ /* 0x0022a4000800017f */
[----:B--2---:R-:W-:Y:S05]  /*b590*/  @!P0 NANOSLEEP.SYNCS 0x989680 ;  /* 0x009896800000895d */ /* 0x004fea0003900000 */
[----:B------:R-:W2:Y:S02]  /*b5a0*/  @!P0 SYNCS.PHASECHK.TRANS64 P0, [R9+URZ], R0 ;  /* 0x00000000090085a7 */ /* 0x000ea4000800007f */
[----:B--2---:R-:W-:Y:S05]  /*b5b0*/  @!P0 BRA `(.L_x_5735) ;  /* 0xfffffffc00f08947 */ /* 0x004fea000383ffff */
[----:B------:R-:W-:Y:S05]  /*b5c0*/  BRA `(.L_x_5753) ;  /* 0xfffffff800987947 */ /* 0x000fea000383ffff */
.L_x_5736:
[----:B--2---:R2:W4:Y:S02]  /*b5d0*/  SYNCS.PHASECHK.TRANS64.TRYWAIT P0, [R3+URZ], R2 ;  /* 0x00000002030075a7 */ /* 0x004524000800017f */
[----:B----4-:R-:W-:Y:S05]  /*b5e0*/  @!P0 NANOSLEEP.SYNCS 0x989680 ;  /* 0x009896800000895d */ /* 0x010fea0003900000 */
[----:B------:R-:W4:Y:S02]  /*b5f0*/  @!P0 SYNCS.PHASECHK.TRANS64 P0, [R3+URZ], R2 ;  /* 0x00000002030085a7 */ /* 0x000f24000800007f */
[----:B----4-:R-:W-:Y:S05]  /*b600*/  @!P0 BRA `(.L_x_5736) ;  /* 0xfffffffc00f08947 */ /* 0x010fea000383ffff */
[----:B------:R-:W-:Y:S05]  /*b610*/  BRA `(.L_x_5754) ;  /* 0xfffffff8008c7947 */ /* 0x000fea000383ffff */
.L_x_5755:
        /* <DEDUP_REMOVED lines=14> */
.L_x_7685:


//--------------------- .text._ZN7cutlass13device_kernelIN5flash11enable_sm90INS1_16FlashAttnBwdSm90INS1_25CollectiveMainloopBwdSm90ILi2ELi1ELi1EN4cute5tupleIJNS5_1CILi1EEES8_S8_EEENS6_IJNS7_ILi64EEENS7_ILi96EEENS7_ILi192EEEEEENS_6half_tEfNS_4arch4Sm90ELb0ELb1ELb0ELb1ELb1ELb0ELb1ELb0ELi3ELi1ELi1ELi1ELb0EEENS1_21CollectiveEpilogueBwdISD_SE_SG_Li384ELb1ELb1ELi3EEENS1_19SingleTileSchedulerILb1ELb0ELb0ELi96EEEEEEEEEvNT_6ParamsE --------------------------
	.section	.text._ZN7cutlass13device_kernelIN5flash11enable_sm90INS1_16FlashAttnBwdSm90INS1_25CollectiveMainloopBwdSm90ILi2ELi1ELi1EN4cute5tupleIJNS5_1CILi1EEES8_S8_EEENS6_IJNS7_ILi64EEENS7_ILi96EEENS7_ILi192EEEEEENS_6half_tEfNS_4arch4Sm90ELb0ELb1ELb0ELb1ELb1ELb0ELb1ELb0ELi3ELi1ELi1ELi1ELb0EEENS1_21CollectiveEpilogueBwdISD_SE_SG_Li384ELb1ELb1ELi3EEENS1_19SingleTileSchedulerILb1ELb0ELb0ELi96EEEEEEEEEvNT_6ParamsE,"ax",@progbits
	.align	128
.text._ZN7cutlass13device_kernelIN5flash11enable_sm90INS1_16FlashAttnBwdSm90INS1_25CollectiveMainloopBwdSm90ILi2ELi1ELi1EN4cute5tupleIJNS5_1CILi1EEES8_S8_EEENS6_IJNS7_ILi64EEENS7_ILi96EEENS7_ILi192EEEEEENS_6half_tEfNS_4arch4Sm90ELb0ELb1ELb0ELb1ELb1ELb0ELb1ELb0ELi3ELi1ELi1ELi1ELb0EEENS1_21CollectiveEpilogueBwdISD_SE_SG_Li384ELb1ELb1ELi3EEENS1_19SingleTileSchedulerILb1ELb0ELb0ELi96EEEEEEEEEvNT_6ParamsE:
        .type           _ZN7cutlass13device_kernelIN5flash11enable_sm90INS1_16FlashAttnBwdSm90INS1_25CollectiveMainloopBwdSm90ILi2ELi1ELi1EN4cute5tupleIJNS5_1CILi1EEES8_S8_EEENS6_IJNS7_ILi64EEENS7_ILi96EEENS7_ILi192EEEEEENS_6half_tEfNS_4arch4Sm90ELb0ELb1ELb0ELb1ELb1ELb0ELb1ELb0ELi3ELi1ELi1ELi1ELb0EEENS1_21CollectiveEpilogueBwdISD_SE_SG_Li384ELb1ELb1ELi3EEENS1_19SingleTileSchedulerILb1ELb0ELb0ELi96EEEEEEEEEvNT_6ParamsE,@function
        .size           _ZN7cutlass13device_kernelIN5flash11enable_sm90INS1_16FlashAttnBwdSm90INS1_25CollectiveMainloopBwdSm90ILi2ELi1ELi1EN4cute5tupleIJNS5_1CILi1EEES8_S8_EEENS6_IJNS7_ILi64EEENS7_ILi96EEENS7_ILi192EEEEEENS_6half_tEfNS_4arch4Sm90ELb0ELb1ELb0ELb1ELb1ELb0ELb1ELb0ELi3ELi1ELi1ELi1ELb0EEENS1_21CollectiveEpilogueBwdISD_SE_SG_Li384ELb1ELb1ELi3EEENS1_19SingleTileSchedulerILb1ELb0ELb0ELi96EEEEEEEEEvNT_6ParamsE,(.L_x_7686 - _ZN7cutlass13device_kernelIN5flash11enable_sm90INS1_16FlashAttnBwdSm90INS1_25CollectiveMainloopBwdSm90ILi2ELi1ELi1EN4cute5tupleIJNS5_1CILi1EEES8_S8_EEENS6_IJNS7_ILi64EEENS7_ILi96EEENS7_ILi192EEEEEENS_6half_tEfNS_4arch4Sm90ELb0ELb1ELb0ELb1ELb1ELb0ELb1ELb0ELi3ELi1ELi1ELi1ELb0EEENS1_21CollectiveEpilogueBwdISD_SE_SG_Li384ELb1ELb1ELi3EEENS1_19SingleTileSchedulerILb1ELb0ELb0ELi96EEEEEEEEEvNT_6ParamsE)
        .other          _ZN7cutlass13device_kernelIN5flash11enable_sm90INS1_16FlashAttnBwdSm90INS1_25CollectiveMainloopBwdSm90ILi2ELi1ELi1EN4cute5tupleIJNS5_1CILi1EEES8_S8_EEENS6_IJNS7_ILi64EEENS7_ILi96EEENS7_ILi192EEEEEENS_6half_tEfNS_4arch4Sm90ELb0ELb1ELb0ELb1ELb1ELb0ELb1ELb0ELi3ELi1ELi1ELi1ELb0EEENS1_21CollectiveEpilogueBwdISD_SE_SG_Li384ELb1ELb1ELi3EEENS1_19SingleTileSchedulerILb1ELb0ELb0ELi96EEEEEEEEEvNT_6ParamsE,@"STO_CUDA_ENTRY STV_DEFAULT"
_ZN7cutlass13device_kernelIN5flash11enable_sm90INS1_16FlashAttnBwdSm90INS1_25CollectiveMainloopBwdSm90ILi2ELi1ELi1EN4cute5tupleIJNS5_1CILi1EEES8_S8_EEENS6_IJNS7_ILi64EEENS7_ILi96EEENS7_ILi192EEEEEENS_6half_tEfNS_4arch4Sm90ELb0ELb1ELb0ELb1ELb1ELb0ELb1ELb0ELi3ELi1ELi1ELi1ELb0EEENS1_21CollectiveEpilogueBwdISD_SE_SG_Li384ELb1ELb1ELi3EEENS1_19SingleTileSchedulerILb1ELb0ELb0ELi96EEEEEEEEEvNT_6ParamsE:
        /* <DEDUP_REMOVED lines=23> */
.L_x_5757:
[----:B------:R-:W-:Y:S05]  /*0170*/  BSYNC B0 ;  /* 0x0000000000007941 */ /* 0x000fea0003800000 */
.L_x_5756:
        /* <DEDUP_REMOVED lines=37> */
.L_x_5758:
        /* <DEDUP_REMOVED lines=20> */
.L_x_5759:
[----:B------:R-:W-:Y:S01]  /*0510*/  PLOP3.LUT P0, PT, PT, PT, UP0, 0x80, 0x0 ;  /* 0x000000000000781c */ /* 0x000fe20003f0f008 */
[----:B------:R-:W-:Y:S01]  /*0520*/  NOP ;  /* 0x0000000000007918 */ /* 0x000fe20000000000 */
[----:B------:R-:W-:Y:S01]  /*0530*/  ULDC.64 UR46, c[0x0][0x208] ;  /* 0x00008200002e7ab9 */ /* 0x000fe20000000a00 */
[----:B------:R-:W-:Y:S01]  /*0540*/  BSSY B6, `(.L_x_5760) ;  /* 0x0000b9f000067945 */ /* 0x000fe20003800000 */
[----:B-12-4-:R-:W-:Y:S09]  /*0550*/  BAR.SYNC.DEFER_BLOCKING 0x0 ;  /* 0x0000000000007b1d */ /* 0x016ff20000010000 */
[----:B------:R-:W-:Y:S05]  /*0560*/  @!P0 BRA `(.L_x_5761) ;  /* 0x0000006400cc8947 */ /* 0x000fea0003800000 */
.L_x_5762:
        /* <DEDUP_REMOVED lines=21> */
.L_x_5763:
        /* <DEDUP_REMOVED lines=10> */
.L_x_5765:
[----:B------:R-:W2:Y:S02]  /*0760*/  LDC R0, c[0x0][0x8bc] ;  /* 0x00022f00ff007b82 */ /* 0x000ea40000000800 */
.L_x_5764:
        /* <DEDUP_REMOVED lines=15> */
.L_x_5767:
        /* <DEDUP_REMOVED lines=10> */
.L_x_5768:
        /* <DEDUP_REMOVED lines=8> */
.L_x_5769:
        /* <DEDUP_REMOVED lines=9> */
.L_x_5770:
        /* <DEDUP_REMOVED lines=22> */
.L_x_5771:
        /* <DEDUP_REMOVED lines=78> */
.L_x_5774:
        /* <DEDUP_REMOVED lines=15> */
.L_x_5773:
        /* <DEDUP_REMOVED lines=20> */
.L_x_5776:
        /* <DEDUP_REMOVED lines=15> */
.L_x_5775:
        /* <DEDUP_REMOVED lines=8> */
.L_x_5950:
        /* <DEDUP_REMOVED lines=19> */
.L_x_5778:
        /* <DEDUP_REMOVED lines=108> */
.L_x_5798:
[----:B------:R-:W-:-:S13]  /*1be0*/  ISETP.NE.AND P0, PT, R155, 0x3, PT ;  /* 0x000000039b00780c */ /* 0x000fda0003f05270 */
[----:B-1----:R-:W-:Y:S05]  /*1bf0*/  @!P0 BRA `(.L_x_5780) ;  /* 0x0000000000048947 */ /* 0x002fea0003800000 */
[----:B------:R-:W-:Y:S01]  /*1c00*/  BPT.TRAP 0x1 ;  /* 0x000000040000795c */ /* 0x000fe20000300000 */
.L_x_5780:
[----:B------:R-:W-:Y:S02]  /*1c10*/  LEA R3, R2, UR36, 0x3 ;  /* 0x0000002402037c11 */ /* 0x000fe4000f8e18ff */
[----:B------:R-:W-:-:S04]  /*1c20*/  SHF.L.U32 R12, R7, 0x1f, RZ ;  /* 0x0000001f070c7819 */ /* 0x000fc800000006ff */
[----:B------:R1:W2:Y:S01]  /*1c30*/  SYNCS.PHASECHK.TRANS64.TRYWAIT P1, [R3+URZ+0x36410], R12 ;  /* 0x0364100c030075a7 */ /* 0x0002a2000802017f */
[----:B------:R-:W-:Y:S05]  /*1c40*/  @!P0 BRA `(.L_x_5781) ;  /* 0x0000000000048947 */ /* 0x000fea0003800000 */
[----:B------:R-:W-:Y:S01]  /*1c50*/  BPT.TRAP 0x1 ;  /* 0x000000040000795c */ /* 0x000fe20000300000 */
.L_x_5781:
[----:B--2---:R-:W-:Y:S05]  /*1c60*/  @P1 BRA `(.L_x_5782) ;  /* 0x0000000000081947 */ /* 0x004fea0003800000 */
[----:B------:R-:W2:Y:S02]  /*1c70*/  SYNCS.PHASECHK.TRANS64.TRYWAIT P1, [R3+URZ+0x36410], R12 ;  /* 0x0364100c030075a7 */ /* 0x000ea4000802017f */
[----:B--2---:R-:W-:Y:S05]  /*1c80*/  @!P1 BRA `(.L_x_5783) ;  /* 0x000000a000e09947 */ /* 0x004fea0003800000 */
.L_x_5782:
        /* <DEDUP_REMOVED lines=103> */
.L_x_5784:
[----:B------:R-:W-:-:S04]  /*2300*/  SHF.L.U32 R13, R5, 0x1f, RZ ;  /* 0x0000001f050d7819 */ /* 0x000fc800000006ff */
[----:B------:R4:W1:Y:S01]  /*2310*/  SYNCS.PHASECHK.TRANS64.TRYWAIT P1, [UR36+0x36430], R13 ;  /* 0x0364300dff0075a7 */ /* 0x0008620008020164 */
[----:B------:R-:W-:Y:S05]  /*2320*/  @!P0 BRA `(.L_x_5785) ;  /* 0x0000000000048947 */ /* 0x000fea0003800000 */
[----:B------:R-:W-:Y:S01]  /*2330*/  BPT.TRAP 0x1 ;  /* 0x000000040000795c */ /* 0x000fe20000300000 */
.L_x_5785:
[----:B-1----:R-:W-:Y:S05]  /*2340*/  @P1 BRA `(.L_x_5786) ;  /* 0x0000000000081947 */ /* 0x002fea0003800000 */
[----:B------:R-:W1:Y:S02]  /*2350*/  SYNCS.PHASECHK.TRANS64.TRYWAIT P1, [UR36+0x36430], R13 ;  /* 0x0364300dff0075a7 */ /* 0x000e640008020164 */
[----:B-1----:R-:W-:Y:S05]  /*2360*/  @!P1 BRA `(.L_x_5787) ;  /* 0x0000009c003c9947 */ /* 0x002fea0003800000 */
.L_x_5786:
        /* <DEDUP_REMOVED lines=112> */
.L_x_5790:
[----:B------:R-:W-:-:S06]  /*2a70*/  UISETP.NE.AND UP0, UPT, UR42, 0x1, UPT ;  /* 0x000000012a00788c */ /* 0x000fcc000bf05270 */
[----:B------:R-:W-:-:S05]  /*2a80*/  PLOP3.LUT P1, PT, PT, PT, UP0, 0x80, 0x0 ;  /* 0x000000000000781c */ /* 0x000fca0003f2f008 */
[----:B------:R-:W-:-:S08]  /*2a90*/  @UP0 ULDC UR5, c[0x0][0x754] ;  /* 0x0001d50000050ab9 */ /* 0x000fd00000000800 */
[----:B------:R-:W-:Y:S01]  /*2aa0*/  @P1 IMAD.HI.U32 R12, R23, UR5, RZ ;  /* 0x00000005170c1c27 */ /* 0x000fe2000f8e00ff */
[----:B------:R-:W-:-:S04]  /*2ab0*/  @UP0 ULDC UR5, c[0x0][0x758] ;  /* 0x0001d60000050ab9 */ /* 0x000fc80000000800 */
[----:B------:R-:W-:-:S07]  /*2ac0*/  @P1 SHF.R.U32.HI R23, RZ, UR5, R12 ;  /* 0x00000005ff171c19 */ /* 0x000fce000801160c */
.L_x_5791:
[----:B------:R-:W-:Y:S05]  /*2ad0*/  BSYNC B0 ;  /* 0x0000000000007941 */ /* 0x000fea0003800000 */
.L_x_5789:
[----:B------:R-:W-:Y:S01]  /*2ae0*/  IMAD R23, R23, UR42, R18 ;  /* 0x0000002a17177c24 */ /* 0x000fe2000f8e0212 */
[----:B------:R-:W-:-:S04]  /*2af0*/  IADD3 R12, R15, UR4, R4 ;  /* 0x000000040f0c7c10 */ /* 0x000fc8000fffe004 */
[----:B------:R-:W-:Y:S02]  /*2b00*/  VIADDMNMX R13, R23, UR42, R13, PT ;  /* 0x0000002a170d7c46 */ /* 0x000fe4000b80010d */
[----:B------:R-:W-:-:S07]  /*2b10*/  VIMNMX R12, R12, R23, !PT ;  /* 0x000000170c0c7248 */ /* 0x000fce0007fe0100 */
.L_x_5788:
        /* <DEDUP_REMOVED lines=51> */
.L_x_5794:
[----:B------:R-:W-:-:S06]  /*2e50*/  UISETP.NE.AND UP0, UPT, UR42, 0x1, UPT ;  /* 0x000000012a00788c */ /* 0x000fcc000bf05270 */
[----:B------:R-:W-:-:S05]  /*2e60*/  PLOP3.LUT P6, PT, PT, PT, UP0, 0x80, 0x0 ;  /* 0x000000000000781c */ /* 0x000fca0003fcf008 */
[----:B------:R-:W-:-:S08]  /*2e70*/  @UP0 ULDC UR4, c[0x0][0x754] ;  /* 0x0001d50000040ab9 */ /* 0x000fd00000000800 */
[----:B------:R-:W-:Y:S01]  /*2e80*/  @P6 IMAD.HI.U32 R12, R13, UR4, RZ ;  /* 0x000000040d0c6c27 */ /* 0x000fe2000f8e00ff */
[----:B------:R-:W-:Y:S01]  /*2e90*/  PLOP3.LUT P6, PT, PT, PT, UP0, 0x80, 0x0 ;  /* 0x000000000000781c */ /* 0x000fe20003fcf008 */
[----:B------:R-:W-:-:S12]  /*2ea0*/  @UP0 ULDC UR4, c[0x0][0x758] ;  /* 0x0001d60000040ab9 */ /* 0x000fd80000000800 */
[----:B------:R-:W-:-:S07]  /*2eb0*/  @P6 SHF.R.U32.HI R13, RZ, UR4, R12 ;  /* 0x00000004ff0d6c19 */ /* 0x000fce000801160c */
.L_x_5795:
[----:B------:R-:W-:Y:S05]  /*2ec0*/  BSYNC B0 ;  /* 0x0000000000007941 */ /* 0x000fea0003800000 */
.L_x_5793:
[----:B------:R-:W-:-:S05]  /*2ed0*/  IMAD R13, R13, UR42, R18 ;  /* 0x0000002a0d0d7c24 */ /* 0x000fca000f8e0212 */
[----:B------:R-:W-:Y:S02]  /*2ee0*/  VIMNMX R14, R14, R13, !PT ;  /* 0x0000000d0e0e7248 */ /* 0x000fe40007fe0100 */
[----:B------:R-:W-:-:S07]  /*2ef0*/  VIADDMNMX R20, R13, UR42, R20, PT ;  /* 0x0000002a0d147c46 */ /* 0x000fce000b800114 */
.L_x_5792:
        /* <DEDUP_REMOVED lines=214> */
.L_x_5796:
        /* <DEDUP_REMOVED lines=59> */
.L_x_5797:
        /* <DEDUP_REMOVED lines=62> */
.L_x_5772:
        /* <DEDUP_REMOVED lines=128> */
.L_x_5800:
        /* <DEDUP_REMOVED lines=54> */
.L_x_5802:
[----:B------:R-:W-:Y:S05]  /*4f50*/  BSYNC B0 ;  /* 0x0000000000007941 */ /* 0x000fea0003800000 */
.L_x_5801:
        /* <DEDUP_REMOVED lines=15> */
.L_x_5804:
[----:B------:R-:W-:Y:S05]  /*5050*/  BSYNC B0 ;  /* 0x0000000000007941 */ /* 0x000fea0003800000 */
.L_x_5803:
        /* <DEDUP_REMOVED lines=18> */
.L_x_5806:
[----:B------:R-:W-:Y:S05]  /*5180*/  BSYNC B0 ;  /* 0x0000000000007941 */ /* 0x000fea0003800000 */
.L_x_5805:
        /* <DEDUP_REMOVED lines=17> */
.L_x_5808:
[----:B------:R-:W-:Y:S05]  /*52a0*/  BSYNC B0 ;  /* 0x0000000000007941 */ /* 0x000fea0003800000 */
.L_x_5807:
        /* <DEDUP_REMOVED lines=18> */
.L_x_5810:
[----:B------:R-:W-:Y:S05]  /*53d0*/  BSYNC B0 ;  /* 0x0000000000007941 */ /* 0x000fea0003800000 */
.L_x_5809:
        /* <DEDUP_REMOVED lines=19> */
.L_x_5812:
[----:B------:R-:W-:Y:S05]  /*5510*/  BSYNC B0 ;  /* 0x0000000000007941 */ /* 0x000fea0003800000 */
.L_x_5811:
        /* <DEDUP_REMOVED lines=26> */
.L_x_5814:
[----:B------:R-:W-:Y:S05]  /*56c0*/  BSYNC B0 ;  /* 0x0000000000007941 */ /* 0x000fea0003800000 */
.L_x_5813:
        /* <DEDUP_REMOVED lines=15> */
.L_x_5816:
[----:B------:R-:W-:Y:S05]  /*57c0*/  BSYNC B0 ;  /* 0x0000000000007941 */ /* 0x000fea0003800000 */
.L_x_5815:
        /* <DEDUP_REMOVED lines=15> */
.L_x_5818:
[----:B------:R-:W-:Y:S05]  /*58c0*/  BSYNC B0 ;  /* 0x0000000000007941 */ /* 0x000fea0003800000 */
.L_x_5817:
        /* <DEDUP_REMOVED lines=15> */
.L_x_5820:
[----:B------:R-:W-:Y:S05]  /*59c0*/  BSYNC B0 ;  /* 0x0000000000007941 */ /* 0x000fea0003800000 */
.L_x_5819:
        /* <DEDUP_REMOVED lines=15> */
.L_x_5822:
[----:B------:R-:W-:Y:S05]  /*5ac0*/  BSYNC B0 ;  /* 0x0000000000007941 */ /* 0x000fea0003800000 */
.L_x_5821:
        /* <DEDUP_REMOVED lines=15> */
.L_x_5799:
        /* <DEDUP_REMOVED lines=30> */
.L_x_5823:
        /* <DEDUP_REMOVED lines=45> */
.L_x_5825:
[----:B------:R-:W-:Y:S05]  /*6070*/  BSYNC B0 ;  /* 0x0000000000007941 */ /* 0x000fea0003800000 */
.L_x_5824:
        /* <DEDUP_REMOVED lines=16> */
.L_x_5827:
[----:B------:R-:W-:Y:S05]  /*6180*/  BSYNC B0 ;  /* 0x0000000000007941 */ /* 0x000fea0003800000 */
.L_x_5826:
        /* <DEDUP_REMOVED lines=16> */
.L_x_5829:
[----:B------:R-:W-:Y:S05]  /*6290*/  BSYNC B0 ;  /* 0x0000000000007941 */ /* 0x000fea0003800000 */
.L_x_5828:
        /* <DEDUP_REMOVED lines=17> */
.L_x_5831:
[----:B------:R-:W-:Y:S05]  /*63b0*/  BSYNC B0 ;  /* 0x0000000000007941 */ /* 0x000fea0003800000 */
.L_x_5830:
        /* <DEDUP_REMOVED lines=16> */
.L_x_5833:
[----:B------:R-:W-:Y:S05]  /*64c0*/  BSYNC B0 ;  /* 0x0000000000007941 */ /* 0x000fea0003800000 */
.L_x_5832:
        /* <DEDUP_REMOVED lines=20> */
.L_x_5835:
[----:B------:R-:W-:Y:S05]  /*6610*/  BSYNC B0 ;  /* 0x0000000000007941 */ /* 0x000fea0003800000 */
.L_x_5834:
        /* <DEDUP_REMOVED lines=24> */
.L_x_5837:
[----:B------:R-:W-:Y:S05]  /*67a0*/  BSYNC B0 ;  /* 0x0000000000007941 */ /* 0x000fea0003800000 */
.L_x_5836:
        /* <DEDUP_REMOVED lines=15> */
.L_x_5839:
[----:B------:R-:W-:Y:S05]  /*68a0*/  BSYNC B0 ;  /* 0x0000000000007941 */ /* 0x000fea0003800000 */
.L_x_5838:
        /* <DEDUP_REMOVED lines=15> */
.L_x_5841:
[----:B------:R-:W-:Y:S05]  /*69a0*/  BSYNC B0 ;  /* 0x0000000000007941 */ /* 0x000fea0003800000 */
.L_x_5840:
        /* <DEDUP_REMOVED lines=15> */
.L_x_5843:
[----:B------:R-:W-:Y:S05]  /*6aa0*/  BSYNC B0 ;  /* 0x0000000000007941 */ /* 0x000fea0003800000 */
.L_x_5842:
        /* <DEDUP_REMOVED lines=15> */
.L_x_5845:
[----:B------:R-:W-:Y:S05]  /*6ba0*/  BSYNC B0 ;  /* 0x0000000000007941 */ /* 0x000fea0003800000 */
.L_x_5844:
        /* <DEDUP_REMOVED lines=15> */
.L_x_5761:
        /* <DEDUP_REMOVED lines=21> */
.L_x_5847:
        /* <DEDUP_REMOVED lines=13> */
.L_x_5849:
[----:B------:R-:W-:-:S05]  /*6ec0*/  ULDC UR4, c[0x0][0x8bc] ;  /* 0x00022f0000047ab9 */ /* 0x000fca0000000800 */
.L_x_5848:
        /* <DEDUP_REMOVED lines=44> */
.L_x_5850:
        /* <DEDUP_REMOVED lines=13> */
.L_x_5851:
        /* <DEDUP_REMOVED lines=12> */
.L_x_5852:
[----:B------:R-:W-:Y:S01]  /*7320*/  UIADD3 UR8, -UR12, UR10, UR6 ;  /* 0x0000000a0c087290 */ /* 0x000fe2000fffe106 */
[----:B------:R-:W-:Y:S01]  /*7330*/  ISETP.LE.AND P0, PT, RZ, UR22, PT ;  /* 0x00000016ff007c0c */ /* 0x000fe2000bf03270 */
[----:B------:R-:W-:Y:S01]  /*7340*/  ULDC UR9, c[0x0][0x74c] ;  /* 0x0001d30000097ab9 */ /* 0x000fe20000000800 */
[----:B------:R-:W-:Y:S01]  /*7350*/  ULDC UR20, c[0x0][0x288] ;  /* 0x0000a20000147ab9 */ /* 0x000fe20000000800 */
[----:B------:R-:W-:Y:S02]  /*7360*/  UIADD3 UR9, UR8, -UR9, URZ ;  /* 0x8000000908097290 */ /* 0x000fe4000fffe03f */
[----:B------:R-:W-:Y:S02]  /*7370*/  UIADD3 UR8, UR10, 0x3f, URZ ;  /* 0x0000003f0a087890 */ /* 0x000fe4000fffe03f */
[----:B------:R-:W-:Y:S02]  /*7380*/  USHF.R.S32.HI UR11, URZ, 0x1f, UR9 ;  /* 0x0000001f3f0b7899 */ /* 0x000fe40008011409 */
[----:B------:R-:W-:-:S02]  /*7390*/  USHF.R.S32.HI UR15, URZ, 0x1f, UR14 ;  /* 0x0000001f3f0f7899 */ /* 0x000fc4000801140e */
[----:B------:R-:W-:Y:S02]  /*73a0*/  ULEA.HI UR11, UR11, UR9, URZ, 0x6 ;  /* 0x000000090b0b7291 */ /* 0x000fe4000f8f303f */
[----:B------:R-:W-:Y:S02]  /*73b0*/  USHF.R.S32.HI UR9, URZ, 0x1f, UR8 ;  /* 0x0000001f3f097899 */ /* 0x000fe40008011408 */
[----:B------:R-:W-:Y:S02]  /*73c0*/  USHF.R.S32.HI UR11, URZ, 0x6, UR11 ;  /* 0x000000063f0b7899 */ /* 0x000fe4000801140b */
[----:B------:R-:W-:Y:S02]  /*73d0*/  ULEA.HI UR8, UR9, UR8, URZ, 0x6 ;  /* 0x0000000809087291 */ /* 0x000fe4000f8f303f */
[----:B------:R-:W-:Y:S02]  /*73e0*/  UISETP.LT.AND UP1, UPT, URZ, UR11, UPT ;  /* 0x0000000b3f00728c */ /* 0x000fe4000bf21270 */
[----:B------:R-:W-:-:S02]  /*73f0*/  USHF.R.S32.HI UR8, URZ, 0x6, UR8 ;  /* 0x000000063f087899 */ /* 0x000fc40008011408 */
[----:B------:R-:W-:Y:S02]  /*7400*/  USEL UR13, UR14, URZ, !UP0 ;  /* 0x0000003f0e0d7287 */ /* 0x000fe4000c000000 */
[----:B------:R-:W-:Y:S02]  /*7410*/  USEL UR9, URZ, UR11, !UP1 ;  /* 0x0000000b3f097287 */ /* 0x000fe4000c800000 */
[----:B------:R-:W-:Y:S01]  /*7420*/  UIMAD UR14, UR14, UR20, URZ ;  /* 0x000000140e0e72a4 */ /* 0x000fe2000f8e023f */
[----:B------:R-:W-:Y:S01]  /*7430*/  UMOV UR11, UR8 ;  /* 0x00000008000b7c82 */ /* 0x000fe20008000000 */
        /* <DEDUP_REMOVED lines=8> */
[----:B------:R-:W-:-:S12]  /*74c0*/  USEL UR11, UR8, UR10, UP1 ;  /* 0x0000000a080b7287 */ /* 0x000fd80008800000 */
.L_x_5853:
[----:B------:R-:W-:Y:S02]  /*74d0*/  UISETP.GT.AND UP1, UPT, UR11, UR9, UPT ;  /* 0x000000090b00728c */ /* 0x000fe4000bf24270 */
[----:B------:R-:W-:Y:S02]  /*74e0*/  USEL UR21, UR15, URZ, !UP0 ;  /* 0x0000003f0f157287 */ /* 0x000fe4000c000000 */
[----:B------:R-:W-:Y:S02]  /*74f0*/  UIADD3 UR23, UP0, UR14, UR7, URZ ;  /* 0x000000070e177290 */ /* 0x000fe4000ff1e03f */
[----:B------:R-:W-:Y:S02]  /*7500*/  PLOP3.LUT P1, PT, PT, PT, UP1, 0x80, 0x0 ;  /* 0x000000000000781c */ /* 0x000fe40003f2f018 */
[----:B------:R-:W-:Y:S01]  /*7510*/  ELECT P0, URZ, PT ;  /* 0x00000000003f782f */ /* 0x000fe20003800000 */
[----:B------:R-:W-:-:S10]  /*7520*/  ULEA.HI.X.SX32 UR10, UR14, UR16, 0x1, UP0 ;  /* 0x000000100e0a7291 */ /* 0x000fd400080f0e3f */
[----:B------:R-:W-:Y:S05]  /*7530*/  @!P1 BRA `(.L_x_5854) ;  /* 0x00000014008c9947 */ /* 0x000fea0003800000 */
[----:B------:R-:W-:Y:S01]  /*7540*/  ULDC.64 UR18, c[0x0][0x2d8] ;  /* 0x0000b60000127ab9 */ /* 0x000fe20000000a00 */
[----:B------:R-:W1:Y:S01]  /*7550*/  S2R R0, SR_TID.X ;  /* 0x0000000000007919 */ /* 0x000e620000002100 */
[----:B------:R-:W-:Y:S02]  /*7560*/  UIMAD UR6, UR16, UR18, URZ ;  /* 0x00000012100672a4 */ /* 0x000fe4000f8e023f */
[----:B------:R-:W-:Y:S02]  /*7570*/  UIMAD.WIDE.U32 UR14, UR7, UR18, URZ ;  /* 0x00000012070e72a5 */ /* 0x000fe4000f8e003f */
[----:B------:R-:W-:Y:S02]  /*7580*/  UIMAD UR19, UR7, UR19, UR6 ;  /* 0x00000013071372a4 */ /* 0x000fe4000f8e0206 */
[----:B------:R-:W-:Y:S02]  /*7590*/  UIADD3 UR7, -UR9, UR11, URZ ;  /* 0x0000000b09077290 */ /* 0x000fe4000fffe13f */
[----:B------:R-:W-:-:S02]  /*75a0*/  UIADD3 UR6, UP0, UR4, UR14, URZ ;  /* 0x0000000e04067290 */ /* 0x000fc4000ff1e03f */
[----:B------:R-:W-:Y:S02]  /*75b0*/  UIADD3 UR19, UR15, UR19, URZ ;  /* 0x000000130f137290 */ /* 0x000fe4000fffe03f */
[----:B------:R-:W-:Y:S02]  /*75c0*/  ULOP3.LUT UR12, UR7, 0x1, URZ, 0xc0, !UPT ;  /* 0x00000001070c7892 */ /* 0x000fe4000f8ec03f */
[----:B------:R-:W-:Y:S02]  /*75d0*/  UIADD3.X UR7, UR5, UR19, URZ, UP0, !UPT ;  /* 0x0000001305077290 */ /* 0x000fe400087fe43f */
[----:B------:R-:W-:Y:S01]  /*75e0*/  UISETP.NE.U32.AND UP0, UPT, UR12, 0x1, UPT ;  /* 0x000000010c00788c */ /* 0x000fe2000bf05070 */
[----:B------:R-:W-:Y:S02]  /*75f0*/  ULDC.64 UR16, c[0x0][0x2e0] ;  /* 0x0000b80000107ab9 */ /* 0x000fe40000000a00 */
[----:B------:R-:W-:-:S03]  /*7600*/  UIMAD UR18, UR21, UR16, URZ ;  /* 0x00000010151272a4 */ /* 0x000fc6000f8e023f */
[----:B------:R-:W-:Y:S01]  /*7610*/  PLOP3.LUT P1, PT, PT, PT, UP0, 0x80, 0x0 ;  /* 0x000000000000781c */ /* 0x000fe20003f2f008 */
[----:B------:R-:W-:Y:S02]  /*7620*/  UIMAD.WIDE.U32 UR6, UR13, UR16, UR6 ;  /* 0x000000100d0672a5 */ /* 0x000fe4000f8e0006 */
[----:B------:R-:W-:Y:S01]  /*7630*/  UIMAD UR17, UR13, UR17, UR18 ;  /* 0x000000110d1172a4 */ /* 0x000fe2000f8e0212 */
[----:B------:R-:W-:Y:S02]  /*7640*/  ULDC UR21, c[0x0][0x760] ;  /* 0x0001d80000157ab9 */ /* 0x000fe40000000800 */
[----:B------:R-:W-:Y:S02]  /*7650*/  UIMAD UR12, UR20, UR21, URZ ;  /* 0x00000015140c72a4 */ /* 0x000fe4000f8e023f */
[----:B------:R-:W-:Y:S01]  /*7660*/  UIADD3 UR24, UR7, UR17, URZ ;  /* 0x0000001107187290 */ /* 0x000fe2000fffe03f */
[----:B-1----:R-:W-:-:S04]  /*7670*/  LOP3.LUT R9, R0, 0x1f, RZ, 0xc0, !PT ;  /* 0x0000001f00097812 */ /* 0x002fc800078ec0ff */
[----:B------:R-:W-:Y:S07]  /*7680*/  @P1 BRA `(.L_x_5855) ;  /* 0x0000000400d01947 */ /* 0x000fee0003800000 */
        /* <DEDUP_REMOVED lines=11> */
.L_x_5858:
[----:B------:R-:W2:Y:S04]  /*7740*/  LDG.E.STRONG.GPU R0, desc[UR46][R2.64] ;  /* 0x0000002e02007981 */ /* 0x000ea8000c1ef900 */
[----:B--2---:R-:W-:Y:S01]  /*7750*/  CCTL.IVALL ;  /* 0x00000000ff00798f */ /* 0x004fe20002000000 */
[----:B------:R-:W-:Y:S05]  /*7760*/  YIELD ;  /* 0x0000000000007946 */ /* 0x000fea0003800000 */
[----:B------:R-:W-:-:S13]  /*7770*/  ISETP.NE.AND P1, PT, R0, UR22, PT ;  /* 0x0000001600007c0c */ /* 0x000fda000bf25270 */
[----:B------:R-:W-:Y:S05]  /*7780*/  @P1 BRA `(.L_x_5858) ;  /* 0xfffffffc00ec1947 */ /* 0x000fea000383ffff */
.L_x_5857:
[----:B------:R-:W-:Y:S05]  /*7790*/  BSYNC B0 ;  /* 0x0000000000007941 */ /* 0x000fea0003800000 */
.L_x_5856:
[----:B------:R-:W-:-:S03]  /*77a0*/  UMOV UR18, 0xffffffff ;  /* 0xffffffff00127882 */ /* 0x000fc60000000000 */
[----:B------:R-:W-:Y:S05]  /*77b0*/  BRA.DIV UR18, `(.L_x_5859) ;  /* 0x0000004a123c7947 */ /* 0x000fea000b800000 */
[----:B------:R-:W-:Y:S01]  /*77c0*/  NOP ;  /* 0x0000000000007918 */ /* 0x000fe20000000000 */
.L_x_5953:
        /* <DEDUP_REMOVED lines=22> */
.L_x_5861:
[----:B------:R-:W-:Y:S05]  /*7930*/  BSYNC B0 ;  /* 0x0000000000007941 */ /* 0x000fea0003800000 */
.L_x_5860:
        /* <DEDUP_REMOVED lines=19> */
.L_x_5863:
[----:B------:R-:W-:Y:S05]  /*7a70*/  BSYNC B0 ;  /* 0x0000000000007941 */ /* 0x000fea0003800000 */
.L_x_5862:
        /* <DEDUP_REMOVED lines=20> */
.L_x_5865:
[----:B------:R-:W-:Y:S05]  /*7bc0*/  BSYNC B0 ;  /* 0x0000000000007941 */ /* 0x000fea0003800000 */
.L_x_5864:
[----:B------:R-:W-:Y:S06]  /*7bd0*/  BAR.ARV 0xa, 0xa0 ;  /* 0x0282800000007b1d */ /* 0x000fec0000002000 */
[----:B------:R-:W-:Y:S04]  /*7be0*/  BSSY B0, `(.L_x_5866) ;  /* 0x0000003000007945 */ /* 0x000fe80003800000 */
[----:B------:R-:W-:Y:S05]  /*7bf0*/  @!P0 BRA `(.L_x_5867) ;  /* 0x0000000000048947 */ /* 0x000fea0003800000 */
[----:B------:R-:W-:-:S04]  /*7c00*/  DEPBAR.LE SB0, 0x1 ;  /* 0x000080400000791a */ /* 0x000fc80000000000 */
.L_x_5867:
[----:B------:R-:W-:Y:S05]  /*7c10*/  BSYNC B0 ;  /* 0x0000000000007941 */ /* 0x000fea0003800000 */
.L_x_5866:
[----:B------:R-:W-:Y:S06]  /*7c20*/  BAR.ARV 0xb, 0xa0 ;  /* 0x02c2800000007b1d */ /* 0x000fec0000002000 */
[----:B------:R-:W-:Y:S04]  /*7c30*/  BSSY B0, `(.L_x_5868) ;  /* 0x0000003000007945 */ /* 0x000fe80003800000 */
[----:B------:R-:W-:Y:S05]  /*7c40*/  @!P0 BRA `(.L_x_5869) ;  /* 0x0000000000048947 */ /* 0x000fea0003800000 */
[----:B------:R-:W-:-:S04]  /*7c50*/  DEPBAR.LE SB0, 0x0 ;  /* 0x000080000000791a */ /* 0x000fc80000000000 */
.L_x_5869:
[----:B------:R-:W-:Y:S05]  /*7c60*/  BSYNC B0 ;  /* 0x0000000000007941 */ /* 0x000fea0003800000 */
.L_x_5868:
        /* <DEDUP_REMOVED lines=19> */
.L_x_5871:
[----:B------:R-:W-:Y:S05]  /*7da0*/  BSYNC B0 ;  /* 0x0000000000007941 */ /* 0x000fea0003800000 */
.L_x_5870:
[----:B------:R-:W-:Y:S01]  /*7db0*/  UIADD3 UR18, UR9, 0x1, URZ ;  /* 0x0000000109127890 */ /* 0x000fe2000fffe03f */
[----:B------:R-:W-:Y:S11]  /*7dc0*/  BRA `(.L_x_5872) ;  /* 0x0000000000047947 */ /* 0x000ff60003800000 */
.L_x_5855:
[----:B------:R-:W-:-:S05]  /*7dd0*/  UMOV UR18, UR9 ;  /* 0x0000000900127c82 */ /* 0x000fca0008000000 */
.L_x_5872:
[----:B------:R-:W-:-:S04]  /*7de0*/  UIADD3 UR9, UR9, 0x1, URZ ;  /* 0x0000000109097890 */ /* 0x000fc8000fffe03f */
[----:B------:R-:W-:-:S03]  /*7df0*/  UISETP.NE.AND UP0, UPT, UR11, UR9, UPT ;  /* 0x000000090b00728c */ /* 0x000fc6000bf05270 */
[----:B------:R-:W-:-:S03]  /*7e00*/  UMOV UR9, UR18 ;  /* 0x0000001200097c82 */ /* 0x000fc60008000000 */
[----:B------:R-:W-:-:S13]  /*7e10*/  PLOP3.LUT P1, PT, PT, PT, UP0, 0x80, 0x0 ;  /* 0x000000000000781c */ /* 0x000fda0003f2f008 */
[----:B------:R-:W-:Y:S05]  /*7e20*/  @!P1 BRA `(.L_x_5854) ;  /* 0x0000000c00509947 */ /* 0x000fea0003800000 */
[----:B------:R-:W-:Y:S01]  /*7e30*/  UMOV UR15, UR19 ;  /* 0x00000013000f7c82 */ /* 0x000fe20008000000 */
[----:B------:R-:W-:Y:S01]  /*7e40*/  ULDC.64 UR26, c[0x0][0x2c0] ;  /* 0x0000b000001a7ab9 */ /* 0x000fe20000000a00 */
[----:B------:R-:W-:Y:S01]  /*7e50*/  UIMAD.WIDE.U32 UR14, UR13, UR16, UR14 ;  /* 0x000000100d0e72a5 */ /* 0x000fe2000f8e000e */
[----:B------:R-:W-:-:S03]  /*7e60*/  UMOV UR9, UR18 ;  /* 0x0000001200097c82 */ /* 0x000fc60008000000 */
[----:B------:R-:W-:-:S04]  /*7e70*/  UIADD3 UR21, UP0, UR4, UR14, URZ ;  /* 0x0000000e04157290 */ /* 0x000fc8000ff1e03f */
[----:B------:R-:W-:Y:S02]  /*7e80*/  UIADD3.X UR4, UR5, UR17, UR15, UP0, !UPT ;  /* 0x0000001105047290 */ /* 0x000fe400087fe40f */
[----:B------:R-:W-:-:S04]  /*7e90*/  ULEA UR20, UP0, UR21, UR26, 0x2 ;  /* 0x0000001a15147291 */ /* 0x000fc8000f80103f */
[----:B------:R-:W-:Y:S02]  /*7ea0*/  ULEA.HI.X UR21, UR21, UR27, UR4, 0x2, UP0 ;  /* 0x0000001b15157291 */ /* 0x000fe400080f1404 */
[----:B------:R-:W-:Y:S01]  /*7eb0*/  UIADD3 UR20, UP0, UR20, 0x4000, URZ ;  /* 0x0000400014147890 */ /* 0x000fe2000ff1e03f */
[----:B------:R-:W-:-:S03]  /*7ec0*/  UMOV UR4, URZ ;  /* 0x0000003f00047c82 */ /* 0x000fc60008000000 */
[----:B------:R-:W-:-:S12]  /*7ed0*/  UIADD3.X UR21, URZ, UR21, URZ, UP0, !UPT ;  /* 0x000000153f157290 */ /* 0x000fd800087fe43f */
.L_x_5905:
        /* <DEDUP_REMOVED lines=11> */
.L_x_5875:
[----:B------:R-:W2:Y:S04]  /*7f90*/  LDG.E.STRONG.GPU R0, desc[UR46][R2.64] ;  /* 0x0000002e02007981 */ /* 0x000ea8000c1ef900 */
[----:B--2---:R-:W-:Y:S01]  /*7fa0*/  CCTL.IVALL ;  /* 0x00000000ff00798f */ /* 0x004fe20002000000 */
[----:B------:R-:W-:Y:S05]  /*7fb0*/  YIELD ;  /* 0x0000000000007946 */ /* 0x000fea0003800000 */
[----:B------:R-:W-:-:S13]  /*7fc0*/  ISETP.NE.AND P1, PT, R0, UR22, PT ;  /* 0x0000001600007c0c */ /* 0x000fda000bf25270 */
[----:B------:R-:W-:Y:S05]  /*7fd0*/  @P1 BRA `(.L_x_5875) ;  /* 0xfffffffc00ec1947 */ /* 0x000fea000383ffff */
.L_x_5874:
[----:B------:R-:W-:Y:S05]  /*7fe0*/  BSYNC B0 ;  /* 0x0000000000007941 */ /* 0x000fea0003800000 */
.L_x_5873:
[----:B------:R-:W-:-:S03]  /*7ff0*/  UMOV UR13, 0xffffffff ;  /* 0xffffffff000d7882 */ /* 0x000fc60000000000 */
[----:B------:R-:W-:Y:S05]  /*8000*/  BRA.DIV UR13, `(.L_x_5876) ;  /* 0x000000420d447947 */ /* 0x000fea000b800000 */
[----:B------:R-:W-:Y:S01]  /*8010*/  NOP ;  /* 0x0000000000007918 */ /* 0x000fe20000000000 */
.L_x_5956:
        /* <DEDUP_REMOVED lines=19> */
.L_x_5878:
[----:B------:R-:W-:Y:S05]  /*8150*/  BSYNC B0 ;  /* 0x0000000000007941 */ /* 0x000fea0003800000 */
.L_x_5877:
        /* <DEDUP_REMOVED lines=14> */
.L_x_5880:
[----:B------:R-:W-:Y:S05]  /*8240*/  BSYNC B0 ;  /* 0x0000000000007941 */ /* 0x000fea0003800000 */
.L_x_5879:
        /* <DEDUP_REMOVED lines=15> */
.L_x_5882:
[----:B------:R-:W-:Y:S05]  /*8340*/  BSYNC B0 ;  /* 0x0000000000007941 */ /* 0x000fea0003800000 */
.L_x_5881:
[----:B------:R-:W-:Y:S06]  /*8350*/  BAR.ARV 0xa, 0xa0 ;  /* 0x0282800000007b1d */ /* 0x000fec0000002000 */
[----:B------:R-:W-:Y:S04]  /*8360*/  BSSY B0, `(.L_x_5883) ;  /* 0x0000003000007945 */ /* 0x000fe80003800000 */
[----:B------:R-:W-:Y:S05]  /*8370*/  @!P0 BRA `(.L_x_5884) ;  /* 0x0000000000048947 */ /* 0x000fea0003800000 */
[----:B------:R-:W-:-:S04]  /*8380*/  DEPBAR.LE SB0, 0x1 ;  /* 0x000080400000791a */ /* 0x000fc80000000000 */
.L_x_5884:
[----:B------:R-:W-:Y:S05]  /*8390*/  BSYNC B0 ;  /* 0x0000000000007941 */ /* 0x000fea0003800000 */
.L_x_5883:
[----:B------:R-:W-:Y:S06]  /*83a0*/  BAR.ARV 0xb, 0xa0 ;  /* 0x02c2800000007b1d */ /* 0x000fec0000002000 */
[----:B------:R-:W-:Y:S04]  /*83b0*/  BSSY B0, `(.L_x_5885) ;  /* 0x0000003000007945 */ /* 0x000fe80003800000 */
[----:B------:R-:W-:Y:S05]  /*83c0*/  @!P0 BRA `(.L_x_5886) ;  /* 0x0000000000048947 */ /* 0x000fea0003800000 */
[----:B------:R-:W-:-:S04]  /*83d0*/  DEPBAR.LE SB0, 0x0 ;  /* 0x000080000000791a */ /* 0x000fc80000000000 */
.L_x_5886:
[----:B------:R-:W-:Y:S05]  /*83e0*/  BSYNC B0 ;  /* 0x0000000000007941 */ /* 0x000fea0003800000 */
.L_x_5885:
        /* <DEDUP_REMOVED lines=19> */
.L_x_5888:
[----:B------:R-:W-:Y:S05]  /*8520*/  BSYNC B0 ;  /* 0x0000000000007941 */ /* 0x000fea0003800000 */
.L_x_5887:
        /* <DEDUP_REMOVED lines=9> */
.L_x_5891:
[----:B------:R-:W2:Y:S04]  /*85c0*/  LDG.E.STRONG.GPU R0, desc[UR46][R2.64] ;  /* 0x0000002e02007981 */ /* 0x000ea8000c1ef900 */
[----:B--2---:R-:W-:Y:S01]  /*85d0*/  CCTL.IVALL ;  /* 0x00000000ff00798f */ /* 0x004fe20002000000 */
[----:B------:R-:W-:Y:S05]  /*85e0*/  YIELD ;  /* 0x0000000000007946 */ /* 0x000fea0003800000 */
[----:B------:R-:W-:-:S13]  /*85f0*/  ISETP.NE.AND P1, PT, R0, UR22, PT ;  /* 0x0000001600007c0c */ /* 0x000fda000bf25270 */
[----:B------:R-:W-:Y:S05]  /*8600*/  @P1 BRA `(.L_x_5891) ;  /* 0xfffffffc00ec1947 */ /* 0x000fea000383ffff */
.L_x_5890:
[----:B------:R-:W-:Y:S05]  /*8610*/  BSYNC B0 ;  /* 0x0000000000007941 */ /* 0x000fea0003800000 */
.L_x_5889:
[----:B------:R-:W-:-:S03]  /*8620*/  UMOV UR5, 0xffffffff ;  /* 0xffffffff00057882 */ /* 0x000fc60000000000 */
[----:B------:R-:W-:Y:S05]  /*8630*/  BRA.DIV UR5, `(.L_x_5892) ;  /* 0x0000003a05d47947 */ /* 0x000fea000b800000 */
[----:B------:R-:W-:Y:S01]  /*8640*/  NOP ;  /* 0x0000000000007918 */ /* 0x000fe20000000000 */
.L_x_5959:
        /* <DEDUP_REMOVED lines=15> */
.L_x_5894:
[----:B------:R-:W-:Y:S05]  /*8740*/  BSYNC B0 ;  /* 0x0000000000007941 */ /* 0x000fea0003800000 */
.L_x_5893:
        /* <DEDUP_REMOVED lines=14> */
.L_x_5896:
[----:B------:R-:W-:Y:S05]  /*8830*/  BSYNC B0 ;  /* 0x0000000000007941 */ /* 0x000fea0003800000 */
.L_x_5895:
        /* <DEDUP_REMOVED lines=15> */
.L_x_5898:
[----:B------:R-:W-:Y:S05]  /*8930*/  BSYNC B0 ;  /* 0x0000000000007941 */ /* 0x000fea0003800000 */
.L_x_5897:
[----:B------:R-:W-:Y:S06]  /*8940*/  BAR.ARV 0xa, 0xa0 ;  /* 0x0282800000007b1d */ /* 0x000fec0000002000 */
[----:B------:R-:W-:Y:S04]  /*8950*/  BSSY B0, `(.L_x_5899) ;  /* 0x0000003000007945 */ /* 0x000fe80003800000 */
[----:B------:R-:W-:Y:S05]  /*8960*/  @!P0 BRA `(.L_x_5900) ;  /* 0x0000000000048947 */ /* 0x000fea0003800000 */
[----:B------:R-:W-:-:S04]  /*8970*/  DEPBAR.LE SB0, 0x1 ;  /* 0x000080400000791a */ /* 0x000fc80000000000 */
.L_x_5900:
[----:B------:R-:W-:Y:S05]  /*8980*/  BSYNC B0 ;  /* 0x0000000000007941 */ /* 0x000fea0003800000 */
.L_x_5899:
[----:B------:R-:W-:Y:S06]  /*8990*/  BAR.ARV 0xb, 0xa0 ;  /* 0x02c2800000007b1d */ /* 0x000fec0000002000 */
[----:B------:R-:W-:Y:S04]  /*89a0*/  BSSY B0, `(.L_x_5901) ;  /* 0x0000003000007945 */ /* 0x000fe80003800000 */
[----:B------:R-:W-:Y:S05]  /*89b0*/  @!P0 BRA `(.L_x_5902) ;  /* 0x0000000000048947 */ /* 0x000fea0003800000 */
[----:B------:R-:W-:-:S04]  /*89c0*/  DEPBAR.LE SB0, 0x0 ;  /* 0x000080000000791a */ /* 0x000fc80000000000 */
.L_x_5902:
[----:B------:R-:W-:Y:S05]  /*89d0*/  BSYNC B0 ;  /* 0x0000000000007941 */ /* 0x000fea0003800000 */
.L_x_5901:
        /* <DEDUP_REMOVED lines=19> */
.L_x_5904:
[----:B------:R-:W-:Y:S05]  /*8b10*/  BSYNC B0 ;  /* 0x0000000000007941 */ /* 0x000fea0003800000 */
.L_x_5903:
[----:B------:R-:W-:Y:S02]  /*8b20*/  UIADD3 UR9, UR9, 0x2, URZ ;  /* 0x0000000209097890 */ /* 0x000fe4000fffe03f */
[----:B------:R-:W-:Y:S02]  /*8b30*/  UIADD3 UR4, UR4, 0x6000, URZ ;  /* 0x0000600004047890 */ /* 0x000fe4000fffe03f */
[----:B------:R-:W-:-:S06]  /*8b40*/  UISETP.GE.AND UP0, UPT, UR9, UR11, UPT ;  /* 0x0000000b0900728c */ /* 0x000fcc000bf06270 */
[----:B------:R-:W-:-:S13]  /*8b50*/  PLOP3.LUT P1, PT, PT, PT, UP0, 0x80, 0x0 ;  /* 0x000000000000781c */ /* 0x000fda0003f2f008 */
[----:B------:R-:W-:Y:S05]  /*8b60*/  @!P1 BRA `(.L_x_5905) ;  /* 0xfffffff000dc9947 */ /* 0x000fea000383ffff */
.L_x_5854:
        /* <DEDUP_REMOVED lines=41> */
.L_x_5908:
[----:B------:R-:W-:Y:S05]  /*8e00*/  BSYNC B0 ;  /* 0x0000000000007941 */ /* 0x000fea0003800000 */
.L_x_5907:
[----:B------:R-:W-:Y:S05]  /*8e10*/  BRA `(.L_x_5909) ;  /* 0x0000000000047947 */ /* 0x000fea0003800000 */
.L_x_5906:
[----:B------:R-:W-:-:S05]  /*8e20*/  UMOV UR4, UR9 ;  /* 0x0000000900047c82 */ /* 0x000fca0008000000 */
.L_x_5909:
        /* <DEDUP_REMOVED lines=11> */
.L_x_5914:
        /* <DEDUP_REMOVED lines=24> */
.L_x_5911:
[----:B------:R-:W-:Y:S05]  /*9060*/  BSYNC B0 ;  /* 0x0000000000007941 */ /* 0x000fea0003800000 */
.L_x_5910:
        /* <DEDUP_REMOVED lines=24> */
.L_x_5913:
[----:B------:R-:W-:Y:S05]  /*91f0*/  BSYNC B0 ;  /* 0x0000000000007941 */ /* 0x000fea0003800000 */
.L_x_5912:
[----:B------:R-:W-:Y:S02]  /*9200*/  UIADD3 UR7, UR7, 0x2, URZ ;  /* 0x0000000207077890 */ /* 0x000fe4000fffe03f */
[----:B------:R-:W-:Y:S02]  /*9210*/  ULEA UR5, UR19, UR5, 0x1 ;  /* 0x0000000513057291 */ /* 0x000fe4000f8e083f */
[----:B------:R-:W-:Y:S02]  /*9220*/  ULEA UR6, UR19, UR6, 0x1 ;  /* 0x0000000613067291 */ /* 0x000fe4000f8e083f */
[----:B------:R-:W-:-:S13]  /*9230*/  ISETP.NE.AND P0, PT, RZ, UR7, PT ;  /* 0x00000007ff007c0c */ /* 0x000fda000bf05270 */
[----:B------:R-:W-:Y:S05]  /*9240*/  @!P0 BRA `(.L_x_5766) ;  /* 0x0000002c00388947 */ /* 0x000fea0003800000 */
[----:B------:R-:W-:Y:S05]  /*9250*/  BRA `(.L_x_5914) ;  /* 0xfffffffc00207947 */ /* 0x000fea000383ffff */
.L_x_5846:
        /* <DEDUP_REMOVED lines=14> */
.L_x_5915:
        /* <DEDUP_REMOVED lines=16> */
.L_x_5917:
[----:B------:R-:W-:-:S05]  /*9440*/  ULDC UR4, c[0x0][0x8bc] ;  /* 0x00022f0000047ab9 */ /* 0x000fca0000000800 */
.L_x_5916:
        /* <DEDUP_REMOVED lines=62> */
.L_x_5919:
        /* <DEDUP_REMOVED lines=13> */
.L_x_5920:
        /* <DEDUP_REMOVED lines=10> */
.L_x_5921:
        /* <DEDUP_REMOVED lines=21> */
.L_x_5922:
        /* <DEDUP_REMOVED lines=57> */
.L_x_5960:
        /* <DEDUP_REMOVED lines=9> */
.L_x_5925:
        /* <DEDUP_REMOVED lines=116> */
.L_x_5936:
[----:B-1----:R-:W-:-:S05]  /*a650*/  IMAD.MOV.U32 R9, RZ, RZ, 0x1 ;  /* 0x00000001ff097424 */ /* 0x002fca00078e00ff */
[----:B------:R-:W-:-:S04]  /*a660*/  SHF.L.U32 R9, R9, 0x1f, RZ ;  /* 0x0000001f09097819 */ /* 0x000fc800000006ff */
[----:B------:R-:W1:Y:S02]  /*a670*/  SYNCS.PHASECHK.TRANS64.TRYWAIT P1, [R8+URZ+0x36438], R9 ;  /* 0x03643809080075a7 */ /* 0x000e64000802017f */
[----:B-1----:R-:W-:Y:S05]  /*a680*/  @!P1 BRA `(.L_x_5928) ;  /* 0x0000001800f09947 */ /* 0x002fea0003800000 */
.L_x_5961:
[----:B------:R-:W-:Y:S05]  /*a690*/  @P0 BRA `(.L_x_5929) ;  /* 0x0000000000140947 */ /* 0x000fea0003800000 */
[----:B------:R-:W-:Y:S01]  /*a6a0*/  ISETP.NE.AND P1, PT, R22, RZ, PT ;  /* 0x000000ff1600720c */ /* 0x000fe20003f25270 */
[----:B------:R-:W-:-:S04]  /*a6b0*/  IMAD.MOV.U32 R3, RZ, RZ, 0x6100 ;  /* 0x00006100ff037424 */ /* 0x000fc800078e00ff */
[----:B------:R2:W-:Y:S08]  /*a6c0*/  SYNCS.ARRIVE.TRANS64 RZ, [R8+URZ+0x36430], R3 ;  /* 0x0364300308ff79a7 */ /* 0x0005f0000800003f */
[----:B------:R-:W-:Y:S05]  /*a6d0*/  @!P1 BRA `(.L_x_5929) ;  /* 0x0000000000049947 */ /* 0x000fea0003800000 */
[----:B------:R-:W-:Y:S01]  /*a6e0*/  BPT.TRAP 0x1 ;  /* 0x000000040000795c */ /* 0x000fe20000300000 */
.L_x_5929:
        /* <DEDUP_REMOVED lines=49> */
.L_x_5962:
[----:B------:R-:W-:Y:S05]  /*aa00*/  @P0 BRA `(.L_x_5931) ;  /* 0x0000000000140947 */ /* 0x000fea0003800000 */
[----:B------:R-:W-:Y:S01]  /*aa10*/  ISETP.NE.AND P1, PT, R22, RZ, PT ;  /* 0x000000ff1600720c */ /* 0x000fe20003f25270 */
[----:B--2---:R-:W-:-:S04]  /*aa20*/  IMAD.MOV.U32 R7, RZ, RZ, 0x6100 ;  /* 0x00006100ff077424 */ /* 0x004fc800078e00ff */
[----:B------:R3:W-:Y:S08]  /*aa30*/  SYNCS.ARRIVE.TRANS64 RZ, [R8+URZ+0x36418], R7 ;  /* 0x0364180708ff79a7 */ /* 0x0007f0000800003f */
[----:B------:R-:W-:Y:S05]  /*aa40*/  @!P1 BRA `(.L_x_5931) ;  /* 0x0000000000049947 */ /* 0x000fea0003800000 */
[----:B------:R-:W-:Y:S01]  /*aa50*/  BPT.TRAP 0x1 ;  /* 0x000000040000795c */ /* 0x000fe20000300000 */
.L_x_5931:
        /* <DEDUP_REMOVED lines=47> */
.L_x_5963:
        /* <DEDUP_REMOVED lines=8> */
.L_x_5933:
        /* <DEDUP_REMOVED lines=37> */
.L_x_5965:
[----:B------:R-:W-:Y:S05]  /*b020*/  @P0 BRA `(.L_x_5935) ;  /* 0x0000000000140947 */ /* 0x000fea0003800000 */
[----:B------:R-:W-:Y:S01]  /*b030*/  ISETP.NE.AND P1, PT, R22, RZ, PT ;  /* 0x000000ff1600720c */ /* 0x000fe20003f25270 */
[----:B--2---:R-:W-:-:S04]  /*b040*/  IMAD.MOV.U32 R5, RZ, RZ, 0x6100 ;  /* 0x00006100ff057424 */ /* 0x004fc800078e00ff */
[----:B------:R3:W-:Y:S08]  /*b050*/  SYNCS.ARRIVE.TRANS64 RZ, [R8+URZ+0x36410], R5 ;  /* 0x0364100508ff79a7 */ /* 0x0007f0000800003f */
[----:B------:R-:W-:Y:S05]  /*b060*/  @!P1 BRA `(.L_x_5935) ;  /* 0x0000000000049947 */ /* 0x000fea0003800000 */
[----:B------:R-:W-:Y:S01]  /*b070*/  BPT.TRAP 0x1 ;  /* 0x000000040000795c */ /* 0x000fe20000300000 */
.L_x_5935:
        /* <DEDUP_REMOVED lines=44> */
.L_x_5927:
[----:B------:R-:W-:Y:S01]  /*b340*/  ISETP.NE.AND P1, PT, R21, RZ, PT ;  /* 0x000000ff1500720c */ /* 0x000fe20003f25270 */
[----:B------:R-:W-:Y:S02]  /*b350*/  IMAD.MOV.U32 R4, RZ, RZ, R19 ;  /* 0x000000ffff047224 */ /* 0x000fe400078e0013 */
[----:B------:R-:W-:-:S10]  /*b360*/  IMAD.MOV.U32 R5, RZ, RZ, 0x1 ;  /* 0x00000001ff057424 */ /* 0x000fd400078e00ff */
[----:B------:R-:W-:Y:S05]  /*b370*/  @!P1 BRA `(.L_x_5926) ;  /* 0x00000004008c9947 */ /* 0x000fea0003800000 */
[----:B------:R-:W2:Y:S02]  /*b380*/  SYNCS.PHASECHK.TRANS64.TRYWAIT P1, [R8+URZ+0x36438], R9 ;  /* 0x03643809080075a7 */ /* 0x000ea4000802017f */
[----:B--2---:R-:W-:Y:S05]  /*b390*/  @!P1 BRA `(.L_x_5937) ;  /* 0x00000010000c9947 */ /* 0x004fea0003800000 */
.L_x_5966:
[----:B------:R-:W-:Y:S05]  /*b3a0*/  @P0 BRA `(.L_x_5938) ;  /* 0x0000000000140947 */ /* 0x000fea0003800000 */
[----:B------:R-:W-:Y:S01]  /*b3b0*/  ISETP.NE.AND P1, PT, R22, RZ, PT ;  /* 0x000000ff1600720c */ /* 0x000fe20003f25270 */
[----:B------:R-:W-:-:S04]  /*b3c0*/  IMAD.MOV.U32 R5, RZ, RZ, 0x6100 ;  /* 0x00006100ff057424 */ /* 0x000fc800078e00ff */
[----:B------:R3:W-:Y:S08]  /*b3d0*/  SYNCS.ARRIVE.TRANS64 RZ, [R8+URZ+0x36430], R5 ;  /* 0x0364300508ff79a7 */ /* 0x0007f0000800003f */
[----:B------:R-:W-:Y:S05]  /*b3e0*/  @!P1 BRA `(.L_x_5938) ;  /* 0x0000000000049947 */ /* 0x000fea0003800000 */
[----:B------:R-:W-:Y:S01]  /*b3f0*/  BPT.TRAP 0x1 ;  /* 0x000000040000795c */ /* 0x000fe20000300000 */
.L_x_5938:
        /* <DEDUP_REMOVED lines=42> */
.L_x_5967:
[----:B-1----:R-:W-:Y:S01]  /*b6a0*/  IMAD.MOV.U32 R5, RZ, RZ, RZ ;  /* 0x000000ffff057224 */ /* 0x002fe200078e00ff */
[----:B------:R-:W-:Y:S06]  /*b6b0*/  @P0 BRA `(.L_x_5940) ;  /* 0x0000000000140947 */ /* 0x000fec0003800000 */
[----:B------:R-:W-:Y:S01]  /*b6c0*/  ISETP.NE.AND P1, PT, R22, RZ, PT ;  /* 0x000000ff1600720c */ /* 0x000fe20003f25270 */
[----:B------:R-:W-:-:S04]  /*b6d0*/  IMAD.MOV.U32 R9, RZ, RZ, 0x6100 ;  /* 0x00006100ff097424 */ /* 0x000fc800078e00ff */
[----:B------:R1:W-:Y:S08]  /*b6e0*/  SYNCS.ARRIVE.TRANS64 RZ, [R8+URZ+0x36418], R9 ;  /* 0x0364180908ff79a7 */ /* 0x0003f0000800003f */
[----:B------:R-:W-:Y:S05]  /*b6f0*/  @!P1 BRA `(.L_x_5940) ;  /* 0x0000000000049947 */ /* 0x000fea0003800000 */
[----:B------:R-:W-:Y:S01]  /*b700*/  BPT.TRAP 0x1 ;  /* 0x000000040000795c */ /* 0x000fe20000300000 */
.L_x_5940:
        /* <DEDUP_REMOVED lines=42> */
.L_x_5926:
[----:B------:R-:W-:-:S04]  /*b9b0*/  SHF.L.U32 R3, R5, 0x1f, RZ ;  /* 0x0000001f05037819 */ /* 0x000fc800000006ff */
[----:B------:R-:W2:Y:S02]  /*b9c0*/  SYNCS.PHASECHK.TRANS64.TRYWAIT P1, [R8+URZ+0x36438], R3 ;  /* 0x03643803080075a7 */ /* 0x000ea4000802017f */
[----:B--2---:R-:W-:Y:S05]  /*b9d0*/  @!P1 BRA `(.L_x_5941) ;  /* 0x0000000800a49947 */ /* 0x004fea0003800000 */
.L_x_5968:
[----:B------:R-:W-:Y:S05]  /*b9e0*/  @P0 BRA `(.L_x_5942) ;  /* 0x0000000000180947 */ /* 0x000fea0003800000 */
[----:B------:R-:W3:Y:S01]  /*b9f0*/  S2R R0, SR_TID.X ;  /* 0x0000000000007919 */ /* 0x000ee20000002100 */
[----:B--2---:R-:W-:-:S04]  /*ba00*/  IMAD.MOV.U32 R3, RZ, RZ, 0x6100 ;  /* 0x00006100ff037424 */ /* 0x004fc800078e00ff */
[----:B------:R4:W-:Y:S01]  /*ba10*/  SYNCS.ARRIVE.TRANS64 RZ, [R8+URZ+0x36430], R3 ;  /* 0x0364300308ff79a7 */ /* 0x0009e2000800003f */
[----:B---3--:R-:W-:-:S13]  /*ba20*/  LOP3.LUT P0, RZ, R0, 0x1f, RZ, 0xc0, !PT ;  /* 0x0000001f00ff7812 */ /* 0x008fda000780c0ff */
[----:B----4-:R-:W-:Y:S05]  /*ba30*/  @!P0 BRA `(.L_x_5942) ;  /* 0x0000000000048947 */ /* 0x010fea0003800000 */
[----:B------:R-:W-:Y:S01]  /*ba40*/  BPT.TRAP 0x1 ;  /* 0x000000040000795c */ /* 0x000fe20000300000 */
.L_x_5942:
        /* <DEDUP_REMOVED lines=44> */
.L_x_5923:
[----:B------:R-:W-:Y:S05]  /*bd10*/  BSYNC B0 ;  /* 0x0000000000007941 */ /* 0x000fea0003800000 */
.L_x_5918:
[----:B------:R-:W-:-:S03]  /*bd20*/  UMOV UR8, 0xffffffff ;  /* 0xffffffff00087882 */ /* 0x000fc60000000000 */
[----:B------:R-:W-:Y:S05]  /*bd30*/  BRA.DIV UR8, `(.L_x_5943) ;  /* 0x0000000608e07947 */ /* 0x000fea000b800000 */
[----:B------:R-:W-:-:S13]  /*bd40*/  ELECT P6, URZ, PT ;  /* 0x00000000003f782f */ /* 0x000fda00038c0000 */
.L_x_5971:
[----:B------:R-:W-:Y:S05]  /*bd50*/  @!P6 BRA `(.L_x_5766) ;  /* 0x000000000074e947 */ /* 0x000fea0003800000 */
[----:B------:R-:W-:-:S06]  /*bd60*/  ULOP3.LUT UR8, UR38, 0x2, URZ, 0xfc, !UPT ;  /* 0x0000000226087892 */ /* 0x000fcc000f8efc3f */
[----:B------:R-:W-:-:S05]  /*bd70*/  IMAD.U32 R0, RZ, RZ, UR8 ;  /* 0x00000008ff007e24 */ /* 0x000fca000f8e00ff */
[----:B------:R-:W-:-:S13]  /*bd80*/  ISETP.NE.AND P2, PT, R0, 0x3, PT ;  /* 0x000000030000780c */ /* 0x000fda0003f45270 */
[----:B------:R-:W-:Y:S05]  /*bd90*/  @!P2 BRA `(.L_x_5944) ;  /* 0x000000000004a947 */ /* 0x000fea0003800000 */
[----:B---3--:R-:W-:Y:S01]  /*bda0*/  BPT.TRAP 0x1 ;  /* 0x000000040000795c */ /* 0x008fe20000300000 */
.L_x_5944:
        /* <DEDUP_REMOVED lines=15> */
.L_x_5972:
[----:B------:R-:W2:Y:S02]  /*bea0*/  SYNCS.PHASECHK.TRANS64.TRYWAIT P0, [R3+URZ], R2 ;  /* 0x00000002030075a7 */ /* 0x000ea4000800017f */
[----:B--2---:R-:W-:Y:S05]  /*beb0*/  @!P0 BRA `(.L_x_5946) ;  /* 0x0000000400b48947 */ /* 0x004fea0003800000 */
.L_x_5973:
[----:B------:R-:W-:Y:S05]  /*bec0*/  @!P2 BRA `(.L_x_5947) ;  /* 0x000000000004a947 */ /* 0x000fea0003800000 */
[----:B---3--:R-:W-:Y:S01]  /*bed0*/  BPT.TRAP 0x1 ;  /* 0x000000040000795c */ /* 0x008fe20000300000 */
.L_x_5947:
[----:B------:R-:W-:-:S07]  /*bee0*/  SHF.L.U32 R5, R5, 0x1f, RZ ;  /* 0x0000001f05057819 */ /* 0x000fce00000006ff */
.L_x_5948:
[----:B----4-:R4:W1:Y:S02]  /*bef0*/  SYNCS.PHASECHK.TRANS64.TRYWAIT P0, [R4+URZ+0x36438], R5 ;  /* 0x03643805040075a7 */ /* 0x010864000800017f */
[----:B-1----:R-:W-:Y:S05]  /*bf00*/  @!P0 NANOSLEEP.SYNCS 0x989680 ;  /* 0x009896800000895d */ /* 0x002fea0003900000 */
[----:B------:R-:W1:Y:S02]  /*bf10*/  @!P0 SYNCS.PHASECHK.TRANS64 P0, [R4+URZ+0x36438], R5 ;  /* 0x03643805040085a7 */ /* 0x000e64000800007f */
[----:B-1----:R-:W-:Y:S05]  /*bf20*/  @!P0 BRA `(.L_x_5948) ;  /* 0xfffffffc00f08947 */ /* 0x002fea000383ffff */
.L_x_5766:
[----:B---3--:R-:W-:Y:S05]  /*bf30*/  BSYNC B6 ;  /* 0x0000000000067941 */ /* 0x008fea0003800000 */
.L_x_5760:
[----:B------:R-:W-:Y:S05]  /*bf40*/  EXIT ;  /* 0x000000000000794d */ /* 0x000fea0003800000 */
.L_x_5777:
[----:B------:R-:W-:Y:S02]  /*bf50*/  IMAD.MOV.U32 R12, RZ, RZ, RZ ;  /* 0x000000ffff0c7224 */ /* 0x000fe400078e00ff */
[----:B------:R-:W-:Y:S02]  /*bf60*/  IMAD.MOV.U32 R11, RZ, RZ, 0x1f ;  /* 0x0000001fff0b7424 */ /* 0x000fe400078e00ff */
[----:B------:R-:W-:-:S07]  /*bf70*/  IMAD.MOV.U32 R15, RZ, RZ, -0x1 ;  /* 0xffffffffff0f7424 */ /* 0x000fce00078e00ff */
[----:B------:R-:W-:Y:S05]  /*bf80*/  WARPSYNC.COLLECTIVE R15, `(.L_x_5949) ;  /* 0x000000000f087348 */ /* 0x000fea0003c00000 */
[----:B------:R1:W2:Y:S02]  /*bf90*/  SHFL.IDX P6, R14, R13, R12, R11 ;  /* 0x0000000c0d0e7389 */ /* 0x0002a400000c000b */
[----:B-12---:R-:W-:Y:S01]  /*bfa0*/  ENDCOLLECTIVE ;  /* 0x000000000000791b */ /* 0x006fe20003800000 */
.L_x_5949:
[----:B------:R-:W-:Y:S05]  /*bfb0*/  BRA `(.L_x_5950) ;  /* 0xffffff54000c7947 */ /* 0x000fea000383ffff */
.L_x_5779:
[----:B--2---:R2:W3:Y:S02]  /*bfc0*/  SYNCS.PHASECHK.TRANS64.TRYWAIT P0, [R154+URZ+0x36400], R11 ;  /* 0x0364000b9a0075a7 */ /* 0x0044e4000800017f */
[----:B---3--:R-:W-:Y:S05]  /*bfd0*/  @!P0 NANOSLEEP.SYNCS 0x989680 ;  /* 0x009896800000895d */ /* 0x008fea0003900000 */
[----:B------:R-:W3:Y:S02]  /*bfe0*/  @!P0 SYNCS.PHASECHK.TRANS64 P0, [R154+URZ+0x36400], R11 ;  /* 0x0364000b9a0085a7 */ /* 0x000ee4000800007f */
[----:B---3--:R-:W-:Y:S05]  /*bff0*/  @!P0 BRA `(.L_x_5779) ;  /* 0xfffffffc00f08947 */ /* 0x008fea000383ffff */
[----:B------:R-:W-:Y:S05]  /*c000*/  BRA `(.L_x_5778) ;  /* 0xffffff5400447947 */ /* 0x000fea000383ffff */
.L_x_5783:
[----:B--2---:R2:W3:Y:S02]  /*c010*/  SYNCS.PHASECHK.TRANS64.TRYWAIT P1, [R3+URZ+0x36410], R12 ;  /* 0x0364100c030075a7 */ /* 0x0044e4000802017f */
[----:B---3--:R-:W-:Y:S05]  /*c020*/  @!P1 NANOSLEEP.SYNCS 0x989680 ;  /* 0x009896800000995d */ /* 0x008fea0003900000 */
[----:B------:R-:W3:Y:S02]  /*c030*/  @!P1 SYNCS.PHASECHK.TRANS64 P1, [R3+URZ+0x36410], R12 ;  /* 0x0364100c030095a7 */ /* 0x000ee4000802007f */
[----:B---3--:R-:W-:Y:S05]  /*c040*/  @!P1 BRA `(.L_x_5783) ;  /* 0xfffffffc00f09947 */ /* 0x008fea000383ffff */
[----:B------:R-:W-:Y:S05]  /*c050*/  BRA `(.L_x_5782) ;  /* 0xffffff5c000c7947 */ /* 0x000fea000383ffff */
.L_x_5787:
[----:B------:R1:W1:Y:S02]  /*c060*/  SYNCS.PHASECHK.TRANS64.TRYWAIT P1, [R154+URZ+0x36430], R13 ;  /* 0x0364300d9a0075a7 */ /* 0x000264000802017f */
[----:B-1----:R-:W-:Y:S05]  /*c070*/  @!P1 NANOSLEEP.SYNCS 0x989680 ;  /* 0x009896800000995d */ /* 0x002fea0003900000 */
[----:B------:R-:W1:Y:S02]  /*c080*/  @!P1 SYNCS.PHASECHK.TRANS64 P1, [R154+URZ+0x36430], R13 ;  /* 0x0364300d9a0095a7 */ /* 0x000e64000802007f */
[----:B-1----:R-:W-:Y:S05]  /*c090*/  @!P1 BRA `(.L_x_5787) ;  /* 0xfffffffc00f09947 */ /* 0x002fea000383ffff */
[----:B------:R-:W-:Y:S05]  /*c0a0*/  BRA `(.L_x_5786) ;  /* 0xffffff6000b07947 */ /* 0x000fea000383ffff */
.L_x_5859:
[----:B------:R-:W-:Y:S01]  /*c0b0*/  BSSY B0, `(.L_x_5951) ;  /* 0x0000005000007945 */ /* 0x000fe20003800000 */
[----:B------:R-:W-:-:S07]  /*c0c0*/  IMAD.MOV.U32 R15, RZ, RZ, -0x1 ;  /* 0xffffffffff0f7424 */ /* 0x000fce00078e00ff */
[----:B------:R-:W-:Y:S05]  /*c0d0*/  WARPSYNC.COLLECTIVE R15, `(.L_x_5952) ;  /* 0x000000000f087348 */ /* 0x000fea0003c00000 */
[----:B------:R-:W-:Y:S01]  /*c0e0*/  NOP ;  /* 0x0000000000007918 */ /* 0x000fe20000000000 */
[----:B------:R-:W-:Y:S01]  /*c0f0*/  ENDCOLLECTIVE ;  /* 0x000000000000791b */ /* 0x000fe20003800000 */
.L_x_5952:
[----:B------:R-:W-:Y:S05]  /*c100*/  BSYNC B0 ;  /* 0x0000000000007941 */ /* 0x000fea0003800000 */
.L_x_5951:
[----:B------:R-:W-:Y:S05]  /*c110*/  BRA `(.L_x_5953) ;  /* 0xffffffb400ac7947 */ /* 0x000fea000383ffff */
.L_x_5876:
[----:B------:R-:W-:Y:S01]  /*c120*/  BSSY B0, `(.L_x_5954) ;  /* 0x0000005000007945 */ /* 0x000fe20003800000 */
[----:B------:R-:W-:-:S07]  /*c130*/  IMAD.MOV.U32 R15, RZ, RZ, -0x1 ;  /* 0xffffffffff0f7424 */ /* 0x000fce00078e00ff */
[----:B------:R-:W-:Y:S05]  /*c140*/  WARPSYNC.COLLECTIVE R15, `(.L_x_5955) ;  /* 0x000000000f087348 */ /* 0x000fea0003c00000 */
[----:B------:R-:W-:Y:S01]  /*c150*/  NOP ;  /* 0x0000000000007918 */ /* 0x000fe20000000000 */
[----:B------:R-:W-:Y:S01]  /*c160*/  ENDCOLLECTIVE ;  /* 0x000000000000791b */ /* 0x000fe20003800000 */
.L_x_5955:
[----:B------:R-:W-:Y:S05]  /*c170*/  BSYNC B0 ;  /* 0x0000000000007941 */ /* 0x000fea0003800000 */
.L_x_5954:
[----:B------:R-:W-:Y:S05]  /*c180*/  BRA `(.L_x_5956) ;  /* 0xffffffbc00a47947 */ /* 0x000fea000383ffff */
.L_x_5892:
[----:B------:R-:W-:Y:S01]  /*c190*/  BSSY B0, `(.L_x_5957) ;  /* 0x0000005000007945 */ /* 0x000fe20003800000 */
[----:B------:R-:W-:-:S07]  /*c1a0*/  IMAD.MOV.U32 R15, RZ, RZ, -0x1 ;  /* 0xffffffffff0f7424 */ /* 0x000fce00078e00ff */
[----:B------:R-:W-:Y:S05]  /*c1b0*/  WARPSYNC.COLLECTIVE R15, `(.L_x_5958) ;  /* 0x000000000f087348 */ /* 0x000fea0003c00000 */
[----:B------:R-:W-:Y:S01]  /*c1c0*/  NOP ;  /* 0x0000000000007918 */ /* 0x000fe20000000000 */
[----:B------:R-:W-:Y:S01]  /*c1d0*/  ENDCOLLECTIVE ;  /* 0x000000000000791b */ /* 0x000fe20003800000 */
.L_x_5958:
[----:B------:R-:W-:Y:S05]  /*c1e0*/  BSYNC B0 ;  /* 0x0000000000007941 */ /* 0x000fea0003800000 */
.L_x_5957:
[----:B------:R-:W-:Y:S05]  /*c1f0*/  BRA `(.L_x_5959) ;  /* 0xffffffc400147947 */ /* 0x000fea000383ffff */
.L_x_5924:
[----:B-1----:R1:W2:Y:S02]  /*c200*/  SYNCS.PHASECHK.TRANS64.TRYWAIT P1, [R8+URZ+0x36420], R9 ;  /* 0x03642009080075a7 */ /* 0x0022a4000802017f */
[----:B--2---:R-:W-:Y:S05]  /*c210*/  @!P1 NANOSLEEP.SYNCS 0x989680 ;  /* 0x009896800000995d */ /* 0x004fea0003900000 */
[----:B------:R-:W2:Y:S02]  /*c220*/  @!P1 SYNCS.PHASECHK.TRANS64 P1, [R8+URZ+0x36420], R9 ;  /* 0x03642009080095a7 */ /* 0x000ea4000802007f */
[----:B--2---:R-:W-:Y:S05]  /*c230*/  @!P1 BRA `(.L_x_5924) ;  /* 0xfffffffc00f09947 */ /* 0x004fea000383ffff */
[----:B------:R-:W-:Y:S05]  /*c240*/  BRA `(.L_x_5960) ;  /* 0xffffffdc000c7947 */ /* 0x000fea000383ffff */
.L_x_5928:
[----:B-1----:R1:W2:Y:S02]  /*c250*/  SYNCS.PHASECHK.TRANS64.TRYWAIT P1, [R8+URZ+0x36438], R9 ;  /* 0x03643809080075a7 */ /* 0x0022a4000802017f */
[----:B--2---:R-:W-:Y:S05]  /*c260*/  @!P1 NANOSLEEP.SYNCS 0x989680 ;  /* 0x009896800000995d */ /* 0x004fea0003900000 */
[----:B------:R-:W2:Y:S02]  /*c270*/  @!P1 SYNCS.PHASECHK.TRANS64 P1, [R8+URZ+0x36438], R9 ;  /* 0x03643809080095a7 */ /* 0x000ea4000802007f */
[----:B--2---:R-:W-:Y:S05]  /*c280*/  @!P1 BRA `(.L_x_5928) ;  /* 0xfffffffc00f09947 */ /* 0x004fea000383ffff */
[----:B------:R-:W-:Y:S05]  /*c290*/  BRA `(.L_x_5961) ;  /* 0xffffffe000fc7947 */ /* 0x000fea000383ffff */
.L_x_5930:
[----:B--2---:R2:W3:Y:S02]  /*c2a0*/  SYNCS.PHASECHK.TRANS64.TRYWAIT P1, [R8+URZ+0x36428], R7 ;  /* 0x03642807080075a7 */ /* 0x0044e4000802017f */
[----:B---3--:R-:W-:Y:S05]  /*c2b0*/  @!P1 NANOSLEEP.SYNCS 0x989680 ;  /* 0x009896800000995d */ /* 0x008fea0003900000 */
[----:B------:R-:W3:Y:S02]  /*c2c0*/  @!P1 SYNCS.PHASECHK.TRANS64 P1, [R8+URZ+0x36428], R7 ;  /* 0x03642807080095a7 */ /* 0x000ee4000802007f */
[----:B---3--:R-:W-:Y:S05]  /*c2d0*/  @!P1 BRA `(.L_x_5930) ;  /* 0xfffffffc00f09947 */ /* 0x008fea000383ffff */
[----:B------:R-:W-:Y:S05]  /*c2e0*/  BRA `(.L_x_5962) ;  /* 0xffffffe400c47947 */ /* 0x000fea000383ffff */
.L_x_5932:
        /* <DEDUP_REMOVED lines=8> */
.L_x_5934:
[----:B------:R-:W-:-:S07]  /*c370*/  SHF.L.U32 R5, R10, 0x1f, RZ ;  /* 0x0000001f0a057819 */ /* 0x000fce00000006ff */
.L_x_5964:
[----:B--2---:R2:W3:Y:S02]  /*c380*/  SYNCS.PHASECHK.TRANS64.TRYWAIT P1, [R8+URZ+0x36420], R5 ;  /* 0x03642005080075a7 */ /* 0x0044e4000802017f */
[----:B---3--:R-:W-:Y:S05]  /*c390*/  @!P1 NANOSLEEP.SYNCS 0x989680 ;  /* 0x009896800000995d */ /* 0x008fea0003900000 */
[----:B------:R-:W3:Y:S02]  /*c3a0*/  @!P1 SYNCS.PHASECHK.TRANS64 P1, [R8+URZ+0x36420], R5 ;  /* 0x03642005080095a7 */ /* 0x000ee4000802007f */
[----:B---3--:R-:W-:Y:S05]  /*c3b0*/  @!P1 BRA `(.L_x_5964) ;  /* 0xfffffffc00f09947 */ /* 0x008fea000383ffff */
[----:B------:R-:W-:Y:S05]  /*c3c0*/  BRA `(.L_x_5965) ;  /* 0xffffffec00147947 */ /* 0x000fea000383ffff */
.L_x_5937:
[----:B--2---:R2:W3:Y:S02]  /*c3d0*/  SYNCS.PHASECHK.TRANS64.TRYWAIT P1, [R8+URZ+0x36438], R9 ;  /* 0x03643809080075a7 */ /* 0x0044e4000802017f */
[----:B---3--:R-:W-:Y:S05]  /*c3e0*/  @!P1 NANOSLEEP.SYNCS 0x989680 ;  /* 0x009896800000995d */ /* 0x008fea0003900000 */
[----:B------:R-:W3:Y:S02]  /*c3f0*/  @!P1 SYNCS.PHASECHK.TRANS64 P1, [R8+URZ+0x36438], R9 ;  /* 0x03643809080095a7 */ /* 0x000ee4000802007f */
[----:B---3--:R-:W-:Y:S05]  /*c400*/  @!P1 BRA `(.L_x_5937) ;  /* 0xfffffffc00f09947 */ /* 0x008fea000383ffff */
[----:B------:R-:W-:Y:S05]  /*c410*/  BRA `(.L_x_5966) ;  /* 0xffffffec00e07947 */ /* 0x000fea000383ffff */
.L_x_5939:
[----:B-1----:R1:W2:Y:S02]  /*c420*/  SYNCS.PHASECHK.TRANS64.TRYWAIT P1, [R8+URZ+0x36428], R5 ;  /* 0x03642805080075a7 */ /* 0x0022a4000802017f */
[----:B--2---:R-:W-:Y:S05]  /*c430*/  @!P1 NANOSLEEP.SYNCS 0x989680 ;  /* 0x009896800000995d */ /* 0x004fea0003900000 */
[----:B------:R-:W2:Y:S02]  /*c440*/  @!P1 SYNCS.PHASECHK.TRANS64 P1, [R8+URZ+0x36428], R5 ;  /* 0x03642805080095a7 */ /* 0x000ea4000802007f */
[----:B--2---:R-:W-:Y:S05]  /*c450*/  @!P1 BRA `(.L_x_5939) ;  /* 0xfffffffc00f09947 */ /* 0x004fea000383ffff */
[----:B------:R-:W-:Y:S05]  /*c460*/  BRA `(.L_x_5967) ;  /* 0xfffffff0008c7947 */ /* 0x000fea000383ffff */
.L_x_5941:
[----:B--2---:R2:W3:Y:S02]  /*c470*/  SYNCS.PHASECHK.TRANS64.TRYWAIT P1, [R8+URZ+0x36438], R3 ;  /* 0x03643803080075a7 */ /* 0x0044e4000802017f */
[----:B---3--:R-:W-:Y:S05]  /*c480*/  @!P1 NANOSLEEP.SYNCS 0x989680 ;  /* 0x009896800000995d */ /* 0x008fea0003900000 */
[----:B------:R-:W3:Y:S02]  /*c490*/  @!P1 SYNCS.PHASECHK.TRANS64 P1, [R8+URZ+0x36438], R3 ;  /* 0x03643803080095a7 */ /* 0x000ee4000802007f */
[----:B---3--:R-:W-:Y:S05]  /*c4a0*/  @!P1 BRA `(.L_x_5941) ;  /* 0xfffffffc00f09947 */ /* 0x008fea000383ffff */
[----:B------:R-:W-:Y:S05]  /*c4b0*/  BRA `(.L_x_5968) ;  /* 0xfffffff400487947 */ /* 0x000fea000383ffff */
.L_x_5943:
[----:B------:R-:W-:Y:S01]  /*c4c0*/  BSSY B0, `(.L_x_5969) ;  /* 0x0000006000007945 */ /* 0x000fe20003800000 */
[----:B------:R-:W-:-:S07]  /*c4d0*/  IMAD.MOV.U32 R15, RZ, RZ, -0x1 ;  /* 0xffffffffff0f7424 */ /* 0x000fce00078e00ff */
[----:B-1-3--:R-:W-:Y:S05]  /*c4e0*/  WARPSYNC.COLLECTIVE R15, `(.L_x_5970) ;  /* 0x000000000f0c7348 */ /* 0x00afea0003c00000 */
[----:B------:R-:W-:Y:S02]  /*c4f0*/  ELECT P6, UR62, PT ;  /* 0x00000000003e782f */ /* 0x000fe400038c0000 */
[----:B------:R-:W-:Y:S01]  /*c500*/  MOV R14, UR62 ;  /* 0x0000003e000e7c02 */ /* 0x000fe20008000f00 */
[----:B-1-3--:R-:W-:Y:S10]  /*c510*/  ENDCOLLECTIVE ;  /* 0x000000000000791b */ /* 0x00aff40003800000 */
.L_x_5970:
[----:B------:R-:W-:Y:S05]  /*c520*/  BSYNC B0 ;  /* 0x0000000000007941 */ /* 0x000fea0003800000 */
.L_x_5969:
[----:B------:R-:W-:Y:S05]  /*c530*/  BRA `(.L_x_5971) ;  /* 0xfffffff800047947 */ /* 0x000fea000383ffff */
.L_x_5945:
[----:B-1----:R1:W2:Y:S02]  /*c540*/  SYNCS.PHASECHK.TRANS64.TRYWAIT P0, [R9+URZ], R0 ;  /* 0x00000000090075a7 */ /* 0x0022a4000800017f */
[----:B--2---:R-:W-:Y:S05]  /*c550*/  @!P0 NANOSLEEP.SYNCS 0x989680 ;  /* 0x009896800000895d */ /* 0x004fea0003900000 */
[----:B------:R-:W2:Y:S02]  /*c560*/  @!P0 SYNCS.PHASECHK.TRANS64 P0, [R9+URZ], R0 ;  /* 0x00000000090085a7 */ /* 0x000ea4000800007f */
[----:B--2---:R-:W-:Y:S05]  /*c570*/  @!P0 BRA `(.L_x_5945) ;  /* 0xfffffffc00f08947 */ /* 0x004fea000383ffff */
[----:B------:R-:W-:Y:S05]  /*c580*/  BRA `(.L_x_5972) ;  /* 0xfffffff800447947 */ /* 0x000fea000383ffff */
.L_x_5946:
[----:B--2---:R2:W4:Y:S02]  /*c590*/  SYNCS.PHASECHK.TRANS64.TRYWAIT P0, [R3+URZ], R2 ;  /* 0x00000002030075a7 */ /* 0x004524000800017f */
[----:B----4-:R-:W-:Y:S05]  /*c5a0*/  @!P0 NANOSLEEP.SYNCS 0x989680 ;  /* 0x009896800000895d */ /* 0x010fea0003900000 */
[----:B------:R-:W4:Y:S02]  /*c5b0*/  @!P0 SYNCS.PHASECHK.TRANS64 P0, [R3+URZ], R2 ;  /* 0x00000002030085a7 */ /* 0x000f24000800007f */
[----:B----4-:R-:W-:Y:S05]  /*c5c0*/  @!P0 BRA `(.L_x_5946) ;  /* 0xfffffffc00f08947 */ /* 0x010fea000383ffff */
[----:B------:R-:W-:Y:S05]  /*c5d0*/  BRA `(.L_x_5973) ;  /* 0xfffffff800387947 */ /* 0x000fea000383ffff */
.L_x_5974:
        /* <DEDUP_REMOVED lines=10> */
.L_x_7686:


//--------------------- .text._ZN7cutlass13device_kernelIN5flash11enable_sm90INS1_16FlashAttnBwdSm90INS1_25CollectiveMainloopBwdSm90ILi2ELi1ELi1EN4cute5tupleIJNS5_1CILi1EEES8_S8_EEENS6_IJNS7_ILi64EEENS7_ILi96EEENS7_ILi192EEEEEENS_6half_tEfNS_4arch4Sm90ELb0ELb1ELb0ELb1ELb0ELb0ELb1ELb0ELi3ELi1ELi1ELi1ELb0EEENS1_24CollectiveEpilogueBwdGQAISD_fSG_Li384ELb1ELb0EEENS1_19SingleTileSchedulerILb1ELb0ELb0ELi96EEEEEEEEEvNT_6ParamsE --------------------------
	.section	.text._ZN7cutlass13device_kernelIN5flash11enable_sm90INS1_16FlashAttnBwdSm90INS1_25CollectiveMainloopBwdSm90ILi2ELi1ELi1EN4cute5tupleIJNS5_1CILi1EEES8_S8_EEENS6_IJNS7_ILi64EEENS7_ILi96EEENS7_ILi192EEEEEENS_6half_tEfNS_4arch4Sm90ELb0ELb1ELb0ELb1ELb0ELb0ELb1ELb0ELi3ELi1ELi1ELi1ELb0EEENS1_24CollectiveEpilogueBwdGQAISD_fSG_Li384ELb1ELb0EEENS1_19SingleTileSchedulerILb1ELb0ELb0ELi96EEEEEEEEEvNT_6ParamsE,"ax",@progbits
	.align	128
.text._ZN7cutlass13device_kernelIN5flash11enable_sm90INS1_16FlashAttnBwdSm90INS1_25CollectiveMainloopBwdSm90ILi2ELi1ELi1EN4cute5tupleIJNS5_1CILi1EEES8_S8_EEENS6_IJNS7_ILi64EEENS7_ILi96EEENS7_ILi192EEEEEENS_6half_tEfNS_4arch4Sm90ELb0ELb1ELb0ELb1ELb0ELb0ELb1ELb0ELi3ELi1ELi1ELi1ELb0EEENS1_24CollectiveEpilogueBwdGQAISD_fSG_Li384ELb1ELb0EEENS1_19SingleTileSchedulerILb1ELb0ELb0ELi96EEEEEEEEEvNT_6ParamsE:
        .type           _ZN7cutlass13device_kernelIN5flash11enable_sm90INS1_16FlashAttnBwdSm90INS1_25CollectiveMainloopBwdSm90ILi2ELi1ELi1EN4cute5tupleIJNS5_1CILi1EEES8_S8_EEENS6_IJNS7_ILi64EEENS7_ILi96EEENS7_ILi192EEEEEENS_6half_tEfNS_4arch4Sm90ELb0ELb1ELb0ELb1ELb0ELb0ELb1ELb0ELi3ELi1ELi1ELi1ELb0EEENS1_24CollectiveEpilogueBwdGQAISD_fSG_Li384ELb1ELb0EEENS1_19SingleTileSchedulerILb1ELb0ELb0ELi96EEEEEEEEEvNT_6ParamsE,@function
        .size           _ZN7cutlass13device_kernelIN5flash11enable_sm90INS1_16FlashAttnBwdSm90INS1_25CollectiveMainloopBwdSm90ILi2ELi1ELi1EN4cute5tupleIJNS5_1CILi1EEES8_S8_EEENS6_IJNS7_ILi64EEENS7_ILi96EEENS7_ILi192EEEEEENS_6half_tEfNS_4arch4Sm90ELb0ELb1ELb0ELb1ELb0ELb0ELb1ELb0ELi3ELi1ELi1ELi1ELb0EEENS1_24CollectiveEpilogueBwdGQAISD_fSG_Li384ELb1ELb0EEENS1_19SingleTileSchedulerILb1ELb0ELb0ELi96EEEEEEEEEvNT_6ParamsE,(.L_x_7687 - _ZN7cutlass13device_kernelIN5flash11enable_sm90INS1_16FlashAttnBwdSm90INS1_25CollectiveMainloopBwdSm90ILi2ELi1ELi1EN4cute5tupleIJNS5_1CILi1EEES8_S8_EEENS6_IJNS7_ILi64EEENS7_ILi96EEENS7_ILi192EEEEEENS_6half_tEfNS_4arch4Sm90ELb0ELb1ELb0ELb1ELb0ELb0ELb1ELb0ELi3ELi1ELi1ELi1ELb0EEENS1_24CollectiveEpilogueBwdGQAISD_fSG_Li384ELb1ELb0EEENS1_19SingleTileSchedulerILb1ELb0ELb0ELi96EEEEEEEEEvNT_6ParamsE)
        .other          _ZN7cutlass13device_kernelIN5flash11enable_sm90INS1_16FlashAttnBwdSm90INS1_25CollectiveMainloopBwdSm90ILi2ELi1ELi1EN4cute5tupleIJNS5_1CILi1EEES8_S8_EEENS6_IJNS7_ILi64EEENS7_ILi96EEENS7_ILi192EEEEEENS_6half_tEfNS_4arch4Sm90ELb0ELb1ELb0ELb1ELb0ELb0ELb1ELb0ELi3ELi1ELi1ELi1ELb0EEENS1_24CollectiveEpilogueBwdGQAISD_fSG_Li384ELb1ELb0EEENS1_19SingleTileSchedulerILb1ELb0ELb0ELi96EEEEEEEEEvNT_6ParamsE,@"STO_CUDA_ENTRY STV_DEFAULT"
_ZN7cutlass13device_kernelIN5flash11enable_sm90INS1_16FlashAttnBwdSm90INS1_25CollectiveMainloopBwdSm90ILi2ELi1ELi1EN4cute5tupleIJNS5_1CILi1EEES8_S8_EEENS6_IJNS7_ILi64EEENS7_ILi96EEENS7_ILi192EEEEEENS_6half_tEfNS_4arch4Sm90ELb0ELb1ELb0ELb1ELb0ELb0ELb1ELb0ELi3ELi1ELi1ELi1ELb0EEENS1_24CollectiveEpilogueBwdGQAISD_fSG_Li384ELb1ELb0EEENS1_19SingleTileSchedulerILb1ELb0ELb0ELi96EEEEEEEEEvNT_6ParamsE:
        /* <DEDUP_REMOVED lines=23> */
.L_x_5976:
[----:B------:R-:W-:Y:S05]  /*0170*/  BSYNC B0 ;  /* 0x0000000000007941 */ /* 0x000fea0003800000 */
.L_x_5975:
        /* <DEDUP_REMOVED lines=37> */
.L_x_5977:
        /* <DEDUP_REMOVED lines=20> */
.L_x_5978:
[----:B------:R-:W-:Y:S01]  /*0510*/  PLOP3.LUT P0, PT, PT, PT, UP0, 0x80, 0x0 ;  /* 0x000000000000781c */ /* 0x000fe20003f0f008 */
[----:B------:R-:W-:Y:S01]  /*0520*/  NOP ;  /* 0x0000000000007918 */ /* 0x000fe20000000000 */
[----:B------:R-:W-:Y:S01]  /*0530*/  ULDC.64 UR46, c[0x0][0x208] ;  /* 0x00008200002e7ab9 */ /* 0x000fe20000000a00 */
[----:B------:R-:W-:Y:S01]  /*0540*/  BSSY B6, `(.L_x_5979) ;  /* 0x00008bb000067945 */ /* 0x000fe20003800000 */
[----:B-12-4-:R-:W-:Y:S09]  /*0550*/  BAR.SYNC.DEFER_BLOCKING 0x0 ;  /* 0x0000000000007b1d */ /* 0x016ff20000010000 */
[----:B------:R-:W-:Y:S05]  /*0560*/  @!P0 BRA `(.L_x_5980) ;  /* 0x0000004400d88947 */ /* 0x000fea0003800000 */
.L_x_5981:
        /* <DEDUP_REMOVED lines=21> */
.L_x_5982:
        /* <DEDUP_REMOVED lines=10> */
.L_x_5984:
[----:B------:R-:W2:Y:S02]  /*0760*/  LDC R0, c[0x0][0x8c4] ;  /* 0x00023100ff007b82 */ /* 0x000ea40000000800 */
.L_x_5983:
        /* <DEDUP_REMOVED lines=15> */
.L_x_5986:
        /* <DEDUP_REMOVED lines=10> */
.L_x_5987:
        /* <DEDUP_REMOVED lines=8> */
.L_x_5988:
        /* <DEDUP_REMOVED lines=9> */
.L_x_5989:
        /* <DEDUP_REMOVED lines=22> */
.L_x_5990:
        /* <DEDUP_REMOVED lines=78> */
.L_x_5993:
        /* <DEDUP_REMOVED lines=15> */
.L_x_5992:
        /* <DEDUP_REMOVED lines=20> */
.L_x_5995:
        /* <DEDUP_REMOVED lines=15> */
.L_x_5994:
        /* <DEDUP_REMOVED lines=8> */
.L_x_6098:
        /* <DEDUP_REMOVED lines=19> */
.L_x_5997:
        /* <DEDUP_REMOVED lines=40> */
[----:B------:R-:W-:Y:S01]  /*17a0*/  IMAD.IADD R11, R19, 0x1, R18 ;  /* 0x00000001130b7824 */ /* 0x000fe200078e0212 */
[----:B------:R-:W-:Y:S01]  /*17b0*/  LEA.HI R5, R5, R4, RZ, 0x3 ;  /* 0x0000000405057211 */ /* 0x000fe200078f18ff */
[----:B------:R-:W-:Y:S01]  /*17c0*/  IMAD.IADD R10, R18, 0x1, -R17 ;  /* 0x00000001120a7824 */ /* 0x000fe200078e0a11 */
[----:B------:R-:W-:Y:S01]  /*17d0*/  LOP3.LUT P0, RZ, R7, 0x2, RZ, 0xc0, !PT ;  /* 0x0000000207ff7812 */ /* 0x000fe2000780c0ff */
[----:B------:R-:W-:Y:S01]  /*17e0*/  IMAD.IADD R9, R9, 0x1, R0 ;  /* 0x0000000109097824 */ /* 0x000fe200078e0200 */
[----:B------:R-:W-:Y:S01]  /*17f0*/  LOP3.LUT R5, R5, 0xfffffff8, RZ, 0xc0, !PT ;  /* 0xfffffff805057812 */ /* 0x000fe200078ec0ff */
[----:B------:R-:W-:Y:S01]  /*1800*/  IMAD.SHL.U32 R0, R15, 0x4, RZ ;  /* 0x000000040f007824 */ /* 0x000fe200078e00ff */
[----:B------:R-:W-:Y:S01]  /*1810*/  IADD3 R17, -R17, 0x1, R11 ;  /* 0x0000000111117810 */ /* 0x000fe20007ffe10b */
[----:B------:R-:W-:Y:S01]  /*1820*/  IMAD.SHL.U32 R18, R13, 0x2, RZ ;  /* 0x000000020d127824 */ /* 0x000fe200078e00ff */
[----:B------:R-:W-:Y:S01]  /*1830*/  SHF.R.S32.HI R3, RZ, 0x5, R3 ;  /* 0x00000005ff037819 */ /* 0x000fe20000011403 */
[----:B------:R-:W-:Y:S01]  /*1840*/  IMAD.IADD R6, R4, 0x1, -R5 ;  /* 0x0000000104067824 */ /* 0x000fe200078e0a05 */
[----:B------:R-:W-:Y:S01]  /*1850*/  SEL R12, R12, 0xffffffe0, !P0 ;  /* 0xffffffe00c0c7807 */ /* 0x000fe20004000000 */
[--C-:B------:R-:W-:Y:S01]  /*1860*/  IMAD.IADD R11, R11, 0x1, -R18.reuse ;  /* 0x000000010b0b7824 */ /* 0x100fe200078e0a12 */
[----:B------:R-:W-:Y:S01]  /*1870*/  LEA R9, R9, UR36, 0x1 ;  /* 0x0000002409097c11 */ /* 0x000fe2000f8e08ff */
[----:B------:R-:W-:Y:S01]  /*1880*/  IMAD.IADD R4, R17, 0x1, -R18 ;  /* 0x0000000111047824 */ /* 0x000fe200078e0a12 */
[----:B------:R-:W-:Y:S01]  /*1890*/  CS2R R112, SRZ ;  /* 0x0000000000707805 */ /* 0x000fe2000001ff00 */
[----:B------:R-:W-:Y:S01]  /*18a0*/  IMAD R6, R3, 0x10, R6 ;  /* 0x0000001003067824 */ /* 0x000fe200078e0206 */
[----:B------:R-:W-:Y:S01]  /*18b0*/  CS2R R110, SRZ ;  /* 0x00000000006e7805 */ /* 0x000fe2000001ff00 */
        /* <DEDUP_REMOVED lines=46> */
[----:B------:R-:W-:Y:S01]  /*1ba0*/  LOP3.LUT R155, R155, 0x1, RZ, 0xfc, !PT ;  /* 0x000000019b9b7812 */ /* 0x000fe200078efcff */
[----:B------:R-:W-:Y:S01]  /*1bb0*/  IMAD.IADD R18, R19, 0x1, -R18 ;  /* 0x0000000113127824 */ /* 0x000fe200078e0a12 */
[----:B------:R-:W-:-:S02]  /*1bc0*/  LEA R0, R0, UR36, 0x2 ;  /* 0x0000002400007c11 */ /* 0x000fc4000f8e10ff */
[----:B------:R-:W-:-:S07]  /*1bd0*/  IADD3 R17, R12, 0x30400, R9 ;  /* 0x000304000c117810 */ /* 0x000fce0007ffe009 */
.L_x_6017:
[----:B------:R-:W-:-:S13]  /*1be0*/  ISETP.NE.AND P0, PT, R155, 0x3, PT ;  /* 0x000000039b00780c */ /* 0x000fda0003f05270 */
[----:B-1----:R-:W-:Y:S05]  /*1bf0*/  @!P0 BRA `(.L_x_5999) ;  /* 0x0000000000048947 */ /* 0x002fea0003800000 */
[----:B------:R-:W-:Y:S01]  /*1c00*/  BPT.TRAP 0x1 ;  /* 0x000000040000795c */ /* 0x000fe20000300000 */
.L_x_5999:
[----:B------:R-:W-:Y:S02]  /*1c10*/  LEA R3, R2, UR36, 0x3 ;  /* 0x0000002402037c11 */ /* 0x000fe4000f8e18ff */
[----:B------:R-:W-:-:S04]  /*1c20*/  SHF.L.U32 R12, R7, 0x1f, RZ ;  /* 0x0000001f070c7819 */ /* 0x000fc800000006ff */
[----:B------:R1:W2:Y:S01]  /*1c30*/  SYNCS.PHASECHK.TRANS64.TRYWAIT P1, [R3+URZ+0x36410], R12 ;  /* 0x0364100c030075a7 */ /* 0x0002a2000802017f */
[----:B------:R-:W-:Y:S05]  /*1c40*/  @!P0 BRA `(.L_x_6000) ;  /* 0x0000000000048947 */ /* 0x000fea0003800000 */
[----:B------:R-:W-:Y:S01]  /*1c50*/  BPT.TRAP 0x1 ;  /* 0x000000040000795c */ /* 0x000fe20000300000 */
.L_x_6000:
[----:B--2---:R-:W-:Y:S05]  /*1c60*/  @P1 BRA `(.L_x_6001) ;  /* 0x0000000000081947 */ /* 0x004fea0003800000 */
[----:B------:R-:W2:Y:S02]  /*1c70*/  SYNCS.PHASECHK.TRANS64.TRYWAIT P1, [R3+URZ+0x36410], R12 ;  /* 0x0364100c030075a7 */ /* 0x000ea4000802017f */
[----:B--2---:R-:W-:Y:S05]  /*1c80*/  @!P1 BRA `(.L_x_6002) ;  /* 0x0000007400509947 */ /* 0x004fea0003800000 */
.L_x_6001:
        /* <DEDUP_REMOVED lines=103> */
.L_x_6003:
[----:B------:R-:W-:-:S04]  /*2300*/  SHF.L.U32 R13, R5, 0x1f, RZ ;  /* 0x0000001f050d7819 */ /* 0x000fc800000006ff */
[----:B------:R4:W1:Y:S01]  /*2310*/  SYNCS.PHASECHK.TRANS64.TRYWAIT P1, [UR36+0x36430], R13 ;  /* 0x0364300dff0075a7 */ /* 0x0008620008020164 */
[----:B------:R-:W-:Y:S05]  /*2320*/  @!P0 BRA `(.L_x_6004) ;  /* 0x0000000000048947 */ /* 0x000fea0003800000 */
[----:B------:R-:W-:Y:S01]  /*2330*/  BPT.TRAP 0x1 ;  /* 0x000000040000795c */ /* 0x000fe20000300000 */
.L_x_6004:
[----:B-1----:R-:W-:Y:S05]  /*2340*/  @P1 BRA `(.L_x_6005) ;  /* 0x0000000000081947 */ /* 0x002fea0003800000 */
[----:B------:R-:W1:Y:S02]  /*2350*/  SYNCS.PHASECHK.TRANS64.TRYWAIT P1, [UR36+0x36430], R13 ;  /* 0x0364300dff0075a7 */ /* 0x000e640008020164 */
[----:B-1----:R-:W-:Y:S05]  /*2360*/  @!P1 BRA `(.L_x_6006) ;  /* 0x0000006c00ac9947 */ /* 0x002fea0003800000 */
.L_x_6005:
        /* <DEDUP_REMOVED lines=112> */
.L_x_6009:
[----:B------:R-:W-:-:S06]  /*2a70*/  UISETP.NE.AND UP0, UPT, UR42, 0x1, UPT ;  /* 0x000000012a00788c */ /* 0x000fcc000bf05270 */
[----:B------:R-:W-:-:S05]  /*2a80*/  PLOP3.LUT P1, PT, PT, PT, UP0, 0x80, 0x0 ;  /* 0x000000000000781c */ /* 0x000fca0003f2f008 */
[----:B------:R-:W-:-:S08]  /*2a90*/  @UP0 ULDC UR5, c[0x0][0x754] ;  /* 0x0001d50000050ab9 */ /* 0x000fd00000000800 */
[----:B------:R-:W-:Y:S01]  /*2aa0*/  @P1 IMAD.HI.U32 R12, R23, UR5, RZ ;  /* 0x00000005170c1c27 */ /* 0x000fe2000f8e00ff */
[----:B------:R-:W-:-:S04]  /*2ab0*/  @UP0 ULDC UR5, c[0x0][0x758] ;  /* 0x0001d60000050ab9 */ /* 0x000fc80000000800 */
[----:B------:R-:W-:-:S07]  /*2ac0*/  @P1 SHF.R.U32.HI R23, RZ, UR5, R12 ;  /* 0x00000005ff171c19 */ /* 0x000fce000801160c */
.L_x_6010:
[----:B------:R-:W-:Y:S05]  /*2ad0*/  BSYNC B0 ;  /* 0x0000000000007941 */ /* 0x000fea0003800000 */
.L_x_6008:
[----:B------:R-:W-:Y:S01]  /*2ae0*/  IMAD R23, R23, UR42, R18 ;  /* 0x0000002a17177c24 */ /* 0x000fe2000f8e0212 */
[----:B------:R-:W-:-:S04]  /*2af0*/  IADD3 R12, R15, UR4, R4 ;  /* 0x000000040f0c7c10 */ /* 0x000fc8000fffe004 */
[----:B------:R-:W-:Y:S02]  /*2b00*/  VIADDMNMX R13, R23, UR42, R13, PT ;  /* 0x0000002a170d7c46 */ /* 0x000fe4000b80010d */
[----:B------:R-:W-:-:S07]  /*2b10*/  VIMNMX R12, R12, R23, !PT ;  /* 0x000000170c0c7248 */ /* 0x000fce0007fe0100 */
.L_x_6007:
        /* <DEDUP_REMOVED lines=51> */
.L_x_6013:
[----:B------:R-:W-:-:S06]  /*2e50*/  UISETP.NE.AND UP0, UPT, UR42, 0x1, UPT ;  /* 0x000000012a00788c */ /* 0x000fcc000bf05270 */
[----:B------:R-:W-:-:S05]  /*2e60*/  PLOP3.LUT P6, PT, PT, PT, UP0, 0x80, 0x0 ;  /* 0x000000000000781c */ /* 0x000fca0003fcf008 */
[----:B------:R-:W-:-:S08]  /*2e70*/  @UP0 ULDC UR4, c[0x0][0x754] ;  /* 0x0001d50000040ab9 */ /* 0x000fd00000000800 */
[----:B------:R-:W-:Y:S01]  /*2e80*/  @P6 IMAD.HI.U32 R12, R13, UR4, RZ ;  /* 0x000000040d0c6c27 */ /* 0x000fe2000f8e00ff */
[----:B------:R-:W-:Y:S01]  /*2e90*/  PLOP3.LUT P6, PT, PT, PT, UP0, 0x80, 0x0 ;  /* 0x000000000000781c */ /* 0x000fe20003fcf008 */
[----:B------:R-:W-:-:S12]  /*2ea0*/  @UP0 ULDC UR4, c[0x0][0x758] ;  /* 0x0001d60000040ab9 */ /* 0x000fd80000000800 */
[----:B------:R-:W-:-:S07]  /*2eb0*/  @P6 SHF.R.U32.HI R13, RZ, UR4, R12 ;  /* 0x00000004ff0d6c19 */ /* 0x000fce000801160c */
.L_x_6014:
[----:B------:R-:W-:Y:S05]  /*2ec0*/  BSYNC B0 ;  /* 0x0000000000007941 */ /* 0x000fea0003800000 */
.L_x_6012:
[----:B------:R-:W-:-:S05]  /*2ed0*/  IMAD R13, R13, UR42, R18 ;  /* 0x0000002a0d0d7c24 */ /* 0x000fca000f8e0212 */
[----:B------:R-:W-:Y:S02]  /*2ee0*/  VIMNMX R14, R14, R13, !PT ;  /* 0x0000000d0e0e7248 */ /* 0x000fe40007fe0100 */
[----:B------:R-:W-:-:S07]  /*2ef0*/  VIADDMNMX R20, R13, UR42, R20, PT ;  /* 0x0000002a0d147c46 */ /* 0x000fce000b800114 */
.L_x_6011:
        /* <DEDUP_REMOVED lines=22> */
[C---:B------:R-:W-:Y:S01]  /*3060*/  ISETP.GE.AND P6, PT, R19.reuse, 0x1a, PT ;  /* 0x0000001a1300780c */ /* 0x040fe20003fc6270 */
        /* <DEDUP_REMOVED lines=191> */
.L_x_6015:
        /* <DEDUP_REMOVED lines=59> */
.L_x_6016:
        /* <DEDUP_REMOVED lines=62> */
.L_x_5991:
[----:B------:R-:W-:Y:S05]  /*43f0*/  @P0 BRA `(.L_x_5985) ;  /* 0x0000004c003c0947 */ /* 0x000fea0003800000 */
[----:B-1----:R-:W1:Y:S01]  /*4400*/  LDC.64 R2, c[0x0][0x878] ;  /* 0x00021e00ff027b82 */ /* 0x002e620000000a00 */
        /* <DEDUP_REMOVED lines=19> */
[----:B------:R-:W-:-:S05]  /*4540*/  ULEA UR4, UR5, UR4, 0x18 ;  /* 0x0000000405047291 */ /* 0x000fca000f8ec03f */
[----:B------:R-:W4:Y:S01]  /*4550*/  LDC.64 R22, c[0x0][0x828] ;  /* 0x00020a00ff167b82 */ /* 0x000f220000000a00 */
[----:B------:R-:W-:Y:S01]  /*4560*/  SHF.R.S32.HI R3, RZ, 0x1f, R2 ;  /* 0x0000001fff037819 */ /* 0x000fe20000011402 */
[----:B------:R-:W-:Y:S03]  /*4570*/  BSSY B0, `(.L_x_6018) ;  /* 0x0000051000007945 */ /* 0x000fe60003800000 */
[----:B------:R-:W-:-:S03]  /*4580*/  LEA.HI R7, R3, R2, RZ, 0x7 ;  /* 0x0000000203077211 */ /* 0x000fc600078f38ff */
[----:B------:R-:W1:Y:S01]  /*4590*/  @P1 LDC R9, c[0x0][0x854] ;  /* 0x00021500ff091b82 */ /* 0x000e620000000800 */
        /* <DEDUP_REMOVED lines=9> */
[----:B-1----:R-:W-:Y:S02]  /*4630*/  @P1 IMAD.HI.U32 R4, R6, R9, RZ ;  /* 0x0000000906041227 */ /* 0x002fe400078e00ff */
[----:B------:R1:W-:Y:S04]  /*4640*/  STS.128 [R8], R24 ;  /* 0x0000001808007388 */ /* 0x0003e80000000c00 */
[----:B------:R1:W-:Y:S01]  /*4650*/  STS.128 [R8+0x800], R28 ;  /* 0x0008001c08007388 */ /* 0x0003e20000000c00 */
[----:B---3--:R-:W-:-:S03]  /*4660*/  @P1 SHF.R.U32.HI R3, RZ, R11, R4 ;  /* 0x0000000bff031219 */ /* 0x008fc60000011604 */
[----:B------:R1:W-:Y:S01]  /*4670*/  STS.128 [R8+0x1000], R32 ;  /* 0x0010002008007388 */ /* 0x0003e20000000c00 */
[----:B------:R-:W-:-:S03]  /*4680*/  SHF.R.S32.HI R9, RZ, 0x1f, R3 ;  /* 0x0000001fff097819 */ /* 0x000fc60000011403 */
[----:B------:R1:W-:Y:S04]  /*4690*/  STS.128 [R8+0x1800], R36 ;  /* 0x0018002408007388 */ /* 0x0003e80000000c00 */
[----:B------:R1:W-:Y:S01]  /*46a0*/  STS.128 [R8+0x2000], R40 ;  /* 0x0020002808007388 */ /* 0x0003e20000000c00 */
[----:B------:R-:W-:-:S03]  /*46b0*/  IMAD R10, R9, R16, RZ ;  /* 0x00000010090a7224 */ /* 0x000fc600078e02ff */
        /* <DEDUP_REMOVED lines=13> */
[----:B--2---:R-:W-:-:S04]  /*4790*/  @P0 IMAD R5, R152, 0x60, R5 ;  /* 0x0000006098050824 */ /* 0x004fc800078e0205 */
        /* <DEDUP_REMOVED lines=26> */
[----:B----4-:R-:W-:Y:S01]  /*4940*/  LEA R22, P2, R6, R22, 0x2 ;  /* 0x0000001606167211 */ /* 0x010fe200078410ff */
        /* <DEDUP_REMOVED lines=12> */
.L_x_6020:
[----:B------:R-:W-:Y:S01]  /*4a10*/  @P0 ELECT P1, URZ, PT ;  /* 0x00000000003f082f */ /* 0x000fe20003820000 */
[----:B------:R1:W-:-:S12]  /*4a20*/  UBLKRED.G.S.ADD.F32.RN [UR6], [UR4], UR5, desc[UR8] ;  /* 0x00000806040073bb */ /* 0x0003d800080a1405 */
[----:B------:R-:W-:Y:S02]  /*4a30*/  @P1 PLOP3.LUT P0, PT, P1, PT, PT, 0x8, 0x0 ;  /* 0x000000000000181c */ /* 0x000fe40000f0e170 */
[----:B------:R-:W-:-:S11]  /*4a40*/  PLOP3.LUT P1, PT, PT, PT, PT, 0x8, 0x0 ;  /* 0x000000000000781c */ /* 0x000fd60003f2e170 */
[----:B-1----:R-:W-:Y:S05]  /*4a50*/  @P0 BRA.U.ANY `(.L_x_6020) ;  /* 0xfffffffd00ec0947 */ /* 0x002fea000393ffff */
[----:B------:R0:W-:Y:S01]  /*4a60*/  UTMACMDFLUSH ;  /* 0x00000000000079b7 */ /* 0x0001e20000000000 */
[----:B------:R-:W-:-:S04]  /*4a70*/  DEPBAR.LE SB0, 0x0 ;  /* 0x000080000000791a */ /* 0x000fc80000000000 */
.L_x_6019:
[----:B------:R-:W-:Y:S05]  /*4a80*/  BSYNC B0 ;  /* 0x0000000000007941 */ /* 0x000fea0003800000 */
.L_x_6018:
        /* <DEDUP_REMOVED lines=28> */
.L_x_6021:
        /* <DEDUP_REMOVED lines=8> */
.L_x_5980:
        /* <DEDUP_REMOVED lines=21> */
.L_x_6023:
        /* <DEDUP_REMOVED lines=13> */
.L_x_6025:
[----:B------:R-:W-:-:S05]  /*4ef0*/  ULDC UR4, c[0x0][0x8c4] ;  /* 0x0002310000047ab9 */ /* 0x000fca0000000800 */
.L_x_6024:
        /* <DEDUP_REMOVED lines=44> */
.L_x_6026:
        /* <DEDUP_REMOVED lines=13> */
.L_x_6027:
        /* <DEDUP_REMOVED lines=12> */
.L_x_6028:
        /* <DEDUP_REMOVED lines=22> */
.L_x_6029:
        /* <DEDUP_REMOVED lines=40> */
.L_x_6032:
[----:B------:R-:W-:Y:S05]  /*5730*/  BSYNC B0 ;  /* 0x0000000000007941 */ /* 0x000fea0003800000 */
.L_x_6031:
        /* <DEDUP_REMOVED lines=18> */
.L_x_6034:
[----:B------:R-:W-:Y:S05]  /*5860*/  BSYNC B0 ;  /* 0x0000000000007941 */ /* 0x000fea0003800000 */
.L_x_6033:
        /* <DEDUP_REMOVED lines=19> */
.L_x_6036:
[----:B------:R-:W-:Y:S05]  /*59a0*/  BSYNC B0 ;  /* 0x0000000000007941 */ /* 0x000fea0003800000 */
.L_x_6035:
[----:B------:R-:W-:Y:S06]  /*59b0*/  BAR.ARV 0xa, 0xa0 ;  /* 0x0282800000007b1d */ /* 0x000fec0000002000 */
[----:B------:R-:W-:Y:S04]  /*59c0*/  BSSY B0, `(.L_x_6037) ;  /* 0x0000003000007945 */ /* 0x000fe80003800000 */
[----:B------:R-:W-:Y:S05]  /*59d0*/  @!P0 BRA `(.L_x_6038) ;  /* 0x0000000000048947 */ /* 0x000fea0003800000 */
[----:B------:R-:W-:-:S04]  /*59e0*/  DEPBAR.LE SB0, 0x1 ;  /* 0x000080400000791a */ /* 0x000fc80000000000 */
.L_x_6038:
[----:B------:R-:W-:Y:S05]  /*59f0*/  BSYNC B0 ;  /* 0x0000000000007941 */ /* 0x000fea0003800000 */
.L_x_6037:
[----:B------:R-:W-:Y:S06]  /*5a00*/  BAR.ARV 0xb, 0xa0 ;  /* 0x02c2800000007b1d */ /* 0x000fec0000002000 */
[----:B------:R-:W-:Y:S04]  /*5a10*/  BSSY B0, `(.L_x_6039) ;  /* 0x0000003000007945 */ /* 0x000fe80003800000 */
[----:B------:R-:W-:Y:S05]  /*5a20*/  @!P0 BRA `(.L_x_6040) ;  /* 0x0000000000048947 */ /* 0x000fea0003800000 */
[----:B------:R-:W-:-:S04]  /*5a30*/  DEPBAR.LE SB0, 0x0 ;  /* 0x000080000000791a */ /* 0x000fc80000000000 */
.L_x_6040:
[----:B------:R-:W-:Y:S05]  /*5a40*/  BSYNC B0 ;  /* 0x0000000000007941 */ /* 0x000fea0003800000 */
.L_x_6039:
[----:B------:R-:W-:Y:S06]  /*5a50*/  BAR.ARV 0xc, 0xa0 ;  /* 0x0302800000007b1d */ /* 0x000fec0000002000 */
[----:B------:R-:W-:Y:S01]  /*5a60*/  UIADD3 UR19, UR7, 0x1, URZ ;  /* 0x0000000107137890 */ /* 0x000fe2000fffe03f */
[----:B------:R-:W-:Y:S11]  /*5a70*/  BRA `(.L_x_6041) ;  /* 0x0000000000047947 */ /* 0x000ff60003800000 */
.L_x_6030:
[----:B------:R-:W-:-:S05]  /*5a80*/  UMOV UR19, UR7 ;  /* 0x0000000700137c82 */ /* 0x000fca0008000000 */
.L_x_6041:
        /* <DEDUP_REMOVED lines=25> */
.L_x_6062:
        /* <DEDUP_REMOVED lines=32> */
.L_x_6043:
[----:B------:R-:W-:Y:S05]  /*5e20*/  BSYNC B0 ;  /* 0x0000000000007941 */ /* 0x000fea0003800000 */
.L_x_6042:
        /* <DEDUP_REMOVED lines=12> */
.L_x_6045:
[----:B------:R-:W-:Y:S05]  /*5ef0*/  BSYNC B0 ;  /* 0x0000000000007941 */ /* 0x000fea0003800000 */
.L_x_6044:
        /* <DEDUP_REMOVED lines=13> */
.L_x_6047:
[----:B------:R-:W-:Y:S05]  /*5fd0*/  BSYNC B0 ;  /* 0x0000000000007941 */ /* 0x000fea0003800000 */
.L_x_6046:
[----:B------:R-:W-:Y:S06]  /*5fe0*/  BAR.ARV 0xa, 0xa0 ;  /* 0x0282800000007b1d */ /* 0x000fec0000002000 */
[----:B------:R-:W-:Y:S04]  /*5ff0*/  BSSY B0, `(.L_x_6048) ;  /* 0x0000003000007945 */ /* 0x000fe80003800000 */
[----:B------:R-:W-:Y:S05]  /*6000*/  @!P0 BRA `(.L_x_6049) ;  /* 0x0000000000048947 */ /* 0x000fea0003800000 */
[----:B------:R-:W-:-:S04]  /*6010*/  DEPBAR.LE SB0, 0x1 ;  /* 0x000080400000791a */ /* 0x000fc80000000000 */
.L_x_6049:
[----:B------:R-:W-:Y:S05]  /*6020*/  BSYNC B0 ;  /* 0x0000000000007941 */ /* 0x000fea0003800000 */
.L_x_6048:
[----:B------:R-:W-:Y:S06]  /*6030*/  BAR.ARV 0xb, 0xa0 ;  /* 0x02c2800000007b1d */ /* 0x000fec0000002000 */
[----:B------:R-:W-:Y:S04]  /*6040*/  BSSY B0, `(.L_x_6050) ;  /* 0x0000003000007945 */ /* 0x000fe80003800000 */
[----:B------:R-:W-:Y:S05]  /*6050*/  @!P0 BRA `(.L_x_6051) ;  /* 0x0000000000048947 */ /* 0x000fea0003800000 */
[----:B------:R-:W-:-:S04]  /*6060*/  DEPBAR.LE SB0, 0x0 ;  /* 0x000080000000791a */ /* 0x000fc80000000000 */
.L_x_6051:
[----:B------:R-:W-:Y:S05]  /*6070*/  BSYNC B0 ;  /* 0x0000000000007941 */ /* 0x000fea0003800000 */
.L_x_6050:
        /* <DEDUP_REMOVED lines=13> */
.L_x_6053:
[----:B------:R-:W-:Y:S05]  /*6150*/  BSYNC B0 ;  /* 0x0000000000007941 */ /* 0x000fea0003800000 */
.L_x_6052:
        /* <DEDUP_REMOVED lines=12> */
.L_x_6055:
[----:B------:R-:W-:Y:S05]  /*6220*/  BSYNC B0 ;  /* 0x0000000000007941 */ /* 0x000fea0003800000 */
.L_x_6054:
        /* <DEDUP_REMOVED lines=13> */
.L_x_6057:
[----:B------:R-:W-:Y:S05]  /*6300*/  BSYNC B0 ;  /* 0x0000000000007941 */ /* 0x000fea0003800000 */
.L_x_6056:
[----:B------:R-:W-:Y:S06]  /*6310*/  BAR.ARV 0xa, 0xa0 ;  /* 0x0282800000007b1d */ /* 0x000fec0000002000 */
[----:B------:R-:W-:Y:S04]  /*6320*/  BSSY B0, `(.L_x_6058) ;  /* 0x0000003000007945 */ /* 0x000fe80003800000 */
[----:B------:R-:W-:Y:S05]  /*6330*/  @!P0 BRA `(.L_x_6059) ;  /* 0x0000000000048947 */ /* 0x000fea0003800000 */
[----:B------:R-:W-:-:S04]  /*6340*/  DEPBAR.LE SB0, 0x1 ;  /* 0x000080400000791a */ /* 0x000fc80000000000 */
.L_x_6059:
[----:B------:R-:W-:Y:S05]  /*6350*/  BSYNC B0 ;  /* 0x0000000000007941 */ /* 0x000fea0003800000 */
.L_x_6058:
[----:B------:R-:W-:Y:S01]  /*6360*/  UIADD3 UR19, UR19, 0x2, URZ ;  /* 0x0000000213137890 */ /* 0x000fe2000fffe03f */
[----:B------:R-:W-:Y:S06]  /*6370*/  BAR.ARV 0xb, 0xa0 ;  /* 0x02c2800000007b1d */ /* 0x000fec0000002000 */
[----:B------:R-:W-:Y:S01]  /*6380*/  BSSY B0, `(.L_x_6060) ;  /* 0x0000004000007945 */ /* 0x000fe20003800000 */
[----:B------:R-:W-:-:S03]  /*6390*/  ISETP.LE.AND P1, PT, R2, UR19, PT ;  /* 0x0000001302007c0c */ /* 0x000fc6000bf23270 */
[----:B------:R-:W-:Y:S10]  /*63a0*/  @!P0 BRA `(.L_x_6061) ;  /* 0x0000000000048947 */ /* 0x000ff40003800000 */
[----:B------:R-:W-:-:S04]  /*63b0*/  DEPBAR.LE SB0, 0x0 ;  /* 0x000080000000791a */ /* 0x000fc80000000000 */
.L_x_6061:
[----:B------:R-:W-:Y:S05]  /*63c0*/  BSYNC B0 ;  /* 0x0000000000007941 */ /* 0x000fea0003800000 */
.L_x_6060:
[----:B------:R-:W-:Y:S06]  /*63d0*/  BAR.ARV 0xc, 0xa0 ;  /* 0x0302800000007b1d */ /* 0x000fec0000002000 */
[----:B------:R-:W-:Y:S02]  /*63e0*/  UIADD3 UR45, UR45, 0x6000, URZ ;  /* 0x000060002d2d7890 */ /* 0x000fe4000fffe03f */
[----:B------:R-:W-:Y:S01]  /*63f0*/  UIADD3 UR6, UR6, 0x6000, URZ ;  /* 0x0000600006067890 */ /* 0x000fe2000fffe03f */
[----:B------:R-:W-:Y:S11]  /*6400*/  @!P1 BRA `(.L_x_6062) ;  /* 0xfffffff800049947 */ /* 0x000ff6000383ffff */
[----:B------:R-:W-:Y:S05]  /*6410*/  BRA `(.L_x_5985) ;  /* 0x0000002c00347947 */ /* 0x000fea0003800000 */
.L_x_6022:
        /* <DEDUP_REMOVED lines=14> */
.L_x_6063:
        /* <DEDUP_REMOVED lines=16> */
.L_x_6065:
[----:B------:R-:W-:-:S05]  /*6600*/  ULDC UR4, c[0x0][0x8c4] ;  /* 0x0002310000047ab9 */ /* 0x000fca0000000800 */
.L_x_6064:
        /* <DEDUP_REMOVED lines=62> */
.L_x_6067:
        /* <DEDUP_REMOVED lines=13> */
.L_x_6068:
        /* <DEDUP_REMOVED lines=10> */
.L_x_6069:
        /* <DEDUP_REMOVED lines=21> */
.L_x_6070:
        /* <DEDUP_REMOVED lines=57> */
.L_x_6099:
        /* <DEDUP_REMOVED lines=9> */
.L_x_6073:
        /* <DEDUP_REMOVED lines=116> */
.L_x_6084:
[----:B-1----:R-:W-:-:S05]  /*7810*/  IMAD.MOV.U32 R9, RZ, RZ, 0x1 ;  /* 0x00000001ff097424 */ /* 0x002fca00078e00ff */
[----:B------:R-:W-:-:S04]  /*7820*/  SHF.L.U32 R9, R9, 0x1f, RZ ;  /* 0x0000001f09097819 */ /* 0x000fc800000006ff */
[----:B------:R-:W1:Y:S02]  /*7830*/  SYNCS.PHASECHK.TRANS64.TRYWAIT P1, [R8+URZ+0x36438], R9 ;  /* 0x03643809080075a7 */ /* 0x000e64000802017f */
[----:B-1----:R-:W-:Y:S05]  /*7840*/  @!P1 BRA `(.L_x_6076) ;  /* 0x00000018009c9947 */ /* 0x002fea0003800000 */
.L_x_6100:
[----:B------:R-:W-:Y:S05]  /*7850*/  @P0 BRA `(.L_x_6077) ;  /* 0x0000000000140947 */ /* 0x000fea0003800000 */
[----:B------:R-:W-:Y:S01]  /*7860*/  ISETP.NE.AND P1, PT, R22, RZ, PT ;  /* 0x000000ff1600720c */ /* 0x000fe20003f25270 */
[----:B------:R-:W-:-:S04]  /*7870*/  IMAD.MOV.U32 R3, RZ, RZ, 0x6100 ;  /* 0x00006100ff037424 */ /* 0x000fc800078e00ff */
[----:B------:R2:W-:Y:S08]  /*7880*/  SYNCS.ARRIVE.TRANS64 RZ, [R8+URZ+0x36430], R3 ;  /* 0x0364300308ff79a7 */ /* 0x0005f0000800003f */
[----:B------:R-:W-:Y:S05]  /*7890*/  @!P1 BRA `(.L_x_6077) ;  /* 0x0000000000049947 */ /* 0x000fea0003800000 */
[----:B------:R-:W-:Y:S01]  /*78a0*/  BPT.TRAP 0x1 ;  /* 0x000000040000795c */ /* 0x000fe20000300000 */
.L_x_6077:
        /* <DEDUP_REMOVED lines=49> */
.L_x_6101:
[----:B------:R-:W-:Y:S05]  /*7bc0*/  @P0 BRA `(.L_x_6079) ;  /* 0x0000000000140947 */ /* 0x000fea0003800000 */
[----:B------:R-:W-:Y:S01]  /*7bd0*/  ISETP.NE.AND P1, PT, R22, RZ, PT ;  /* 0x000000ff1600720c */ /* 0x000fe20003f25270 */
[----:B--2---:R-:W-:-:S04]  /*7be0*/  IMAD.MOV.U32 R7, RZ, RZ, 0x6100 ;  /* 0x00006100ff077424 */ /* 0x004fc800078e00ff */
[----:B------:R3:W-:Y:S08]  /*7bf0*/  SYNCS.ARRIVE.TRANS64 RZ, [R8+URZ+0x36418], R7 ;  /* 0x0364180708ff79a7 */ /* 0x0007f0000800003f */
[----:B------:R-:W-:Y:S05]  /*7c00*/  @!P1 BRA `(.L_x_6079) ;  /* 0x0000000000049947 */ /* 0x000fea0003800000 */
[----:B------:R-:W-:Y:S01]  /*7c10*/  BPT.TRAP 0x1 ;  /* 0x000000040000795c */ /* 0x000fe20000300000 */
.L_x_6079:
        /* <DEDUP_REMOVED lines=47> */
.L_x_6102:
        /* <DEDUP_REMOVED lines=8> */
.L_x_6081:
        /* <DEDUP_REMOVED lines=37> */
.L_x_6104:
[----:B------:R-:W-:Y:S05]  /*81e0*/  @P0 BRA `(.L_x_6083) ;  /* 0x0000000000140947 */ /* 0x000fea0003800000 */
[----:B------:R-:W-:Y:S01]  /*81f0*/  ISETP.NE.AND P1, PT, R22, RZ, PT ;  /* 0x000000ff1600720c */ /* 0x000fe20003f25270 */
[----:B--2---:R-:W-:-:S04]  /*8200*/  IMAD.MOV.U32 R5, RZ, RZ, 0x6100 ;  /* 0x00006100ff057424 */ /* 0x004fc800078e00ff */
[----:B------:R3:W-:Y:S08]  /*8210*/  SYNCS.ARRIVE.TRANS64 RZ, [R8+URZ+0x36410], R5 ;  /* 0x0364100508ff79a7 */ /* 0x0007f0000800003f */
[----:B------:R-:W-:Y:S05]  /*8220*/  @!P1 BRA `(.L_x_6083) ;  /* 0x0000000000049947 */ /* 0x000fea0003800000 */
[----:B------:R-:W-:Y:S01]  /*8230*/  BPT.TRAP 0x1 ;  /* 0x000000040000795c */ /* 0x000fe20000300000 */
.L_x_6083:
        /* <DEDUP_REMOVED lines=44> */
.L_x_6075:
[----:B------:R-:W-:Y:S01]  /*8500*/  ISETP.NE.AND P1, PT, R21, RZ, PT ;  /* 0x000000ff1500720c */ /* 0x000fe20003f25270 */
[----:B------:R-:W-:Y:S02]  /*8510*/  IMAD.MOV.U32 R4, RZ, RZ, R19 ;  /* 0x000000ffff047224 */ /* 0x000fe400078e0013 */
[----:B------:R-:W-:-:S10]  /*8520*/  IMAD.MOV.U32 R5, RZ, RZ, 0x1 ;  /* 0x00000001ff057424 */ /* 0x000fd400078e00ff */
[----:B------:R-:W-:Y:S05]  /*8530*/  @!P1 BRA `(.L_x_6074) ;  /* 0x00000004008c9947 */ /* 0x000fea0003800000 */
[----:B------:R-:W2:Y:S02]  /*8540*/  SYNCS.PHASECHK.TRANS64.TRYWAIT P1, [R8+URZ+0x36438], R9 ;  /* 0x03643809080075a7 */ /* 0x000ea4000802017f */
[----:B--2---:R-:W-:Y:S05]  /*8550*/  @!P1 BRA `(.L_x_6085) ;  /* 0x0000000c00b89947 */ /* 0x004fea0003800000 */
.L_x_6105:
[----:B------:R-:W-:Y:S05]  /*8560*/  @P0 BRA `(.L_x_6086) ;  /* 0x0000000000140947 */ /* 0x000fea0003800000 */
[----:B------:R-:W-:Y:S01]  /*8570*/  ISETP.NE.AND P1, PT, R22, RZ, PT ;  /* 0x000000ff1600720c */ /* 0x000fe20003f25270 */
[----:B------:R-:W-:-:S04]  /*8580*/  IMAD.MOV.U32 R5, RZ, RZ, 0x6100 ;  /* 0x00006100ff057424 */ /* 0x000fc800078e00ff */
[----:B------:R3:W-:Y:S08]  /*8590*/  SYNCS.ARRIVE.TRANS64 RZ, [R8+URZ+0x36430], R5 ;  /* 0x0364300508ff79a7 */ /* 0x0007f0000800003f */
[----:B------:R-:W-:Y:S05]  /*85a0*/  @!P1 BRA `(.L_x_6086) ;  /* 0x0000000000049947 */ /* 0x000fea0003800000 */
[----:B------:R-:W-:Y:S01]  /*85b0*/  BPT.TRAP 0x1 ;  /* 0x000000040000795c */ /* 0x000fe20000300000 */
.L_x_6086:
        /* <DEDUP_REMOVED lines=42> */
.L_x_6106:
[----:B-1----:R-:W-:Y:S01]  /*8860*/  IMAD.MOV.U32 R5, RZ, RZ, RZ ;  /* 0x000000ffff057224 */ /* 0x002fe200078e00ff */
[----:B------:R-:W-:Y:S06]  /*8870*/  @P0 BRA `(.L_x_6088) ;  /* 0x0000000000140947 */ /* 0x000fec0003800000 */
[----:B------:R-:W-:Y:S01]  /*8880*/  ISETP.NE.AND P1, PT, R22, RZ, PT ;  /* 0x000000ff1600720c */ /* 0x000fe20003f25270 */
[----:B------:R-:W-:-:S04]  /*8890*/  IMAD.MOV.U32 R9, RZ, RZ, 0x6100 ;  /* 0x00006100ff097424 */ /* 0x000fc800078e00ff */
[----:B------:R1:W-:Y:S08]  /*88a0*/  SYNCS.ARRIVE.TRANS64 RZ, [R8+URZ+0x36418], R9 ;  /* 0x0364180908ff79a7 */ /* 0x0003f0000800003f */
[----:B------:R-:W-:Y:S05]  /*88b0*/  @!P1 BRA `(.L_x_6088) ;  /* 0x0000000000049947 */ /* 0x000fea0003800000 */
[----:B------:R-:W-:Y:S01]  /*88c0*/  BPT.TRAP 0x1 ;  /* 0x000000040000795c */ /* 0x000fe20000300000 */
.L_x_6088:
        /* <DEDUP_REMOVED lines=42> */
.L_x_6074:
[----:B------:R-:W-:-:S04]  /*8b70*/  SHF.L.U32 R3, R5, 0x1f, RZ ;  /* 0x0000001f05037819 */ /* 0x000fc800000006ff */
[----:B------:R-:W2:Y:S02]  /*8b80*/  SYNCS.PHASECHK.TRANS64.TRYWAIT P1, [R8+URZ+0x36438], R3 ;  /* 0x03643803080075a7 */ /* 0x000ea4000802017f */
[----:B--2---:R-:W-:Y:S05]  /*8b90*/  @!P1 BRA `(.L_x_6089) ;  /* 0x0000000800509947 */ /* 0x004fea0003800000 */
.L_x_6107:
[----:B------:R-:W-:Y:S05]  /*8ba0*/  @P0 BRA `(.L_x_6090) ;  /* 0x0000000000180947 */ /* 0x000fea0003800000 */
[----:B------:R-:W3:Y:S01]  /*8bb0*/  S2R R0, SR_TID.X ;  /* 0x0000000000007919 */ /* 0x000ee20000002100 */
[----:B--2---:R-:W-:-:S04]  /*8bc0*/  IMAD.MOV.U32 R3, RZ, RZ, 0x6100 ;  /* 0x00006100ff037424 */ /* 0x004fc800078e00ff */
[----:B------:R4:W-:Y:S01]  /*8bd0*/  SYNCS.ARRIVE.TRANS64 RZ, [R8+URZ+0x36430], R3 ;  /* 0x0364300308ff79a7 */ /* 0x0009e2000800003f */
[----:B---3--:R-:W-:-:S13]  /*8be0*/  LOP3.LUT P0, RZ, R0, 0x1f, RZ, 0xc0, !PT ;  /* 0x0000001f00ff7812 */ /* 0x008fda000780c0ff */
[----:B----4-:R-:W-:Y:S05]  /*8bf0*/  @!P0 BRA `(.L_x_6090) ;  /* 0x0000000000048947 */ /* 0x010fea0003800000 */
[----:B------:R-:W-:Y:S01]  /*8c00*/  BPT.TRAP 0x1 ;  /* 0x000000040000795c */ /* 0x000fe20000300000 */
.L_x_6090:
        /* <DEDUP_REMOVED lines=44> */
.L_x_6071:
[----:B------:R-:W-:Y:S05]  /*8ed0*/  BSYNC B0 ;  /* 0x0000000000007941 */ /* 0x000fea0003800000 */
.L_x_6066:
[----:B------:R-:W-:-:S03]  /*8ee0*/  UMOV UR8, 0xffffffff ;  /* 0xffffffff00087882 */ /* 0x000fc60000000000 */
[----:B------:R-:W-:Y:S05]  /*8ef0*/  BRA.DIV UR8, `(.L_x_6091) ;  /* 0x00000006088c7947 */ /* 0x000fea000b800000 */
[----:B------:R-:W-:-:S13]  /*8f00*/  ELECT P6, URZ, PT ;  /* 0x00000000003f782f */ /* 0x000fda00038c0000 */
.L_x_6110:
[----:B------:R-:W-:Y:S05]  /*8f10*/  @!P6 BRA `(.L_x_5985) ;  /* 0x000000000074e947 */ /* 0x000fea0003800000 */
[----:B------:R-:W-:-:S06]  /*8f20*/  ULOP3.LUT UR8, UR38, 0x2, URZ, 0xfc, !UPT ;  /* 0x0000000226087892 */ /* 0x000fcc000f8efc3f */
[----:B------:R-:W-:-:S05]  /*8f30*/  IMAD.U32 R0, RZ, RZ, UR8 ;  /* 0x00000008ff007e24 */ /* 0x000fca000f8e00ff */
[----:B------:R-:W-:-:S13]  /*8f40*/  ISETP.NE.AND P2, PT, R0, 0x3, PT ;  /* 0x000000030000780c */ /* 0x000fda0003f45270 */
[----:B------:R-:W-:Y:S05]  /*8f50*/  @!P2 BRA `(.L_x_6092) ;  /* 0x000000000004a947 */ /* 0x000fea0003800000 */
[----:B---3--:R-:W-:Y:S01]  /*8f60*/  BPT.TRAP 0x1 ;  /* 0x000000040000795c */ /* 0x008fe20000300000 */
.L_x_6092:
        /* <DEDUP_REMOVED lines=15> */
.L_x_6111:
[----:B------:R-:W2:Y:S02]  /*9060*/  SYNCS.PHASECHK.TRANS64.TRYWAIT P0, [R3+URZ], R2 ;  /* 0x00000002030075a7 */ /* 0x000ea4000800017f */
[----:B--2---:R-:W-:Y:S05]  /*9070*/  @!P0 BRA `(.L_x_6094) ;  /* 0x0000000400608947 */ /* 0x004fea0003800000 */
.L_x_6112:
[----:B------:R-:W-:Y:S05]  /*9080*/  @!P2 BRA `(.L_x_6095) ;  /* 0x000000000004a947 */ /* 0x000fea0003800000 */
[----:B---3--:R-:W-:Y:S01]  /*9090*/  BPT.TRAP 0x1 ;  /* 0x000000040000795c */ /* 0x008fe20000300000 */
.L_x_6095:
[----:B------:R-:W-:-:S07]  /*90a0*/  SHF.L.U32 R5, R5, 0x1f, RZ ;  /* 0x0000001f05057819 */ /* 0x000fce00000006ff */
.L_x_6096:
[----:B----4-:R4:W1:Y:S02]  /*90b0*/  SYNCS.PHASECHK.TRANS64.TRYWAIT P0, [R4+URZ+0x36438], R5 ;  /* 0x03643805040075a7 */ /* 0x010864000800017f */
[----:B-1----:R-:W-:Y:S05]  /*90c0*/  @!P0 NANOSLEEP.SYNCS 0x989680 ;  /* 0x009896800000895d */ /* 0x002fea0003900000 */
[----:B------:R-:W1:Y:S02]  /*90d0*/  @!P0 SYNCS.PHASECHK.TRANS64 P0, [R4+URZ+0x36438], R5 ;  /* 0x03643805040085a7 */ /* 0x000e64000800007f */
[----:B-1----:R-:W-:Y:S05]  /*90e0*/  @!P0 BRA `(.L_x_6096) ;  /* 0xfffffffc00f08947 */ /* 0x002fea000383ffff */
.L_x_5985:
[----:B---3--:R-:W-:Y:S05]  /*90f0*/  BSYNC B6 ;  /* 0x0000000000067941 */ /* 0x008fea0003800000 */
.L_x_5979:
[----:B------:R-:W-:Y:S05]  /*9100*/  EXIT ;  /* 0x000000000000794d */ /* 0x000fea0003800000 */
.L_x_5996:
[----:B------:R-:W-:Y:S02]  /*9110*/  IMAD.MOV.U32 R12, RZ, RZ, RZ ;  /* 0x000000ffff0c7224 */ /* 0x000fe400078e00ff */
[----:B------:R-:W-:Y:S02]  /*9120*/  IMAD.MOV.U32 R11, RZ, RZ, 0x1f ;  /* 0x0000001fff0b7424 */ /* 0x000fe400078e00ff */
[----:B------:R-:W-:-:S07]  /*9130*/  IMAD.MOV.U32 R15, RZ, RZ, -0x1 ;  /* 0xffffffffff0f7424 */ /* 0x000fce00078e00ff */
[----:B------:R-:W-:Y:S05]  /*9140*/  WARPSYNC.COLLECTIVE R15, `(.L_x_6097) ;  /* 0x000000000f087348 */ /* 0x000fea0003c00000 */
[----:B------:R1:W2:Y:S02]  /*9150*/  SHFL.IDX P6, R14, R13, R12, R11 ;  /* 0x0000000c0d0e7389 */ /* 0x0002a400000c000b */
[----:B-12---:R-:W-:Y:S01]  /*9160*/  ENDCOLLECTIVE ;  /* 0x000000000000791b */ /* 0x006fe20003800000 */
.L_x_6097:
[----:B------:R-:W-:Y:S05]  /*9170*/  BRA `(.L_x_6098) ;  /* 0xffffff80009c7947 */ /* 0x000fea000383ffff */
.L_x_5998:
[----:B--2---:R2:W3:Y:S02]  /*9180*/  SYNCS.PHASECHK.TRANS64.TRYWAIT P0, [R154+URZ+0x36400], R11 ;  /* 0x0364000b9a0075a7 */ /* 0x0044e4000800017f */
[----:B---3--:R-:W-:Y:S05]  /*9190*/  @!P0 NANOSLEEP.SYNCS 0x989680 ;  /* 0x009896800000895d */ /* 0x008fea0003900000 */
[----:B------:R-:W3:Y:S02]  /*91a0*/  @!P0 SYNCS.PHASECHK.TRANS64 P0, [R154+URZ+0x36400], R11 ;  /* 0x0364000b9a0085a7 */ /* 0x000ee4000800007f */
[----:B---3--:R-:W-:Y:S05]  /*91b0*/  @!P0 BRA `(.L_x_5998) ;  /* 0xfffffffc00f08947 */ /* 0x008fea000383ffff */
[----:B------:R-:W-:Y:S05]  /*91c0*/  BRA `(.L_x_5997) ;  /* 0xffffff8000d47947 */ /* 0x000fea000383ffff */
.L_x_6002:
[----:B--2---:R2:W3:Y:S02]  /*91d0*/  SYNCS.PHASECHK.TRANS64.TRYWAIT P1, [R3+URZ+0x36410], R12 ;  /* 0x0364100c030075a7 */ /* 0x0044e4000802017f */
[----:B---3--:R-:W-:Y:S05]  /*91e0*/  @!P1 NANOSLEEP.SYNCS 0x989680 ;  /* 0x009896800000995d */ /* 0x008fea0003900000 */
[----:B------:R-:W3:Y:S02]  /*91f0*/  @!P1 SYNCS.PHASECHK.TRANS64 P1, [R3+URZ+0x36410], R12 ;  /* 0x0364100c030095a7 */ /* 0x000ee4000802007f */
[----:B---3--:R-:W-:Y:S05]  /*9200*/  @!P1 BRA `(.L_x_6002) ;  /* 0xfffffffc00f09947 */ /* 0x008fea000383ffff */
[----:B------:R-:W-:Y:S05]  /*9210*/  BRA `(.L_x_6001) ;  /* 0xffffff88009c7947 */ /* 0x000fea000383ffff */
.L_x_6006:
[----:B------:R1:W1:Y:S02]  /*9220*/  SYNCS.PHASECHK.TRANS64.TRYWAIT P1, [R154+URZ+0x36430], R13 ;  /* 0x0364300d9a0075a7 */ /* 0x000264000802017f */
[----:B-1----:R-:W-:Y:S05]  /*9230*/  @!P1 NANOSLEEP.SYNCS 0x989680 ;  /* 0x009896800000995d */ /* 0x002fea0003900000 */
[----:B------:R-:W1:Y:S02]  /*9240*/  @!P1 SYNCS.PHASECHK.TRANS64 P1, [R154+URZ+0x36430], R13 ;  /* 0x0364300d9a0095a7 */ /* 0x000e64000802007f */
[----:B-1----:R-:W-:Y:S05]  /*9250*/  @!P1 BRA `(.L_x_6006) ;  /* 0xfffffffc00f09947 */ /* 0x002fea000383ffff */
[----:B------:R-:W-:Y:S05]  /*9260*/  BRA `(.L_x_6005) ;  /* 0xffffff9000407947 */ /* 0x000fea000383ffff */
.L_x_6072:
[----:B-1----:R1:W2:Y:S02]  /*9270*/  SYNCS.PHASECHK.TRANS64.TRYWAIT P1, [R8+URZ+0x36420], R9 ;  /* 0x03642009080075a7 */ /* 0x0022a4000802017f */
[----:B--2---:R-:W-:Y:S05]  /*9280*/  @!P1 NANOSLEEP.SYNCS 0x989680 ;  /* 0x009896800000995d */ /* 0x004fea0003900000 */
[----:B------:R-:W2:Y:S02]  /*9290*/  @!P1 SYNCS.PHASECHK.TRANS64 P1, [R8+URZ+0x36420], R9 ;  /* 0x03642009080095a7 */ /* 0x000ea4000802007f */
[----:B--2---:R-:W-:Y:S05]  /*92a0*/  @!P1 BRA `(.L_x_6072) ;  /* 0xfffffffc00f09947 */ /* 0x004fea000383ffff */
[----:B------:R-:W-:Y:S05]  /*92b0*/  BRA `(.L_x_6099) ;  /* 0xffffffdc00607947 */ /* 0x000fea000383ffff */
.L_x_6076:
[----:B-1----:R1:W2:Y:S02]  /*92c0*/  SYNCS.PHASECHK.TRANS64.TRYWAIT P1, [R8+URZ+0x36438], R9 ;  /* 0x03643809080075a7 */ /* 0x0022a4000802017f */
[----:B--2---:R-:W-:Y:S05]  /*92d0*/  @!P1 NANOSLEEP.SYNCS 0x989680 ;  /* 0x009896800000995d */ /* 0x004fea0003900000 */
[----:B------:R-:W2:Y:S02]  /*92e0*/  @!P1 SYNCS.PHASECHK.TRANS64 P1, [R8+URZ+0x36438], R9 ;  /* 0x03643809080095a7 */ /* 0x000ea4000802007f */
[----:B--2---:R-:W-:Y:S05]  /*92f0*/  @!P1 BRA `(.L_x_6076) ;  /* 0xfffffffc00f09947 */ /* 0x004fea000383ffff */
[----:B------:R-:W-:Y:S05]  /*9300*/  BRA `(.L_x_6100) ;  /* 0xffffffe400507947 */ /* 0x000fea000383ffff */
.L_x_6078:
[----:B--2---:R2:W3:Y:S02]  /*9310*/  SYNCS.PHASECHK.TRANS64.TRYWAIT P1, [R8+URZ+0x36428], R7 ;  /* 0x03642807080075a7 */ /* 0x0044e4000802017f */
[----:B---3--:R-:W-:Y:S05]  /*9320*/  @!P1 NANOSLEEP.SYNCS 0x989680 ;  /* 0x009896800000995d */ /* 0x008fea0003900000 */
[----:B------:R-:W3:Y:S02]  /*9330*/  @!P1 SYNCS.PHASECHK.TRANS64 P1, [R8+URZ+0x36428], R7 ;  /* 0x03642807080095a7 */ /* 0x000ee4000802007f */
[----:B---3--:R-:W-:Y:S05]  /*9340*/  @!P1 BRA `(.L_x_6078) ;  /* 0xfffffffc00f09947 */ /* 0x008fea000383ffff */
[----:B------:R-:W-:Y:S05]  /*9350*/  BRA `(.L_x_6101) ;  /* 0xffffffe800187947 */ /* 0x000fea000383ffff */
.L_x_6080:
        /* <DEDUP_REMOVED lines=8> */
.L_x_6082:
[----:B------:R-:W-:-:S07]  /*93e0*/  SHF.L.U32 R5, R10, 0x1f, RZ ;  /* 0x0000001f0a057819 */ /* 0x000fce00000006ff */
.L_x_6103:
[----:B--2---:R2:W3:Y:S02]  /*93f0*/  SYNCS.PHASECHK.TRANS64.TRYWAIT P1, [R8+URZ+0x36420], R5 ;  /* 0x03642005080075a7 */ /* 0x0044e4000802017f */
[----:B---3--:R-:W-:Y:S05]  /*9400*/  @!P1 NANOSLEEP.SYNCS 0x989680 ;  /* 0x009896800000995d */ /* 0x008fea0003900000 */
[----:B------:R-:W3:Y:S02]  /*9410*/  @!P1 SYNCS.PHASECHK.TRANS64 P1, [R8+URZ+0x36420], R5 ;  /* 0x03642005080095a7 */ /* 0x000ee4000802007f */
[----:B---3--:R-:W-:Y:S05]  /*9420*/  @!P1 BRA `(.L_x_6103) ;  /* 0xfffffffc00f09947 */ /* 0x008fea000383ffff */
[----:B------:R-:W-:Y:S05]  /*9430*/  BRA `(.L_x_6104) ;  /* 0xffffffec00687947 */ /* 0x000fea000383ffff */
.L_x_6085:
[----:B--2---:R2:W3:Y:S02]  /*9440*/  SYNCS.PHASECHK.TRANS64.TRYWAIT P1, [R8+URZ+0x36438], R9 ;  /* 0x03643809080075a7 */ /* 0x0044e4000802017f */
[----:B---3--:R-:W-:Y:S05]  /*9450*/  @!P1 NANOSLEEP.SYNCS 0x989680 ;  /* 0x009896800000995d */ /* 0x008fea0003900000 */
[----:B------:R-:W3:Y:S02]  /*9460*/  @!P1 SYNCS.PHASECHK.TRANS64 P1, [R8+URZ+0x36438], R9 ;  /* 0x03643809080095a7 */ /* 0x000ee4000802007f */
[----:B---3--:R-:W-:Y:S05]  /*9470*/  @!P1 BRA `(.L_x_6085) ;  /* 0xfffffffc00f09947 */ /* 0x008fea000383ffff */
[----:B------:R-:W-:Y:S05]  /*9480*/  BRA `(.L_x_6105) ;  /* 0xfffffff000347947 */ /* 0x000fea000383ffff */
.L_x_6087:
[----:B-1----:R1:W2:Y:S02]  /*9490*/  SYNCS.PHASECHK.TRANS64.TRYWAIT P1, [R8+URZ+0x36428], R5 ;  /* 0x03642805080075a7 */ /* 0x0022a4000802017f */
[----:B--2---:R-:W-:Y:S05]  /*94a0*/  @!P1 NANOSLEEP.SYNCS 0x989680 ;  /* 0x009896800000995d */ /* 0x004fea0003900000 */
[----:B------:R-:W2:Y:S02]  /*94b0*/  @!P1 SYNCS.PHASECHK.TRANS64 P1, [R8+URZ+0x36428], R5 ;  /* 0x03642805080095a7 */ /* 0x000ea4000802007f */
[----:B--2---:R-:W-:Y:S05]  /*94c0*/  @!P1 BRA `(.L_x_6087) ;  /* 0xfffffffc00f09947 */ /* 0x004fea000383ffff */
[----:B------:R-:W-:Y:S05]  /*94d0*/  BRA `(.L_x_6106) ;  /* 0xfffffff000e07947 */ /* 0x000fea000383ffff */
.L_x_6089:
[----:B--2---:R2:W3:Y:S02]  /*94e0*/  SYNCS.PHASECHK.TRANS64.TRYWAIT P1, [R8+URZ+0x36438], R3 ;  /* 0x03643803080075a7 */ /* 0x0044e4000802017f */
[----:B---3--:R-:W-:Y:S05]  /*94f0*/  @!P1 NANOSLEEP.SYNCS 0x989680 ;  /* 0x009896800000995d */ /* 0x008fea0003900000 */
[----:B------:R-:W3:Y:S02]  /*9500*/  @!P1 SYNCS.PHASECHK.TRANS64 P1, [R8+URZ+0x36438], R3 ;  /* 0x03643803080095a7 */ /* 0x000ee4000802007f */
[----:B---3--:R-:W-:Y:S05]  /*9510*/  @!P1 BRA `(.L_x_6089) ;  /* 0xfffffffc00f09947 */ /* 0x008fea000383ffff */
[----:B------:R-:W-:Y:S05]  /*9520*/  BRA `(.L_x_6107) ;  /* 0xfffffff4009c7947 */ /* 0x000fea000383ffff */
.L_x_6091:
[----:B------:R-:W-:Y:S01]  /*9530*/  BSSY B0, `(.L_x_6108) ;  /* 0x0000006000007945 */ /* 0x000fe20003800000 */
[----:B------:R-:W-:-:S07]  /*9540*/  IMAD.MOV.U32 R15, RZ, RZ, -0x1 ;  /* 0xffffffffff0f7424 */ /* 0x000fce00078e00ff */
[----:B-1-3--:R-:W-:Y:S05]  /*9550*/  WARPSYNC.COLLECTIVE R15, `(.L_x_6109) ;  /* 0x000000000f0c7348 */ /* 0x00afea0003c00000 */
[----:B------:R-:W-:Y:S02]  /*9560*/  ELECT P6, UR62, PT ;  /* 0x00000000003e782f */ /* 0x000fe400038c0000 */
[----:B------:R-:W-:Y:S01]  /*9570*/  MOV R14, UR62 ;  /* 0x0000003e000e7c02 */ /* 0x000fe20008000f00 */
[----:B-1-3--:R-:W-:Y:S10]  /*9580*/  ENDCOLLECTIVE ;  /* 0x000000000000791b */ /* 0x00aff40003800000 */
.L_x_6109:
[----:B------:R-:W-:Y:S05]  /*9590*/  BSYNC B0 ;  /* 0x0000000000007941 */ /* 0x000fea0003800000 */
.L_x_6108:
[----:B------:R-:W-:Y:S05]  /*95a0*/  BRA `(.L_x_6110) ;  /* 0xfffffff800587947 */ /* 0x000fea000383ffff */
.L_x_6093:
[----:B-1----:R1:W2:Y:S02]  /*95b0*/  SYNCS.PHASECHK.TRANS64.TRYWAIT P0, [R9+URZ], R0 ;  /* 0x00000000090075a7 */ /* 0x0022a4000800017f */
[----:B--2---:R-:W-:Y:S05]  /*95c0*/  @!P0 NANOSLEEP.SYNCS 0x989680 ;  /* 0x009896800000895d */ /* 0x004fea0003900000 */
[----:B------:R-:W2:Y:S02]  /*95d0*/  @!P0 SYNCS.PHASECHK.TRANS64 P0, [R9+URZ], R0 ;  /* 0x00000000090085a7 */ /* 0x000ea4000800007f */
[----:B--2---:R-:W-:Y:S05]  /*95e0*/  @!P0 BRA `(.L_x_6093) ;  /* 0xfffffffc00f08947 */ /* 0x004fea000383ffff */
[----:B------:R-:W-:Y:S05]  /*95f0*/  BRA `(.L_x_6111) ;  /* 0xfffffff800987947 */ /* 0x000fea000383ffff */
.L_x_6094:
[----:B--2---:R2:W4:Y:S02]  /*9600*/  SYNCS.PHASECHK.TRANS64.TRYWAIT P0, [R3+URZ], R2 ;  /* 0x00000002030075a7 */ /* 0x004524000800017f */
[----:B----4-:R-:W-:Y:S05]  /*9610*/  @!P0 NANOSLEEP.SYNCS 0x989680 ;  /* 0x009896800000895d */ /* 0x010fea0003900000 */
[----:B------:R-:W4:Y:S02]  /*9620*/  @!P0 SYNCS.PHASECHK.TRANS64 P0, [R3+URZ], R2 ;  /* 0x00000002030085a7 */ /* 0x000f24000800007f */
[----:B----4-:R-:W-:Y:S05]  /*9630*/  @!P0 BRA `(.L_x_6094) ;  /* 0xfffffffc00f08947 */ /* 0x010fea000383ffff */
[----:B------:R-:W-:Y:S05]  /*9640*/  BRA `(.L_x_6112) ;  /* 0xfffffff8008c7947 */ /* 0x000fea000383ffff */
.L_x_6113:
        /* <DEDUP_REMOVED lines=11> */
.L_x_7687:


//--------------------- .text._ZN7cutlass13device_kernelIN5flash11enable_sm90INS1_16FlashAttnBwdSm90INS1_25CollectiveMainloopBwdSm90ILi2ELi1ELi1EN4cute5tupleIJNS5_1CILi1EEES8_S8_EEENS6_IJNS7_ILi64EEENS7_ILi96EEENS7_ILi192EEEEEENS_6half_tEfNS_4arch4Sm90ELb0ELb1ELb0ELb1ELb1ELb0ELb1ELb0ELi3ELi1ELi1ELi1ELb0EEENS1_24CollectiveEpilogueBwdGQAISD_fSG_Li384ELb1ELb1EEENS1_19SingleTileSchedulerILb1ELb0ELb0ELi96EEEEEEEEEvNT_6ParamsE --------------------------
	.section	.text._ZN7cutlass13device_kernelIN5flash11enable_sm90INS1_16FlashAttnBwdSm90INS1_25CollectiveMainloopBwdSm90ILi2ELi1ELi1EN4cute5tupleIJNS5_1CILi1EEES8_S8_EEENS6_IJNS7_ILi64EEENS7_ILi96EEENS7_ILi192EEEEEENS_6half_tEfNS_4arch4Sm90ELb0ELb1ELb0ELb1ELb1ELb0ELb1ELb0ELi3ELi1ELi1ELi1ELb0EEENS1_24CollectiveEpilogueBwdGQAISD_fSG_Li384ELb1ELb1EEENS1_19SingleTileSchedulerILb1ELb0ELb0ELi96EEEEEEEEEvNT_6ParamsE,"ax",@progbits
	.align	128
.text._ZN7cutlass13device_kernelIN5flash11enable_sm90INS1_16FlashAttnBwdSm90INS1_25CollectiveMainloopBwdSm90ILi2ELi1ELi1EN4cute5tupleIJNS5_1CILi1EEES8_S8_EEENS6_IJNS7_ILi64EEENS7_ILi96EEENS7_ILi192EEEEEENS_6half_tEfNS_4arch4Sm90ELb0ELb1ELb0ELb1ELb1ELb0ELb1ELb0ELi3ELi1ELi1ELi1ELb0EEENS1_24CollectiveEpilogueBwdGQAISD_fSG_Li384ELb1ELb1EEENS1_19SingleTileSchedulerILb1ELb0ELb0ELi96EEEEEEEEEvNT_6ParamsE:
        .type           _ZN7cutlass13device_kernelIN5flash11enable_sm90INS1_16FlashAttnBwdSm90INS1_25CollectiveMainloopBwdSm90ILi2ELi1ELi1EN4cute5tupleIJNS5_1CILi1EEES8_S8_EEENS6_IJNS7_ILi64EEENS7_ILi96EEENS7_ILi192EEEEEENS_6half_tEfNS_4arch4Sm90ELb0ELb1ELb0ELb1ELb1ELb0ELb1ELb0ELi3ELi1ELi1ELi1ELb0EEENS1_24CollectiveEpilogueBwdGQAISD_fSG_Li384ELb1ELb1EEENS1_19SingleTileSchedulerILb1ELb0ELb0ELi96EEEEEEEEEvNT_6ParamsE,@function
        .size           _ZN7cutlass13device_kernelIN5flash11enable_sm90INS1_16FlashAttnBwdSm90INS1_25CollectiveMainloopBwdSm90ILi2ELi1ELi1EN4cute5tupleIJNS5_1CILi1EEES8_S8_EEENS6_IJNS7_ILi64EEENS7_ILi96EEENS7_ILi192EEEEEENS_6half_tEfNS_4arch4Sm90ELb0ELb1ELb0ELb1ELb1ELb0ELb1ELb0ELi3ELi1ELi1ELi1ELb0EEENS1_24CollectiveEpilogueBwdGQAISD_fSG_Li384ELb1ELb1EEENS1_19SingleTileSchedulerILb1ELb0ELb0ELi96EEEEEEEEEvNT_6ParamsE,(.L_x_7688 - _ZN7cutlass13device_kernelIN5flash11enable_sm90INS1_16FlashAttnBwdSm90INS1_25CollectiveMainloopBwdSm90ILi2ELi1ELi1EN4cute5tupleIJNS5_1CILi1EEES8_S8_EEENS6_IJNS7_ILi64EEENS7_ILi96EEENS7_ILi192EEEEEENS_6half_tEfNS_4arch4Sm90ELb0ELb1ELb0ELb1ELb1ELb0ELb1ELb0ELi3ELi1ELi1ELi1ELb0EEENS1_24CollectiveEpilogueBwdGQAISD_fSG_Li384ELb1ELb1EEENS1_19SingleTileSchedulerILb1ELb0ELb0ELi96EEEEEEEEEvNT_6ParamsE)
        .other          _ZN7cutlass13device_kernelIN5flash11enable_sm90INS1_16FlashAttnBwdSm90INS1_25CollectiveMainloopBwdSm90ILi2ELi1ELi1EN4cute5tupleIJNS5_1CILi1EEES8_S8_EEENS6_IJNS7_ILi64EEENS7_ILi96EEENS7_ILi192EEEEEENS_6half_tEfNS_4arch4Sm90ELb0ELb1ELb0ELb1ELb1ELb0ELb1ELb0ELi3ELi1ELi1ELi1ELb0EEENS1_24CollectiveEpilogueBwdGQAISD_fSG_Li384ELb1ELb1EEENS1_19SingleTileSchedulerILb1ELb0ELb0ELi96EEEEEEEEEvNT_6ParamsE,@"STO_CUDA_ENTRY STV_DEFAULT"
_ZN7cutlass13device_kernelIN5flash11enable_sm90INS1_16FlashAttnBwdSm90INS1_25CollectiveMainloopBwdSm90ILi2ELi1ELi1EN4cute5tupleIJNS5_1CILi1EEES8_S8_EEENS6_IJNS7_ILi64EEENS7_ILi96EEENS7_ILi192EEEEEENS_6half_tEfNS_4arch4Sm90ELb0ELb1ELb0ELb1ELb1ELb0ELb1ELb0ELi3ELi1ELi1ELi1ELb0EEENS1_24CollectiveEpilogueBwdGQAISD_fSG_Li384ELb1ELb1EEENS1_19SingleTileSchedulerILb1ELb0ELb0ELi96EEEEEEEEEvNT_6ParamsE:
        /* <DEDUP_REMOVED lines=23> */
.L_x_6115:
[----:B------:R-:W-:Y:S05]  /*0170*/  BSYNC B0 ;  /* 0x0000000000007941 */ /* 0x000fea0003800000 */
.L_x_6114:
        /* <DEDUP_REMOVED lines=37> */
.L_x_6116:
        /* <DEDUP_REMOVED lines=20> */
.L_x_6117:
[----:B------:R-:W-:Y:S01]  /*0510*/  PLOP3.LUT P0, PT, PT, PT, UP0, 0x80, 0x0 ;  /* 0x000000000000781c */ /* 0x000fe20003f0f008 */
[----:B------:R-:W-:Y:S01]  /*0520*/  NOP ;  /* 0x0000000000007918 */ /* 0x000fe20000000000 */
[----:B------:R-:W-:Y:S01]  /*0530*/  ULDC.64 UR46, c[0x0][0x208] ;  /* 0x00008200002e7ab9 */ /* 0x000fe20000000a00 */
[----:B------:R-:W-:Y:S01]  /*0540*/  BSSY B6, `(.L_x_6118) ;  /* 0x00009eb000067945 */ /* 0x000fe20003800000 */
[----:B-12-4-:R-:W-:Y:S09]  /*0550*/  BAR.SYNC.DEFER_BLOCKING 0x0 ;  /* 0x0000000000007b1d */ /* 0x016ff20000010000 */
[----:B------:R-:W-:Y:S05]  /*0560*/  @!P0 BRA `(.L_x_6119) ;  /* 0x0000004800fc8947 */ /* 0x000fea0003800000 */
.L_x_6120:
        /* <DEDUP_REMOVED lines=21> */
.L_x_6121:
        /* <DEDUP_REMOVED lines=10> */
.L_x_6123:
[----:B------:R-:W2:Y:S02]  /*0760*/  LDC R0, c[0x0][0x8c4] ;  /* 0x00023100ff007b82 */ /* 0x000ea40000000800 */
.L_x_6122:
        /* <DEDUP_REMOVED lines=15> */
.L_x_6125:
        /* <DEDUP_REMOVED lines=10> */
.L_x_6126:
        /* <DEDUP_REMOVED lines=8> */
.L_x_6127:
        /* <DEDUP_REMOVED lines=9> */
.L_x_6128:
        /* <DEDUP_REMOVED lines=22> */
.L_x_6129:
        /* <DEDUP_REMOVED lines=78> */
.L_x_6132:
        /* <DEDUP_REMOVED lines=15> */
.L_x_6131:
        /* <DEDUP_REMOVED lines=20> */
.L_x_6134:
        /* <DEDUP_REMOVED lines=15> */
.L_x_6133:
        /* <DEDUP_REMOVED lines=8> */
.L_x_6277:
        /* <DEDUP_REMOVED lines=19> */
.L_x_6136:
        /* <DEDUP_REMOVED lines=108> */
.L_x_6156:
[----:B------:R-:W-:-:S13]  /*1be0*/  ISETP.NE.AND P0, PT, R155, 0x3, PT ;  /* 0x000000039b00780c */ /* 0x000fda0003f05270 */
[----:B-1----:R-:W-:Y:S05]  /*1bf0*/  @!P0 BRA `(.L_x_6138) ;  /* 0x0000000000048947 */ /* 0x002fea0003800000 */
[----:B------:R-:W-:Y:S01]  /*1c00*/  BPT.TRAP 0x1 ;  /* 0x000000040000795c */ /* 0x000fe20000300000 */
.L_x_6138:
[----:B------:R-:W-:Y:S02]  /*1c10*/  LEA R3, R2, UR36, 0x3 ;  /* 0x0000002402037c11 */ /* 0x000fe4000f8e18ff */
[----:B------:R-:W-:-:S04]  /*1c20*/  SHF.L.U32 R12, R7, 0x1f, RZ ;  /* 0x0000001f070c7819 */ /* 0x000fc800000006ff */
[----:B------:R1:W2:Y:S01]  /*1c30*/  SYNCS.PHASECHK.TRANS64.TRYWAIT P1, [R3+URZ+0x36410], R12 ;  /* 0x0364100c030075a7 */ /* 0x0002a2000802017f */
[----:B------:R-:W-:Y:S05]  /*1c40*/  @!P0 BRA `(.L_x_6139) ;  /* 0x0000000000048947 */ /* 0x000fea0003800000 */
[----:B------:R-:W-:Y:S01]  /*1c50*/  BPT.TRAP 0x1 ;  /* 0x000000040000795c */ /* 0x000fe20000300000 */
.L_x_6139:
[----:B--2---:R-:W-:Y:S05]  /*1c60*/  @P1 BRA `(.L_x_6140) ;  /* 0x0000000000081947 */ /* 0x004fea0003800000 */
[----:B------:R-:W2:Y:S02]  /*1c70*/  SYNCS.PHASECHK.TRANS64.TRYWAIT P1, [R3+URZ+0x36410], R12 ;  /* 0x0364100c030075a7 */ /* 0x000ea4000802017f */
[----:B--2---:R-:W-:Y:S05]  /*1c80*/  @!P1 BRA `(.L_x_6141) ;  /* 0x0000008800109947 */ /* 0x004fea0003800000 */
.L_x_6140:
        /* <DEDUP_REMOVED lines=103> */
.L_x_6142:
[----:B------:R-:W-:-:S04]  /*2300*/  SHF.L.U32 R13, R5, 0x1f, RZ ;  /* 0x0000001f050d7819 */ /* 0x000fc800000006ff */
[----:B------:R4:W1:Y:S01]  /*2310*/  SYNCS.PHASECHK.TRANS64.TRYWAIT P1, [UR36+0x36430], R13 ;  /* 0x0364300dff0075a7 */ /* 0x0008620008020164 */
[----:B------:R-:W-:Y:S05]  /*2320*/  @!P0 BRA `(.L_x_6143) ;  /* 0x0000000000048947 */ /* 0x000fea0003800000 */
[----:B------:R-:W-:Y:S01]  /*2330*/  BPT.TRAP 0x1 ;  /* 0x000000040000795c */ /* 0x000fe20000300000 */
.L_x_6143:
[----:B-1----:R-:W-:Y:S05]  /*2340*/  @P1 BRA `(.L_x_6144) ;  /* 0x0000000000081947 */ /* 0x002fea0003800000 */
[----:B------:R-:W1:Y:S02]  /*2350*/  SYNCS.PHASECHK.TRANS64.TRYWAIT P1, [UR36+0x36430], R13 ;  /* 0x0364300dff0075a7 */ /* 0x000e640008020164 */
[----:B-1----:R-:W-:Y:S05]  /*2360*/  @!P1 BRA `(.L_x_6145) ;  /* 0x00000080006c9947 */ /* 0x002fea0003800000 */
.L_x_6144:
        /* <DEDUP_REMOVED lines=112> */
.L_x_6148:
[----:B------:R-:W-:-:S06]  /*2a70*/  UISETP.NE.AND UP0, UPT, UR42, 0x1, UPT ;  /* 0x000000012a00788c */ /* 0x000fcc000bf05270 */
[----:B------:R-:W-:-:S05]  /*2a80*/  PLOP3.LUT P1, PT, PT, PT, UP0, 0x80, 0x0 ;  /* 0x000000000000781c */ /* 0x000fca0003f2f008 */
[----:B------:R-:W-:-:S08]  /*2a90*/  @UP0 ULDC UR5, c[0x0][0x754] ;  /* 0x0001d50000050ab9 */ /* 0x000fd00000000800 */
[----:B------:R-:W-:Y:S01]  /*2aa0*/  @P1 IMAD.HI.U32 R12, R23, UR5, RZ ;  /* 0x00000005170c1c27 */ /* 0x000fe2000f8e00ff */
[----:B------:R-:W-:-:S04]  /*2ab0*/  @UP0 ULDC UR5, c[0x0][0x758] ;  /* 0x0001d60000050ab9 */ /* 0x000fc80000000800 */
[----:B------:R-:W-:-:S07]  /*2ac0*/  @P1 SHF.R.U32.HI R23, RZ, UR5, R12 ;  /* 0x00000005ff171c19 */ /* 0x000fce000801160c */
.L_x_6149:
[----:B------:R-:W-:Y:S05]  /*2ad0*/  BSYNC B0 ;  /* 0x0000000000007941 */ /* 0x000fea0003800000 */
.L_x_6147:
[----:B------:R-:W-:Y:S01]  /*2ae0*/  IMAD R23, R23, UR42, R18 ;  /* 0x0000002a17177c24 */ /* 0x000fe2000f8e0212 */
[----:B------:R-:W-:-:S04]  /*2af0*/  IADD3 R12, R15, UR4, R4 ;  /* 0x000000040f0c7c10 */ /* 0x000fc8000fffe004 */
[----:B------:R-:W-:Y:S02]  /*2b00*/  VIADDMNMX R13, R23, UR42, R13, PT ;  /* 0x0000002a170d7c46 */ /* 0x000fe4000b80010d */
[----:B------:R-:W-:-:S07]  /*2b10*/  VIMNMX R12, R12, R23, !PT ;  /* 0x000000170c0c7248 */ /* 0x000fce0007fe0100 */
.L_x_6146:
        /* <DEDUP_REMOVED lines=51> */
.L_x_6152:
[----:B------:R-:W-:-:S06]  /*2e50*/  UISETP.NE.AND UP0, UPT, UR42, 0x1, UPT ;  /* 0x000000012a00788c */ /* 0x000fcc000bf05270 */
[----:B------:R-:W-:-:S05]  /*2e60*/  PLOP3.LUT P6, PT, PT, PT, UP0, 0x80, 0x0 ;  /* 0x000000000000781c */ /* 0x000fca0003fcf008 */
[----:B------:R-:W-:-:S08]  /*2e70*/  @UP0 ULDC UR4, c[0x0][0x754] ;  /* 0x0001d50000040ab9 */ /* 0x000fd00000000800 */
[----:B------:R-:W-:Y:S01]  /*2e80*/  @P6 IMAD.HI.U32 R12, R13, UR4, RZ ;  /* 0x000000040d0c6c27 */ /* 0x000fe2000f8e00ff */
[----:B------:R-:W-:Y:S01]  /*2e90*/  PLOP3.LUT P6, PT, PT, PT, UP0, 0x80, 0x0 ;  /* 0x000000000000781c */ /* 0x000fe20003fcf008 */
[----:B------:R-:W-:-:S12]  /*2ea0*/  @UP0 ULDC UR4, c[0x0][0x758] ;  /* 0x0001d60000040ab9 */ /* 0x000fd80000000800 */
[----:B------:R-:W-:-:S07]  /*2eb0*/  @P6 SHF.R.U32.HI R13, RZ, UR4, R12 ;  /* 0x00000004ff0d6c19 */ /* 0x000fce000801160c */
.L_x_6153:
[----:B------:R-:W-:Y:S05]  /*2ec0*/  BSYNC B0 ;  /* 0x0000000000007941 */ /* 0x000fea0003800000 */
.L_x_6151:
[----:B------:R-:W-:-:S05]  /*2ed0*/  IMAD R13, R13, UR42, R18 ;  /* 0x0000002a0d0d7c24 */ /* 0x000fca000f8e0212 */
[----:B------:R-:W-:Y:S02]  /*2ee0*/  VIMNMX R14, R14, R13, !PT ;  /* 0x0000000d0e0e7248 */ /* 0x000fe40007fe0100 */
[----:B------:R-:W-:-:S07]  /*2ef0*/  VIADDMNMX R20, R13, UR42, R20, PT ;  /* 0x0000002a0d147c46 */ /* 0x000fce000b800114 */
.L_x_6150:
        /* <DEDUP_REMOVED lines=214> */
.L_x_6154:
        /* <DEDUP_REMOVED lines=59> */
.L_x_6155:
        /* <DEDUP_REMOVED lines=62> */
.L_x_6130:
[----:B------:R-:W-:Y:S05]  /*43f0*/  @P0 BRA `(.L_x_6124) ;  /* 0x0000005c00fc0947 */ /* 0x000fea0003800000 */
[----:B-1----:R-:W1:Y:S01]  /*4400*/  LDC.64 R2, c[0x0][0x878] ;  /* 0x00021e00ff027b82 */ /* 0x002e620000000a00 */
        /* <DEDUP_REMOVED lines=12> */
[----:B------:R-:W2:Y:S08]  /*44d0*/  @P0 LDC.64 R4, c[0x0][0x878] ;  /* 0x00021e00ff040b82 */ /* 0x000eb00000000a00 */
[----:B------:R-:W1:Y:S01]  /*44e0*/  LDC.64 R22, c[0x0][0x800] ;  /* 0x00020000ff167b82 */ /* 0x000e620000000a00 */
        /* <DEDUP_REMOVED lines=84> */
.L_x_6159:
[----:B------:R-:W2:Y:S04]  /*4a30*/  LDG.E.STRONG.GPU R0, desc[UR46][R10.64] ;  /* 0x0000002e0a007981 */ /* 0x000ea8000c1ef900 */
[----:B--2---:R-:W-:Y:S01]  /*4a40*/  CCTL.IVALL ;  /* 0x00000000ff00798f */ /* 0x004fe20002000000 */
[----:B------:R-:W-:Y:S05]  /*4a50*/  YIELD ;  /* 0x0000000000007946 */ /* 0x000fea0003800000 */
[----:B------:R-:W-:-:S13]  /*4a60*/  ISETP.NE.AND P0, PT, R0, R17, PT ;  /* 0x000000110000720c */ /* 0x000fda0003f05270 */
[----:B------:R-:W-:Y:S05]  /*4a70*/  @P0 BRA `(.L_x_6159) ;  /* 0xfffffffc00ec0947 */ /* 0x000fea000383ffff */
.L_x_6158:
[----:B------:R-:W-:Y:S05]  /*4a80*/  BSYNC B0 ;  /* 0x0000000000007941 */ /* 0x000fea0003800000 */
.L_x_6157:
[----:B------:R-:W-:Y:S01]  /*4a90*/  UMOV UR5, 0xffffffff ;  /* 0xffffffff00057882 */ /* 0x000fe20000000000 */
[----:B------:R-:W-:Y:S02]  /*4aa0*/  LEA.HI.X R23, R4, R23, R3, 0x2, P3 ;  /* 0x0000001704177211 */ /* 0x000fe400018f1403 */
[----:B------:R-:W-:Y:S01]  /*4ab0*/  LEA.HI.X R2, R6, R25, R2, 0x2, P4 ;  /* 0x0000001906027211 */ /* 0x000fe200020f1402 */
[----:B------:R-:W-:Y:S06]  /*4ac0*/  BRA.DIV UR5, `(.L_x_6160) ;  /* 0x0000005a05a87947 */ /* 0x000fec000b800000 */
[----:B------:R-:W-:Y:S01]  /*4ad0*/  NOP ;  /* 0x0000000000007918 */ /* 0x000fe20000000000 */
.L_x_6280:
        /* <DEDUP_REMOVED lines=16> */
.L_x_6163:
[----:B------:R-:W-:Y:S01]  /*4be0*/  @P0 ELECT P2, URZ, PT ;  /* 0x00000000003f082f */ /* 0x000fe20003840000 */
[----:B------:R1:W-:-:S12]  /*4bf0*/  UBLKRED.G.S.ADD.F32.RN [UR6], [UR4], UR5, desc[UR8] ;  /* 0x00000806040073bb */ /* 0x0003d800080a1405 */
[----:B------:R-:W-:Y:S02]  /*4c00*/  @P2 PLOP3.LUT P0, PT, P2, PT, PT, 0x8, 0x0 ;  /* 0x000000000000281c */ /* 0x000fe4000170e170 */
[----:B------:R-:W-:-:S11]  /*4c10*/  PLOP3.LUT P2, PT, PT, PT, PT, 0x8, 0x0 ;  /* 0x000000000000781c */ /* 0x000fd60003f4e170 */
[----:B-1----:R-:W-:Y:S05]  /*4c20*/  @P0 BRA.U.ANY `(.L_x_6163) ;  /* 0xfffffffd00ec0947 */ /* 0x002fea000393ffff */
[----:B------:R0:W-:Y:S01]  /*4c30*/  UTMACMDFLUSH ;  /* 0x00000000000079b7 */ /* 0x0001e20000000000 */
[----:B------:R-:W-:-:S04]  /*4c40*/  DEPBAR.LE SB0, 0x0 ;  /* 0x000080000000791a */ /* 0x000fc80000000000 */
.L_x_6162:
[----:B------:R-:W-:Y:S05]  /*4c50*/  BSYNC B0 ;  /* 0x0000000000007941 */ /* 0x000fea0003800000 */
.L_x_6161:
        /* <DEDUP_REMOVED lines=14> */
.L_x_6165:
[----:B------:R-:W-:Y:S05]  /*4d40*/  BSYNC B0 ;  /* 0x0000000000007941 */ /* 0x000fea0003800000 */
.L_x_6164:
        /* <DEDUP_REMOVED lines=18> */
.L_x_6168:
[----:B------:R-:W2:Y:S04]  /*4e70*/  LDG.E.STRONG.GPU R0, desc[UR46][R2.64] ;  /* 0x0000002e02007981 */ /* 0x000ea8000c1ef900 */
[----:B--2---:R-:W-:Y:S01]  /*4e80*/  CCTL.IVALL ;  /* 0x00000000ff00798f */ /* 0x004fe20002000000 */
[----:B------:R-:W-:Y:S05]  /*4e90*/  YIELD ;  /* 0x0000000000007946 */ /* 0x000fea0003800000 */
[----:B------:R-:W-:-:S13]  /*4ea0*/  ISETP.NE.AND P0, PT, R0, R17, PT ;  /* 0x000000110000720c */ /* 0x000fda0003f05270 */
[----:B------:R-:W-:Y:S05]  /*4eb0*/  @P0 BRA `(.L_x_6168) ;  /* 0xfffffffc00ec0947 */ /* 0x000fea000383ffff */
.L_x_6167:
[----:B------:R-:W-:Y:S05]  /*4ec0*/  BSYNC B0 ;  /* 0x0000000000007941 */ /* 0x000fea0003800000 */
.L_x_6166:
[----:B------:R-:W-:-:S03]  /*4ed0*/  UMOV UR5, 0xffffffff ;  /* 0xffffffff00057882 */ /* 0x000fc60000000000 */
[----:B------:R-:W-:Y:S05]  /*4ee0*/  BRA.DIV UR5, `(.L_x_6169) ;  /* 0x0000005605bc7947 */ /* 0x000fea000b800000 */
[----:B------:R-:W-:Y:S01]  /*4ef0*/  NOP ;  /* 0x0000000000007918 */ /* 0x000fe20000000000 */
.L_x_6283:
        /* <DEDUP_REMOVED lines=16> */
.L_x_6172:
[----:B------:R-:W-:Y:S01]  /*5000*/  @P0 ELECT P2, URZ, PT ;  /* 0x00000000003f082f */ /* 0x000fe20003840000 */
[----:B------:R2:W-:-:S12]  /*5010*/  UBLKRED.G.S.ADD.F32.RN [UR6], [UR4], UR5, desc[UR8] ;  /* 0x00000806040073bb */ /* 0x0005d800080a1405 */
[----:B------:R-:W-:Y:S02]  /*5020*/  @P2 PLOP3.LUT P0, PT, P2, PT, PT, 0x8, 0x0 ;  /* 0x000000000000281c */ /* 0x000fe4000170e170 */
[----:B------:R-:W-:-:S11]  /*5030*/  PLOP3.LUT P2, PT, PT, PT, PT, 0x8, 0x0 ;  /* 0x000000000000781c */ /* 0x000fd60003f4e170 */
[----:B--2---:R-:W-:Y:S05]  /*5040*/  @P0 BRA.U.ANY `(.L_x_6172) ;  /* 0xfffffffd00ec0947 */ /* 0x004fea000393ffff */
[----:B------:R0:W-:Y:S01]  /*5050*/  UTMACMDFLUSH ;  /* 0x00000000000079b7 */ /* 0x0001e20000000000 */
[----:B------:R-:W-:-:S04]  /*5060*/  DEPBAR.LE SB0, 0x0 ;  /* 0x000080000000791a */ /* 0x000fc80000000000 */
.L_x_6171:
[----:B------:R-:W-:Y:S05]  /*5070*/  BSYNC B0 ;  /* 0x0000000000007941 */ /* 0x000fea0003800000 */
.L_x_6170:
        /* <DEDUP_REMOVED lines=14> */
.L_x_6119:
        /* <DEDUP_REMOVED lines=21> */
.L_x_6174:
        /* <DEDUP_REMOVED lines=13> */
.L_x_6176:
[----:B------:R-:W-:-:S05]  /*5380*/  ULDC UR4, c[0x0][0x8c4] ;  /* 0x0002310000047ab9 */ /* 0x000fca0000000800 */
.L_x_6175:
        /* <DEDUP_REMOVED lines=44> */
.L_x_6177:
        /* <DEDUP_REMOVED lines=13> */
.L_x_6178:
        /* <DEDUP_REMOVED lines=12> */
.L_x_6179:
        /* <DEDUP_REMOVED lines=27> */
.L_x_6180:
        /* <DEDUP_REMOVED lines=39> */
.L_x_6185:
[----:B------:R-:W2:Y:S04]  /*5c00*/  LDG.E.STRONG.GPU R0, desc[UR46][R2.64] ;  /* 0x0000002e02007981 */ /* 0x000ea8000c1ef900 */
[----:B--2---:R-:W-:Y:S01]  /*5c10*/  CCTL.IVALL ;  /* 0x00000000ff00798f */ /* 0x004fe20002000000 */
[----:B------:R-:W-:Y:S05]  /*5c20*/  YIELD ;  /* 0x0000000000007946 */ /* 0x000fea0003800000 */
[----:B------:R-:W-:-:S13]  /*5c30*/  ISETP.NE.AND P1, PT, R0, UR22, PT ;  /* 0x0000001600007c0c */ /* 0x000fda000bf25270 */
[----:B------:R-:W-:Y:S05]  /*5c40*/  @P1 BRA `(.L_x_6185) ;  /* 0xfffffffc00ec1947 */ /* 0x000fea000383ffff */
.L_x_6184:
[----:B------:R-:W-:Y:S05]  /*5c50*/  BSYNC B0 ;  /* 0x0000000000007941 */ /* 0x000fea0003800000 */
.L_x_6183:
[----:B------:R-:W-:-:S03]  /*5c60*/  UMOV UR18, 0xffffffff ;  /* 0xffffffff00127882 */ /* 0x000fc60000000000 */
[----:B------:R-:W-:Y:S05]  /*5c70*/  BRA.DIV UR18, `(.L_x_6186) ;  /* 0x0000004a12747947 */ /* 0x000fea000b800000 */
[----:B------:R-:W-:Y:S01]  /*5c80*/  NOP ;  /* 0x0000000000007918 */ /* 0x000fe20000000000 */
.L_x_6286:
        /* <DEDUP_REMOVED lines=22> */
.L_x_6188:
[----:B------:R-:W-:Y:S05]  /*5df0*/  BSYNC B0 ;  /* 0x0000000000007941 */ /* 0x000fea0003800000 */
.L_x_6187:
        /* <DEDUP_REMOVED lines=19> */
.L_x_6190:
[----:B------:R-:W-:Y:S05]  /*5f30*/  BSYNC B0 ;  /* 0x0000000000007941 */ /* 0x000fea0003800000 */
.L_x_6189:
        /* <DEDUP_REMOVED lines=20> */
.L_x_6192:
[----:B------:R-:W-:Y:S05]  /*6080*/  BSYNC B0 ;  /* 0x0000000000007941 */ /* 0x000fea0003800000 */
.L_x_6191:
[----:B------:R-:W-:Y:S06]  /*6090*/  BAR.ARV 0xa, 0xa0 ;  /* 0x0282800000007b1d */ /* 0x000fec0000002000 */
[----:B------:R-:W-:Y:S04]  /*60a0*/  BSSY B0, `(.L_x_6193) ;  /* 0x0000003000007945 */ /* 0x000fe80003800000 */
[----:B------:R-:W-:Y:S05]  /*60b0*/  @!P0 BRA `(.L_x_6194) ;  /* 0x0000000000048947 */ /* 0x000fea0003800000 */
[----:B------:R-:W-:-:S04]  /*60c0*/  DEPBAR.LE SB0, 0x1 ;  /* 0x000080400000791a */ /* 0x000fc80000000000 */
.L_x_6194:
[----:B------:R-:W-:Y:S05]  /*60d0*/  BSYNC B0 ;  /* 0x0000000000007941 */ /* 0x000fea0003800000 */
.L_x_6193:
[----:B------:R-:W-:Y:S06]  /*60e0*/  BAR.ARV 0xb, 0xa0 ;  /* 0x02c2800000007b1d */ /* 0x000fec0000002000 */
[----:B------:R-:W-:Y:S04]  /*60f0*/  BSSY B0, `(.L_x_6195) ;  /* 0x0000003000007945 */ /* 0x000fe80003800000 */
[----:B------:R-:W-:Y:S05]  /*6100*/  @!P0 BRA `(.L_x_6196) ;  /* 0x0000000000048947 */ /* 0x000fea0003800000 */
[----:B------:R-:W-:-:S04]  /*6110*/  DEPBAR.LE SB0, 0x0 ;  /* 0x000080000000791a */ /* 0x000fc80000000000 */
.L_x_6196:
[----:B------:R-:W-:Y:S05]  /*6120*/  BSYNC B0 ;  /* 0x0000000000007941 */ /* 0x000fea0003800000 */
.L_x_6195:
        /* <DEDUP_REMOVED lines=19> */
.L_x_6198:
[----:B------:R-:W-:Y:S05]  /*6260*/  BSYNC B0 ;  /* 0x0000000000007941 */ /* 0x000fea0003800000 */
.L_x_6197:
[----:B------:R-:W-:Y:S01]  /*6270*/  UIADD3 UR18, UR9, 0x1, URZ ;  /* 0x0000000109127890 */ /* 0x000fe2000fffe03f */
[----:B------:R-:W-:Y:S11]  /*6280*/  BRA `(.L_x_6199) ;  /* 0x0000000000047947 */ /* 0x000ff60003800000 */
.L_x_6182:
[----:B------:R-:W-:-:S05]  /*6290*/  UMOV UR18, UR9 ;  /* 0x0000000900127c82 */ /* 0x000fca0008000000 */
.L_x_6199:
        /* <DEDUP_REMOVED lines=16> */
.L_x_6232:
        /* <DEDUP_REMOVED lines=11> */
.L_x_6202:
[----:B------:R-:W2:Y:S04]  /*6450*/  LDG.E.STRONG.GPU R0, desc[UR46][R2.64] ;  /* 0x0000002e02007981 */ /* 0x000ea8000c1ef900 */
[----:B--2---:R-:W-:Y:S01]  /*6460*/  CCTL.IVALL ;  /* 0x00000000ff00798f */ /* 0x004fe20002000000 */
[----:B------:R-:W-:Y:S05]  /*6470*/  YIELD ;  /* 0x0000000000007946 */ /* 0x000fea0003800000 */
[----:B------:R-:W-:-:S13]  /*6480*/  ISETP.NE.AND P1, PT, R0, UR22, PT ;  /* 0x0000001600007c0c */ /* 0x000fda000bf25270 */
[----:B------:R-:W-:Y:S05]  /*6490*/  @P1 BRA `(.L_x_6202) ;  /* 0xfffffffc00ec1947 */ /* 0x000fea000383ffff */
.L_x_6201:
[----:B------:R-:W-:Y:S05]  /*64a0*/  BSYNC B0 ;  /* 0x0000000000007941 */ /* 0x000fea0003800000 */
.L_x_6200:
[----:B------:R-:W-:-:S03]  /*64b0*/  UMOV UR13, 0xffffffff ;  /* 0xffffffff000d7882 */ /* 0x000fc60000000000 */
[----:B------:R-:W-:Y:S05]  /*64c0*/  BRA.DIV UR13, `(.L_x_6203) ;  /* 0x000000420d7c7947 */ /* 0x000fea000b800000 */
[----:B------:R-:W-:Y:S01]  /*64d0*/  NOP ;  /* 0x0000000000007918 */ /* 0x000fe20000000000 */
.L_x_6289:
        /* <DEDUP_REMOVED lines=19> */
.L_x_6205:
[----:B------:R-:W-:Y:S05]  /*6610*/  BSYNC B0 ;  /* 0x0000000000007941 */ /* 0x000fea0003800000 */
.L_x_6204:
        /* <DEDUP_REMOVED lines=14> */
.L_x_6207:
[----:B------:R-:W-:Y:S05]  /*6700*/  BSYNC B0 ;  /* 0x0000000000007941 */ /* 0x000fea0003800000 */
.L_x_6206:
        /* <DEDUP_REMOVED lines=15> */
.L_x_6209:
[----:B------:R-:W-:Y:S05]  /*6800*/  BSYNC B0 ;  /* 0x0000000000007941 */ /* 0x000fea0003800000 */
.L_x_6208:
[----:B------:R-:W-:Y:S06]  /*6810*/  BAR.ARV 0xa, 0xa0 ;  /* 0x0282800000007b1d */ /* 0x000fec0000002000 */
[----:B------:R-:W-:Y:S04]  /*6820*/  BSSY B0, `(.L_x_6210) ;  /* 0x0000003000007945 */ /* 0x000fe80003800000 */
[----:B------:R-:W-:Y:S05]  /*6830*/  @!P0 BRA `(.L_x_6211) ;  /* 0x0000000000048947 */ /* 0x000fea0003800000 */
[----:B------:R-:W-:-:S04]  /*6840*/  DEPBAR.LE SB0, 0x1 ;  /* 0x000080400000791a */ /* 0x000fc80000000000 */
.L_x_6211:
[----:B------:R-:W-:Y:S05]  /*6850*/  BSYNC B0 ;  /* 0x0000000000007941 */ /* 0x000fea0003800000 */
.L_x_6210:
[----:B------:R-:W-:Y:S06]  /*6860*/  BAR.ARV 0xb, 0xa0 ;  /* 0x02c2800000007b1d */ /* 0x000fec0000002000 */
[----:B------:R-:W-:Y:S04]  /*6870*/  BSSY B0, `(.L_x_6212) ;  /* 0x0000003000007945 */ /* 0x000fe80003800000 */
[----:B------:R-:W-:Y:S05]  /*6880*/  @!P0 BRA `(.L_x_6213) ;  /* 0x0000000000048947 */ /* 0x000fea0003800000 */
[----:B------:R-:W-:-:S04]  /*6890*/  DEPBAR.LE SB0, 0x0 ;  /* 0x000080000000791a */ /* 0x000fc80000000000 */
.L_x_6213:
[----:B------:R-:W-:Y:S05]  /*68a0*/  BSYNC B0 ;  /* 0x0000000000007941 */ /* 0x000fea0003800000 */
.L_x_6212:
        /* <DEDUP_REMOVED lines=19> */
.L_x_6215:
[----:B------:R-:W-:Y:S05]  /*69e0*/  BSYNC B0 ;  /* 0x0000000000007941 */ /* 0x000fea0003800000 */
.L_x_6214:
        /* <DEDUP_REMOVED lines=9> */
.L_x_6218:
[----:B------:R-:W2:Y:S04]  /*6a80*/  LDG.E.STRONG.GPU R0, desc[UR46][R2.64] ;  /* 0x0000002e02007981 */ /* 0x000ea8000c1ef900 */
[----:B--2---:R-:W-:Y:S01]  /*6a90*/  CCTL.IVALL ;  /* 0x00000000ff00798f */ /* 0x004fe20002000000 */
[----:B------:R-:W-:Y:S05]  /*6aa0*/  YIELD ;  /* 0x0000000000007946 */ /* 0x000fea0003800000 */
[----:B------:R-:W-:-:S13]  /*6ab0*/  ISETP.NE.AND P1, PT, R0, UR22, PT ;  /* 0x0000001600007c0c */ /* 0x000fda000bf25270 */
[----:B------:R-:W-:Y:S05]  /*6ac0*/  @P1 BRA `(.L_x_6218) ;  /* 0xfffffffc00ec1947 */ /* 0x000fea000383ffff */
.L_x_6217:
[----:B------:R-:W-:Y:S05]  /*6ad0*/  BSYNC B0 ;  /* 0x0000000000007941 */ /* 0x000fea0003800000 */
.L_x_6216:
[----:B------:R-:W-:-:S03]  /*6ae0*/  UMOV UR5, 0xffffffff ;  /* 0xffffffff00057882 */ /* 0x000fc60000000000 */
[----:B------:R-:W-:Y:S05]  /*6af0*/  BRA.DIV UR5, `(.L_x_6219) ;  /* 0x0000003e050c7947 */ /* 0x000fea000b800000 */
[----:B------:R-:W-:Y:S01]  /*6b00*/  NOP ;  /* 0x0000000000007918 */ /* 0x000fe20000000000 */
.L_x_6292:
        /* <DEDUP_REMOVED lines=15> */
.L_x_6221:
[----:B------:R-:W-:Y:S05]  /*6c00*/  BSYNC B0 ;  /* 0x0000000000007941 */ /* 0x000fea0003800000 */
.L_x_6220:
        /* <DEDUP_REMOVED lines=14> */
.L_x_6223:
[----:B------:R-:W-:Y:S05]  /*6cf0*/  BSYNC B0 ;  /* 0x0000000000007941 */ /* 0x000fea0003800000 */
.L_x_6222:
        /* <DEDUP_REMOVED lines=15> */
.L_x_6225:
[----:B------:R-:W-:Y:S05]  /*6df0*/  BSYNC B0 ;  /* 0x0000000000007941 */ /* 0x000fea0003800000 */
.L_x_6224:
[----:B------:R-:W-:Y:S06]  /*6e00*/  BAR.ARV 0xa, 0xa0 ;  /* 0x0282800000007b1d */ /* 0x000fec0000002000 */
[----:B------:R-:W-:Y:S04]  /*6e10*/  BSSY B0, `(.L_x_6226) ;  /* 0x0000003000007945 */ /* 0x000fe80003800000 */
[----:B------:R-:W-:Y:S05]  /*6e20*/  @!P0 BRA `(.L_x_6227) ;  /* 0x0000000000048947 */ /* 0x000fea0003800000 */
[----:B------:R-:W-:-:S04]  /*6e30*/  DEPBAR.LE SB0, 0x1 ;  /* 0x000080400000791a */ /* 0x000fc80000000000 */
.L_x_6227:
[----:B------:R-:W-:Y:S05]  /*6e40*/  BSYNC B0 ;  /* 0x0000000000007941 */ /* 0x000fea0003800000 */
.L_x_6226:
[----:B------:R-:W-:Y:S06]  /*6e50*/  BAR.ARV 0xb, 0xa0 ;  /* 0x02c2800000007b1d */ /* 0x000fec0000002000 */
[----:B------:R-:W-:Y:S04]  /*6e60*/  BSSY B0, `(.L_x_6228) ;  /* 0x0000003000007945 */ /* 0x000fe80003800000 */
[----:B------:R-:W-:Y:S05]  /*6e70*/  @!P0 BRA `(.L_x_6229) ;  /* 0x0000000000048947 */ /* 0x000fea0003800000 */
[----:B------:R-:W-:-:S04]  /*6e80*/  DEPBAR.LE SB0, 0x0 ;  /* 0x000080000000791a */ /* 0x000fc80000000000 */
.L_x_6229:
[----:B------:R-:W-:Y:S05]  /*6e90*/  BSYNC B0 ;  /* 0x0000000000007941 */ /* 0x000fea0003800000 */
.L_x_6228:
        /* <DEDUP_REMOVED lines=19> */
.L_x_6231:
[----:B------:R-:W-:Y:S05]  /*6fd0*/  BSYNC B0 ;  /* 0x0000000000007941 */ /* 0x000fea0003800000 */
.L_x_6230:
[----:B------:R-:W-:Y:S02]  /*6fe0*/  UIADD3 UR9, UR9, 0x2, URZ ;  /* 0x0000000209097890 */ /* 0x000fe4000fffe03f */
[----:B------:R-:W-:Y:S02]  /*6ff0*/  UIADD3 UR4, UR4, 0x6000, URZ ;  /* 0x0000600004047890 */ /* 0x000fe4000fffe03f */
[----:B------:R-:W-:-:S06]  /*7000*/  UISETP.GE.AND UP0, UPT, UR9, UR11, UPT ;  /* 0x0000000b0900728c */ /* 0x000fcc000bf06270 */
[----:B------:R-:W-:-:S13]  /*7010*/  PLOP3.LUT P1, PT, PT, PT, UP0, 0x80, 0x0 ;  /* 0x000000000000781c */ /* 0x000fda0003f2f008 */
[----:B------:R-:W-:Y:S05]  /*7020*/  @!P1 BRA `(.L_x_6232) ;  /* 0xfffffff000dc9947 */ /* 0x000fea000383ffff */
.L_x_6181:
        /* <DEDUP_REMOVED lines=41> */
.L_x_6235:
[----:B------:R-:W-:Y:S05]  /*72c0*/  BSYNC B0 ;  /* 0x0000000000007941 */ /* 0x000fea0003800000 */
.L_x_6234:
[----:B------:R-:W-:Y:S05]  /*72d0*/  BRA `(.L_x_6236) ;  /* 0x0000000000047947 */ /* 0x000fea0003800000 */
.L_x_6233:
[----:B------:R-:W-:-:S05]  /*72e0*/  UMOV UR4, UR9 ;  /* 0x0000000900047c82 */ /* 0x000fca0008000000 */
.L_x_6236:
        /* <DEDUP_REMOVED lines=11> */
.L_x_6241:
        /* <DEDUP_REMOVED lines=24> */
.L_x_6238:
[----:B------:R-:W-:Y:S05]  /*7520*/  BSYNC B0 ;  /* 0x0000000000007941 */ /* 0x000fea0003800000 */
.L_x_6237:
        /* <DEDUP_REMOVED lines=24> */
.L_x_6240:
[----:B------:R-:W-:Y:S05]  /*76b0*/  BSYNC B0 ;  /* 0x0000000000007941 */ /* 0x000fea0003800000 */
.L_x_6239:
[----:B------:R-:W-:Y:S02]  /*76c0*/  UIADD3 UR7, UR7, 0x2, URZ ;  /* 0x0000000207077890 */ /* 0x000fe4000fffe03f */
[----:B------:R-:W-:Y:S02]  /*76d0*/  ULEA UR5, UR19, UR5, 0x1 ;  /* 0x0000000513057291 */ /* 0x000fe4000f8e083f */
[----:B------:R-:W-:Y:S02]  /*76e0*/  ULEA UR6, UR19, UR6, 0x1 ;  /* 0x0000000613067291 */ /* 0x000fe4000f8e083f */
[----:B------:R-:W-:-:S13]  /*76f0*/  ISETP.NE.AND P0, PT, RZ, UR7, PT ;  /* 0x00000007ff007c0c */ /* 0x000fda000bf05270 */
[----:B------:R-:W-:Y:S05]  /*7700*/  @!P0 BRA `(.L_x_6124) ;  /* 0x0000002c00388947 */ /* 0x000fea0003800000 */
[----:B------:R-:W-:Y:S05]  /*7710*/  BRA `(.L_x_6241) ;  /* 0xfffffffc00207947 */ /* 0x000fea000383ffff */
.L_x_6173:
        /* <DEDUP_REMOVED lines=14> */
.L_x_6242:
        /* <DEDUP_REMOVED lines=16> */
.L_x_6244:
[----:B------:R-:W-:-:S05]  /*7900*/  ULDC UR4, c[0x0][0x8c4] ;  /* 0x0002310000047ab9 */ /* 0x000fca0000000800 */
.L_x_6243:
        /* <DEDUP_REMOVED lines=62> */
.L_x_6246:
        /* <DEDUP_REMOVED lines=13> */
.L_x_6247:
        /* <DEDUP_REMOVED lines=10> */
.L_x_6248:
        /* <DEDUP_REMOVED lines=21> */
.L_x_6249:
        /* <DEDUP_REMOVED lines=57> */
.L_x_6293:
        /* <DEDUP_REMOVED lines=9> */
.L_x_6252:
        /* <DEDUP_REMOVED lines=116> */
.L_x_6263:
[----:B-1----:R-:W-:-:S05]  /*8b10*/  IMAD.MOV.U32 R9, RZ, RZ, 0x1 ;  /* 0x00000001ff097424 */ /* 0x002fca00078e00ff */
[----:B------:R-:W-:-:S04]  /*8b20*/  SHF.L.U32 R9, R9, 0x1f, RZ ;  /* 0x0000001f09097819 */ /* 0x000fc800000006ff */
[----:B------:R-:W1:Y:S02]  /*8b30*/  SYNCS.PHASECHK.TRANS64.TRYWAIT P1, [R8+URZ+0x36438], R9 ;  /* 0x03643809080075a7 */ /* 0x000e64000802017f */
[----:B-1----:R-:W-:Y:S05]  /*8b40*/  @!P1 BRA `(.L_x_6255) ;  /* 0x0000001c00289947 */ /* 0x002fea0003800000 */
.L_x_6294:
[----:B------:R-:W-:Y:S05]  /*8b50*/  @P0 BRA `(.L_x_6256) ;  /* 0x0000000000140947 */ /* 0x000fea0003800000 */
[----:B------:R-:W-:Y:S01]  /*8b60*/  ISETP.NE.AND P1, PT, R22, RZ, PT ;  /* 0x000000ff1600720c */ /* 0x000fe20003f25270 */
[----:B------:R-:W-:-:S04]  /*8b70*/  IMAD.MOV.U32 R3, RZ, RZ, 0x6100 ;  /* 0x00006100ff037424 */ /* 0x000fc800078e00ff */
[----:B------:R2:W-:Y:S08]  /*8b80*/  SYNCS.ARRIVE.TRANS64 RZ, [R8+URZ+0x36430], R3 ;  /* 0x0364300308ff79a7 */ /* 0x0005f0000800003f */
[----:B------:R-:W-:Y:S05]  /*8b90*/  @!P1 BRA `(.L_x_6256) ;  /* 0x0000000000049947 */ /* 0x000fea0003800000 */
[----:B------:R-:W-:Y:S01]  /*8ba0*/  BPT.TRAP 0x1 ;  /* 0x000000040000795c */ /* 0x000fe20000300000 */
.L_x_6256:
        /* <DEDUP_REMOVED lines=49> */
.L_x_6295:
[----:B------:R-:W-:Y:S05]  /*8ec0*/  @P0 BRA `(.L_x_6258) ;  /* 0x0000000000140947 */ /* 0x000fea0003800000 */
[----:B------:R-:W-:Y:S01]  /*8ed0*/  ISETP.NE.AND P1, PT, R22, RZ, PT ;  /* 0x000000ff1600720c */ /* 0x000fe20003f25270 */
[----:B--2---:R-:W-:-:S04]  /*8ee0*/  IMAD.MOV.U32 R7, RZ, RZ, 0x6100 ;  /* 0x00006100ff077424 */ /* 0x004fc800078e00ff */
[----:B------:R3:W-:Y:S08]  /*8ef0*/  SYNCS.ARRIVE.TRANS64 RZ, [R8+URZ+0x36418], R7 ;  /* 0x0364180708ff79a7 */ /* 0x0007f0000800003f */
[----:B------:R-:W-:Y:S05]  /*8f00*/  @!P1 BRA `(.L_x_6258) ;  /* 0x0000000000049947 */ /* 0x000fea0003800000 */
[----:B------:R-:W-:Y:S01]  /*8f10*/  BPT.TRAP 0x1 ;  /* 0x000000040000795c */ /* 0x000fe20000300000 */
.L_x_6258:
        /* <DEDUP_REMOVED lines=47> */
.L_x_6296:
        /* <DEDUP_REMOVED lines=8> */
.L_x_6260:
        /* <DEDUP_REMOVED lines=37> */
.L_x_6298:
[----:B------:R-:W-:Y:S05]  /*94e0*/  @P0 BRA `(.L_x_6262) ;  /* 0x0000000000140947 */ /* 0x000fea0003800000 */
[----:B------:R-:W-:Y:S01]  /*94f0*/  ISETP.NE.AND P1, PT, R22, RZ, PT ;  /* 0x000000ff1600720c */ /* 0x000fe20003f25270 */
[----:B--2---:R-:W-:-:S04]  /*9500*/  IMAD.MOV.U32 R5, RZ, RZ, 0x6100 ;  /* 0x00006100ff057424 */ /* 0x004fc800078e00ff */
[----:B------:R3:W-:Y:S08]  /*9510*/  SYNCS.ARRIVE.TRANS64 RZ, [R8+URZ+0x36410], R5 ;  /* 0x0364100508ff79a7 */ /* 0x0007f0000800003f */
[----:B------:R-:W-:Y:S05]  /*9520*/  @!P1 BRA `(.L_x_6262) ;  /* 0x0000000000049947 */ /* 0x000fea0003800000 */
[----:B------:R-:W-:Y:S01]  /*9530*/  BPT.TRAP 0x1 ;  /* 0x000000040000795c */ /* 0x000fe20000300000 */
.L_x_6262:
        /* <DEDUP_REMOVED lines=44> */
.L_x_6254:
[----:B------:R-:W-:Y:S01]  /*9800*/  ISETP.NE.AND P1, PT, R21, RZ, PT ;  /* 0x000000ff1500720c */ /* 0x000fe20003f25270 */
[----:B------:R-:W-:Y:S02]  /*9810*/  IMAD.MOV.U32 R4, RZ, RZ, R19 ;  /* 0x000000ffff047224 */ /* 0x000fe400078e0013 */
[----:B------:R-:W-:-:S10]  /*9820*/  IMAD.MOV.U32 R5, RZ, RZ, 0x1 ;  /* 0x00000001ff057424 */ /* 0x000fd400078e00ff */
[----:B------:R-:W-:Y:S05]  /*9830*/  @!P1 BRA `(.L_x_6253) ;  /* 0x00000004008c9947 */ /* 0x000fea0003800000 */
[----:B------:R-:W2:Y:S02]  /*9840*/  SYNCS.PHASECHK.TRANS64.TRYWAIT P1, [R8+URZ+0x36438], R9 ;  /* 0x03643809080075a7 */ /* 0x000ea4000802017f */
[----:B--2---:R-:W-:Y:S05]  /*9850*/  @!P1 BRA `(.L_x_6264) ;  /* 0x0000001000449947 */ /* 0x004fea0003800000 */
.L_x_6299:
[----:B------:R-:W-:Y:S05]  /*9860*/  @P0 BRA `(.L_x_6265) ;  /* 0x0000000000140947 */ /* 0x000fea0003800000 */
[----:B------:R-:W-:Y:S01]  /*9870*/  ISETP.NE.AND P1, PT, R22, RZ, PT ;  /* 0x000000ff1600720c */ /* 0x000fe20003f25270 */
[----:B------:R-:W-:-:S04]  /*9880*/  IMAD.MOV.U32 R5, RZ, RZ, 0x6100 ;  /* 0x00006100ff057424 */ /* 0x000fc800078e00ff */
[----:B------:R3:W-:Y:S08]  /*9890*/  SYNCS.ARRIVE.TRANS64 RZ, [R8+URZ+0x36430], R5 ;  /* 0x0364300508ff79a7 */ /* 0x0007f0000800003f */
[----:B------:R-:W-:Y:S05]  /*98a0*/  @!P1 BRA `(.L_x_6265) ;  /* 0x0000000000049947 */ /* 0x000fea0003800000 */
[----:B------:R-:W-:Y:S01]  /*98b0*/  BPT.TRAP 0x1 ;  /* 0x000000040000795c */ /* 0x000fe20000300000 */
.L_x_6265:
        /* <DEDUP_REMOVED lines=42> */
.L_x_6300:
[----:B-1----:R-:W-:Y:S01]  /*9b60*/  IMAD.MOV.U32 R5, RZ, RZ, RZ ;  /* 0x000000ffff057224 */ /* 0x002fe200078e00ff */
[----:B------:R-:W-:Y:S06]  /*9b70*/  @P0 BRA `(.L_x_6267) ;  /* 0x0000000000140947 */ /* 0x000fec0003800000 */
[----:B------:R-:W-:Y:S01]  /*9b80*/  ISETP.NE.AND P1, PT, R22, RZ, PT ;  /* 0x000000ff1600720c */ /* 0x000fe20003f25270 */
[----:B------:R-:W-:-:S04]  /*9b90*/  IMAD.MOV.U32 R9, RZ, RZ, 0x6100 ;  /* 0x00006100ff097424 */ /* 0x000fc800078e00ff */
[----:B------:R1:W-:Y:S08]  /*9ba0*/  SYNCS.ARRIVE.TRANS64 RZ, [R8+URZ+0x36418], R9 ;  /* 0x0364180908ff79a7 */ /* 0x0003f0000800003f */
[----:B------:R-:W-:Y:S05]  /*9bb0*/  @!P1 BRA `(.L_x_6267) ;  /* 0x0000000000049947 */ /* 0x000fea0003800000 */
[----:B------:R-:W-:Y:S01]  /*9bc0*/  BPT.TRAP 0x1 ;  /* 0x000000040000795c */ /* 0x000fe20000300000 */
.L_x_6267:
        /* <DEDUP_REMOVED lines=42> */
.L_x_6253:
[----:B------:R-:W-:-:S04]  /*9e70*/  SHF.L.U32 R3, R5, 0x1f, RZ ;  /* 0x0000001f05037819 */ /* 0x000fc800000006ff */
[----:B------:R-:W2:Y:S02]  /*9e80*/  SYNCS.PHASECHK.TRANS64.TRYWAIT P1, [R8+URZ+0x36438], R3 ;  /* 0x03643803080075a7 */ /* 0x000ea4000802017f */
[----:B--2---:R-:W-:Y:S05]  /*9e90*/  @!P1 BRA `(.L_x_6268) ;  /* 0x0000000800dc9947 */ /* 0x004fea0003800000 */
.L_x_6301:
[----:B------:R-:W-:Y:S05]  /*9ea0*/  @P0 BRA `(.L_x_6269) ;  /* 0x0000000000180947 */ /* 0x000fea0003800000 */
[----:B------:R-:W3:Y:S01]  /*9eb0*/  S2R R0, SR_TID.X ;  /* 0x0000000000007919 */ /* 0x000ee20000002100 */
[----:B--2---:R-:W-:-:S04]  /*9ec0*/  IMAD.MOV.U32 R3, RZ, RZ, 0x6100 ;  /* 0x00006100ff037424 */ /* 0x004fc800078e00ff */
[----:B------:R4:W-:Y:S01]  /*9ed0*/  SYNCS.ARRIVE.TRANS64 RZ, [R8+URZ+0x36430], R3 ;  /* 0x0364300308ff79a7 */ /* 0x0009e2000800003f */
[----:B---3--:R-:W-:-:S13]  /*9ee0*/  LOP3.LUT P0, RZ, R0, 0x1f, RZ, 0xc0, !PT ;  /* 0x0000001f00ff7812 */ /* 0x008fda000780c0ff */
[----:B----4-:R-:W-:Y:S05]  /*9ef0*/  @!P0 BRA `(.L_x_6269) ;  /* 0x0000000000048947 */ /* 0x010fea0003800000 */
[----:B------:R-:W-:Y:S01]  /*9f00*/  BPT.TRAP 0x1 ;  /* 0x000000040000795c */ /* 0x000fe20000300000 */
.L_x_6269:
        /* <DEDUP_REMOVED lines=44> */
.L_x_6250:
[----:B------:R-:W-:Y:S05]  /*a1d0*/  BSYNC B0 ;  /* 0x0000000000007941 */ /* 0x000fea0003800000 */
.L_x_6245:
[----:B------:R-:W-:-:S03]  /*a1e0*/  UMOV UR8, 0xffffffff ;  /* 0xffffffff00087882 */ /* 0x000fc60000000000 */
[----:B------:R-:W-:Y:S05]  /*a1f0*/  BRA.DIV UR8, `(.L_x_6270) ;  /* 0x0000000a08187947 */ /* 0x000fea000b800000 */
[----:B------:R-:W-:-:S13]  /*a200*/  ELECT P6, URZ, PT ;  /* 0x00000000003f782f */ /* 0x000fda00038c0000 */
.L_x_6304:
[----:B------:R-:W-:Y:S05]  /*a210*/  @!P6 BRA `(.L_x_6124) ;  /* 0x000000000074e947 */ /* 0x000fea0003800000 */
[----:B------:R-:W-:-:S06]  /*a220*/  ULOP3.LUT UR8, UR38, 0x2, URZ, 0xfc, !UPT ;  /* 0x0000000226087892 */ /* 0x000fcc000f8efc3f */
[----:B------:R-:W-:-:S05]  /*a230*/  IMAD.U32 R0, RZ, RZ, UR8 ;  /* 0x00000008ff007e24 */ /* 0x000fca000f8e00ff */
[----:B------:R-:W-:-:S13]  /*a240*/  ISETP.NE.AND P2, PT, R0, 0x3, PT ;  /* 0x000000030000780c */ /* 0x000fda0003f45270 */
[----:B------:R-:W-:Y:S05]  /*a250*/  @!P2 BRA `(.L_x_6271) ;  /* 0x000000000004a947 */ /* 0x000fea0003800000 */
[----:B---3--:R-:W-:Y:S01]  /*a260*/  BPT.TRAP 0x1 ;  /* 0x000000040000795c */ /* 0x008fe20000300000 */
.L_x_6271:
        /* <DEDUP_REMOVED lines=15> */
.L_x_6305:
[----:B------:R-:W2:Y:S02]  /*a360*/  SYNCS.PHASECHK.TRANS64.TRYWAIT P0, [R3+URZ], R2 ;  /* 0x00000002030075a7 */ /* 0x000ea4000800017f */
[----:B--2---:R-:W-:Y:S05]  /*a370*/  @!P0 BRA `(.L_x_6273) ;  /* 0x0000000400ec8947 */ /* 0x004fea0003800000 */
.L_x_6306:
[----:B------:R-:W-:Y:S05]  /*a380*/  @!P2 BRA `(.L_x_6274) ;  /* 0x000000000004a947 */ /* 0x000fea0003800000 */
[----:B---3--:R-:W-:Y:S01]  /*a390*/  BPT.TRAP 0x1 ;  /* 0x000000040000795c */ /* 0x008fe20000300000 */
.L_x_6274:
[----:B------:R-:W-:-:S07]  /*a3a0*/  SHF.L.U32 R5, R5, 0x1f, RZ ;  /* 0x0000001f05057819 */ /* 0x000fce00000006ff */
.L_x_6275:
[----:B----4-:R4:W1:Y:S02]  /*a3b0*/  SYNCS.PHASECHK.TRANS64.TRYWAIT P0, [R4+URZ+0x36438], R5 ;  /* 0x03643805040075a7 */ /* 0x010864000800017f */
[----:B-1----:R-:W-:Y:S05]  /*a3c0*/  @!P0 NANOSLEEP.SYNCS 0x989680 ;  /* 0x009896800000895d */ /* 0x002fea0003900000 */
[----:B------:R-:W1:Y:S02]  /*a3d0*/  @!P0 SYNCS.PHASECHK.TRANS64 P0, [R4+URZ+0x36438], R5 ;  /* 0x03643805040085a7 */ /* 0x000e64000800007f */
[----:B-1----:R-:W-:Y:S05]  /*a3e0*/  @!P0 BRA `(.L_x_6275) ;  /* 0xfffffffc00f08947 */ /* 0x002fea000383ffff */
.L_x_6124:
[----:B---3--:R-:W-:Y:S05]  /*a3f0*/  BSYNC B6 ;  /* 0x0000000000067941 */ /* 0x008fea0003800000 */
.L_x_6118:
[----:B------:R-:W-:Y:S05]  /*a400*/  EXIT ;  /* 0x000000000000794d */ /* 0x000fea0003800000 */
.L_x_6135:
[----:B------:R-:W-:Y:S02]  /*a410*/  IMAD.MOV.U32 R12, RZ, RZ, RZ ;  /* 0x000000ffff0c7224 */ /* 0x000fe400078e00ff */
[----:B------:R-:W-:Y:S02]  /*a420*/  IMAD.MOV.U32 R11, RZ, RZ, 0x1f ;  /* 0x0000001fff0b7424 */ /* 0x000fe400078e00ff */
[----:B------:R-:W-:-:S07]  /*a430*/  IMAD.MOV.U32 R15, RZ, RZ, -0x1 ;  /* 0xffffffffff0f7424 */ /* 0x000fce00078e00ff */
[----:B------:R-:W-:Y:S05]  /*a440*/  WARPSYNC.COLLECTIVE R15, `(.L_x_6276) ;  /* 0x000000000f087348 */ /* 0x000fea0003c00000 */
[----:B------:R1:W2:Y:S02]  /*a450*/  SHFL.IDX P6, R14, R13, R12, R11 ;  /* 0x0000000c0d0e7389 */ /* 0x0002a400000c000b */
[----:B-12---:R-:W-:Y:S01]  /*a460*/  ENDCOLLECTIVE ;  /* 0x000000000000791b */ /* 0x006fe20003800000 */
.L_x_6276:
[----:B------:R-:W-:Y:S05]  /*a470*/  BRA `(.L_x_6277) ;  /* 0xffffff6c00dc7947 */ /* 0x000fea000383ffff */
.L_x_6137:
[----:B--2---:R2:W3:Y:S02]  /*a480*/  SYNCS.PHASECHK.TRANS64.TRYWAIT P0, [R154+URZ+0x36400], R11 ;  /* 0x0364000b9a0075a7 */ /* 0x0044e4000800017f */
[----:B---3--:R-:W-:Y:S05]  /*a490*/  @!P0 NANOSLEEP.SYNCS 0x989680 ;  /* 0x009896800000895d */ /* 0x008fea0003900000 */
[----:B------:R-:W3:Y:S02]  /*a4a0*/  @!P0 SYNCS.PHASECHK.TRANS64 P0, [R154+URZ+0x36400], R11 ;  /* 0x0364000b9a0085a7 */ /* 0x000ee4000800007f */
[----:B---3--:R-:W-:Y:S05]  /*a4b0*/  @!P0 BRA `(.L_x_6137) ;  /* 0xfffffffc00f08947 */ /* 0x008fea000383ffff */
[----:B------:R-:W-:Y:S05]  /*a4c0*/  BRA `(.L_x_6136) ;  /* 0xffffff7000147947 */ /* 0x000fea000383ffff */
.L_x_6141:
[----:B--2---:R2:W3:Y:S02]  /*a4d0*/  SYNCS.PHASECHK.TRANS64.TRYWAIT P1, [R3+URZ+0x36410], R12 ;  /* 0x0364100c030075a7 */ /* 0x0044e4000802017f */
[----:B---3--:R-:W-:Y:S05]  /*a4e0*/  @!P1 NANOSLEEP.SYNCS 0x989680 ;  /* 0x009896800000995d */ /* 0x008fea0003900000 */
[----:B------:R-:W3:Y:S02]  /*a4f0*/  @!P1 SYNCS.PHASECHK.TRANS64 P1, [R3+URZ+0x36410], R12 ;  /* 0x0364100c030095a7 */ /* 0x000ee4000802007f */
[----:B---3--:R-:W-:Y:S05]  /*a500*/  @!P1 BRA `(.L_x_6141) ;  /* 0xfffffffc00f09947 */ /* 0x008fea000383ffff */
[----:B------:R-:W-:Y:S05]  /*a510*/  BRA `(.L_x_6140) ;  /* 0xffffff7400dc7947 */ /* 0x000fea000383ffff */
.L_x_6145:
[----:B------:R1:W1:Y:S02]  /*a520*/  SYNCS.PHASECHK.TRANS64.TRYWAIT P1, [R154+URZ+0x36430], R13 ;  /* 0x0364300d9a0075a7 */ /* 0x000264000802017f */
[----:B-1----:R-:W-:Y:S05]  /*a530*/  @!P1 NANOSLEEP.SYNCS 0x989680 ;  /* 0x009896800000995d */ /* 0x002fea0003900000 */
[----:B------:R-:W1:Y:S02]  /*a540*/  @!P1 SYNCS.PHASECHK.TRANS64 P1, [R154+URZ+0x36430], R13 ;  /* 0x0364300d9a0095a7 */ /* 0x000e64000802007f */
[----:B-1----:R-:W-:Y:S05]  /*a550*/  @!P1 BRA `(.L_x_6145) ;  /* 0xfffffffc00f09947 */ /* 0x002fea000383ffff */
[----:B------:R-:W-:Y:S05]  /*a560*/  BRA `(.L_x_6144) ;  /* 0xffffff7c00807947 */ /* 0x000fea000383ffff */
.L_x_6160:
[----:B------:R-:W-:Y:S01]  /*a570*/  BSSY B0, `(.L_x_6278) ;  /* 0x0000005000007945 */ /* 0x000fe20003800000 */
[----:B------:R-:W-:-:S07]  /*a580*/  IMAD.MOV.U32 R15, RZ, RZ, -0x1 ;  /* 0xffffffffff0f7424 */ /* 0x000fce00078e00ff */
[----:B------:R-:W-:Y:S05]  /*a590*/  WARPSYNC.COLLECTIVE R15, `(.L_x_6279) ;  /* 0x000000000f087348 */ /* 0x000fea0003c00000 */
[----:B------:R-:W-:Y:S01]  /*a5a0*/  NOP ;  /* 0x0000000000007918 */ /* 0x000fe20000000000 */
[----:B------:R-:W-:Y:S01]  /*a5b0*/  ENDCOLLECTIVE ;  /* 0x000000000000791b */ /* 0x000fe20003800000 */
.L_x_6279:
[----:B------:R-:W-:Y:S05]  /*a5c0*/  BSYNC B0 ;  /* 0x0000000000007941 */ /* 0x000fea0003800000 */
.L_x_6278:
[----:B------:R-:W-:Y:S05]  /*a5d0*/  BRA `(.L_x_6280) ;  /* 0xffffffa400407947 */ /* 0x000fea000383ffff */
.L_x_6169:
[----:B------:R-:W-:Y:S01]  /*a5e0*/  BSSY B0, `(.L_x_6281) ;  /* 0x0000005000007945 */ /* 0x000fe20003800000 */
[----:B------:R-:W-:-:S07]  /*a5f0*/  IMAD.MOV.U32 R15, RZ, RZ, -0x1 ;  /* 0xffffffffff0f7424 */ /* 0x000fce00078e00ff */
[----:B-1----:R-:W-:Y:S05]  /*a600*/  WARPSYNC.COLLECTIVE R15, `(.L_x_6282) ;  /* 0x000000000f087348 */ /* 0x002fea0003c00000 */
[----:B------:R-:W-:Y:S01]  /*a610*/  NOP ;  /* 0x0000000000007918 */ /* 0x000fe20000000000 */
[----:B-1----:R-:W-:Y:S01]  /*a620*/  ENDCOLLECTIVE ;  /* 0x000000000000791b */ /* 0x002fe20003800000 */
.L_x_6282:
[----:B------:R-:W-:Y:S05]  /*a630*/  BSYNC B0 ;  /* 0x0000000000007941 */ /* 0x000fea0003800000 */
.L_x_6281:
[----:B------:R-:W-:Y:S05]  /*a640*/  BRA `(.L_x_6283) ;  /* 0xffffffa8002c7947 */ /* 0x000fea000383ffff */
.L_x_6186:
[----:B------:R-:W-:Y:S01]  /*a650*/  BSSY B0, `(.L_x_6284) ;  /* 0x0000005000007945 */ /* 0x000fe20003800000 */
[----:B------:R-:W-:-:S07]  /*a660*/  IMAD.MOV.U32 R15, RZ, RZ, -0x1 ;  /* 0xffffffffff0f7424 */ /* 0x000fce00078e00ff */
[----:B------:R-:W-:Y:S05]  /*a670*/  WARPSYNC.COLLECTIVE R15, `(.L_x_6285) ;  /* 0x000000000f087348 */ /* 0x000fea0003c00000 */
[----:B------:R-:W-:Y:S01]  /*a680*/  NOP ;  /* 0x0000000000007918 */ /* 0x000fe20000000000 */
[----:B------:R-:W-:Y:S01]  /*a690*/  ENDCOLLECTIVE ;  /* 0x000000000000791b */ /* 0x000fe20003800000 */
.L_x_6285:
[----:B------:R-:W-:Y:S05]  /*a6a0*/  BSYNC B0 ;  /* 0x0000000000007941 */ /* 0x000fea0003800000 */
.L_x_6284:
[----:B------:R-:W-:Y:S05]  /*a6b0*/  BRA `(.L_x_6286) ;  /* 0xffffffb400747947 */ /* 0x000fea000383ffff */
.L_x_6203:
[----:B------:R-:W-:Y:S01]  /*a6c0*/  BSSY B0, `(.L_x_6287) ;  /* 0x0000005000007945 */ /* 0x000fe20003800000 */
[----:B------:R-:W-:-:S07]  /*a6d0*/  IMAD.MOV.U32 R15, RZ, RZ, -0x1 ;  /* 0xffffffffff0f7424 */ /* 0x000fce00078e00ff */
[----:B------:R-:W-:Y:S05]  /*a6e0*/  WARPSYNC.COLLECTIVE R15, `(.L_x_6288) ;  /* 0x000000000f087348 */ /* 0x000fea0003c00000 */
[----:B------:R-:W-:Y:S01]  /*a6f0*/  NOP ;  /* 0x0000000000007918 */ /* 0x000fe20000000000 */
[----:B------:R-:W-:Y:S01]  /*a700*/  ENDCOLLECTIVE ;  /* 0x000000000000791b */ /* 0x000fe20003800000 */
.L_x_6288:
[----:B------:R-:W-:Y:S05]  /*a710*/  BSYNC B0 ;  /* 0x0000000000007941 */ /* 0x000fea0003800000 */
.L_x_6287:
[----:B------:R-:W-:Y:S05]  /*a720*/  BRA `(.L_x_6289) ;  /* 0xffffffbc006c7947 */ /* 0x000fea000383ffff */
.L_x_6219:
[----:B------:R-:W-:Y:S01]  /*a730*/  BSSY B0, `(.L_x_6290) ;  /* 0x0000005000007945 */ /* 0x000fe20003800000 */
[----:B------:R-:W-:-:S07]  /*a740*/  IMAD.MOV.U32 R15, RZ, RZ, -0x1 ;  /* 0xffffffffff0f7424 */ /* 0x000fce00078e00ff */
[----:B------:R-:W-:Y:S05]  /*a750*/  WARPSYNC.COLLECTIVE R15, `(.L_x_6291) ;  /* 0x000000000f087348 */ /* 0x000fea0003c00000 */
[----:B------:R-:W-:Y:S01]  /*a760*/  NOP ;  /* 0x0000000000007918 */ /* 0x000fe20000000000 */
[----:B------:R-:W-:Y:S01]  /*a770*/  ENDCOLLECTIVE ;  /* 0x000000000000791b */ /* 0x000fe20003800000 */
.L_x_6291:
[----:B------:R-:W-:Y:S05]  /*a780*/  BSYNC B0 ;  /* 0x0000000000007941 */ /* 0x000fea0003800000 */
.L_x_6290:
[----:B------:R-:W-:Y:S05]  /*a790*/  BRA `(.L_x_6292) ;  /* 0xffffffc000dc7947 */ /* 0x000fea000383ffff */
.L_x_6251:
[----:B-1----:R1:W2:Y:S02]  /*a7a0*/  SYNCS.PHASECHK.TRANS64.TRYWAIT P1, [R8+URZ+0x36420], R9 ;  /* 0x03642009080075a7 */ /* 0x0022a4000802017f */
[----:B--2---:R-:W-:Y:S05]  /*a7b0*/  @!P1 NANOSLEEP.SYNCS 0x989680 ;  /* 0x009896800000995d */ /* 0x004fea0003900000 */
[----:B------:R-:W2:Y:S02]  /*a7c0*/  @!P1 SYNCS.PHASECHK.TRANS64 P1, [R8+URZ+0x36420], R9 ;  /* 0x03642009080095a7 */ /* 0x000ea4000802007f */
[----:B--2---:R-:W-:Y:S05]  /*a7d0*/  @!P1 BRA `(.L_x_6251) ;  /* 0xfffffffc00f09947 */ /* 0x004fea000383ffff */
[----:B------:R-:W-:Y:S05]  /*a7e0*/  BRA `(.L_x_6293) ;  /* 0xffffffd800d47947 */ /* 0x000fea000383ffff */
.L_x_6255:
[----:B-1----:R1:W2:Y:S02]  /*a7f0*/  SYNCS.PHASECHK.TRANS64.TRYWAIT P1, [R8+URZ+0x36438], R9 ;  /* 0x03643809080075a7 */ /* 0x0022a4000802017f */
[----:B--2---:R-:W-:Y:S05]  /*a800*/  @!P1 NANOSLEEP.SYNCS 0x989680 ;  /* 0x009896800000995d */ /* 0x004fea0003900000 */
[----:B------:R-:W2:Y:S02]  /*a810*/  @!P1 SYNCS.PHASECHK.TRANS64 P1, [R8+URZ+0x36438], R9 ;  /* 0x03643809080095a7 */ /* 0x000ea4000802007f */
[----:B--2---:R-:W-:Y:S05]  /*a820*/  @!P1 BRA `(.L_x_6255) ;  /* 0xfffffffc00f09947 */ /* 0x004fea000383ffff */
[----:B------:R-:W-:Y:S05]  /*a830*/  BRA `(.L_x_6294) ;  /* 0xffffffe000c47947 */ /* 0x000fea000383ffff */
.L_x_6257:
[----:B--2---:R2:W3:Y:S02]  /*a840*/  SYNCS.PHASECHK.TRANS64.TRYWAIT P1, [R8+URZ+0x36428], R7 ;  /* 0x03642807080075a7 */ /* 0x0044e4000802017f */
[----:B---3--:R-:W-:Y:S05]  /*a850*/  @!P1 NANOSLEEP.SYNCS 0x989680 ;  /* 0x009896800000995d */ /* 0x008fea0003900000 */
[----:B------:R-:W3:Y:S02]  /*a860*/  @!P1 SYNCS.PHASECHK.TRANS64 P1, [R8+URZ+0x36428], R7 ;  /* 0x03642807080095a7 */ /* 0x000ee4000802007f */
[----:B---3--:R-:W-:Y:S05]  /*a870*/  @!P1 BRA `(.L_x_6257) ;  /* 0xfffffffc00f09947 */ /* 0x008fea000383ffff */
[----:B------:R-:W-:Y:S05]  /*a880*/  BRA `(.L_x_6295) ;  /* 0xffffffe4008c7947 */ /* 0x000fea000383ffff */
.L_x_6259:
        /* <DEDUP_REMOVED lines=8> */
.L_x_6261:
[----:B------:R-:W-:-:S07]  /*a910*/  SHF.L.U32 R5, R10, 0x1f, RZ ;  /* 0x0000001f0a057819 */ /* 0x000fce00000006ff */
.L_x_6297:
[----:B--2---:R2:W3:Y:S02]  /*a920*/  SYNCS.PHASECHK.TRANS64.TRYWAIT P1, [R8+URZ+0x36420], R5 ;  /* 0x03642005080075a7 */ /* 0x0044e4000802017f */
[----:B---3--:R-:W-:Y:S05]  /*a930*/  @!P1 NANOSLEEP.SYNCS 0x989680 ;  /* 0x009896800000995d */ /* 0x008fea0003900000 */
[----:B------:R-:W3:Y:S02]  /*a940*/  @!P1 SYNCS.PHASECHK.TRANS64 P1, [R8+URZ+0x36420], R5 ;  /* 0x03642005080095a7 */ /* 0x000ee4000802007f */
[----:B---3--:R-:W-:Y:S05]  /*a950*/  @!P1 BRA `(.L_x_6297) ;  /* 0xfffffffc00f09947 */ /* 0x008fea000383ffff */
[----:B------:R-:W-:Y:S05]  /*a960*/  BRA `(.L_x_6298) ;  /* 0xffffffe800dc7947 */ /* 0x000fea000383ffff */
.L_x_6264:
[----:B--2---:R2:W3:Y:S02]  /*a970*/  SYNCS.PHASECHK.TRANS64.TRYWAIT P1, [R8+URZ+0x36438], R9 ;  /* 0x03643809080075a7 */ /* 0x0044e4000802017f */
[----:B---3--:R-:W-:Y:S05]  /*a980*/  @!P1 NANOSLEEP.SYNCS 0x989680 ;  /* 0x009896800000995d */ /* 0x008fea0003900000 */
[----:B------:R-:W3:Y:S02]  /*a990*/  @!P1 SYNCS.PHASECHK.TRANS64 P1, [R8+URZ+0x36438], R9 ;  /* 0x03643809080095a7 */ /* 0x000ee4000802007f */
[----:B---3--:R-:W-:Y:S05]  /*a9a0*/  @!P1 BRA `(.L_x_6264) ;  /* 0xfffffffc00f09947 */ /* 0x008fea000383ffff */
[----:B------:R-:W-:Y:S05]  /*a9b0*/  BRA `(.L_x_6299) ;  /* 0xffffffec00a87947 */ /* 0x000fea000383ffff */
.L_x_6266:
[----:B-1----:R1:W2:Y:S02]  /*a9c0*/  SYNCS.PHASECHK.TRANS64.TRYWAIT P1, [R8+URZ+0x36428], R5 ;  /* 0x03642805080075a7 */ /* 0x0022a4000802017f */
[----:B--2---:R-:W-:Y:S05]  /*a9d0*/  @!P1 NANOSLEEP.SYNCS 0x989680 ;  /* 0x009896800000995d */ /* 0x004fea0003900000 */
[----:B------:R-:W2:Y:S02]  /*a9e0*/  @!P1 SYNCS.PHASECHK.TRANS64 P1, [R8+URZ+0x36428], R5 ;  /* 0x03642805080095a7 */ /* 0x000ea4000802007f */
[----:B--2---:R-:W-:Y:S05]  /*a9f0*/  @!P1 BRA `(.L_x_6266) ;  /* 0xfffffffc00f09947 */ /* 0x004fea000383ffff */
[----:B------:R-:W-:Y:S05]  /*aa00*/  BRA `(.L_x_6300) ;  /* 0xfffffff000547947 */ /* 0x000fea000383ffff */
.L_x_6268:
[----:B--2---:R2:W3:Y:S02]  /*aa10*/  SYNCS.PHASECHK.TRANS64.TRYWAIT P1, [R8+URZ+0x36438], R3 ;  /* 0x03643803080075a7 */ /* 0x0044e4000802017f */
[----:B---3--:R-:W-:Y:S05]  /*aa20*/  @!P1 NANOSLEEP.SYNCS 0x989680 ;  /* 0x009896800000995d */ /* 0x008fea0003900000 */
[----:B------:R-:W3:Y:S02]  /*aa30*/  @!P1 SYNCS.PHASECHK.TRANS64 P1, [R8+URZ+0x36438], R3 ;  /* 0x03643803080095a7 */ /* 0x000ee4000802007f */
[----:B---3--:R-:W-:Y:S05]  /*aa40*/  @!P1 BRA `(.L_x_6268) ;  /* 0xfffffffc00f09947 */ /* 0x008fea000383ffff */
[----:B------:R-:W-:Y:S05]  /*aa50*/  BRA `(.L_x_6301) ;  /* 0xfffffff400107947 */ /* 0x000fea000383ffff */
.L_x_6270:
[----:B------:R-:W-:Y:S01]  /*aa60*/  BSSY B0, `(.L_x_6302) ;  /* 0x0000006000007945 */ /* 0x000fe20003800000 */
[----:B------:R-:W-:-:S07]  /*aa70*/  IMAD.MOV.U32 R15, RZ, RZ, -0x1 ;  /* 0xffffffffff0f7424 */ /* 0x000fce00078e00ff */
[----:B-1-3--:R-:W-:Y:S05]  /*aa80*/  WARPSYNC.COLLECTIVE R15, `(.L_x_6303) ;  /* 0x000000000f0c7348 */ /* 0x00afea0003c00000 */
[----:B------:R-:W-:Y:S02]  /*aa90*/  ELECT P6, UR62, PT ;  /* 0x00000000003e782f */ /* 0x000fe400038c0000 */
[----:B------:R-:W-:Y:S01]  /*aaa0*/  MOV R14, UR62 ;  /* 0x0000003e000e7c02 */ /* 0x000fe20008000f00 */
[----:B-1-3--:R-:W-:Y:S10]  /*aab0*/  ENDCOLLECTIVE ;  /* 0x000000000000791b */ /* 0x00aff40003800000 */
.L_x_6303:
[----:B------:R-:W-:Y:S05]  /*aac0*/  BSYNC B0 ;  /* 0x0000000000007941 */ /* 0x000fea0003800000 */
.L_x_6302:
[----:B------:R-:W-:Y:S05]  /*aad0*/  BRA `(.L_x_6304) ;  /* 0xfffffff400cc7947 */ /* 0x000fea000383ffff */
.L_x_6272:
[----:B-1----:R1:W2:Y:S02]  /*aae0*/  SYNCS.PHASECHK.TRANS64.TRYWAIT P0, [R9+URZ], R0 ;  /* 0x00000000090075a7 */ /* 0x0022a4000800017f */
[----:B--2---:R-:W-:Y:S05]  /*aaf0*/  @!P0 NANOSLEEP.SYNCS 0x989680 ;  /* 0x009896800000895d */ /* 0x004fea0003900000 */
[----:B------:R-:W2:Y:S02]  /*ab00*/  @!P0 SYNCS.PHASECHK.TRANS64 P0, [R9+URZ], R0 ;  /* 0x00000000090085a7 */ /* 0x000ea4000800007f */
[----:B--2---:R-:W-:Y:S05]  /*ab10*/  @!P0 BRA `(.L_x_6272) ;  /* 0xfffffffc00f08947 */ /* 0x004fea000383ffff */
[----:B------:R-:W-:Y:S05]  /*ab20*/  BRA `(.L_x_6305) ;  /* 0xfffffff8000c7947 */ /* 0x000fea000383ffff */
.L_x_6273:
[----:B--2---:R2:W4:Y:S02]  /*ab30*/  SYNCS.PHASECHK.TRANS64.TRYWAIT P0, [R3+URZ], R2 ;  /* 0x00000002030075a7 */ /* 0x004524000800017f */
[----:B----4-:R-:W-:Y:S05]  /*ab40*/  @!P0 NANOSLEEP.SYNCS 0x989680 ;  /* 0x009896800000895d */ /* 0x010fea0003900000 */
[----:B------:R-:W4:Y:S02]  /*ab50*/  @!P0 SYNCS.PHASECHK.TRANS64 P0, [R3+URZ], R2 ;  /* 0x00000002030085a7 */ /* 0x000f24000800007f */
[----:B----4-:R-:W-:Y:S05]  /*ab60*/  @!P0 BRA `(.L_x_6273) ;  /* 0xfffffffc00f08947 */ /* 0x010fea000383ffff */
[----:B------:R-:W-:Y:S05]  /*ab70*/  BRA `(.L_x_6306) ;  /* 0xfffffff800007947 */ /* 0x000fea000383ffff */
.L_x_6307:
        /* <DEDUP_REMOVED lines=16> */
.L_x_7688:


//--------------------- .text._ZN7cutlass13device_kernelIN5flash11enable_sm90INS1_16FlashAttnBwdSm90INS1_25CollectiveMainloopBwdSm90ILi2ELi1ELi1EN4cute5tupleIJNS5_1CILi1EEES8_S8_EEENS6_IJNS7_ILi64EEENS7_ILi96EEENS7_ILi192EEEEEENS_6half_tEfNS_4arch4Sm90ELb1ELb0ELb0ELb0ELb0ELb0ELb1ELb0ELi3ELi1ELi1ELi1ELb0EEENS1_21CollectiveEpilogueBwdISD_SE_SG_Li384ELb0ELb1ELi3EEENS1_25SingleTileBwdLPTSchedulerILb0ELi96ELb0EEEEEEEEEvNT_6ParamsE --------------------------
	.section	.text._ZN7cutlass13device_kernelIN5flash11enable_sm90INS1_16FlashAttnBwdSm90INS1_25CollectiveMainloopBwdSm90ILi2ELi1ELi1EN4cute5tupleIJNS5_1CILi1EEES8_S8_EEENS6_IJNS7_ILi64EEENS7_ILi96EEENS7_ILi192EEEEEENS_6half_tEfNS_4arch4Sm90ELb1ELb0ELb0ELb0ELb0ELb0ELb1ELb0ELi3ELi1ELi1ELi1ELb0EEENS1_21CollectiveEpilogueBwdISD_SE_SG_Li384ELb0ELb1ELi3EEENS1_25SingleTileBwdLPTSchedulerILb0ELi96ELb0EEEEEEEEEvNT_6ParamsE,"ax",@progbits
	.align	128
.text._ZN7cutlass13device_kernelIN5flash11enable_sm90INS1_16FlashAttnBwdSm90INS1_25CollectiveMainloopBwdSm90ILi2ELi1ELi1EN4cute5tupleIJNS5_1CILi1EEES8_S8_EEENS6_IJNS7_ILi64EEENS7_ILi96EEENS7_ILi192EEEEEENS_6half_tEfNS_4arch4Sm90ELb1ELb0ELb0ELb0ELb0ELb0ELb1ELb0ELi3ELi1ELi1ELi1ELb0EEENS1_21CollectiveEpilogueBwdISD_SE_SG_Li384ELb0ELb1ELi3EEENS1_25SingleTileBwdLPTSchedulerILb0ELi96ELb0EEEEEEEEEvNT_6ParamsE:
        .type           _ZN7cutlass13device_kernelIN5flash11enable_sm90INS1_16FlashAttnBwdSm90INS1_25CollectiveMainloopBwdSm90ILi2ELi1ELi1EN4cute5tupleIJNS5_1CILi1EEES8_S8_EEENS6_IJNS7_ILi64EEENS7_ILi96EEENS7_ILi192EEEEEENS_6half_tEfNS_4arch4Sm90ELb1ELb0ELb0ELb0ELb0ELb0ELb1ELb0ELi3ELi1ELi1ELi1ELb0EEENS1_21CollectiveEpilogueBwdISD_SE_SG_Li384ELb0ELb1ELi3EEENS1_25SingleTileBwdLPTSchedulerILb0ELi96ELb0EEEEEEEEEvNT_6ParamsE,@function
        .size           _ZN7cutlass13device_kernelIN5flash11enable_sm90INS1_16FlashAttnBwdSm90INS1_25CollectiveMainloopBwdSm90ILi2ELi1ELi1EN4cute5tupleIJNS5_1CILi1EEES8_S8_EEENS6_IJNS7_ILi64EEENS7_ILi96EEENS7_ILi192EEEEEENS_6half_tEfNS_4arch4Sm90ELb1ELb0ELb0ELb0ELb0ELb0ELb1ELb0ELi3ELi1ELi1ELi1ELb0EEENS1_21CollectiveEpilogueBwdISD_SE_SG_Li384ELb0ELb1ELi3EEENS1_25SingleTileBwdLPTSchedulerILb0ELi96ELb0EEEEEEEEEvNT_6ParamsE,(.L_x_7689 - _ZN7cutlass13device_kernelIN5flash11enable_sm90INS1_16FlashAttnBwdSm90INS1_25CollectiveMainloopBwdSm90ILi2ELi1ELi1EN4cute5tupleIJNS5_1CILi1EEES8_S8_EEENS6_IJNS7_ILi64EEENS7_ILi96EEENS7_ILi192EEEEEENS_6half_tEfNS_4arch4Sm90ELb1ELb0ELb0ELb0ELb0ELb0ELb1ELb0ELi3ELi1ELi1ELi1ELb0EEENS1_21CollectiveEpilogueBwdISD_SE_SG_Li384ELb0ELb1ELi3EEENS1_25SingleTileBwdLPTSchedulerILb0ELi96ELb0EEEEEEEEEvNT_6ParamsE)
        .other          _ZN7cutlass13device_kernelIN5flash11enable_sm90INS1_16FlashAttnBwdSm90INS1_25CollectiveMainloopBwdSm90ILi2ELi1ELi1EN4cute5tupleIJNS5_1CILi1EEES8_S8_EEENS6_IJNS7_ILi64EEENS7_ILi96EEENS7_ILi192EEEEEENS_6half_tEfNS_4arch4Sm90ELb1ELb0ELb0ELb0ELb0ELb0ELb1ELb0ELi3ELi1ELi1ELi1ELb0EEENS1_21CollectiveEpilogueBwdISD_SE_SG_Li384ELb0ELb1ELi3EEENS1_25SingleTileBwdLPTSchedulerILb0ELi96ELb0EEEEEEEEEvNT_6ParamsE,@"STO_CUDA_ENTRY STV_DEFAULT"
_ZN7cutlass13device_kernelIN5flash11enable_sm90INS1_16FlashAttnBwdSm90INS1_25CollectiveMainloopBwdSm90ILi2ELi1ELi1EN4cute5tupleIJNS5_1CILi1EEES8_S8_EEENS6_IJNS7_ILi64EEENS7_ILi96EEENS7_ILi192EEEEEENS_6half_tEfNS_4arch4Sm90ELb1ELb0ELb0ELb0ELb0ELb0ELb1ELb0ELi3ELi1ELi1ELi1ELb0EEENS1_21CollectiveEpilogueBwdISD_SE_SG_Li384ELb0ELb1ELi3EEENS1_25SingleTileBwdLPTSchedulerILb0ELi96ELb0EEEEEEEEEvNT_6ParamsE:
        /* <DEDUP_REMOVED lines=29> */
.L_x_6309:
[----:B------:R-:W-:Y:S05]  /*01d0*/  BSYNC B0 ;  /* 0x0000000000007941 */ /* 0x000fea0003800000 */
.L_x_6308:
        /* <DEDUP_REMOVED lines=34> */
.L_x_6310:
        /* <DEDUP_REMOVED lines=20> */
.L_x_6311:
[----:B---3--:R-:W-:Y:S01]  /*0540*/  ISETP.NE.AND P0, PT, R2, RZ, PT ;  /* 0x000000ff0200720c */ /* 0x008fe20003f05270 */
[----:B------:R-:W-:Y:S01]  /*0550*/  IMAD.MOV.U32 R2, RZ, RZ, 0x1 ;  /* 0x00000001ff027424 */ /* 0x000fe200078e00ff */
[----:B------:R-:W-:-:S04]  /*0560*/  NOP ;  /* 0x0000000000007918 */ /* 0x000fc80000000000 */
[----:B------:R-:W-:-:S05]  /*0570*/  SEL R2, R2, 0x2, !P0 ;  /* 0x0000000202027807 */ /* 0x000fca0004000000 */
[----:B------:R3:W-:Y:S01]  /*0580*/  STL [R1+0x8], R2 ;  /* 0x0000080201007387 */ /* 0x0007e20000100800 */
[----:B-12-4-:R-:W-:Y:S06]  /*0590*/  BAR.SYNC.DEFER_BLOCKING 0x0 ;  /* 0x0000000000007b1d */ /* 0x016fec0000010000 */
[----:B------:R-:W-:Y:S05]  /*05a0*/  @!P0 BRA `(.L_x_6312) ;  /* 0x00000054000c8947 */ /* 0x000fea0003800000 */
.L_x_6313:
        /* <DEDUP_REMOVED lines=32> */
.L_x_6314:
[----:B------:R-:W-:Y:S01]  /*07b0*/  ULDC UR7, c[0x0][0xb44] ;  /* 0x0002d10000077ab9 */ /* 0x000fe20000000800 */
[----:B------:R-:W-:Y:S01]  /*07c0*/  UMOV UR38, UR10 ;  /* 0x0000000a00267c82 */ /* 0x000fe20008000000 */
[----:B------:R-:W-:-:S11]  /*07d0*/  UISETP.NE.AND UP0, UPT, UR7, 0x1, UPT ;  /* 0x000000010700788c */ /* 0x000fd6000bf05270 */
[----:B------:R-:W-:Y:S02]  /*07e0*/  @UP0 ULDC.64 UR8, c[0x0][0xb48] ;  /* 0x0002d20000080ab9 */ /* 0x000fe40000000a00 */
[----:B------:R-:W-:-:S04]  /*07f0*/  UIMAD.WIDE.U32 UR4, UR10, UR8, URZ ;  /* 0x000000080a0472a5 */ /* 0x000fc8000f8e003f */
[----:B------:R-:W-:-:S04]  /*0800*/  @UP0 USHF.R.U32.HI UR38, URZ, UR9, UR5 ;  /* 0x000000093f260299 */ /* 0x000fc80008011605 */
[----:B------:R-:W-:-:S12]  /*0810*/  UIMAD UR4, UR38, UR7, URZ ;  /* 0x00000007260472a4 */ /* 0x000fd8000f8e023f */
.L_x_6315:
        /* <DEDUP_REMOVED lines=102> */
.L_x_6318:
        /* <DEDUP_REMOVED lines=15> */
.L_x_6317:
        /* <DEDUP_REMOVED lines=20> */
.L_x_6320:
        /* <DEDUP_REMOVED lines=15> */
.L_x_6319:
        /* <DEDUP_REMOVED lines=8> */
.L_x_6434:
        /* <DEDUP_REMOVED lines=19> */
.L_x_6322:
        /* <DEDUP_REMOVED lines=32> */
[----:B------:R-:W-:Y:S01]  /*1550*/  SHF.R.U32.HI R7, RZ, 0x3, R7 ;  /* 0x00000003ff077819 */ /* 0x000fe20000011607 */
[----:B------:R-:W-:Y:S01]  /*1560*/  IMAD.IADD R11, R0, 0x1, -R11 ;  /* 0x00000001000b7824 */ /* 0x000fe200078e0a0b */
[--C-:B------:R-:W-:Y:S01]  /*1570*/  SHF.R.S32.HI R5, RZ, 0x2, R2.reuse ;  /* 0x00000002ff057819 */ /* 0x100fe20000011402 */
[----:B------:R-:W-:Y:S01]  /*1580*/  IMAD R9, R12, 0x200, R9 ;  /* 0x000002000c097824 */ /* 0x000fe200078e0209 */
[----:B------:R-:W-:Y:S01]  /*1590*/  SHF.R.S32.HI R6, RZ, 0x1f, R2 ;  /* 0x0000001fff067819 */ /* 0x000fe20000011402 */
[----:B------:R-:W-:Y:S01]  /*15a0*/  IMAD R11, R20, 0x10, R11 ;  /* 0x00000010140b7824 */ /* 0x000fe200078e020b */
[----:B------:R-:W-:Y:S01]  /*15b0*/  LOP3.LUT R14, R14, R7, RZ, 0x3c, !PT ;  /* 0x000000070e0e7212 */ /* 0x000fe200078e3cff */
[----:B-1----:R-:W-:Y:S01]  /*15c0*/  IMAD R13, R13, 0x400, R0 ;  /* 0x000004000d0d7824 */ /* 0x002fe200078e0200 */
[----:B------:R-:W-:Y:S01]  /*15d0*/  LEA.HI R6, R6, R5, RZ, 0x3 ;  /* 0x0000000506067211 */ /* 0x000fe200078f18ff */
[----:B------:R-:W-:Y:S01]  /*15e0*/  IMAD.MOV.U32 R12, RZ, RZ, 0x20 ;  /* 0x00000020ff0c7424 */ /* 0x000fe200078e00ff */
[----:B------:R-:W-:Y:S01]  /*15f0*/  LEA.HI R3, R3, R0, RZ, 0x5 ;  /* 0x0000000003037211 */ /* 0x000fe200078f28ff */
[----:B------:R-:W-:Y:S01]  /*1600*/  IMAD.IADD R9, R9, 0x1, R14 ;  /* 0x0000000109097824 */ /* 0x000fe200078e020e */
[----:B------:R-:W-:Y:S01]  /*1610*/  LOP3.LUT R6, R6, 0xfffffff8, RZ, 0xc0, !PT ;  /* 0xfffffff806067812 */ /* 0x000fe200078ec0ff */
[----:B------:R-:W-:Y:S01]  /*1620*/  IMAD.SHL.U32 R0, R13, 0x4, RZ ;  /* 0x000000040d007824 */ /* 0x000fe200078e00ff */
        /* <DEDUP_REMOVED lines=59> */
[----:B------:R-:W-:Y:S02]  /*19e0*/  IADD3 R17, R12, 0x30400, R11 ;  /* 0x000304000c117810 */ /* 0x000fe40007ffe00b */
[----:B---3--:R-:W-:-:S07]  /*19f0*/  LOP3.LUT R10, R15, 0x1, RZ, 0xfc, !PT ;  /* 0x000000010f0a7812 */ /* 0x008fce00078efcff */
.L_x_6334:
[----:B------:R-:W-:Y:S01]  /*1a00*/  ISETP.NE.AND P0, PT, R10, 0x3, PT ;  /* 0x000000030a00780c */ /* 0x000fe20003f05270 */
[----:B------:R-:W-:-:S12]  /*1a10*/  YIELD ;  /* 0x0000000000007946 */ /* 0x000fd80003800000 */
[----:B-1----:R-:W-:Y:S05]  /*1a20*/  @!P0 BRA `(.L_x_6324) ;  /* 0x0000000000048947 */ /* 0x002fea0003800000 */
[----:B------:R-:W-:Y:S01]  /*1a30*/  BPT.TRAP 0x1 ;  /* 0x000000040000795c */ /* 0x000fe20000300000 */
.L_x_6324:
[----:B------:R-:W-:Y:S02]  /*1a40*/  LEA R3, R2, UR37, 0x3 ;  /* 0x0000002502037c11 */ /* 0x000fe4000f8e18ff */
[----:B------:R-:W-:-:S04]  /*1a50*/  SHF.L.U32 R12, R7, 0x1f, RZ ;  /* 0x0000001f070c7819 */ /* 0x000fc800000006ff */
[----:B------:R1:W2:Y:S01]  /*1a60*/  SYNCS.PHASECHK.TRANS64.TRYWAIT P1, [R3+URZ+0x36410], R12 ;  /* 0x0364100c030075a7 */ /* 0x0002a2000802017f */
[----:B------:R-:W-:Y:S05]  /*1a70*/  @!P0 BRA `(.L_x_6325) ;  /* 0x0000000000048947 */ /* 0x000fea0003800000 */
[----:B------:R-:W-:Y:S01]  /*1a80*/  BPT.TRAP 0x1 ;  /* 0x000000040000795c */ /* 0x000fe20000300000 */
.L_x_6325:
[----:B--2---:R-:W-:Y:S05]  /*1a90*/  @P1 BRA `(.L_x_6326) ;  /* 0x0000000000081947 */ /* 0x004fea0003800000 */
[----:B------:R-:W2:Y:S02]  /*1aa0*/  SYNCS.PHASECHK.TRANS64.TRYWAIT P1, [R3+URZ+0x36410], R12 ;  /* 0x0364100c030075a7 */ /* 0x000ea4000802017f */
[----:B--2---:R-:W-:Y:S05]  /*1ab0*/  @!P1 BRA `(.L_x_6327) ;  /* 0x0000007800749947 */ /* 0x004fea0003800000 */
.L_x_6326:
        /* <DEDUP_REMOVED lines=103> */
.L_x_6328:
[----:B------:R-:W-:-:S04]  /*2130*/  SHF.L.U32 R14, R5, 0x1f, RZ ;  /* 0x0000001f050e7819 */ /* 0x000fc800000006ff */
[----:B------:R4:W1:Y:S01]  /*2140*/  SYNCS.PHASECHK.TRANS64.TRYWAIT P1, [UR37+0x36430], R14 ;  /* 0x0364300eff0075a7 */ /* 0x0008620008020165 */
[----:B------:R-:W-:Y:S05]  /*2150*/  @!P0 BRA `(.L_x_6329) ;  /* 0x0000000000048947 */ /* 0x000fea0003800000 */
[----:B------:R-:W-:Y:S01]  /*2160*/  BPT.TRAP 0x1 ;  /* 0x000000040000795c */ /* 0x000fe20000300000 */
.L_x_6329:
[----:B-1----:R-:W-:Y:S05]  /*2170*/  @P1 BRA `(.L_x_6330) ;  /* 0x0000000000081947 */ /* 0x002fea0003800000 */
[----:B------:R-:W1:Y:S02]  /*2180*/  SYNCS.PHASECHK.TRANS64.TRYWAIT P1, [UR37+0x36430], R14 ;  /* 0x0364300eff0075a7 */ /* 0x000e640008020165 */
[----:B-1----:R-:W-:Y:S05]  /*2190*/  @!P1 BRA `(.L_x_6331) ;  /* 0x0000007000d09947 */ /* 0x002fea0003800000 */
.L_x_6330:
[----:B------:R-:W-:Y:S01]  /*21a0*/  UIADD3 UR5, UR37, 0x2a000, URZ ;  /* 0x0002a00025057890 */ /* 0x000fe2000fffe03f */
[----:B------:R-:W-:Y:S01]  /*21b0*/  WARPGROUP.ARRIVE ;  /* 0x00000000000079c5 */ /* 0x000fe20000000000 */
[----:B------:R-:W-:Y:S01]  /*21c0*/  UIADD3 UR4, UR4, 0x9000, URZ ;  /* 0x0000900004047890 */ /* 0x000fe2000fffe03f */
[----:B------:R-:W-:Y:S01]  /*21d0*/  IMAD R21, R16, 0x40, R6 ;  /* 0x0000004010157824 */ /* 0x000fe200078e0206 */
[----:B------:R-:W-:Y:S02]  /*21e0*/  USHF.R.U32.HI UR6, URZ, 0x4, UR5 ;  /* 0x000000043f067899 */ /* 0x000fe40008011605 */
[----:B------:R-:W-:Y:S02]  /*21f0*/  USHF.R.U32.HI UR4, URZ, 0x4, UR4 ;  /* 0x000000043f047899 */ /* 0x000fe40008011604 */
[----:B------:R-:W-:Y:S01]  /*2200*/  ULOP3.LUT UR7, UR6, 0x3fff, URZ, 0xc0, !UPT ;  /* 0x00003fff06077892 */ /* 0x000fe2000f8ec03f */
[----:B------:R-:W-:Y:S01]  /*2210*/  VIADDMNMX R22, R21, R8, R9, PT ;  /* 0x0000000815167246 */ /* 0x000fe20003800109 */
[----:B------:R-:W-:-:S02]  /*2220*/  ULOP3.LUT UR6, UR4, 0x3fff, URZ, 0xc0, !UPT ;  /* 0x00003fff04067892 */ /* 0x000fc4000f8ec03f */
[----:B------:R-:W-:Y:S01]  /*2230*/  ULOP3.LUT UR4, UR7, 0x10000, URZ, 0xfc, !UPT ;  /* 0x0001000007047892 */ /* 0x000fe2000f8efc3f */
[C---:B------:R-:W-:Y:S01]  /*2240*/  ISETP.GT.AND P1, PT, R22.reuse, RZ, PT ;  /* 0x000000ff1600720c */ /* 0x040fe20003f24270 */
[----:B------:R-:W-:Y:S01]  /*2250*/  ULOP3.LUT UR6, UR6, 0x10000, URZ, 0xfc, !UPT ;  /* 0x0001000006067892 */ /* 0x000fe2000f8efc3f */
[----:B------:R-:W-:Y:S01]  /*2260*/  ISETP.GT.AND P2, PT, R22, 0x18, PT ;  /* 0x000000181600780c */ /* 0x000fe20003f44270 */
[----:B------:R-:W-:Y:S01]  /*2270*/  UMOV UR9, 0x40000040 ;  /* 0x4000004000097882 */ /* 0x000fe20000000000 */
[----:B------:R-:W-:Y:S01]  /*2280*/  UMOV UR11, 0x40000040 ;  /* 0x40000040000b7882 */ /* 0x000fe20000000000 */
[----:B------:R-:W-:Y:S01]  /*2290*/  FSEL R136, R136, -INF , P1 ;  /* 0xff80000088887808 */ /* 0x000fe20000800000 */
[----:B------:R-:W-:Y:S01]  /*22a0*/  UMOV UR8, UR4 ;  /* 0x0000000400087c82 */ /* 0x000fe20008000000 */
[C---:B------:R-:W-:Y:S01]  /*22b0*/  ISETP.GT.AND P1, PT, R22.reuse, 0x1, PT ;  /* 0x000000011600780c */ /* 0x040fe20003f24270 */
[----:B------:R-:W-:Y:S01]  /*22c0*/  UMOV UR10, UR6 ;  /* 0x00000006000a7c82 */ /* 0x000fe20008000000 */
[C---:B------:R-:W-:Y:S01]  /*22d0*/  ISETP.GT.AND P3, PT, R22.reuse, 0x19, PT ;  /* 0x000000191600780c */ /* 0x040fe20003f64270 */
[----:B------:R-:W-:Y:S01]  /*22e0*/  HGMMA.64x32x16.F32 R120, gdesc[UR8], RZ, !UPT, gsb0 ;  /* 0x00600000087879f0 */ /* 0x000fe2000c0008ff */
[----:B------:R-:W-:Y:S01]  /*22f0*/  UIADD3 UR10, UR6, 0x2, URZ ;  /* 0x00000002060a7890 */ /* 0x000fe2000fffe03f */
[----:B----4-:R-:W-:Y:S01]  /*2300*/  FSEL R14, R137, -INF , P1 ;  /* 0xff800000890e7808 */ /* 0x010fe20000800000 */
[----:B------:R-:W-:Y:S01]  /*2310*/  UIADD3 UR8, UR4, 0x2, URZ ;  /* 0x0000000204087890 */ /* 0x000fe2000fffe03f */
[----:B------:R-:W-:Y:S01]  /*2320*/  ISETP.GT.AND P1, PT, R22, 0x8, PT ;  /* 0x000000081600780c */ /* 0x000fe20003f24270 */
[----:B------:R-:W-:Y:S01]  /*2330*/  UMOV UR11, 0x40000040 ;  /* 0x40000040000b7882 */ /* 0x000fe20000000000 */
[----:B------:R-:W-:Y:S01]  /*2340*/  UMOV UR9, 0x40000040 ;  /* 0x4000004000097882 */ /* 0x000fe20000000000 */
[--C-:B--2---:R-:W-:Y:S01]  /*2350*/  FFMA.FTZ R13, R136, UR40, -R23.reuse ;  /* 0x00000028880d7c23 */ /* 0x104fe20008010817 */
[----:B------:R-:W-:Y:S01]  /*2360*/  FSEL R140, R140, -INF , P1 ;  /* 0xff8000008c8c7808 */ /* 0x000fe20000800000 */
[--C-:B------:R-:W-:Y:S01]  /*2370*/  FFMA.FTZ R14, R14, UR40, -R23.reuse ;  /* 0x000000280e0e7c23 */ /* 0x100fe20008010817 */
[----:B------:R-:W-:Y:S01]  /*2380*/  ISETP.GT.AND P1, PT, R22, 0x9, PT ;  /* 0x000000091600780c */ /* 0x000fe20003f24270 */
[----:B------:R-:W-:Y:S01]  /*2390*/  UMOV UR7, 0x80000020 ;  /* 0x8000002000077882 */ /* 0x000fe20000000000 */
[----:B------:R-:W-:Y:S01]  /*23a0*/  FSEL R148, R148, -INF , P2 ;  /* 0xff80000094947808 */ /* 0x000fe20001000000 */
[--C-:B------:R-:W-:Y:S01]  /*23b0*/  FFMA.FTZ R15, R140, UR40, -R23.reuse ;  /* 0x000000288c0f7c23 */ /* 0x100fe20008010817 */
[----:B------:R-:W-:Y:S01]  /*23c0*/  FSEL R20, R141, -INF , P1 ;  /* 0xff8000008d147808 */ /* 0x000fe20000800000 */
[----:B------:R-:W1:Y:S01]  /*23d0*/  MUFU.EX2 R13, R13 ;  /* 0x0000000d000d7308 */ /* 0x000e620000000800 */
[----:B------:R-:W-:Y:S01]  /*23e0*/  ISETP.GT.AND P1, PT, R22, 0x10, PT ;  /* 0x000000101600780c */ /* 0x000fe20003f24270 */
[--C-:B------:R-:W-:Y:S01]  /*23f0*/  FFMA.FTZ R148, R148, UR40, -R23.reuse ;  /* 0x0000002894947c23 */ /* 0x100fe20008010817 */
[----:B------:R-:W-:Y:S01]  /*2400*/  FSEL R140, R149, -INF , P3 ;  /* 0xff800000958c7808 */ /* 0x000fe20001800000 */
[----:B------:R-:W-:Y:S01]  /*2410*/  FFMA.FTZ R136, R20, UR40, -R23 ;  /* 0x0000002814887c23 */ /* 0x000fe20008010817 */
[----:B------:R-:W-:-:S02]  /*2420*/  FSEL R144, R144, -INF , P1 ;  /* 0xff80000090907808 */ /* 0x000fc40000800000 */
[----:B------:R-:W-:Y:S01]  /*2430*/  ISETP.GT.AND P1, PT, R22, 0x11, PT ;  /* 0x000000111600780c */ /* 0x000fe20003f24270 */
[----:B------:R-:W2:Y:S01]  /*2440*/  MUFU.EX2 R14, R14 ;  /* 0x0000000e000e7308 */ /* 0x000ea20000000800 */
[----:B------:R-:W-:Y:S01]  /*2450*/  LEA R149, R6, UR37, 0x2 ;  /* 0x0000002506957c11 */ /* 0x000fe2000f8e10ff */
[----:B------:R-:W-:Y:S01]  /*2460*/  FFMA.FTZ R20, R144, UR40, -R23 ;  /* 0x0000002890147c23 */ /* 0x000fe20008010817 */
[----:B------:R-:W-:-:S05]  /*2470*/  FSEL R22, R145, -INF , P1 ;  /* 0xff80000091167808 */ /* 0x000fca0000800000 */
[----:B------:R-:W-:Y:S01]  /*2480*/  FFMA.FTZ R144, R22, UR40, -R23 ;  /* 0x0000002816907c23 */ /* 0x000fe20008010817 */
[----:B------:R-:W-:Y:S01]  /*2490*/  IADD3 R22, R8, 0x8, R21 ;  /* 0x0000000808167810 */ /* 0x000fe20007ffe015 */
[----:B------:R-:W-:Y:S01]  /*24a0*/  FFMA.FTZ R23, R140, UR40, -R23 ;  /* 0x000000288c177c23 */ /* 0x000fe20008010817 */
[----:B------:R-:W4:Y:S02]  /*24b0*/  MUFU.EX2 R15, R15 ;  /* 0x0000000f000f7308 */ /* 0x000f240000000800 */
[----:B------:R-:W-:-:S04]  /*24c0*/  VIMNMX R137, R9, R22, PT ;  /* 0x0000001609897248 */ /* 0x000fc80003fe0100 */
[C---:B------:R-:W-:Y:S02]  /*24d0*/  ISETP.GT.AND P1, PT, R137.reuse, RZ, PT ;  /* 0x000000ff8900720c */ /* 0x040fe40003f24270 */
[----:B------:R5:W-:Y:S01]  /*24e0*/  MUFU.EX2 R21, R144 ;  /* 0x0000009000157308 */ /* 0x000be20000000800 */
[C---:B------:R-:W-:Y:S02]  /*24f0*/  ISETP.GT.AND P2, PT, R137.reuse, 0x18, PT ;  /* 0x000000188900780c */ /* 0x040fe40003f44270 */
[----:B------:R-:W-:Y:S02]  /*2500*/  FSEL R141, R138, -INF , P1 ;  /* 0xff8000008a8d7808 */ /* 0x000fe40000800000 */
[C---:B------:R-:W-:Y:S02]  /*2510*/  ISETP.GT.AND P1, PT, R137.reuse, 0x1, PT ;  /* 0x000000018900780c */ /* 0x040fe40003f24270 */
[----:B------:R-:W-:Y:S01]  /*2520*/  ISETP.GT.AND P3, PT, R137, 0x19, PT ;  /* 0x000000198900780c */ /* 0x000fe20003f64270 */
[----:B---3--:R-:W-:Y:S01]  /*2530*/  FFMA.FTZ R138, R141, UR40, -R12 ;  /* 0x000000288d8a7c23 */ /* 0x008fe2000801080c */
[----:B------:R-:W-:Y:S01]  /*2540*/  FSEL R139, R139, -INF , P1 ;  /* 0xff8000008b8b7808 */ /* 0x000fe20000800000 */
[----:B------:R-:W3:Y:S01]  /*2550*/  MUFU.EX2 R136, R136 ;  /* 0x0000008800887308 */ /* 0x000ee20000000800 */
[----:B------:R-:W-:-:S02]  /*2560*/  ISETP.GT.AND P1, PT, R137, 0x8, PT ;  /* 0x000000088900780c */ /* 0x000fc40003f24270 */
[----:B------:R-:W-:Y:S01]  /*2570*/  FSEL R151, R151, -INF , P3 ;  /* 0xff80000097977808 */ /* 0x000fe20001800000 */
[--C-:B------:R-:W-:Y:S01]  /*2580*/  FFMA.FTZ R139, R139, UR40, -R12.reuse ;  /* 0x000000288b8b7c23 */ /* 0x100fe2000801080c */
[----:B------:R-:W-:Y:S02]  /*2590*/  FSEL R141, R142, -INF , P1 ;  /* 0xff8000008e8d7808 */ /* 0x000fe40000800000 */
[----:B------:R-:W-:Y:S01]  /*25a0*/  ISETP.GT.AND P1, PT, R137, 0x9, PT ;  /* 0x000000098900780c */ /* 0x000fe20003f24270 */
[----:B------:R-:W-:Y:S02]  /*25b0*/  WARPGROUP.DEPBAR.LE gsb0, 0x0 ;  /* 0x00008000000079c5 */ /* 0x000fe40000010000 */
[----:B------:R-:W-:Y:S01]  /*25c0*/  WARPGROUP.ARRIVE ;  /* 0x00000000000079c5 */ /* 0x000fe20000000000 */
[----:B------:R-:W-:Y:S01]  /*25d0*/  FSEL R143, R143, -INF , P1 ;  /* 0xff8000008f8f7808 */ /* 0x000fe20000800000 */
[--C-:B------:R-:W-:Y:S01]  /*25e0*/  FFMA.FTZ R141, R141, UR40, -R12.reuse ;  /* 0x000000288d8d7c23 */ /* 0x100fe2000801080c */
[----:B------:R-:W-:Y:S01]  /*25f0*/  ISETP.GT.AND P1, PT, R137, 0x10, PT ;  /* 0x000000108900780c */ /* 0x000fe20003f24270 */
[----:B------:R1:W-:Y:S02]  /*2600*/  MUFU.EX2 R22, R148 ;  /* 0x0000009400167308 */ /* 0x0003e40000000800 */
[----:B------:R-:W-:Y:S01]  /*2610*/  HGMMA.64x32x16.F32 R120, gdesc[UR8], R120, gsb0 ;  /* 0x00600000087879f0 */ /* 0x000fe20008000878 */
[----:B------:R-:W-:Y:S01]  /*2620*/  UIADD3 UR10, UR6, 0x4, URZ ;  /* 0x00000004060a7890 */ /* 0x000fe2000fffe03f */
[--C-:B-----5:R-:W-:Y:S01]  /*2630*/  FFMA.FTZ R144, R143, UR40, -R12.reuse ;  /* 0x000000288f907c23 */ /* 0x120fe2000801080c */
[----:B------:R-:W-:Y:S01]  /*2640*/  UIADD3 UR8, UR4, 0x4, URZ ;  /* 0x0000000404087890 */ /* 0x000fe2000fffe03f */
[----:B------:R-:W-:Y:S01]  /*2650*/  FSEL R143, R146, -INF , P1 ;  /* 0xff800000928f7808 */ /* 0x000fe20000800000 */
[----:B------:R-:W-:Y:S01]  /*2660*/  UMOV UR11, 0x40000040 ;  /* 0x40000040000b7882 */ /* 0x000fe20000000000 */
[----:B------:R-:W-:Y:S01]  /*2670*/  UMOV UR9, 0x40000040 ;  /* 0x4000004000097882 */ /* 0x000fe20000000000 */
[----:B------:R-:W-:Y:S01]  /*2680*/  ISETP.GT.AND P1, PT, R137, 0x11, PT ;  /* 0x000000118900780c */ /* 0x000fe20003f24270 */
[--C-:B------:R-:W-:Y:S01]  /*2690*/  FFMA.FTZ R146, R151, UR40, -R12.reuse ;  /* 0x0000002897927c23 */ /* 0x100fe2000801080c */
[----:B------:R-:W-:Y:S01]  /*26a0*/  FFMA.FTZ R137, R143, UR40, -R12 ;  /* 0x000000288f897c23 */ /* 0x000fe2000801080c */
[----:B------:R-:W-:Y:S01]  /*26b0*/  FSEL R143, R150, -INF , P2 ;  /* 0xff800000968f7808 */ /* 0x000fe20001000000 */
[----:B------:R-:W-:Y:S01]  /*26c0*/  MUFU.EX2 R141, R141 ;  /* 0x0000008d008d7308 */ /* 0x000fe20000000800 */
[----:B------:R-:W-:-:S05]  /*26d0*/  FSEL R147, R147, -INF , P1 ;  /* 0xff80000093937808 */ /* 0x000fca0000800000 */
[--C-:B------:R-:W-:Y:S01]  /*26e0*/  FFMA.FTZ R142, R147, UR40, -R12.reuse ;  /* 0x00000028938e7c23 */ /* 0x100fe2000801080c */
[----:B------:R-:W-:Y:S01]  /*26f0*/  FFMA.FTZ R147, R143, UR40, -R12 ;  /* 0x000000288f937c23 */ /* 0x000fe2000801080c */
[----:B------:R-:W5:Y:S08]  /*2700*/  MUFU.EX2 R144, R144 ;  /* 0x0000009000907308 */ /* 0x000f700000000800 */
[----:B------:R-:W-:Y:S08]  /*2710*/  MUFU.EX2 R138, R138 ;  /* 0x0000008a008a7308 */ /* 0x000ff00000000800 */
[----:B------:R-:W5:Y:S08]  /*2720*/  MUFU.EX2 R139, R139 ;  /* 0x0000008b008b7308 */ /* 0x000f700000000800 */
[----:B------:R-:W5:Y:S08]  /*2730*/  MUFU.EX2 R20, R20 ;  /* 0x0000001400147308 */ /* 0x000f700000000800 */
[----:B------:R-:W5:Y:S08]  /*2740*/  MUFU.EX2 R23, R23 ;  /* 0x0000001700177308 */ /* 0x000f700000000800 */
[----:B------:R-:W-:Y:S01]  /*2750*/  MUFU.EX2 R137, R137 ;  /* 0x0000008900897308 */ /* 0x000fe20000000800 */
[----:B------:R-:W-:-:S02]  /*2760*/  WARPGROUP.DEPBAR.LE gsb0, 0x0 ;  /* 0x00008000000079c5 */ /* 0x000fc40000010000 */
[----:B------:R-:W-:-:S05]  /*2770*/  WARPGROUP.ARRIVE ;  /* 0x00000000000079c5 */ /* 0x000fca0000000000 */
[----:B------:R-:W5:Y:S01]  /*2780*/  MUFU.EX2 R142, R142 ;  /* 0x0000008e008e7308 */ /* 0x000f620000000800 */
        /* <DEDUP_REMOVED lines=77> */
[----:B------:R2:W4:Y:S02]  /*2c60*/  LDS R140, [R149+0x30220] ;  /* 0x03022000958c7984 */ /* 0x0005240000000800 */
[--C-:B--2---:R-:W-:Y:S01]  /*2c70*/  FADD.FTZ R149, R121, -R145.reuse ;  /* 0x8000009179957221 */ /* 0x104fe20000010000 */
[--C-:B------:R-:W-:Y:S01]  /*2c80*/  FADD.FTZ R121, R128, -R145.reuse ;  /* 0x8000009180797221 */ /* 0x100fe20000010000 */
[--C-:B-1----:R-:W-:Y:S01]  /*2c90*/  FADD.FTZ R148, R133, -R145.reuse ;  /* 0x8000009185947221 */ /* 0x102fe20000010000 */
[----:B------:R-:W-:Y:S01]  /*2ca0*/  MUFU.EX2 R128, R147 ;  /* 0x0000009300807308 */ /* 0x000fe20000000800 */
[--C-:B------:R-:W-:Y:S01]  /*2cb0*/  FADD.FTZ R12, R120, -R145.reuse ;  /* 0x80000091780c7221 */ /* 0x100fe20000010000 */
[--C-:B------:R-:W-:Y:S01]  /*2cc0*/  FADD.FTZ R150, R124, -R145.reuse ;  /* 0x800000917c967221 */ /* 0x100fe20000010000 */
[--C-:B------:R-:W-:Y:S01]  /*2cd0*/  FADD.FTZ R151, R125, -R145.reuse ;  /* 0x800000917d977221 */ /* 0x100fe20000010000 */
[--C-:B------:R-:W-:Y:S01]  /*2ce0*/  FADD.FTZ R120, R129, -R145.reuse ;  /* 0x8000009181787221 */ /* 0x100fe20000010000 */
[----:B------:R-:W-:Y:S01]  /*2cf0*/  FADD.FTZ R143, R132, -R145 ;  /* 0x80000091848f7221 */ /* 0x000fe20000010000 */
[--C-:B----4-:R-:W-:Y:S01]  /*2d00*/  FADD.FTZ R145, R122, -R140.reuse ;  /* 0x8000008c7a917221 */ /* 0x110fe20000010000 */
[----:B------:R-:W-:Y:S01]  /*2d10*/  FMUL.FTZ R124, R13, R12 ;  /* 0x0000000c0d7c7220 */ /* 0x000fe20000410000 */
[----:B------:R-:W1:Y:S01]  /*2d20*/  MUFU.EX2 R133, R146 ;  /* 0x0000009200857308 */ /* 0x000e620000000800 */
[--C-:B------:R-:W-:Y:S01]  /*2d30*/  FADD.FTZ R122, R123, -R140.reuse ;  /* 0x8000008c7b7a7221 */ /* 0x100fe20000010000 */
[--C-:B------:R-:W-:Y:S01]  /*2d40*/  FADD.FTZ R126, R126, -R140.reuse ;  /* 0x8000008c7e7e7221 */ /* 0x100fe20000010000 */
[C---:B------:R-:W-:Y:S01]  /*2d50*/  FMUL.FTZ R125, R14.reuse, R149 ;  /* 0x000000950e7d7220 */ /* 0x040fe20000410000 */
[----:B------:R-:W-:Y:S01]  /*2d60*/  F2FP.F16.F32.PACK_AB R12, R14, R13 ;  /* 0x0000000d0e0c723e */ /* 0x000fe200000000ff */
[--C-:B------:R-:W-:Y:S01]  /*2d70*/  FADD.FTZ R123, R127, -R140.reuse ;  /* 0x8000008c7f7b7221 */ /* 0x100fe20000010000 */
[----:B------:R-:W-:Y:S01]  /*2d80*/  FMUL.FTZ R132, R15, R150 ;  /* 0x000000960f847220 */ /* 0x000fe20000410000 */
[----:B---3--:R-:W-:Y:S01]  /*2d90*/  F2FP.F16.F32.PACK_AB R14, R136, R15 ;  /* 0x0000000f880e723e */ /* 0x008fe200000000ff */
[--C-:B------:R-:W-:Y:S01]  /*2da0*/  FADD.FTZ R130, R130, -R140.reuse ;  /* 0x8000008c82827221 */ /* 0x100fe20000010000 */
[----:B-----5:R-:W-:Y:S01]  /*2db0*/  F2FP.F16.F32.PACK_AB R15, R144, R141 ;  /* 0x0000008d900f723e */ /* 0x020fe200000000ff */
[--C-:B------:R-:W-:Y:S01]  /*2dc0*/  FADD.FTZ R131, R131, -R140.reuse ;  /* 0x8000008c83837221 */ /* 0x100fe20000010000 */
[--C-:B------:R-:W-:Y:S01]  /*2dd0*/  FADD.FTZ R127, R134, -R140.reuse ;  /* 0x8000008c867f7221 */ /* 0x100fe20000010000 */
[----:B------:R-:W-:Y:S01]  /*2de0*/  F2FP.F16.F32.PACK_AB R13, R139, R138 ;  /* 0x0000008a8b0d723e */ /* 0x000fe200000000ff */
[----:B------:R-:W-:Y:S01]  /*2df0*/  BAR.SYNC.DEFER_BLOCKING 0x9, 0x180 ;  /* 0x0246000000007b1d */ /* 0x000fe20000010000 */
[----:B------:R-:W-:Y:S01]  /*2e00*/  FADD.FTZ R140, R135, -R140 ;  /* 0x8000008c878c7221 */ /* 0x000fe20000010000 */
[----:B------:R-:W-:Y:S01]  /*2e10*/  FMUL.FTZ R141, R141, R126 ;  /* 0x0000007e8d8d7220 */ /* 0x000fe20000410000 */
[----:B------:R-:W-:Y:S01]  /*2e20*/  FMUL.FTZ R139, R139, R122 ;  /* 0x0000007a8b8b7220 */ /* 0x000fe20000410000 */
[----:B------:R-:W-:Y:S01]  /*2e30*/  FMUL.FTZ R144, R144, R123 ;  /* 0x0000007b90907220 */ /* 0x000fe20000410000 */
[----:B------:R-:W-:Y:S01]  /*2e40*/  FMUL.FTZ R126, R20, R121 ;  /* 0x00000079147e7220 */ /* 0x000fe20000410000 */
[C---:B------:R-:W-:Y:S01]  /*2e50*/  FMUL.FTZ R135, R21.reuse, R120 ;  /* 0x0000007815877220 */ /* 0x040fe20000410000 */
[----:B------:R-:W-:Y:S01]  /*2e60*/  F2FP.F16.F32.PACK_AB R120, R21, R20 ;  /* 0x000000141578723e */ /* 0x000fe200000000ff */
[----:B------:R-:W-:Y:S01]  /*2e70*/  FMUL.FTZ R129, R136, R151 ;  /* 0x0000009788817220 */ /* 0x000fe20000410000 */
[C---:B------:R-:W-:Y:S01]  /*2e80*/  F2FP.F16.F32.PACK_AB R122, R23.reuse, R22 ;  /* 0x00000016177a723e */ /* 0x040fe200000000ff */
[----:B------:R-:W-:Y:S01]  /*2e90*/  FMUL.FTZ R138, R138, R145 ;  /* 0x000000918a8a7220 */ /* 0x000fe20000410000 */
[----:B------:R-:W-:Y:S01]  /*2ea0*/  F2FP.F16.F32.PACK_AB R121, R142, R137 ;  /* 0x000000898e79723e */ /* 0x000fe200000000ff */
[----:B------:R-:W-:Y:S01]  /*2eb0*/  FMUL.FTZ R148, R23, R148 ;  /* 0x0000009417947220 */ /* 0x000fe20000410000 */
[----:B-1----:R-:W-:Y:S01]  /*2ec0*/  F2FP.F16.F32.PACK_AB R123, R133, R128 ;  /* 0x00000080857b723e */ /* 0x002fe200000000ff */
[----:B------:R-:W-:Y:S01]  /*2ed0*/  FMUL.FTZ R143, R22, R143 ;  /* 0x0000008f168f7220 */ /* 0x000fe20000410000 */
[----:B------:R-:W-:Y:S01]  /*2ee0*/  FMUL.FTZ R21, R137, R130 ;  /* 0x0000008289157220 */ /* 0x000fe20000410000 */
[----:B------:R-:W-:Y:S01]  /*2ef0*/  FMUL.FTZ R142, R142, R131 ;  /* 0x000000838e8e7220 */ /* 0x000fe20000410000 */
[----:B------:R-:W-:Y:S01]  /*2f00*/  FMUL.FTZ R23, R128, R127 ;  /* 0x0000007f80177220 */ /* 0x000fe20000410000 */
[----:B------:R-:W-:Y:S01]  /*2f10*/  FMUL.FTZ R140, R133, R140 ;  /* 0x0000008c858c7220 */ /* 0x000fe20000410000 */
[----:B------:R-:W-:-:S02]  /*2f20*/  F2FP.F16.F32.PACK_AB R20, R135, R126 ;  /* 0x0000007e8714723e */ /* 0x000fc400000000ff */
[----:B------:R-:W-:Y:S02]  /*2f30*/  F2FP.F16.F32.PACK_AB R22, R148, R143 ;  /* 0x0000008f9416723e */ /* 0x000fe400000000ff */
[----:B------:R-:W-:Y:S01]  /*2f40*/  F2FP.F16.F32.PACK_AB R21, R142, R21 ;  /* 0x000000158e15723e */ /* 0x000fe200000000ff */
[----:B------:R1:W-:Y:S01]  /*2f50*/  STSM.16.M88.4 [R11+0x30400], R12 ;  /* 0x0304000c0b007844 */ /* 0x0003e20000000200 */
[----:B------:R-:W-:-:S03]  /*2f60*/  F2FP.F16.F32.PACK_AB R23, R140, R23 ;  /* 0x000000178c17723e */ /* 0x000fc600000000ff */
[----:B------:R2:W-:Y:S01]  /*2f70*/  STSM.16.M88.4 [R17], R120 ;  /* 0x0000007811007844 */ /* 0x0005e20000000200 */
[----:B------:R-:W-:Y:S01]  /*2f80*/  @!PT LDS RZ, [RZ] ;  /* 0x00000000fffff984 */ /* 0x000fe20000000800 */
[----:B------:R-:W-:Y:S01]  /*2f90*/  @!PT LDS RZ, [RZ] ;  /* 0x00000000fffff984 */ /* 0x000fe20000000800 */
[----:B------:R-:W-:Y:S01]  /*2fa0*/  @!PT LDS RZ, [RZ] ;  /* 0x00000000fffff984 */ /* 0x000fe20000000800 */
[----:B------:R-:W-:Y:S01]  /*2fb0*/  @!PT LDS RZ, [RZ] ;  /* 0x00000000fffff984 */ /* 0x000fe20000000800 */
[----:B------:R3:W-:Y:S06]  /*2fc0*/  MEMBAR.ALL.CTA ;  /* 0x0000000000007992 */ /* 0x0007ec0000008000 */
[----:B---3--:R-:W3:Y:S01]  /*2fd0*/  FENCE.VIEW.ASYNC.S ;  /* 0x00000000000073c6 */ /* 0x008ee20000000000 */
[----:B-1----:R-:W-:Y:S02]  /*2fe0*/  F2FP.F16.F32.PACK_AB R12, R125, R124 ;  /* 0x0000007c7d0c723e */ /* 0x002fe400000000ff */
[----:B------:R-:W-:-:S02]  /*2ff0*/  F2FP.F16.F32.PACK_AB R14, R129, R132 ;  /* 0x00000084810e723e */ /* 0x000fc400000000ff */
[----:B------:R-:W-:Y:S02]  /*3000*/  F2FP.F16.F32.PACK_AB R13, R139, R138 ;  /* 0x0000008a8b0d723e */ /* 0x000fe400000000ff */
        /* <DEDUP_REMOVED lines=84> */
.L_x_6332:
        /* <DEDUP_REMOVED lines=60> */
.L_x_6333:
        /* <DEDUP_REMOVED lines=62> */
.L_x_6316:
        /* <DEDUP_REMOVED lines=23> */
.L_x_6336:
        /* <DEDUP_REMOVED lines=20> */
.L_x_6337:
        /* <DEDUP_REMOVED lines=18> */
.L_x_6338:
        /* <DEDUP_REMOVED lines=18> */
.L_x_6339:
        /* <DEDUP_REMOVED lines=134> */
.L_x_6341:
[----:B------:R-:W-:Y:S05]  /*4a40*/  BSYNC B0 ;  /* 0x0000000000007941 */ /* 0x000fea0003800000 */
.L_x_6340:
[----:B------:R-:W-:-:S04]  /*4a50*/  DEPBAR.LE SB0, 0x0 ;  /* 0x000080000000791a */ /* 0x000fc80000000000 */
[----:B------:R-:W-:Y:S05]  /*4a60*/  EXIT ;  /* 0x000000000000794d */ /* 0x000fea0003800000 */
.L_x_6335:
        /* <DEDUP_REMOVED lines=51> */
.L_x_6343:
[----:B------:R-:W-:Y:S05]  /*4da0*/  BSYNC B0 ;  /* 0x0000000000007941 */ /* 0x000fea0003800000 */
.L_x_6342:
        /* <DEDUP_REMOVED lines=16> */
.L_x_6345:
[----:B------:R-:W-:Y:S05]  /*4eb0*/  BSYNC B0 ;  /* 0x0000000000007941 */ /* 0x000fea0003800000 */
.L_x_6344:
        /* <DEDUP_REMOVED lines=16> */
.L_x_6347:
[----:B------:R-:W-:Y:S05]  /*4fc0*/  BSYNC B0 ;  /* 0x0000000000007941 */ /* 0x000fea0003800000 */
.L_x_6346:
        /* <DEDUP_REMOVED lines=17> */
.L_x_6349:
[----:B------:R-:W-:Y:S05]  /*50e0*/  BSYNC B0 ;  /* 0x0000000000007941 */ /* 0x000fea0003800000 */
.L_x_6348:
        /* <DEDUP_REMOVED lines=20> */
.L_x_6351:
[----:B------:R-:W-:Y:S05]  /*5230*/  BSYNC B0 ;  /* 0x0000000000007941 */ /* 0x000fea0003800000 */
.L_x_6350:
        /* <DEDUP_REMOVED lines=26> */
.L_x_6353:
[----:B------:R-:W-:Y:S05]  /*53e0*/  BSYNC B0 ;  /* 0x0000000000007941 */ /* 0x000fea0003800000 */
.L_x_6352:
        /* <DEDUP_REMOVED lines=13> */
.L_x_6355:
[----:B------:R-:W-:Y:S05]  /*54c0*/  BSYNC B0 ;  /* 0x0000000000007941 */ /* 0x000fea0003800000 */
.L_x_6354:
        /* <DEDUP_REMOVED lines=15> */
.L_x_6357:
[----:B------:R-:W-:Y:S05]  /*55c0*/  BSYNC B0 ;  /* 0x0000000000007941 */ /* 0x000fea0003800000 */
.L_x_6356:
        /* <DEDUP_REMOVED lines=15> */
.L_x_6359:
[----:B------:R-:W-:Y:S05]  /*56c0*/  BSYNC B0 ;  /* 0x0000000000007941 */ /* 0x000fea0003800000 */
.L_x_6358:
        /* <DEDUP_REMOVED lines=15> */
.L_x_6361:
[----:B------:R-:W-:Y:S05]  /*57c0*/  BSYNC B0 ;  /* 0x0000000000007941 */ /* 0x000fea0003800000 */
.L_x_6360:
        /* <DEDUP_REMOVED lines=15> */
.L_x_6363:
[----:B------:R-:W-:Y:S05]  /*58c0*/  BSYNC B0 ;  /* 0x0000000000007941 */ /* 0x000fea0003800000 */
.L_x_6362:
        /* <DEDUP_REMOVED lines=15> */
.L_x_6365:
[----:B------:R-:W-:Y:S05]  /*59c0*/  BSYNC B0 ;  /* 0x0000000000007941 */ /* 0x000fea0003800000 */
.L_x_6364:
[----:B------:R-:W-:Y:S05]  /*59d0*/  EXIT ;  /* 0x000000000000794d */ /* 0x000fea0003800000 */
.L_x_6312:
        /* <DEDUP_REMOVED lines=30> */
.L_x_6369:
[----:B------:R-:W-:Y:S01]  /*5bc0*/  ULDC UR9, c[0x0][0xb44] ;  /* 0x0002d10000097ab9 */ /* 0x000fe20000000800 */
[----:B------:R-:W-:Y:S01]  /*5bd0*/  UMOV UR7, UR8 ;  /* 0x0000000800077c82 */ /* 0x000fe20008000000 */
[----:B------:R-:W-:-:S11]  /*5be0*/  UISETP.NE.AND UP0, UPT, UR9, 0x1, UPT ;  /* 0x000000010900788c */ /* 0x000fd6000bf05270 */
[----:B------:R-:W-:Y:S02]  /*5bf0*/  @UP0 ULDC.64 UR10, c[0x0][0xb48] ;  /* 0x0002d200000a0ab9 */ /* 0x000fe40000000a00 */
[----:B------:R-:W-:-:S04]  /*5c00*/  UIMAD.WIDE.U32 UR4, UR8, UR10, URZ ;  /* 0x0000000a080472a5 */ /* 0x000fc8000f8e003f */
[----:B------:R-:W-:-:S04]  /*5c10*/  @UP0 USHF.R.U32.HI UR7, URZ, UR11, UR5 ;  /* 0x0000000b3f070299 */ /* 0x000fc80008011605 */
[----:B------:R-:W-:-:S12]  /*5c20*/  UIMAD UR4, UR7, UR9, URZ ;  /* 0x00000009070472a4 */ /* 0x000fd8000f8e023f */
.L_x_6370:
        /* <DEDUP_REMOVED lines=67> */
.L_x_6373:
[----:B------:R-:W-:Y:S05]  /*6060*/  BSYNC B1 ;  /* 0x0000000000017941 */ /* 0x000fea0003800000 */
.L_x_6372:
        /* <DEDUP_REMOVED lines=18> */
.L_x_6375:
[----:B------:R-:W-:Y:S05]  /*6190*/  BSYNC B1 ;  /* 0x0000000000017941 */ /* 0x000fea0003800000 */
.L_x_6374:
        /* <DEDUP_REMOVED lines=19> */
.L_x_6377:
[----:B------:R-:W-:Y:S05]  /*62d0*/  BSYNC B1 ;  /* 0x0000000000017941 */ /* 0x000fea0003800000 */
.L_x_6376:
[----:B------:R-:W-:Y:S06]  /*62e0*/  BAR.ARV 0xa, 0xa0 ;  /* 0x0282800000007b1d */ /* 0x000fec0000002000 */
[----:B------:R-:W-:Y:S04]  /*62f0*/  BSSY B1, `(.L_x_6378) ;  /* 0x0000003000017945 */ /* 0x000fe80003800000 */
[----:B------:R-:W-:Y:S05]  /*6300*/  @!P0 BRA `(.L_x_6379) ;  /* 0x0000000000048947 */ /* 0x000fea0003800000 */
[----:B------:R-:W-:-:S04]  /*6310*/  DEPBAR.LE SB0, 0x1 ;  /* 0x000080400000791a */ /* 0x000fc80000000000 */
.L_x_6379:
[----:B------:R-:W-:Y:S05]  /*6320*/  BSYNC B1 ;  /* 0x0000000000017941 */ /* 0x000fea0003800000 */
.L_x_6378:
[----:B------:R-:W-:Y:S06]  /*6330*/  BAR.ARV 0xb, 0xa0 ;  /* 0x02c2800000007b1d */ /* 0x000fec0000002000 */
[----:B------:R-:W-:Y:S04]  /*6340*/  BSSY B1, `(.L_x_6380) ;  /* 0x0000003000017945 */ /* 0x000fe80003800000 */
[----:B------:R-:W-:Y:S05]  /*6350*/  @!P0 BRA `(.L_x_6381) ;  /* 0x0000000000048947 */ /* 0x000fea0003800000 */
[----:B------:R-:W-:-:S04]  /*6360*/  DEPBAR.LE SB0, 0x0 ;  /* 0x000080000000791a */ /* 0x000fc80000000000 */
.L_x_6381:
[----:B------:R-:W-:Y:S05]  /*6370*/  BSYNC B1 ;  /* 0x0000000000017941 */ /* 0x000fea0003800000 */
.L_x_6380:
[----:B------:R-:W-:Y:S06]  /*6380*/  BAR.ARV 0xc, 0xa0 ;  /* 0x0302800000007b1d */ /* 0x000fec0000002000 */
[----:B------:R-:W-:Y:S01]  /*6390*/  UIADD3 UR12, UR8, 0x1, URZ ;  /* 0x00000001080c7890 */ /* 0x000fe2000fffe03f */
[----:B------:R-:W-:Y:S11]  /*63a0*/  BRA `(.L_x_6382) ;  /* 0x0000000000047947 */ /* 0x000ff60003800000 */
.L_x_6371:
[----:B------:R-:W-:-:S05]  /*63b0*/  UMOV UR12, UR8 ;  /* 0x00000008000c7c82 */ /* 0x000fca0008000000 */
.L_x_6382:
        /* <DEDUP_REMOVED lines=22> */
.L_x_6403:
        /* <DEDUP_REMOVED lines=22> */
.L_x_6384:
[----:B------:R-:W-:Y:S05]  /*6680*/  BSYNC B1 ;  /* 0x0000000000017941 */ /* 0x000fea0003800000 */
.L_x_6383:
        /* <DEDUP_REMOVED lines=12> */
.L_x_6386:
[----:B------:R-:W-:Y:S05]  /*6750*/  BSYNC B1 ;  /* 0x0000000000017941 */ /* 0x000fea0003800000 */
.L_x_6385:
        /* <DEDUP_REMOVED lines=13> */
.L_x_6388:
[----:B------:R-:W-:Y:S05]  /*6830*/  BSYNC B1 ;  /* 0x0000000000017941 */ /* 0x000fea0003800000 */
.L_x_6387:
[----:B------:R-:W-:Y:S06]  /*6840*/  BAR.ARV 0xa, 0xa0 ;  /* 0x0282800000007b1d */ /* 0x000fec0000002000 */
[----:B------:R-:W-:Y:S04]  /*6850*/  BSSY B1, `(.L_x_6389) ;  /* 0x0000003000017945 */ /* 0x000fe80003800000 */
[----:B------:R-:W-:Y:S05]  /*6860*/  @!P0 BRA `(.L_x_6390) ;  /* 0x0000000000048947 */ /* 0x000fea0003800000 */
[----:B------:R-:W-:-:S04]  /*6870*/  DEPBAR.LE SB0, 0x1 ;  /* 0x000080400000791a */ /* 0x000fc80000000000 */
.L_x_6390:
[----:B------:R-:W-:Y:S05]  /*6880*/  BSYNC B1 ;  /* 0x0000000000017941 */ /* 0x000fea0003800000 */
.L_x_6389:
[----:B------:R-:W-:Y:S06]  /*6890*/  BAR.ARV 0xb, 0xa0 ;  /* 0x02c2800000007b1d */ /* 0x000fec0000002000 */
[----:B------:R-:W-:Y:S04]  /*68a0*/  BSSY B1, `(.L_x_6391) ;  /* 0x0000003000017945 */ /* 0x000fe80003800000 */
[----:B------:R-:W-:Y:S05]  /*68b0*/  @!P0 BRA `(.L_x_6392) ;  /* 0x0000000000048947 */ /* 0x000fea0003800000 */
[----:B------:R-:W-:-:S04]  /*68c0*/  DEPBAR.LE SB0, 0x0 ;  /* 0x000080000000791a */ /* 0x000fc80000000000 */
.L_x_6392:
[----:B------:R-:W-:Y:S05]  /*68d0*/  BSYNC B1 ;  /* 0x0000000000017941 */ /* 0x000fea0003800000 */
.L_x_6391:
        /* <DEDUP_REMOVED lines=13> */
.L_x_6394:
[----:B------:R-:W-:Y:S05]  /*69b0*/  BSYNC B1 ;  /* 0x0000000000017941 */ /* 0x000fea0003800000 */
.L_x_6393:
        /* <DEDUP_REMOVED lines=12> */
.L_x_6396:
[----:B------:R-:W-:Y:S05]  /*6a80*/  BSYNC B1 ;  /* 0x0000000000017941 */ /* 0x000fea0003800000 */
.L_x_6395:
        /* <DEDUP_REMOVED lines=13> */
.L_x_6398:
[----:B------:R-:W-:Y:S05]  /*6b60*/  BSYNC B1 ;  /* 0x0000000000017941 */ /* 0x000fea0003800000 */
.L_x_6397:
[----:B------:R-:W-:Y:S06]  /*6b70*/  BAR.ARV 0xa, 0xa0 ;  /* 0x0282800000007b1d */ /* 0x000fec0000002000 */
[----:B------:R-:W-:Y:S04]  /*6b80*/  BSSY B1, `(.L_x_6399) ;  /* 0x0000003000017945 */ /* 0x000fe80003800000 */
[----:B------:R-:W-:Y:S05]  /*6b90*/  @!P0 BRA `(.L_x_6400) ;  /* 0x0000000000048947 */ /* 0x000fea0003800000 */
[----:B------:R-:W-:-:S04]  /*6ba0*/  DEPBAR.LE SB0, 0x1 ;  /* 0x000080400000791a */ /* 0x000fc80000000000 */
.L_x_6400:
[----:B------:R-:W-:Y:S05]  /*6bb0*/  BSYNC B1 ;  /* 0x0000000000017941 */ /* 0x000fea0003800000 */
.L_x_6399:
[----:B------:R-:W-:Y:S01]  /*6bc0*/  UIADD3 UR12, UR12, 0x2, URZ ;  /* 0x000000020c0c7890 */ /* 0x000fe2000fffe03f */
[----:B------:R-:W-:Y:S06]  /*6bd0*/  BAR.ARV 0xb, 0xa0 ;  /* 0x02c2800000007b1d */ /* 0x000fec0000002000 */
[----:B------:R-:W-:Y:S01]  /*6be0*/  UISETP.GE.AND UP0, UPT, UR12, UR5, UPT ;  /* 0x000000050c00728c */ /* 0x000fe2000bf06270 */
[----:B------:R-:W-:Y:S04]  /*6bf0*/  BSSY B1, `(.L_x_6401) ;  /* 0x0000003000017945 */ /* 0x000fe80003800000 */
[----:B------:R-:W-:Y:S06]  /*6c00*/  @!P0 BRA `(.L_x_6402) ;  /* 0x0000000000048947 */ /* 0x000fec0003800000 */
[----:B------:R-:W-:-:S04]  /*6c10*/  DEPBAR.LE SB0, 0x0 ;  /* 0x000080000000791a */ /* 0x000fc80000000000 */
.L_x_6402:
[----:B------:R-:W-:Y:S05]  /*6c20*/  BSYNC B1 ;  /* 0x0000000000017941 */ /* 0x000fea0003800000 */
.L_x_6401:
[----:B------:R-:W-:Y:S06]  /*6c30*/  BAR.ARV 0xc, 0xa0 ;  /* 0x0302800000007b1d */ /* 0x000fec0000002000 */
[----:B------:R-:W-:Y:S01]  /*6c40*/  PLOP3.LUT P1, PT, PT, PT, UP0, 0x80, 0x0 ;  /* 0x000000000000781c */ /* 0x000fe20003f2f008 */
[----:B------:R-:W-:Y:S02]  /*6c50*/  UIADD3 UR24, UR24, 0x6000, URZ ;  /* 0x0000600018187890 */ /* 0x000fe4000fffe03f */
[----:B------:R-:W-:-:S10]  /*6c60*/  UIADD3 UR4, UR4, 0x6000, URZ ;  /* 0x0000600004047890 */ /* 0x000fd4000fffe03f */
[----:B------:R-:W-:Y:S05]  /*6c70*/  @!P1 BRA `(.L_x_6403) ;  /* 0xfffffff800289947 */ /* 0x000fea000383ffff */
[----:B------:R-:W-:Y:S05]  /*6c80*/  BRA `(.L_x_6368) ;  /* 0x0000002400c87947 */ /* 0x000fea0003800000 */
.L_x_6367:
        /* <DEDUP_REMOVED lines=21> */
.L_x_6404:
[----:B------:R-:W-:Y:S01]  /*6de0*/  ULDC UR8, c[0x0][0xb44] ;  /* 0x0002d10000087ab9 */ /* 0x000fe20000000800 */
[----:B------:R-:W-:Y:S01]  /*6df0*/  UMOV UR35, UR7 ;  /* 0x0000000700237c82 */ /* 0x000fe20008000000 */
[----:B------:R-:W-:-:S11]  /*6e00*/  UISETP.NE.AND UP0, UPT, UR8, 0x1, UPT ;  /* 0x000000010800788c */ /* 0x000fd6000bf05270 */
[----:B------:R-:W-:Y:S02]  /*6e10*/  @UP0 ULDC.64 UR10, c[0x0][0xb48] ;  /* 0x0002d200000a0ab9 */ /* 0x000fe40000000a00 */
[----:B------:R-:W-:-:S04]  /*6e20*/  UIMAD.WIDE.U32 UR4, UR7, UR10, URZ ;  /* 0x0000000a070472a5 */ /* 0x000fc8000f8e003f */
[----:B------:R-:W-:-:S04]  /*6e30*/  @UP0 USHF.R.U32.HI UR35, URZ, UR11, UR5 ;  /* 0x0000000b3f230299 */ /* 0x000fc80008011605 */
[----:B------:R-:W-:-:S12]  /*6e40*/  UIMAD UR4, UR35, UR8, URZ ;  /* 0x00000008230472a4 */ /* 0x000fd8000f8e023f */
.L_x_6405:
        /* <DEDUP_REMOVED lines=77> */
.L_x_6435:
        /* <DEDUP_REMOVED lines=9> */
.L_x_6409:
        /* <DEDUP_REMOVED lines=103> */
[----:B------:R2:W-:Y:S04]  /*7a20*/  STL [R1], R4 ;  /* 0x0000000401007387 */ /* 0x0005e80000100800 */
[----:B------:R-:W-:Y:S05]  /*7a30*/  @!P1 BRA `(.L_x_6411) ;  /* 0x0000000c005c9947 */ /* 0x000fea0003800000 */
[----:B------:R-:W-:Y:S02]  /*7a40*/  IMAD.IADD R25, R17, 0x1, -R4 ;  /* 0x0000000111197824 */ /* 0x000fe400078e0a04 */
[----:B------:R-:W-:Y:S02]  /*7a50*/  IMAD.MOV.U32 R24, RZ, RZ, R5 ;  /* 0x000000ffff187224 */ /* 0x000fe400078e0005 */
[----:B------:R-:W-:-:S07]  /*7a60*/  IMAD.MOV.U32 R16, RZ, RZ, 0x1 ;  /* 0x00000001ff107424 */ /* 0x000fce00078e00ff */
.L_x_6420:
[----:B-1----:R-:W-:-:S05]  /*7a70*/  IMAD.MOV.U32 R13, RZ, RZ, 0x1 ;  /* 0x00000001ff0d7424 */ /* 0x002fca00078e00ff */
[----:B------:R-:W-:-:S04]  /*7a80*/  SHF.L.U32 R13, R13, 0x1f, RZ ;  /* 0x0000001f0d0d7819 */ /* 0x000fc800000006ff */
[----:B------:R-:W1:Y:S02]  /*7a90*/  SYNCS.PHASECHK.TRANS64.TRYWAIT P1, [R12+URZ+0x36438], R13 ;  /* 0x0364380d0c0075a7 */ /* 0x000e64000802017f */
[----:B-1----:R-:W-:Y:S05]  /*7aa0*/  @!P1 BRA `(.L_x_6412) ;  /* 0x0000001800b49947 */ /* 0x002fea0003800000 */
.L_x_6436:
        /* <DEDUP_REMOVED lines=8> */
.L_x_6413:
        /* <DEDUP_REMOVED lines=48> */
.L_x_6437:
        /* <DEDUP_REMOVED lines=8> */
.L_x_6415:
        /* <DEDUP_REMOVED lines=46> */
.L_x_6438:
        /* <DEDUP_REMOVED lines=12> */
.L_x_6417:
        /* <DEDUP_REMOVED lines=37> */
.L_x_6440:
        /* <DEDUP_REMOVED lines=8> */
.L_x_6419:
        /* <DEDUP_REMOVED lines=41> */
.L_x_6411:
[----:B--2---:R-:W2:Y:S01]  /*87b0*/  LDL.LU R4, [R1] ;  /* 0x0000000001047983 */ /* 0x004ea20000300800 */
[----:B------:R-:W-:-:S03]  /*87c0*/  IMAD.MOV.U32 R10, RZ, RZ, 0x1 ;  /* 0x00000001ff0a7424 */ /* 0x000fc600078e00ff */
[----:B------:R3:W5:Y:S01]  /*87d0*/  LDL R5, [R1+0x4] ;  /* 0x0000040001057983 */ /* 0x0007620000100800 */
[----:B--2---:R-:W-:-:S13]  /*87e0*/  ISETP.NE.AND P1, PT, R4, RZ, PT ;  /* 0x000000ff0400720c */ /* 0x004fda0003f25270 */
[----:B---3--:R-:W-:Y:S05]  /*87f0*/  @!P1 BRA `(.L_x_6410) ;  /* 0x0000000400889947 */ /* 0x008fea0003800000 */
[----:B------:R-:W2:Y:S02]  /*8800*/  SYNCS.PHASECHK.TRANS64.TRYWAIT P1, [R12+URZ+0x36438], R13 ;  /* 0x0364380d0c0075a7 */ /* 0x000ea4000802017f */
[----:B--2---:R-:W-:Y:S05]  /*8810*/  @!P1 BRA `(.L_x_6421) ;  /* 0x0000000c00b89947 */ /* 0x004fea0003800000 */
.L_x_6441:
        /* <DEDUP_REMOVED lines=8> */
.L_x_6422:
        /* <DEDUP_REMOVED lines=41> */
.L_x_6442:
        /* <DEDUP_REMOVED lines=9> */
.L_x_6424:
        /* <DEDUP_REMOVED lines=38> */
.L_x_6410:
[----:B------:R-:W-:-:S04]  /*8e20*/  SHF.L.U32 R3, R10, 0x1f, RZ ;  /* 0x0000001f0a037819 */ /* 0x000fc800000006ff */
[----:B------:R-:W2:Y:S02]  /*8e30*/  SYNCS.PHASECHK.TRANS64.TRYWAIT P1, [R12+URZ+0x36438], R3 ;  /* 0x036438030c0075a7 */ /* 0x000ea4000802017f */
[----:B--2---:R-:W-:Y:S05]  /*8e40*/  @!P1 BRA `(.L_x_6425) ;  /* 0x0000000800549947 */ /* 0x004fea0003800000 */
.L_x_6443:
[----:B------:R-:W-:Y:S05]  /*8e50*/  @P0 BRA `(.L_x_6426) ;  /* 0x0000000000180947 */ /* 0x000fea0003800000 */
[----:B------:R-:W3:Y:S01]  /*8e60*/  S2R R0, SR_TID.X ;  /* 0x0000000000007919 */ /* 0x000ee20000002100 */
[----:B--2---:R-:W-:-:S04]  /*8e70*/  IMAD.MOV.U32 R3, RZ, RZ, 0x6100 ;  /* 0x00006100ff037424 */ /* 0x004fc800078e00ff */
[----:B------:R4:W-:Y:S01]  /*8e80*/  SYNCS.ARRIVE.TRANS64 RZ, [R12+URZ+0x36430], R3 ;  /* 0x036430030cff79a7 */ /* 0x0009e2000800003f */
[----:B---3--:R-:W-:-:S13]  /*8e90*/  LOP3.LUT P0, RZ, R0, 0x1f, RZ, 0xc0, !PT ;  /* 0x0000001f00ff7812 */ /* 0x008fda000780c0ff */
[----:B----4-:R-:W-:Y:S05]  /*8ea0*/  @!P0 BRA `(.L_x_6426) ;  /* 0x0000000000048947 */ /* 0x010fea0003800000 */
[----:B------:R-:W-:Y:S01]  /*8eb0*/  BPT.TRAP 0x1 ;  /* 0x000000040000795c */ /* 0x000fe20000300000 */
.L_x_6426:
        /* <DEDUP_REMOVED lines=45> */
.L_x_6407:
[----:B------:R-:W-:Y:S05]  /*9190*/  BSYNC B1 ;  /* 0x0000000000017941 */ /* 0x000fea0003800000 */
.L_x_6406:
[----:B------:R-:W-:-:S03]  /*91a0*/  UMOV UR4, 0xffffffff ;  /* 0xffffffff00047882 */ /* 0x000fc60000000000 */
[----:B------:R-:W-:Y:S05]  /*91b0*/  BRA.DIV UR4, `(.L_x_6427) ;  /* 0x00000006048c7947 */ /* 0x000fea000b800000 */
[----:B------:R-:W-:-:S13]  /*91c0*/  ELECT P6, URZ, PT ;  /* 0x00000000003f782f */ /* 0x000fda00038c0000 */
.L_x_6446:
[----:B------:R-:W-:Y:S05]  /*91d0*/  @!P6 BRA `(.L_x_6368) ;  /* 0x000000000074e947 */ /* 0x000fea0003800000 */
[----:B------:R-:W2:Y:S02]  /*91e0*/  LDL.LU R0, [R1+0x8] ;  /* 0x0000080001007983 */ /* 0x000ea40000300800 */
[----:B--2---:R-:W-:-:S04]  /*91f0*/  LOP3.LUT R0, R0, 0x2, RZ, 0xfc, !PT ;  /* 0x0000000200007812 */ /* 0x004fc800078efcff */
[----:B------:R-:W-:-:S13]  /*9200*/  ISETP.NE.AND P2, PT, R0, 0x3, PT ;  /* 0x000000030000780c */ /* 0x000fda0003f45270 */
[----:B------:R-:W-:Y:S05]  /*9210*/  @!P2 BRA `(.L_x_6428) ;  /* 0x000000000004a947 */ /* 0x000fea0003800000 */
[----:B------:R-:W-:Y:S01]  /*9220*/  BPT.TRAP 0x1 ;  /* 0x000000040000795c */ /* 0x000fe20000300000 */
.L_x_6428:
        /* <DEDUP_REMOVED lines=15> */
.L_x_6447:
[----:B------:R-:W3:Y:S02]  /*9320*/  SYNCS.PHASECHK.TRANS64.TRYWAIT P0, [R23+URZ], R0 ;  /* 0x00000000170075a7 */ /* 0x000ee4000800017f */
[----:B---3--:R-:W-:Y:S05]  /*9330*/  @!P0 BRA `(.L_x_6430) ;  /* 0x0000000400608947 */ /* 0x008fea0003800000 */
.L_x_6448:
[----:B------:R-:W-:Y:S05]  /*9340*/  @!P2 BRA `(.L_x_6431) ;  /* 0x000000000004a947 */ /* 0x000fea0003800000 */
[----:B------:R-:W-:Y:S01]  /*9350*/  BPT.TRAP 0x1 ;  /* 0x000000040000795c */ /* 0x000fe20000300000 */
.L_x_6431:
[----:B------:R-:W-:-:S07]  /*9360*/  SHF.L.U32 R10, R10, 0x1f, RZ ;  /* 0x0000001f0a0a7819 */ /* 0x000fce00000006ff */
.L_x_6432:
[----:B----4-:R4:W1:Y:S02]  /*9370*/  SYNCS.PHASECHK.TRANS64.TRYWAIT P0, [R7+URZ+0x36438], R10 ;  /* 0x0364380a070075a7 */ /* 0x010864000800017f */
[----:B-1----:R-:W-:Y:S05]  /*9380*/  @!P0 NANOSLEEP.SYNCS 0x989680 ;  /* 0x009896800000895d */ /* 0x002fea0003900000 */
[----:B------:R-:W1:Y:S02]  /*9390*/  @!P0 SYNCS.PHASECHK.TRANS64 P0, [R7+URZ+0x36438], R10 ;  /* 0x0364380a070085a7 */ /* 0x000e64000800007f */
[----:B-1----:R-:W-:Y:S05]  /*93a0*/  @!P0 BRA `(.L_x_6432) ;  /* 0xfffffffc00f08947 */ /* 0x002fea000383ffff */
.L_x_6368:
[----:B------:R-:W-:Y:S05]  /*93b0*/  BSYNC B0 ;  /* 0x0000000000007941 */ /* 0x000fea0003800000 */
.L_x_6366:
[----:B------:R-:W-:Y:S05]  /*93c0*/  EXIT ;  /* 0x000000000000794d */ /* 0x000fea0003800000 */
.L_x_6321:
[----:B------:R-:W-:Y:S02]  /*93d0*/  IMAD.MOV.U32 R12, RZ, RZ, RZ ;  /* 0x000000ffff0c7224 */ /* 0x000fe400078e00ff */
[----:B------:R-:W-:Y:S02]  /*93e0*/  IMAD.MOV.U32 R11, RZ, RZ, 0x1f ;  /* 0x0000001fff0b7424 */ /* 0x000fe400078e00ff */
[----:B------:R-:W-:-:S07]  /*93f0*/  IMAD.MOV.U32 R15, RZ, RZ, -0x1 ;  /* 0xffffffffff0f7424 */ /* 0x000fce00078e00ff */
[----:B------:R-:W-:Y:S05]  /*9400*/  WARPSYNC.COLLECTIVE R15, `(.L_x_6433) ;  /* 0x000000000f087348 */ /* 0x000fea0003c00000 */
[----:B------:R1:W2:Y:S02]  /*9410*/  SHFL.IDX P6, R14, R13, R12, R11 ;  /* 0x0000000c0d0e7389 */ /* 0x0002a400000c000b */
[----:B-12---:R-:W-:Y:S01]  /*9420*/  ENDCOLLECTIVE ;  /* 0x000000000000791b */ /* 0x006fe20003800000 */
.L_x_6433:
[----:B------:R-:W-:Y:S05]  /*9430*/  BRA `(.L_x_6434) ;  /* 0xffffff7c00787947 */ /* 0x000fea000383ffff */
.L_x_6323:
[----:B--2---:R2:W3:Y:S02]  /*9440*/  SYNCS.PHASECHK.TRANS64.TRYWAIT P0, [R19+URZ+0x36400], R10 ;  /* 0x0364000a130075a7 */ /* 0x0044e4000800017f */
[----:B---3--:R-:W-:Y:S05]  /*9450*/  @!P0 NANOSLEEP.SYNCS 0x989680 ;  /* 0x009896800000895d */ /* 0x008fea0003900000 */
[----:B------:R-:W3:Y:S02]  /*9460*/  @!P0 SYNCS.PHASECHK.TRANS64 P0, [R19+URZ+0x36400], R10 ;  /* 0x0364000a130085a7 */ /* 0x000ee4000800007f */
[----:B---3--:R-:W-:Y:S05]  /*9470*/  @!P0 BRA `(.L_x_6323) ;  /* 0xfffffffc00f08947 */ /* 0x008fea000383ffff */
[----:B------:R-:W-:Y:S05]  /*9480*/  BRA `(.L_x_6322) ;  /* 0xffffff7c00b07947 */ /* 0x000fea000383ffff */
.L_x_6327:
[----:B--2---:R2:W3:Y:S02]  /*9490*/  SYNCS.PHASECHK.TRANS64.TRYWAIT P1, [R3+URZ+0x36410], R12 ;  /* 0x0364100c030075a7 */ /* 0x0044e4000802017f */
[----:B---3--:R-:W-:Y:S05]  /*94a0*/  @!P1 NANOSLEEP.SYNCS 0x989680 ;  /* 0x009896800000995d */ /* 0x008fea0003900000 */
[----:B------:R-:W3:Y:S02]  /*94b0*/  @!P1 SYNCS.PHASECHK.TRANS64 P1, [R3+URZ+0x36410], R12 ;  /* 0x0364100c030095a7 */ /* 0x000ee4000802007f */
[----:B---3--:R-:W-:Y:S05]  /*94c0*/  @!P1 BRA `(.L_x_6327) ;  /* 0xfffffffc00f09947 */ /* 0x008fea000383ffff */
[----:B------:R-:W-:Y:S05]  /*94d0*/  BRA `(.L_x_6326) ;  /* 0xffffff8400787947 */ /* 0x000fea000383ffff */
.L_x_6331:
[----:B------:R1:W1:Y:S02]  /*94e0*/  SYNCS.PHASECHK.TRANS64.TRYWAIT P1, [R19+URZ+0x36430], R14 ;  /* 0x0364300e130075a7 */ /* 0x000264000802017f */
[----:B-1----:R-:W-:Y:S05]  /*94f0*/  @!P1 NANOSLEEP.SYNCS 0x989680 ;  /* 0x009896800000995d */ /* 0x002fea0003900000 */
[----:B------:R-:W1:Y:S02]  /*9500*/  @!P1 SYNCS.PHASECHK.TRANS64 P1, [R19+URZ+0x36430], R14 ;  /* 0x0364300e130095a7 */ /* 0x000e64000802007f */
[----:B-1----:R-:W-:Y:S05]  /*9510*/  @!P1 BRA `(.L_x_6331) ;  /* 0xfffffffc00f09947 */ /* 0x002fea000383ffff */
[----:B------:R-:W-:Y:S05]  /*9520*/  BRA `(.L_x_6330) ;  /* 0xffffff8c001c7947 */ /* 0x000fea000383ffff */
.L_x_6408:
[----:B-1----:R1:W2:Y:S02]  /*9530*/  SYNCS.PHASECHK.TRANS64.TRYWAIT P1, [R12+URZ+0x36420], R13 ;  /* 0x0364200d0c0075a7 */ /* 0x0022a4000802017f */
[----:B--2---:R-:W-:Y:S05]  /*9540*/  @!P1 NANOSLEEP.SYNCS 0x989680 ;  /* 0x009896800000995d */ /* 0x004fea0003900000 */
[----:B------:R-:W2:Y:S02]  /*9550*/  @!P1 SYNCS.PHASECHK.TRANS64 P1, [R12+URZ+0x36420], R13 ;  /* 0x0364200d0c0095a7 */ /* 0x000ea4000802007f */
[----:B--2---:R-:W-:Y:S05]  /*9560*/  @!P1 BRA `(.L_x_6408) ;  /* 0xfffffffc00f09947 */ /* 0x004fea000383ffff */
[----:B------:R-:W-:Y:S05]  /*9570*/  BRA `(.L_x_6435) ;  /* 0xffffffdc00687947 */ /* 0x000fea000383ffff */
.L_x_6412:
[----:B-1----:R1:W3:Y:S02]  /*9580*/  SYNCS.PHASECHK.TRANS64.TRYWAIT P1, [R12+URZ+0x36438], R13 ;  /* 0x0364380d0c0075a7 */ /* 0x0022e4000802017f */
[----:B---3--:R-:W-:Y:S05]  /*9590*/  @!P1 NANOSLEEP.SYNCS 0x989680 ;  /* 0x009896800000995d */ /* 0x008fea0003900000 */
[----:B------:R-:W3:Y:S02]  /*95a0*/  @!P1 SYNCS.PHASECHK.TRANS64 P1, [R12+URZ+0x36438], R13 ;  /* 0x0364380d0c0095a7 */ /* 0x000ee4000802007f */
[----:B---3--:R-:W-:Y:S05]  /*95b0*/  @!P1 BRA `(.L_x_6412) ;  /* 0xfffffffc00f09947 */ /* 0x008fea000383ffff */
[----:B------:R-:W-:Y:S05]  /*95c0*/  BRA `(.L_x_6436) ;  /* 0xffffffe400387947 */ /* 0x000fea000383ffff */
.L_x_6414:
[----:B--2---:R2:W3:Y:S02]  /*95d0*/  SYNCS.PHASECHK.TRANS64.TRYWAIT P1, [R12+URZ+0x36428], R0 ;  /* 0x036428000c0075a7 */ /* 0x0044e4000802017f */
[----:B---3--:R-:W-:Y:S05]  /*95e0*/  @!P1 NANOSLEEP.SYNCS 0x989680 ;  /* 0x009896800000995d */ /* 0x008fea0003900000 */
[----:B------:R-:W3:Y:S02]  /*95f0*/  @!P1 SYNCS.PHASECHK.TRANS64 P1, [R12+URZ+0x36428], R0 ;  /* 0x036428000c0095a7 */ /* 0x000ee4000802007f */
[----:B---3--:R-:W-:Y:S05]  /*9600*/  @!P1 BRA `(.L_x_6414) ;  /* 0xfffffffc00f09947 */ /* 0x008fea000383ffff */
[----:B------:R-:W-:Y:S05]  /*9610*/  BRA `(.L_x_6437) ;  /* 0xffffffe800047947 */ /* 0x000fea000383ffff */
.L_x_6416:
        /* <DEDUP_REMOVED lines=8> */
.L_x_6418:
[----:B------:R-:W-:-:S07]  /*96a0*/  SHF.L.U32 R5, R16, 0x1f, RZ ;  /* 0x0000001f10057819 */ /* 0x000fce00000006ff */
.L_x_6439:
[----:B---3--:R3:W4:Y:S02]  /*96b0*/  SYNCS.PHASECHK.TRANS64.TRYWAIT P1, [R12+URZ+0x36420], R5 ;  /* 0x036420050c0075a7 */ /* 0x008724000802017f */
[----:B----4-:R-:W-:Y:S05]  /*96c0*/  @!P1 NANOSLEEP.SYNCS 0x989680 ;  /* 0x009896800000995d */ /* 0x010fea0003900000 */
[----:B------:R-:W4:Y:S02]  /*96d0*/  @!P1 SYNCS.PHASECHK.TRANS64 P1, [R12+URZ+0x36420], R5 ;  /* 0x036420050c0095a7 */ /* 0x000f24000802007f */
[----:B----4-:R-:W-:Y:S05]  /*96e0*/  @!P1 BRA `(.L_x_6439) ;  /* 0xfffffffc00f09947 */ /* 0x010fea000383ffff */
[----:B------:R-:W-:Y:S05]  /*96f0*/  BRA `(.L_x_6440) ;  /* 0xffffffec00687947 */ /* 0x000fea000383ffff */
.L_x_6421:
[----:B--2---:R2:W3:Y:S02]  /*9700*/  SYNCS.PHASECHK.TRANS64.TRYWAIT P1, [R12+URZ+0x36438], R13 ;  /* 0x0364380d0c0075a7 */ /* 0x0044e4000802017f */
[----:B---3--:R-:W-:Y:S05]  /*9710*/  @!P1 NANOSLEEP.SYNCS 0x989680 ;  /* 0x009896800000995d */ /* 0x008fea0003900000 */
[----:B------:R-:W3:Y:S02]  /*9720*/  @!P1 SYNCS.PHASECHK.TRANS64 P1, [R12+URZ+0x36438], R13 ;  /* 0x0364380d0c0095a7 */ /* 0x000ee4000802007f */
[----:B---3--:R-:W-:Y:S05]  /*9730*/  @!P1 BRA `(.L_x_6421) ;  /* 0xfffffffc00f09947 */ /* 0x008fea000383ffff */
[----:B------:R-:W-:Y:S05]  /*9740*/  BRA `(.L_x_6441) ;  /* 0xfffffff000347947 */ /* 0x000fea000383ffff */
.L_x_6423:
[----:B-1----:R1:W2:Y:S02]  /*9750*/  SYNCS.PHASECHK.TRANS64.TRYWAIT P1, [R12+URZ+0x36428], R5 ;  /* 0x036428050c0075a7 */ /* 0x0022a4000802017f */
[----:B--2---:R-:W-:Y:S05]  /*9760*/  @!P1 NANOSLEEP.SYNCS 0x989680 ;  /* 0x009896800000995d */ /* 0x004fea0003900000 */
[----:B------:R-:W2:Y:S02]  /*9770*/  @!P1 SYNCS.PHASECHK.TRANS64 P1, [R12+URZ+0x36428], R5 ;  /* 0x036428050c0095a7 */ /* 0x000ea4000802007f */
[----:B--2---:R-:W-:Y:S05]  /*9780*/  @!P1 BRA `(.L_x_6423) ;  /* 0xfffffffc00f09947 */ /* 0x004fea000383ffff */
[----:B------:R-:W-:Y:S05]  /*9790*/  BRA `(.L_x_6442) ;  /* 0xfffffff000e47947 */ /* 0x000fea000383ffff */
.L_x_6425:
[----:B--2---:R2:W3:Y:S02]  /*97a0*/  SYNCS.PHASECHK.TRANS64.TRYWAIT P1, [R12+URZ+0x36438], R3 ;  /* 0x036438030c0075a7 */ /* 0x0044e4000802017f */
[----:B---3--:R-:W-:Y:S05]  /*97b0*/  @!P1 NANOSLEEP.SYNCS 0x989680 ;  /* 0x009896800000995d */ /* 0x008fea0003900000 */
[----:B------:R-:W3:Y:S02]  /*97c0*/  @!P1 SYNCS.PHASECHK.TRANS64 P1, [R12+URZ+0x36438], R3 ;  /* 0x036438030c0095a7 */ /* 0x000ee4000802007f */
[----:B---3--:R-:W-:Y:S05]  /*97d0*/  @!P1 BRA `(.L_x_6425) ;  /* 0xfffffffc00f09947 */ /* 0x008fea000383ffff */
[----:B------:R-:W-:Y:S05]  /*97e0*/  BRA `(.L_x_6443) ;  /* 0xfffffff400987947 */ /* 0x000fea000383ffff */
.L_x_6427:
[----:B------:R-:W-:Y:S01]  /*97f0*/  BSSY B1, `(.L_x_6444) ;  /* 0x0000006000017945 */ /* 0x000fe20003800000 */
[----:B------:R-:W-:-:S07]  /*9800*/  IMAD.MOV.U32 R15, RZ, RZ, -0x1 ;  /* 0xffffffffff0f7424 */ /* 0x000fce00078e00ff */
[----:B-1----:R-:W-:Y:S05]  /*9810*/  WARPSYNC.COLLECTIVE R15, `(.L_x_6445) ;  /* 0x000000000f0c7348 */ /* 0x002fea0003c00000 */
[----:B------:R-:W-:Y:S02]  /*9820*/  ELECT P6, UR62, PT ;  /* 0x00000000003e782f */ /* 0x000fe400038c0000 */
[----:B------:R-:W-:Y:S01]  /*9830*/  MOV R14, UR62 ;  /* 0x0000003e000e7c02 */ /* 0x000fe20008000f00 */
[----:B-1----:R-:W-:Y:S10]  /*9840*/  ENDCOLLECTIVE ;  /* 0x000000000000791b */ /* 0x002ff40003800000 */
.L_x_6445:
[----:B------:R-:W-:Y:S05]  /*9850*/  BSYNC B1 ;  /* 0x0000000000017941 */ /* 0x000fea0003800000 */
.L_x_6444:
[----:B------:R-:W-:Y:S05]  /*9860*/  BRA `(.L_x_6446) ;  /* 0xfffffff800587947 */ /* 0x000fea000383ffff */
.L_x_6429:
[----:B--2---:R2:W3:Y:S02]  /*9870*/  SYNCS.PHASECHK.TRANS64.TRYWAIT P0, [R5+URZ], R2 ;  /* 0x00000002050075a7 */ /* 0x0044e4000800017f */
[----:B---3--:R-:W-:Y:S05]  /*9880*/  @!P0 NANOSLEEP.SYNCS 0x989680 ;  /* 0x009896800000895d */ /* 0x008fea0003900000 */
[----:B------:R-:W3:Y:S02]  /*9890*/  @!P0 SYNCS.PHASECHK.TRANS64 P0, [R5+URZ], R2 ;  /* 0x00000002050085a7 */ /* 0x000ee4000800007f */
[----:B---3--:R-:W-:Y:S05]  /*98a0*/  @!P0 BRA `(.L_x_6429) ;  /* 0xfffffffc00f08947 */ /* 0x008fea000383ffff */
[----:B------:R-:W-:Y:S05]  /*98b0*/  BRA `(.L_x_6447) ;  /* 0xfffffff800987947 */ /* 0x000fea000383ffff */
.L_x_6430:
[----:B---3--:R3:W4:Y:S02]  /*98c0*/  SYNCS.PHASECHK.TRANS64.TRYWAIT P0, [R23+URZ], R0 ;  /* 0x00000000170075a7 */ /* 0x008724000800017f */
[----:B----4-:R-:W-:Y:S05]  /*98d0*/  @!P0 NANOSLEEP.SYNCS 0x989680 ;  /* 0x009896800000895d */ /* 0x010fea0003900000 */
[----:B------:R-:W4:Y:S02]  /*98e0*/  @!P0 SYNCS.PHASECHK.TRANS64 P0, [R23+URZ], R0 ;  /* 0x00000000170085a7 */ /* 0x000f24000800007f */
[----:B----4-:R-:W-:Y:S05]  /*98f0*/  @!P0 BRA `(.L_x_6430) ;  /* 0xfffffffc00f08947 */ /* 0x010fea000383ffff */
[----:B------:R-:W-:Y:S05]  /*9900*/  BRA `(.L_x_6448) ;  /* 0xfffffff8008c7947 */ /* 0x000fea000383ffff */
.L_x_6449:
        /* <DEDUP_REMOVED lines=15> */
.L_x_7689:


//--------------------- .text._ZN7cutlass13device_kernelIN5flash11enable_sm90INS1_16FlashAttnBwdSm90INS1_25CollectiveMainloopBwdSm90ILi2ELi1ELi1EN4cute5tupleIJNS5_1CILi1EEES8_S8_EEENS6_IJNS7_ILi64EEENS7_ILi96EEENS7_ILi192EEEEEENS_6half_tEfNS_4arch4Sm90ELb1ELb0ELb0ELb0ELb1ELb0ELb1ELb0ELi3ELi1ELi1ELi1ELb0EEENS1_21CollectiveEpilogueBwdISD_SE_SG_Li384ELb0ELb1ELi3EEENS1_25SingleTileBwdLPTSchedulerILb0ELi96ELb1EEEEEEEEEvNT_6ParamsE --------------------------
	.section	.text._ZN7cutlass13device_kernelIN5flash11enable_sm90INS1_16FlashAttnBwdSm90INS1_25CollectiveMainloopBwdSm90ILi2ELi1ELi1EN4cute5tupleIJNS5_1CILi1EEES8_S8_EEENS6_IJNS7_ILi64EEENS7_ILi96EEENS7_ILi192EEEEEENS_6half_tEfNS_4arch4Sm90ELb1ELb0ELb0ELb0ELb1ELb0ELb1ELb0ELi3ELi1ELi1ELi1ELb0EEENS1_21CollectiveEpilogueBwdISD_SE_SG_Li384ELb0ELb1ELi3EEENS1_25SingleTileBwdLPTSchedulerILb0ELi96ELb1EEEEEEEEEvNT_6ParamsE,"ax",@progbits
	.align	128
.text._ZN7cutlass13device_kernelIN5flash11enable_sm90INS1_16FlashAttnBwdSm90INS1_25CollectiveMainloopBwdSm90ILi2ELi1ELi1EN4cute5tupleIJNS5_1CILi1EEES8_S8_EEENS6_IJNS7_ILi64EEENS7_ILi96EEENS7_ILi192EEEEEENS_6half_tEfNS_4arch4Sm90ELb1ELb0ELb0ELb0ELb1ELb0ELb1ELb0ELi3ELi1ELi1ELi1ELb0EEENS1_21CollectiveEpilogueBwdISD_SE_SG_Li384ELb0ELb1ELi3EEENS1_25SingleTileBwdLPTSchedulerILb0ELi96ELb1EEEEEEEEEvNT_6ParamsE:
        .type           _ZN7cutlass13device_kernelIN5flash11enable_sm90INS1_16FlashAttnBwdSm90INS1_25CollectiveMainloopBwdSm90ILi2ELi1ELi1EN4cute5tupleIJNS5_1CILi1EEES8_S8_EEENS6_IJNS7_ILi64EEENS7_ILi96EEENS7_ILi192EEEEEENS_6half_tEfNS_4arch4Sm90ELb1ELb0ELb0ELb0ELb1ELb0ELb1ELb0ELi3ELi1ELi1ELi1ELb0EEENS1_21CollectiveEpilogueBwdISD_SE_SG_Li384ELb0ELb1ELi3EEENS1_25SingleTileBwdLPTSchedulerILb0ELi96ELb1EEEEEEEEEvNT_6ParamsE,@function
        .size           _ZN7cutlass13device_kernelIN5flash11enable_sm90INS1_16FlashAttnBwdSm90INS1_25CollectiveMainloopBwdSm90ILi2ELi1ELi1EN4cute5tupleIJNS5_1CILi1EEES8_S8_EEENS6_IJNS7_ILi64EEENS7_ILi96EEENS7_ILi192EEEEEENS_6half_tEfNS_4arch4Sm90ELb1ELb0ELb0ELb0ELb1ELb0ELb1ELb0ELi3ELi1ELi1ELi1ELb0EEENS1_21CollectiveEpilogueBwdISD_SE_SG_Li384ELb0ELb1ELi3EEENS1_25SingleTileBwdLPTSchedulerILb0ELi96ELb1EEEEEEEEEvNT_6ParamsE,(.L_x_7690 - _ZN7cutlass13device_kernelIN5flash11enable_sm90INS1_16FlashAttnBwdSm90INS1_25CollectiveMainloopBwdSm90ILi2ELi1ELi1EN4cute5tupleIJNS5_1CILi1EEES8_S8_EEENS6_IJNS7_ILi64EEENS7_ILi96EEENS7_ILi192EEEEEENS_6half_tEfNS_4arch4Sm90ELb1ELb0ELb0ELb0ELb1ELb0ELb1ELb0ELi3ELi1ELi1ELi1ELb0EEENS1_21CollectiveEpilogueBwdISD_SE_SG_Li384ELb0ELb1ELi3EEENS1_25SingleTileBwdLPTSchedulerILb0ELi96ELb1EEEEEEEEEvNT_6ParamsE)
        .other          _ZN7cutlass13device_kernelIN5flash11enable_sm90INS1_16FlashAttnBwdSm90INS1_25CollectiveMainloopBwdSm90ILi2ELi1ELi1EN4cute5tupleIJNS5_1CILi1EEES8_S8_EEENS6_IJNS7_ILi64EEENS7_ILi96EEENS7_ILi192EEEEEENS_6half_tEfNS_4arch4Sm90ELb1ELb0ELb0ELb0ELb1ELb0ELb1ELb0ELi3ELi1ELi1ELi1ELb0EEENS1_21CollectiveEpilogueBwdISD_SE_SG_Li384ELb0ELb1ELi3EEENS1_25SingleTileBwdLPTSchedulerILb0ELi96ELb1EEEEEEEEEvNT_6ParamsE,@"STO_CUDA_ENTRY STV_DEFAULT"
_ZN7cutlass13device_kernelIN5flash11enable_sm90INS1_16FlashAttnBwdSm90INS1_25CollectiveMainloopBwdSm90ILi2ELi1ELi1EN4cute5tupleIJNS5_1CILi1EEES8_S8_EEENS6_IJNS7_ILi64EEENS7_ILi96EEENS7_ILi192EEEEEENS_6half_tEfNS_4arch4Sm90ELb1ELb0ELb0ELb0ELb1ELb0ELb1ELb0ELi3ELi1ELi1ELi1ELb0EEENS1_21CollectiveEpilogueBwdISD_SE_SG_Li384ELb0ELb1ELi3EEENS1_25SingleTileBwdLPTSchedulerILb0ELi96ELb1EEEEEEEEEvNT_6ParamsE:
        /* <DEDUP_REMOVED lines=29> */
.L_x_6451:
[----:B------:R-:W-:Y:S05]  /*01d0*/  BSYNC B0 ;  /* 0x0000000000007941 */ /* 0x000fea0003800000 */
.L_x_6450:
        /* <DEDUP_REMOVED lines=34> */
.L_x_6452:
        /* <DEDUP_REMOVED lines=20> */
.L_x_6453:
        /* <DEDUP_REMOVED lines=8> */
.L_x_6455:
        /* <DEDUP_REMOVED lines=32> */
.L_x_6456:
[----:B------:R-:W-:Y:S01]  /*07c0*/  ULDC UR7, c[0x0][0xb44] ;  /* 0x0002d10000077ab9 */ /* 0x000fe20000000800 */
[----:B------:R-:W-:Y:S01]  /*07d0*/  UMOV UR45, UR10 ;  /* 0x0000000a002d7c82 */ /* 0x000fe20008000000 */
[----:B------:R-:W-:-:S11]  /*07e0*/  UISETP.NE.AND UP0, UPT, UR7, 0x1, UPT ;  /* 0x000000010700788c */ /* 0x000fd6000bf05270 */
[----:B------:R-:W-:Y:S02]  /*07f0*/  @UP0 ULDC.64 UR8, c[0x0][0xb48] ;  /* 0x0002d20000080ab9 */ /* 0x000fe40000000a00 */
[----:B------:R-:W-:-:S04]  /*0800*/  UIMAD.WIDE.U32 UR4, UR10, UR8, URZ ;  /* 0x000000080a0472a5 */ /* 0x000fc8000f8e003f */
[----:B------:R-:W-:-:S04]  /*0810*/  @UP0 USHF.R.U32.HI UR45, URZ, UR9, UR5 ;  /* 0x000000093f2d0299 */ /* 0x000fc80008011605 */
[----:B------:R-:W-:-:S12]  /*0820*/  UIMAD UR4, UR45, UR7, URZ ;  /* 0x000000072d0472a4 */ /* 0x000fd8000f8e023f */
.L_x_6457:
        /* <DEDUP_REMOVED lines=105> */
.L_x_6460:
        /* <DEDUP_REMOVED lines=15> */
.L_x_6459:
        /* <DEDUP_REMOVED lines=20> */
.L_x_6462:
        /* <DEDUP_REMOVED lines=15> */
.L_x_6461:
        /* <DEDUP_REMOVED lines=8> */
.L_x_6594:
        /* <DEDUP_REMOVED lines=19> */
.L_x_6464:
        /* <DEDUP_REMOVED lines=107> */
.L_x_6476:
[----:B------:R-:W-:Y:S01]  /*1a40*/  ISETP.NE.AND P0, PT, R10, 0x3, PT ;  /* 0x000000030a00780c */ /* 0x000fe20003f05270 */
[----:B------:R-:W-:-:S12]  /*1a50*/  YIELD ;  /* 0x0000000000007946 */ /* 0x000fd80003800000 */
[----:B-1----:R-:W-:Y:S05]  /*1a60*/  @!P0 BRA `(.L_x_6466) ;  /* 0x0000000000048947 */ /* 0x002fea0003800000 */
[----:B------:R-:W-:Y:S01]  /*1a70*/  BPT.TRAP 0x1 ;  /* 0x000000040000795c */ /* 0x000fe20000300000 */
.L_x_6466:
[----:B------:R-:W-:Y:S02]  /*1a80*/  LEA R3, R2, UR40, 0x3 ;  /* 0x0000002802037c11 */ /* 0x000fe4000f8e18ff */
[----:B------:R-:W-:-:S04]  /*1a90*/  SHF.L.U32 R12, R7, 0x1f, RZ ;  /* 0x0000001f070c7819 */ /* 0x000fc800000006ff */
[----:B------:R1:W2:Y:S01]  /*1aa0*/  SYNCS.PHASECHK.TRANS64.TRYWAIT P1, [R3+URZ+0x36410], R12 ;  /* 0x0364100c030075a7 */ /* 0x0002a2000802017f */
[----:B------:R-:W-:Y:S05]  /*1ab0*/  @!P0 BRA `(.L_x_6467) ;  /* 0x0000000000048947 */ /* 0x000fea0003800000 */
[----:B------:R-:W-:Y:S01]  /*1ac0*/  BPT.TRAP 0x1 ;  /* 0x000000040000795c */ /* 0x000fe20000300000 */
.L_x_6467:
[----:B--2---:R-:W-:Y:S05]  /*1ad0*/  @P1 BRA `(.L_x_6468) ;  /* 0x0000000000081947 */ /* 0x004fea0003800000 */
[----:B------:R-:W2:Y:S02]  /*1ae0*/  SYNCS.PHASECHK.TRANS64.TRYWAIT P1, [R3+URZ+0x36410], R12 ;  /* 0x0364100c030075a7 */ /* 0x000ea4000802017f */
[----:B--2---:R-:W-:Y:S05]  /*1af0*/  @!P1 BRA `(.L_x_6469) ;  /* 0x0000008400009947 */ /* 0x004fea0003800000 */
.L_x_6468:
        /* <DEDUP_REMOVED lines=103> */
.L_x_6470:
[----:B------:R-:W-:-:S04]  /*2170*/  SHF.L.U32 R14, R5, 0x1f, RZ ;  /* 0x0000001f050e7819 */ /* 0x000fc800000006ff */
[----:B------:R4:W1:Y:S01]  /*2180*/  SYNCS.PHASECHK.TRANS64.TRYWAIT P1, [UR40+0x36430], R14 ;  /* 0x0364300eff0075a7 */ /* 0x0008620008020168 */
[----:B------:R-:W-:Y:S05]  /*2190*/  @!P0 BRA `(.L_x_6471) ;  /* 0x0000000000048947 */ /* 0x000fea0003800000 */
[----:B------:R-:W-:Y:S01]  /*21a0*/  BPT.TRAP 0x1 ;  /* 0x000000040000795c */ /* 0x000fe20000300000 */
.L_x_6471:
[----:B-1----:R-:W-:Y:S05]  /*21b0*/  @P1 BRA `(.L_x_6472) ;  /* 0x0000000000081947 */ /* 0x002fea0003800000 */
[----:B------:R-:W1:Y:S02]  /*21c0*/  SYNCS.PHASECHK.TRANS64.TRYWAIT P1, [UR40+0x36430], R14 ;  /* 0x0364300eff0075a7 */ /* 0x000e640008020168 */
[----:B-1----:R-:W-:Y:S05]  /*21d0*/  @!P1 BRA `(.L_x_6473) ;  /* 0x0000007c005c9947 */ /* 0x002fea0003800000 */
.L_x_6472:
        /* <DEDUP_REMOVED lines=39> */
[--C-:B------:R-:W-:Y:S01]  /*2450*/  FFMA.FTZ R136, R20, UR42, -R23.reuse ;  /* 0x0000002a14887c23 */ /* 0x100fe20008010817 */
[----:B------:R-:W-:Y:S01]  /*2460*/  FSEL R144, R144, -INF , P1 ;  /* 0xff80000090907808 */ /* 0x000fe20000800000 */
[----:B------:R-:W-:Y:S01]  /*2470*/  UMOV UR13, 0x80000020 ;  /* 0x80000020000d7882 */ /* 0x000fe20000000000 */
[----:B------:R-:W-:Y:S01]  /*2480*/  ISETP.GT.AND P1, PT, R22, 0x11, PT ;  /* 0x000000111600780c */ /* 0x000fe20003f24270 */
[----:B------:R-:W2:Y:S01]  /*2490*/  MUFU.EX2 R14, R14 ;  /* 0x0000000e000e7308 */ /* 0x000ea20000000800 */
[----:B------:R-:W-:Y:S01]  /*24a0*/  LEA R149, R6, UR40, 0x2 ;  /* 0x0000002806957c11 */ /* 0x000fe2000f8e10ff */
[----:B------:R-:W-:Y:S01]  /*24b0*/  FFMA.FTZ R20, R144, UR42, -R23 ;  /* 0x0000002a90147c23 */ /* 0x000fe20008010817 */
[----:B------:R-:W-:Y:S01]  /*24c0*/  FSEL R22, R145, -INF , P1 ;  /* 0xff80000091167808 */ /* 0x000fe20000800000 */
[----:B------:R-:W-:-:S04]  /*24d0*/  UMOV UR15, 0x40000040 ;  /* 0x40000040000f7882 */ /* 0x000fc80000000000 */
        /* <DEDUP_REMOVED lines=206> */
[----:B------:R-:W-:Y:S01]  /*31c0*/  HGMMA.64x96x16.F32 R72, gdesc[UR4].tnspA.tnspB, R72, gsb0 ;  /* 0x61600000044879f0 */ /* 0x000fe20008000848 */
[----:B------:R-:W-:Y:S01]  /*31d0*/  UIMAD UR5, UR9, 0x3000, UR40 ;  /* 0x00003000090578a4 */ /* 0x000fe2000f8e0228 */
[----:B------:R-:W-:Y:S02]  /*31e0*/  R2UR UR4, R18 ;  /* 0x00000000120472ca */ /* 0x000fe400000e0000 */
[----:B------:R-:W-:Y:S01]  /*31f0*/  UMOV UR9, 0x40000040 ;  /* 0x4000004000097882 */ /* 0x000fe20000000000 */
[----:B------:R-:W-:-:S04]  /*3200*/  USHF.R.U32.HI UR5, URZ, 0x4, UR5 ;  /* 0x000000043f057899 */ /* 0x000fc80008011605 */
[----:B------:R-:W-:-:S06]  /*3210*/  ULOP3.LUT UR14, UR5, 0x3fff, URZ, 0xc0, !UPT ;  /* 0x00003fff050e7892 */ /* 0x000fcc000f8ec03f */
[----:B------:R-:W-:-:S04]  /*3220*/  USHF.R.U32.HI UR4, URZ, 0x4, UR4 ;  /* 0x000000043f047899 */ /* 0x000fc80008011604 */
[----:B------:R-:W-:-:S04]  /*3230*/  ULOP3.LUT UR4, UR4, 0x3fff, URZ, 0xc0, !UPT ;  /* 0x00003fff04047892 */ /* 0x000fc8000f8ec03f */
        /* <DEDUP_REMOVED lines=52> */
.L_x_6474:
[----:B------:R-:W-:Y:S01]  /*3580*/  LEA R12, R4, UR40, 0xd ;  /* 0x00000028040c7c11 */ /* 0x000fe2000f8e68ff */
[----:B------:R-:W-:Y:S01]  /*3590*/  UIADD3 UR5, UR40, 0x36438, URZ ;  /* 0x0003643828057890 */ /* 0x000fe2000fffe03f */
[----:B------:R-:W1:Y:S01]  /*35a0*/  S2R R14, SR_TID.X ;  /* 0x00000000000e7919 */ /* 0x000e620000002100 */
[----:B------:R-:W-:Y:S02]  /*35b0*/  ULOP3.LUT UR9, UR4, 0x1000000, URZ, 0xfc, !UPT ;  /* 0x0100000004097892 */ /* 0x000fe4000f8efc3f */
[----:B------:R-:W-:Y:S01]  /*35c0*/  VIADD R12, R12, 0x1e000 ;  /* 0x0001e0000c0c7836 */ /* 0x000fe20000000000 */
[----:B------:R-:W-:Y:S01]  /*35d0*/  UPRMT UR5, URZ, 0x654, UR5 ;  /* 0x000006543f057896 */ /* 0x000fe20008000005 */
[----:B------:R-:W-:-:S03]  /*35e0*/  UMOV UR7, 0x80000020 ;  /* 0x8000002000077882 */ /* 0x000fc60000000000 */
[----:B------:R-:W-:Y:S01]  /*35f0*/  SHF.R.U32.HI R12, RZ, 0x4, R12 ;  /* 0x00000004ff0c7819 */ /* 0x000fe2000001160c */
[----:B------:R-:W-:-:S03]  /*3600*/  UMOV UR6, UR9 ;  /* 0x0000000900067c82 */ /* 0x000fc60008000000 */
[----:B------:R-:W-:Y:S01]  /*3610*/  LOP3.LUT R13, R12, 0x3fff, RZ, 0xc0, !PT ;  /* 0x00003fff0c0d7812 */ /* 0x000fe200078ec0ff */
[----:B------:R-:W-:Y:S01]  /*3620*/  SYNCS.ARRIVE.TRANS64.RED.A1T0 RZ, [UR5], RZ ;  /* 0x000000ffffff79a7 */ /* 0x000fe20008100405 */
[----:B------:R-:W-:Y:S01]  /*3630*/  WARPGROUP.ARRIVE ;  /* 0x00000000000079c5 */ /* 0x000fe20000000000 */
[----:B------:R-:W-:Y:S02]  /*3640*/  UMOV UR5, 0x40000040 ;  /* 0x4000004000057882 */ /* 0x000fe40000000000 */
        /* <DEDUP_REMOVED lines=47> */
.L_x_6475:
        /* <DEDUP_REMOVED lines=62> */
.L_x_6458:
        /* <DEDUP_REMOVED lines=23> */
.L_x_6478:
        /* <DEDUP_REMOVED lines=20> */
.L_x_6479:
        /* <DEDUP_REMOVED lines=18> */
.L_x_6480:
        /* <DEDUP_REMOVED lines=18> */
.L_x_6481:
        /* <DEDUP_REMOVED lines=137> */
.L_x_6483:
[----:B------:R-:W-:Y:S05]  /*4aa0*/  BSYNC B0 ;  /* 0x0000000000007941 */ /* 0x000fea0003800000 */
.L_x_6482:
[----:B------:R-:W-:-:S04]  /*4ab0*/  DEPBAR.LE SB0, 0x0 ;  /* 0x000080000000791a */ /* 0x000fc80000000000 */
[----:B------:R-:W-:Y:S05]  /*4ac0*/  EXIT ;  /* 0x000000000000794d */ /* 0x000fea0003800000 */
.L_x_6477:
        /* <DEDUP_REMOVED lines=52> */
.L_x_6485:
[----:B------:R-:W-:Y:S05]  /*4e10*/  BSYNC B0 ;  /* 0x0000000000007941 */ /* 0x000fea0003800000 */
.L_x_6484:
        /* <DEDUP_REMOVED lines=16> */
.L_x_6487:
[----:B------:R-:W-:Y:S05]  /*4f20*/  BSYNC B0 ;  /* 0x0000000000007941 */ /* 0x000fea0003800000 */
.L_x_6486:
        /* <DEDUP_REMOVED lines=16> */
.L_x_6489:
[----:B------:R-:W-:Y:S05]  /*5030*/  BSYNC B0 ;  /* 0x0000000000007941 */ /* 0x000fea0003800000 */
.L_x_6488:
        /* <DEDUP_REMOVED lines=17> */
.L_x_6491:
[----:B------:R-:W-:Y:S05]  /*5150*/  BSYNC B0 ;  /* 0x0000000000007941 */ /* 0x000fea0003800000 */
.L_x_6490:
        /* <DEDUP_REMOVED lines=17> */
.L_x_6493:
[----:B------:R-:W-:Y:S05]  /*5270*/  BSYNC B0 ;  /* 0x0000000000007941 */ /* 0x000fea0003800000 */
.L_x_6492:
        /* <DEDUP_REMOVED lines=29> */
.L_x_6495:
[----:B------:R-:W-:Y:S05]  /*5450*/  BSYNC B0 ;  /* 0x0000000000007941 */ /* 0x000fea0003800000 */
.L_x_6494:
        /* <DEDUP_REMOVED lines=13> */
.L_x_6497:
[----:B------:R-:W-:Y:S05]  /*5530*/  BSYNC B0 ;  /* 0x0000000000007941 */ /* 0x000fea0003800000 */
.L_x_6496:
        /* <DEDUP_REMOVED lines=15> */
.L_x_6499:
[----:B------:R-:W-:Y:S05]  /*5630*/  BSYNC B0 ;  /* 0x0000000000007941 */ /* 0x000fea0003800000 */
.L_x_6498:
        /* <DEDUP_REMOVED lines=15> */
.L_x_6501:
[----:B------:R-:W-:Y:S05]  /*5730*/  BSYNC B0 ;  /* 0x0000000000007941 */ /* 0x000fea0003800000 */
.L_x_6500:
        /* <DEDUP_REMOVED lines=15> */
.L_x_6503:
[----:B------:R-:W-:Y:S05]  /*5830*/  BSYNC B0 ;  /* 0x0000000000007941 */ /* 0x000fea0003800000 */
.L_x_6502:
        /* <DEDUP_REMOVED lines=15> */
.L_x_6505:
[----:B------:R-:W-:Y:S05]  /*5930*/  BSYNC B0 ;  /* 0x0000000000007941 */ /* 0x000fea0003800000 */
.L_x_6504:
        /* <DEDUP_REMOVED lines=15> */
.L_x_6507:
[----:B------:R-:W-:Y:S05]  /*5a30*/  BSYNC B0 ;  /* 0x0000000000007941 */ /* 0x000fea0003800000 */
.L_x_6506:
[----:B------:R-:W-:Y:S05]  /*5a40*/  EXIT ;  /* 0x000000000000794d */ /* 0x000fea0003800000 */
.L_x_6454:
        /* <DEDUP_REMOVED lines=30> */
.L_x_6511:
[----:B------:R-:W-:Y:S01]  /*5c30*/  ULDC UR9, c[0x0][0xb44] ;  /* 0x0002d10000097ab9 */ /* 0x000fe20000000800 */
[----:B------:R-:W-:Y:S01]  /*5c40*/  UMOV UR7, UR8 ;  /* 0x0000000800077c82 */ /* 0x000fe20008000000 */
[----:B------:R-:W-:-:S11]  /*5c50*/  UISETP.NE.AND UP0, UPT, UR9, 0x1, UPT ;  /* 0x000000010900788c */ /* 0x000fd6000bf05270 */
[----:B------:R-:W-:Y:S02]  /*5c60*/  @UP0 ULDC.64 UR10, c[0x0][0xb48] ;  /* 0x0002d200000a0ab9 */ /* 0x000fe40000000a00 */
[----:B------:R-:W-:-:S04]  /*5c70*/  UIMAD.WIDE.U32 UR4, UR8, UR10, URZ ;  /* 0x0000000a080472a5 */ /* 0x000fc8000f8e003f */
[----:B------:R-:W-:-:S04]  /*5c80*/  @UP0 USHF.R.U32.HI UR7, URZ, UR11, UR5 ;  /* 0x0000000b3f070299 */ /* 0x000fc80008011605 */
[----:B------:R-:W-:-:S12]  /*5c90*/  UIMAD UR4, UR7, UR9, URZ ;  /* 0x00000009070472a4 */ /* 0x000fd8000f8e023f */
.L_x_6512:
        /* <DEDUP_REMOVED lines=85> */
.L_x_6516:
[----:B------:R-:W2:Y:S04]  /*61f0*/  LDG.E.STRONG.GPU R4, desc[UR38][R2.64] ;  /* 0x0000002602047981 */ /* 0x000ea8000c1ef900 */
[----:B--2---:R-:W-:Y:S01]  /*6200*/  CCTL.IVALL ;  /* 0x00000000ff00798f */ /* 0x004fe20002000000 */
[----:B------:R-:W-:Y:S05]  /*6210*/  YIELD ;  /* 0x0000000000007946 */ /* 0x000fea0003800000 */
[----:B------:R-:W-:-:S13]  /*6220*/  ISETP.NE.AND P1, PT, R4, R5, PT ;  /* 0x000000050400720c */ /* 0x000fda0003f25270 */
[----:B------:R-:W-:Y:S05]  /*6230*/  @P1 BRA `(.L_x_6516) ;  /* 0xfffffffc00ec1947 */ /* 0x000fea000383ffff */
.L_x_6515:
[----:B------:R-:W-:Y:S05]  /*6240*/  BSYNC B1 ;  /* 0x0000000000017941 */ /* 0x000fea0003800000 */
.L_x_6514:
[----:B------:R-:W-:-:S03]  /*6250*/  UMOV UR4, 0xffffffff ;  /* 0xffffffff00047882 */ /* 0x000fc60000000000 */
[----:B------:R-:W-:Y:S05]  /*6260*/  BRA.DIV UR4, `(.L_x_6517) ;  /* 0x0000003e044c7947 */ /* 0x000fea000b800000 */
[----:B------:R-:W-:Y:S01]  /*6270*/  NOP ;  /* 0x0000000000007918 */ /* 0x000fe20000000000 */
.L_x_6597:
        /* <DEDUP_REMOVED lines=22> */
.L_x_6519:
[----:B------:R-:W-:Y:S05]  /*63e0*/  BSYNC B1 ;  /* 0x0000000000017941 */ /* 0x000fea0003800000 */
.L_x_6518:
        /* <DEDUP_REMOVED lines=19> */
.L_x_6521:
[----:B------:R-:W-:Y:S05]  /*6520*/  BSYNC B1 ;  /* 0x0000000000017941 */ /* 0x000fea0003800000 */
.L_x_6520:
        /* <DEDUP_REMOVED lines=20> */
.L_x_6523:
[----:B------:R-:W-:Y:S05]  /*6670*/  BSYNC B1 ;  /* 0x0000000000017941 */ /* 0x000fea0003800000 */
.L_x_6522:
[----:B------:R-:W-:Y:S06]  /*6680*/  BAR.ARV 0xa, 0xa0 ;  /* 0x0282800000007b1d */ /* 0x000fec0000002000 */
[----:B------:R-:W-:Y:S04]  /*6690*/  BSSY B1, `(.L_x_6524) ;  /* 0x0000003000017945 */ /* 0x000fe80003800000 */
[----:B------:R-:W-:Y:S05]  /*66a0*/  @!P0 BRA `(.L_x_6525) ;  /* 0x0000000000048947 */ /* 0x000fea0003800000 */
[----:B------:R-:W-:-:S04]  /*66b0*/  DEPBAR.LE SB0, 0x1 ;  /* 0x000080400000791a */ /* 0x000fc80000000000 */
.L_x_6525:
[----:B------:R-:W-:Y:S05]  /*66c0*/  BSYNC B1 ;  /* 0x0000000000017941 */ /* 0x000fea0003800000 */
.L_x_6524:
[----:B------:R-:W-:Y:S06]  /*66d0*/  BAR.ARV 0xb, 0xa0 ;  /* 0x02c2800000007b1d */ /* 0x000fec0000002000 */
[----:B------:R-:W-:Y:S04]  /*66e0*/  BSSY B1, `(.L_x_6526) ;  /* 0x0000003000017945 */ /* 0x000fe80003800000 */
[----:B------:R-:W-:Y:S05]  /*66f0*/  @!P0 BRA `(.L_x_6527) ;  /* 0x0000000000048947 */ /* 0x000fea0003800000 */
[----:B------:R-:W-:-:S04]  /*6700*/  DEPBAR.LE SB0, 0x0 ;  /* 0x000080000000791a */ /* 0x000fc80000000000 */
.L_x_6527:
[----:B------:R-:W-:Y:S05]  /*6710*/  BSYNC B1 ;  /* 0x0000000000017941 */ /* 0x000fea0003800000 */
.L_x_6526:
        /* <DEDUP_REMOVED lines=19> */
.L_x_6529:
[----:B------:R-:W-:Y:S05]  /*6850*/  BSYNC B1 ;  /* 0x0000000000017941 */ /* 0x000fea0003800000 */
.L_x_6528:
[----:B------:R-:W-:Y:S01]  /*6860*/  UIADD3 UR17, UR8, 0x1, URZ ;  /* 0x0000000108117890 */ /* 0x000fe2000fffe03f */
[----:B------:R-:W-:Y:S11]  /*6870*/  BRA `(.L_x_6530) ;  /* 0x0000000000047947 */ /* 0x000ff60003800000 */
.L_x_6513:
[----:B------:R-:W-:-:S05]  /*6880*/  UMOV UR17, UR8 ;  /* 0x0000000800117c82 */ /* 0x000fca0008000000 */
.L_x_6530:
        /* <DEDUP_REMOVED lines=12> */
.L_x_6563:
        /* <DEDUP_REMOVED lines=18> */
.L_x_6533:
[----:B------:R-:W2:Y:S04]  /*6a70*/  LDG.E.STRONG.GPU R4, desc[UR38][R2.64] ;  /* 0x0000002602047981 */ /* 0x000ea8000c1ef900 */
[----:B--2---:R-:W-:Y:S01]  /*6a80*/  CCTL.IVALL ;  /* 0x00000000ff00798f */ /* 0x004fe20002000000 */
[----:B------:R-:W-:Y:S05]  /*6a90*/  YIELD ;  /* 0x0000000000007946 */ /* 0x000fea0003800000 */
[----:B------:R-:W-:-:S13]  /*6aa0*/  ISETP.NE.AND P1, PT, R4, R5, PT ;  /* 0x000000050400720c */ /* 0x000fda0003f25270 */
[----:B------:R-:W-:Y:S05]  /*6ab0*/  @P1 BRA `(.L_x_6533) ;  /* 0xfffffffc00ec1947 */ /* 0x000fea000383ffff */
.L_x_6532:
[----:B------:R-:W-:Y:S05]  /*6ac0*/  BSYNC B1 ;  /* 0x0000000000017941 */ /* 0x000fea0003800000 */
.L_x_6531:
[----:B------:R-:W-:-:S03]  /*6ad0*/  UMOV UR18, 0xffffffff ;  /* 0xffffffff00127882 */ /* 0x000fc60000000000 */
[----:B------:R-:W-:Y:S05]  /*6ae0*/  BRA.DIV UR18, `(.L_x_6534) ;  /* 0x0000003612487947 */ /* 0x000fea000b800000 */
[----:B------:R-:W-:Y:S01]  /*6af0*/  NOP ;  /* 0x0000000000007918 */ /* 0x000fe20000000000 */
.L_x_6600:
        /* <DEDUP_REMOVED lines=19> */
.L_x_6536:
[----:B------:R-:W-:Y:S05]  /*6c30*/  BSYNC B1 ;  /* 0x0000000000017941 */ /* 0x000fea0003800000 */
.L_x_6535:
        /* <DEDUP_REMOVED lines=14> */
.L_x_6538:
[----:B------:R-:W-:Y:S05]  /*6d20*/  BSYNC B1 ;  /* 0x0000000000017941 */ /* 0x000fea0003800000 */
.L_x_6537:
        /* <DEDUP_REMOVED lines=15> */
.L_x_6540:
[----:B------:R-:W-:Y:S05]  /*6e20*/  BSYNC B1 ;  /* 0x0000000000017941 */ /* 0x000fea0003800000 */
.L_x_6539:
[----:B------:R-:W-:Y:S06]  /*6e30*/  BAR.ARV 0xa, 0xa0 ;  /* 0x0282800000007b1d */ /* 0x000fec0000002000 */
[----:B------:R-:W-:Y:S04]  /*6e40*/  BSSY B1, `(.L_x_6541) ;  /* 0x0000003000017945 */ /* 0x000fe80003800000 */
[----:B------:R-:W-:Y:S05]  /*6e50*/  @!P0 BRA `(.L_x_6542) ;  /* 0x0000000000048947 */ /* 0x000fea0003800000 */
[----:B------:R-:W-:-:S04]  /*6e60*/  DEPBAR.LE SB0, 0x1 ;  /* 0x000080400000791a */ /* 0x000fc80000000000 */
.L_x_6542:
[----:B------:R-:W-:Y:S05]  /*6e70*/  BSYNC B1 ;  /* 0x0000000000017941 */ /* 0x000fea0003800000 */
.L_x_6541:
[----:B------:R-:W-:Y:S06]  /*6e80*/  BAR.ARV 0xb, 0xa0 ;  /* 0x02c2800000007b1d */ /* 0x000fec0000002000 */
[----:B------:R-:W-:Y:S04]  /*6e90*/  BSSY B1, `(.L_x_6543) ;  /* 0x0000003000017945 */ /* 0x000fe80003800000 */
[----:B------:R-:W-:Y:S05]  /*6ea0*/  @!P0 BRA `(.L_x_6544) ;  /* 0x0000000000048947 */ /* 0x000fea0003800000 */
[----:B------:R-:W-:-:S04]  /*6eb0*/  DEPBAR.LE SB0, 0x0 ;  /* 0x000080000000791a */ /* 0x000fc80000000000 */
.L_x_6544:
[----:B------:R-:W-:Y:S05]  /*6ec0*/  BSYNC B1 ;  /* 0x0000000000017941 */ /* 0x000fea0003800000 */
.L_x_6543:
        /* <DEDUP_REMOVED lines=19> */
.L_x_6546:
[----:B------:R-:W-:Y:S05]  /*7000*/  BSYNC B1 ;  /* 0x0000000000017941 */ /* 0x000fea0003800000 */
.L_x_6545:
        /* <DEDUP_REMOVED lines=16> */
.L_x_6549:
[----:B------:R-:W2:Y:S04]  /*7110*/  LDG.E.STRONG.GPU R4, desc[UR38][R2.64] ;  /* 0x0000002602047981 */ /* 0x000ea8000c1ef900 */
[----:B--2---:R-:W-:Y:S01]  /*7120*/  CCTL.IVALL ;  /* 0x00000000ff00798f */ /* 0x004fe20002000000 */
[----:B------:R-:W-:Y:S05]  /*7130*/  YIELD ;  /* 0x0000000000007946 */ /* 0x000fea0003800000 */
[----:B------:R-:W-:-:S13]  /*7140*/  ISETP.NE.AND P1, PT, R4, R5, PT ;  /* 0x000000050400720c */ /* 0x000fda0003f25270 */
[----:B------:R-:W-:Y:S05]  /*7150*/  @P1 BRA `(.L_x_6549) ;  /* 0xfffffffc00ec1947 */ /* 0x000fea000383ffff */
.L_x_6548:
[----:B------:R-:W-:Y:S05]  /*7160*/  BSYNC B1 ;  /* 0x0000000000017941 */ /* 0x000fea0003800000 */
.L_x_6547:
[----:B------:R-:W-:-:S03]  /*7170*/  UMOV UR14, 0xffffffff ;  /* 0xffffffff000e7882 */ /* 0x000fc60000000000 */
[----:B------:R-:W-:Y:S05]  /*7180*/  BRA.DIV UR14, `(.L_x_6550) ;  /* 0x0000002e0ebc7947 */ /* 0x000fea000b800000 */
[----:B------:R-:W-:Y:S01]  /*7190*/  NOP ;  /* 0x0000000000007918 */ /* 0x000fe20000000000 */
.L_x_6603:
        /* <DEDUP_REMOVED lines=15> */
.L_x_6552:
[----:B------:R-:W-:Y:S05]  /*7290*/  BSYNC B1 ;  /* 0x0000000000017941 */ /* 0x000fea0003800000 */
.L_x_6551:
        /* <DEDUP_REMOVED lines=14> */
.L_x_6554:
[----:B------:R-:W-:Y:S05]  /*7380*/  BSYNC B1 ;  /* 0x0000000000017941 */ /* 0x000fea0003800000 */
.L_x_6553:
        /* <DEDUP_REMOVED lines=15> */
.L_x_6556:
[----:B------:R-:W-:Y:S05]  /*7480*/  BSYNC B1 ;  /* 0x0000000000017941 */ /* 0x000fea0003800000 */
.L_x_6555:
[----:B------:R-:W-:Y:S06]  /*7490*/  BAR.ARV 0xa, 0xa0 ;  /* 0x0282800000007b1d */ /* 0x000fec0000002000 */
[----:B------:R-:W-:Y:S04]  /*74a0*/  BSSY B1, `(.L_x_6557) ;  /* 0x0000003000017945 */ /* 0x000fe80003800000 */
[----:B------:R-:W-:Y:S05]  /*74b0*/  @!P0 BRA `(.L_x_6558) ;  /* 0x0000000000048947 */ /* 0x000fea0003800000 */
[----:B------:R-:W-:-:S04]  /*74c0*/  DEPBAR.LE SB0, 0x1 ;  /* 0x000080400000791a */ /* 0x000fc80000000000 */
.L_x_6558:
[----:B------:R-:W-:Y:S05]  /*74d0*/  BSYNC B1 ;  /* 0x0000000000017941 */ /* 0x000fea0003800000 */
.L_x_6557:
[----:B------:R-:W-:Y:S06]  /*74e0*/  BAR.ARV 0xb, 0xa0 ;  /* 0x02c2800000007b1d */ /* 0x000fec0000002000 */
[----:B------:R-:W-:Y:S04]  /*74f0*/  BSSY B1, `(.L_x_6559) ;  /* 0x0000003000017945 */ /* 0x000fe80003800000 */
[----:B------:R-:W-:Y:S05]  /*7500*/  @!P0 BRA `(.L_x_6560) ;  /* 0x0000000000048947 */ /* 0x000fea0003800000 */
[----:B------:R-:W-:-:S04]  /*7510*/  DEPBAR.LE SB0, 0x0 ;  /* 0x000080000000791a */ /* 0x000fc80000000000 */
.L_x_6560:
[----:B------:R-:W-:Y:S05]  /*7520*/  BSYNC B1 ;  /* 0x0000000000017941 */ /* 0x000fea0003800000 */
.L_x_6559:
        /* <DEDUP_REMOVED lines=19> */
.L_x_6562:
[----:B------:R-:W-:Y:S05]  /*7660*/  BSYNC B1 ;  /* 0x0000000000017941 */ /* 0x000fea0003800000 */
.L_x_6561:
[----:B------:R-:W-:Y:S02]  /*7670*/  UIADD3 UR17, UR17, 0x2, URZ ;  /* 0x0000000211117890 */ /* 0x000fe4000fffe03f */
[----:B------:R-:W-:Y:S02]  /*7680*/  UIADD3 UR4, UR4, 0x6000, URZ ;  /* 0x0000600004047890 */ /* 0x000fe4000fffe03f */
[----:B------:R-:W-:-:S06]  /*7690*/  UISETP.GE.AND UP0, UPT, UR17, UR5, UPT ;  /* 0x000000051100728c */ /* 0x000fcc000bf06270 */
[----:B------:R-:W-:-:S13]  /*76a0*/  PLOP3.LUT P1, PT, PT, PT, UP0, 0x80, 0x0 ;  /* 0x000000000000781c */ /* 0x000fda0003f2f008 */
[----:B------:R-:W-:Y:S05]  /*76b0*/  @!P1 BRA `(.L_x_6563) ;  /* 0xfffffff000a49947 */ /* 0x000fea000383ffff */
[----:B------:R-:W-:Y:S05]  /*76c0*/  BRA `(.L_x_6510) ;  /* 0x0000002400d47947 */ /* 0x000fea0003800000 */
.L_x_6509:
        /* <DEDUP_REMOVED lines=21> */
.L_x_6564:
[----:B------:R-:W-:Y:S01]  /*7820*/  ULDC UR9, c[0x0][0xb44] ;  /* 0x0002d10000097ab9 */ /* 0x000fe20000000800 */
[----:B------:R-:W-:Y:S01]  /*7830*/  UMOV UR7, UR8 ;  /* 0x0000000800077c82 */ /* 0x000fe20008000000 */
[----:B------:R-:W-:-:S11]  /*7840*/  UISETP.NE.AND UP0, UPT, UR9, 0x1, UPT ;  /* 0x000000010900788c */ /* 0x000fd6000bf05270 */
[----:B------:R-:W-:Y:S02]  /*7850*/  @UP0 ULDC.64 UR10, c[0x0][0xb48] ;  /* 0x0002d200000a0ab9 */ /* 0x000fe40000000a00 */
[----:B------:R-:W-:-:S04]  /*7860*/  UIMAD.WIDE.U32 UR4, UR8, UR10, URZ ;  /* 0x0000000a080472a5 */ /* 0x000fc8000f8e003f */
[----:B------:R-:W-:-:S04]  /*7870*/  @UP0 USHF.R.U32.HI UR7, URZ, UR11, UR5 ;  /* 0x0000000b3f070299 */ /* 0x000fc80008011605 */
[----:B------:R-:W-:-:S12]  /*7880*/  UIMAD UR4, UR7, UR9, URZ ;  /* 0x00000009070472a4 */ /* 0x000fd8000f8e023f */
.L_x_6565:
        /* <DEDUP_REMOVED lines=80> */
.L_x_6604:
        /* <DEDUP_REMOVED lines=9> */
.L_x_6569:
        /* <DEDUP_REMOVED lines=108> */
.L_x_6580:
[----:B-1----:R-:W-:-:S05]  /*84e0*/  IMAD.MOV.U32 R13, RZ, RZ, 0x1 ;  /* 0x00000001ff0d7424 */ /* 0x002fca00078e00ff */
[----:B------:R-:W-:-:S04]  /*84f0*/  SHF.L.U32 R13, R13, 0x1f, RZ ;  /* 0x0000001f0d0d7819 */ /* 0x000fc800000006ff */
[----:B------:R-:W1:Y:S02]  /*8500*/  SYNCS.PHASECHK.TRANS64.TRYWAIT P1, [R12+URZ+0x36438], R13 ;  /* 0x0364380d0c0075a7 */ /* 0x000e64000802017f */
[----:B-1----:R-:W-:Y:S05]  /*8510*/  @!P1 BRA `(.L_x_6572) ;  /* 0x0000001c00089947 */ /* 0x002fea0003800000 */
.L_x_6605:
        /* <DEDUP_REMOVED lines=8> */
.L_x_6573:
        /* <DEDUP_REMOVED lines=48> */
.L_x_6606:
        /* <DEDUP_REMOVED lines=8> */
.L_x_6575:
        /* <DEDUP_REMOVED lines=46> */
.L_x_6607:
        /* <DEDUP_REMOVED lines=12> */
.L_x_6577:
        /* <DEDUP_REMOVED lines=37> */
.L_x_6609:
        /* <DEDUP_REMOVED lines=8> */
.L_x_6579:
        /* <DEDUP_REMOVED lines=41> */
.L_x_6571:
[----:B--2---:R-:W2:Y:S01]  /*9220*/  LDL.LU R4, [R1] ;  /* 0x0000000001047983 */ /* 0x004ea20000300800 */
[----:B------:R-:W-:-:S03]  /*9230*/  IMAD.MOV.U32 R10, RZ, RZ, 0x1 ;  /* 0x00000001ff0a7424 */ /* 0x000fc600078e00ff */
[----:B------:R3:W5:Y:S01]  /*9240*/  LDL R5, [R1+0x4] ;  /* 0x0000040001057983 */ /* 0x0007620000100800 */
[----:B--2---:R-:W-:-:S13]  /*9250*/  ISETP.NE.AND P1, PT, R4, RZ, PT ;  /* 0x000000ff0400720c */ /* 0x004fda0003f25270 */
[----:B---3--:R-:W-:Y:S05]  /*9260*/  @!P1 BRA `(.L_x_6570) ;  /* 0x0000000400889947 */ /* 0x008fea0003800000 */
[----:B------:R-:W2:Y:S02]  /*9270*/  SYNCS.PHASECHK.TRANS64.TRYWAIT P1, [R12+URZ+0x36438], R13 ;  /* 0x0364380d0c0075a7 */ /* 0x000ea4000802017f */
[----:B--2---:R-:W-:Y:S05]  /*9280*/  @!P1 BRA `(.L_x_6581) ;  /* 0x00000010000c9947 */ /* 0x004fea0003800000 */
.L_x_6610:
        /* <DEDUP_REMOVED lines=8> */
.L_x_6582:
        /* <DEDUP_REMOVED lines=41> */
.L_x_6611:
        /* <DEDUP_REMOVED lines=9> */
.L_x_6584:
        /* <DEDUP_REMOVED lines=38> */
.L_x_6570:
[----:B------:R-:W-:-:S04]  /*9890*/  SHF.L.U32 R3, R10, 0x1f, RZ ;  /* 0x0000001f0a037819 */ /* 0x000fc800000006ff */
[----:B------:R-:W2:Y:S02]  /*98a0*/  SYNCS.PHASECHK.TRANS64.TRYWAIT P1, [R12+URZ+0x36438], R3 ;  /* 0x036438030c0075a7 */ /* 0x000ea4000802017f */
[----:B--2---:R-:W-:Y:S05]  /*98b0*/  @!P1 BRA `(.L_x_6585) ;  /* 0x0000000800a89947 */ /* 0x004fea0003800000 */
.L_x_6612:
[----:B------:R-:W-:Y:S05]  /*98c0*/  @P0 BRA `(.L_x_6586) ;  /* 0x0000000000180947 */ /* 0x000fea0003800000 */
[----:B------:R-:W3:Y:S01]  /*98d0*/  S2R R0, SR_TID.X ;  /* 0x0000000000007919 */ /* 0x000ee20000002100 */
[----:B--2---:R-:W-:-:S04]  /*98e0*/  IMAD.MOV.U32 R3, RZ, RZ, 0x6100 ;  /* 0x00006100ff037424 */ /* 0x004fc800078e00ff */
[----:B------:R4:W-:Y:S01]  /*98f0*/  SYNCS.ARRIVE.TRANS64 RZ, [R12+URZ+0x36430], R3 ;  /* 0x036430030cff79a7 */ /* 0x0009e2000800003f */
[----:B---3--:R-:W-:-:S13]  /*9900*/  LOP3.LUT P0, RZ, R0, 0x1f, RZ, 0xc0, !PT ;  /* 0x0000001f00ff7812 */ /* 0x008fda000780c0ff */
[----:B----4-:R-:W-:Y:S05]  /*9910*/  @!P0 BRA `(.L_x_6586) ;  /* 0x0000000000048947 */ /* 0x010fea0003800000 */
[----:B------:R-:W-:Y:S01]  /*9920*/  BPT.TRAP 0x1 ;  /* 0x000000040000795c */ /* 0x000fe20000300000 */
.L_x_6586:
        /* <DEDUP_REMOVED lines=45> */
.L_x_6567:
[----:B------:R-:W-:Y:S05]  /*9c00*/  BSYNC B1 ;  /* 0x0000000000017941 */ /* 0x000fea0003800000 */
.L_x_6566:
[----:B------:R-:W-:-:S03]  /*9c10*/  UMOV UR4, 0xffffffff ;  /* 0xffffffff00047882 */ /* 0x000fc60000000000 */
[----:B------:R-:W-:Y:S05]  /*9c20*/  BRA.DIV UR4, `(.L_x_6587) ;  /* 0x0000000604e07947 */ /* 0x000fea000b800000 */
[----:B------:R-:W-:-:S13]  /*9c30*/  ELECT P6, URZ, PT ;  /* 0x00000000003f782f */ /* 0x000fda00038c0000 */
.L_x_6615:
[----:B------:R-:W-:Y:S05]  /*9c40*/  @!P6 BRA `(.L_x_6510) ;  /* 0x000000000074e947 */ /* 0x000fea0003800000 */
[----:B------:R-:W2:Y:S02]  /*9c50*/  LDL.LU R0, [R1+0x8] ;  /* 0x0000080001007983 */ /* 0x000ea40000300800 */
[----:B--2---:R-:W-:-:S04]  /*9c60*/  LOP3.LUT R0, R0, 0x2, RZ, 0xfc, !PT ;  /* 0x0000000200007812 */ /* 0x004fc800078efcff */
[----:B------:R-:W-:-:S13]  /*9c70*/  ISETP.NE.AND P2, PT, R0, 0x3, PT ;  /* 0x000000030000780c */ /* 0x000fda0003f45270 */
[----:B------:R-:W-:Y:S05]  /*9c80*/  @!P2 BRA `(.L_x_6588) ;  /* 0x000000000004a947 */ /* 0x000fea0003800000 */
[----:B------:R-:W-:Y:S01]  /*9c90*/  BPT.TRAP 0x1 ;  /* 0x000000040000795c */ /* 0x000fe20000300000 */
.L_x_6588:
        /* <DEDUP_REMOVED lines=15> */
.L_x_6616:
[----:B------:R-:W3:Y:S02]  /*9d90*/  SYNCS.PHASECHK.TRANS64.TRYWAIT P0, [R23+URZ], R0 ;  /* 0x00000000170075a7 */ /* 0x000ee4000800017f */
[----:B---3--:R-:W-:Y:S05]  /*9da0*/  @!P0 BRA `(.L_x_6590) ;  /* 0x0000000400b48947 */ /* 0x008fea0003800000 */
.L_x_6617:
[----:B------:R-:W-:Y:S05]  /*9db0*/  @!P2 BRA `(.L_x_6591) ;  /* 0x000000000004a947 */ /* 0x000fea0003800000 */
[----:B------:R-:W-:Y:S01]  /*9dc0*/  BPT.TRAP 0x1 ;  /* 0x000000040000795c */ /* 0x000fe20000300000 */
.L_x_6591:
[----:B------:R-:W-:-:S07]  /*9dd0*/  SHF.L.U32 R10, R10, 0x1f, RZ ;  /* 0x0000001f0a0a7819 */ /* 0x000fce00000006ff */
.L_x_6592:
[----:B----4-:R4:W1:Y:S02]  /*9de0*/  SYNCS.PHASECHK.TRANS64.TRYWAIT P0, [R7+URZ+0x36438], R10 ;  /* 0x0364380a070075a7 */ /* 0x010864000800017f */
[----:B-1----:R-:W-:Y:S05]  /*9df0*/  @!P0 NANOSLEEP.SYNCS 0x989680 ;  /* 0x009896800000895d */ /* 0x002fea0003900000 */
[----:B------:R-:W1:Y:S02]  /*9e00*/  @!P0 SYNCS.PHASECHK.TRANS64 P0, [R7+URZ+0x36438], R10 ;  /* 0x0364380a070085a7 */ /* 0x000e64000800007f */
[----:B-1----:R-:W-:Y:S05]  /*9e10*/  @!P0 BRA `(.L_x_6592) ;  /* 0xfffffffc00f08947 */ /* 0x002fea000383ffff */
.L_x_6510:
[----:B------:R-:W-:Y:S05]  /*9e20*/  BSYNC B0 ;  /* 0x0000000000007941 */ /* 0x000fea0003800000 */
.L_x_6508:
[----:B------:R-:W-:Y:S05]  /*9e30*/  EXIT ;  /* 0x000000000000794d */ /* 0x000fea0003800000 */
.L_x_6463:
[----:B------:R-:W-:Y:S02]  /*9e40*/  IMAD.MOV.U32 R12, RZ, RZ, RZ ;  /* 0x000000ffff0c7224 */ /* 0x000fe400078e00ff */
[----:B------:R-:W-:Y:S02]  /*9e50*/  IMAD.MOV.U32 R11, RZ, RZ, 0x1f ;  /* 0x0000001fff0b7424 */ /* 0x000fe400078e00ff */
[----:B------:R-:W-:-:S07]  /*9e60*/  IMAD.MOV.U32 R15, RZ, RZ, -0x1 ;  /* 0xffffffffff0f7424 */ /* 0x000fce00078e00ff */
[----:B------:R-:W-:Y:S05]  /*9e70*/  WARPSYNC.COLLECTIVE R15, `(.L_x_6593) ;  /* 0x000000000f087348 */ /* 0x000fea0003c00000 */
[----:B------:R1:W2:Y:S02]  /*9e80*/  SHFL.IDX P6, R14, R13, R12, R11 ;  /* 0x0000000c0d0e7389 */ /* 0x0002a400000c000b */
[----:B-12---:R-:W-:Y:S01]  /*9e90*/  ENDCOLLECTIVE ;  /* 0x000000000000791b */ /* 0x006fe20003800000 */
.L_x_6593:
[----:B------:R-:W-:Y:S05]  /*9ea0*/  BRA `(.L_x_6594) ;  /* 0xffffff7000ec7947 */ /* 0x000fea000383ffff */
.L_x_6465:
[----:B--2---:R2:W3:Y:S02]  /*9eb0*/  SYNCS.PHASECHK.TRANS64.TRYWAIT P0, [R19+URZ+0x36400], R10 ;  /* 0x0364000a130075a7 */ /* 0x0044e4000800017f */
[----:B---3--:R-:W-:Y:S05]  /*9ec0*/  @!P0 NANOSLEEP.SYNCS 0x989680 ;  /* 0x009896800000895d */ /* 0x008fea0003900000 */
[----:B------:R-:W3:Y:S02]  /*9ed0*/  @!P0 SYNCS.PHASECHK.TRANS64 P0, [R19+URZ+0x36400], R10 ;  /* 0x0364000a130085a7 */ /* 0x000ee4000800007f */
[----:B---3--:R-:W-:Y:S05]  /*9ee0*/  @!P0 BRA `(.L_x_6465) ;  /* 0xfffffffc00f08947 */ /* 0x008fea000383ffff */
[----:B------:R-:W-:Y:S05]  /*9ef0*/  BRA `(.L_x_6464) ;  /* 0xffffff7400247947 */ /* 0x000fea000383ffff */
.L_x_6469:
[----:B--2---:R2:W3:Y:S02]  /*9f00*/  SYNCS.PHASECHK.TRANS64.TRYWAIT P1, [R3+URZ+0x36410], R12 ;  /* 0x0364100c030075a7 */ /* 0x0044e4000802017f */
[----:B---3--:R-:W-:Y:S05]  /*9f10*/  @!P1 NANOSLEEP.SYNCS 0x989680 ;  /* 0x009896800000995d */ /* 0x008fea0003900000 */
[----:B------:R-:W3:Y:S02]  /*9f20*/  @!P1 SYNCS.PHASECHK.TRANS64 P1, [R3+URZ+0x36410], R12 ;  /* 0x0364100c030095a7 */ /* 0x000ee4000802007f */
[----:B---3--:R-:W-:Y:S05]  /*9f30*/  @!P1 BRA `(.L_x_6469) ;  /* 0xfffffffc00f09947 */ /* 0x008fea000383ffff */
[----:B------:R-:W-:Y:S05]  /*9f40*/  BRA `(.L_x_6468) ;  /* 0xffffff7800ec7947 */ /* 0x000fea000383ffff */
.L_x_6473:
[----:B------:R1:W1:Y:S02]  /*9f50*/  SYNCS.PHASECHK.TRANS64.TRYWAIT P1, [R19+URZ+0x36430], R14 ;  /* 0x0364300e130075a7 */ /* 0x000264000802017f */
[----:B-1----:R-:W-:Y:S05]  /*9f60*/  @!P1 NANOSLEEP.SYNCS 0x989680 ;  /* 0x009896800000995d */ /* 0x002fea0003900000 */
[----:B------:R-:W1:Y:S02]  /*9f70*/  @!P1 SYNCS.PHASECHK.TRANS64 P1, [R19+URZ+0x36430], R14 ;  /* 0x0364300e130095a7 */ /* 0x000e64000802007f */
[----:B-1----:R-:W-:Y:S05]  /*9f80*/  @!P1 BRA `(.L_x_6473) ;  /* 0xfffffffc00f09947 */ /* 0x002fea000383ffff */
[----:B------:R-:W-:Y:S05]  /*9f90*/  BRA `(.L_x_6472) ;  /* 0xffffff8000907947 */ /* 0x000fea000383ffff */
.L_x_6517:
[----:B------:R-:W-:Y:S01]  /*9fa0*/  BSSY B1, `(.L_x_6595) ;  /* 0x0000005000017945 */ /* 0x000fe20003800000 */
[----:B------:R-:W-:-:S07]  /*9fb0*/  IMAD.MOV.U32 R15, RZ, RZ, -0x1 ;  /* 0xffffffffff0f7424 */ /* 0x000fce00078e00ff */
[----:B------:R-:W-:Y:S05]  /*9fc0*/  WARPSYNC.COLLECTIVE R15, `(.L_x_6596) ;  /* 0x000000000f087348 */ /* 0x000fea0003c00000 */
[----:B------:R-:W-:Y:S01]  /*9fd0*/  NOP ;  /* 0x0000000000007918 */ /* 0x000fe20000000000 */
[----:B------:R-:W-:Y:S01]  /*9fe0*/  ENDCOLLECTIVE ;  /* 0x000000000000791b */ /* 0x000fe20003800000 */
.L_x_6596:
[----:B------:R-:W-:Y:S05]  /*9ff0*/  BSYNC B1 ;  /* 0x0000000000017941 */ /* 0x000fea0003800000 */
.L_x_6595:
[----:B------:R-:W-:Y:S05]  /*a000*/  BRA `(.L_x_6597) ;  /* 0xffffffc0009c7947 */ /* 0x000fea000383ffff */
.L_x_6534:
[----:B------:R-:W-:Y:S01]  /*a010*/  BSSY B1, `(.L_x_6598) ;  /* 0x0000005000017945 */ /* 0x000fe20003800000 */
[----:B------:R-:W-:-:S07]  /*a020*/  IMAD.MOV.U32 R15, RZ, RZ, -0x1 ;  /* 0xffffffffff0f7424 */ /* 0x000fce00078e00ff */
[----:B------:R-:W-:Y:S05]  /*a030*/  WARPSYNC.COLLECTIVE R15, `(.L_x_6599) ;  /* 0x000000000f087348 */ /* 0x000fea0003c00000 */
[----:B------:R-:W-:Y:S01]  /*a040*/  NOP ;  /* 0x0000000000007918 */ /* 0x000fe20000000000 */
[----:B------:R-:W-:Y:S01]  /*a050*/  ENDCOLLECTIVE ;  /* 0x000000000000791b */ /* 0x000fe20003800000 */
.L_x_6599:
[----:B------:R-:W-:Y:S05]  /*a060*/  BSYNC B1 ;  /* 0x0000000000017941 */ /* 0x000fea0003800000 */
.L_x_6598:
[----:B------:R-:W-:Y:S05]  /*a070*/  BRA `(.L_x_6600) ;  /* 0xffffffc800a07947 */ /* 0x000fea000383ffff */
.L_x_6550:
[----:B------:R-:W-:Y:S01]  /*a080*/  BSSY B1, `(.L_x_6601) ;  /* 0x0000005000017945 */ /* 0x000fe20003800000 */
[----:B------:R-:W-:-:S07]  /*a090*/  IMAD.MOV.U32 R15, RZ, RZ, -0x1 ;  /* 0xffffffffff0f7424 */ /* 0x000fce00078e00ff */
[----:B------:R-:W-:Y:S05]  /*a0a0*/  WARPSYNC.COLLECTIVE R15, `(.L_x_6602) ;  /* 0x000000000f087348 */ /* 0x000fea0003c00000 */
[----:B------:R-:W-:Y:S01]  /*a0b0*/  NOP ;  /* 0x0000000000007918 */ /* 0x000fe20000000000 */
[----:B------:R-:W-:Y:S01]  /*a0c0*/  ENDCOLLECTIVE ;  /* 0x000000000000791b */ /* 0x000fe20003800000 */
.L_x_6602:
[----:B------:R-:W-:Y:S05]  /*a0d0*/  BSYNC B1 ;  /* 0x0000000000017941 */ /* 0x000fea0003800000 */
.L_x_6601:
[----:B------:R-:W-:Y:S05]  /*a0e0*/  BRA `(.L_x_6603) ;  /* 0xffffffd0002c7947 */ /* 0x000fea000383ffff */
.L_x_6568:
[----:B-1----:R1:W2:Y:S02]  /*a0f0*/  SYNCS.PHASECHK.TRANS64.TRYWAIT P1, [R12+URZ+0x36420], R13 ;  /* 0x0364200d0c0075a7 */ /* 0x0022a4000802017f */
[----:B--2---:R-:W-:Y:S05]  /*a100*/  @!P1 NANOSLEEP.SYNCS 0x989680 ;  /* 0x009896800000995d */ /* 0x004fea0003900000 */
[----:B------:R-:W2:Y:S02]  /*a110*/  @!P1 SYNCS.PHASECHK.TRANS64 P1, [R12+URZ+0x36420], R13 ;  /* 0x0364200d0c0095a7 */ /* 0x000ea4000802007f */
[----:B--2---:R-:W-:Y:S05]  /*a120*/  @!P1 BRA `(.L_x_6568) ;  /* 0xfffffffc00f09947 */ /* 0x004fea000383ffff */
[----:B------:R-:W-:Y:S05]  /*a130*/  BRA `(.L_x_6604) ;  /* 0xffffffdc00147947 */ /* 0x000fea000383ffff */
.L_x_6572:
[----:B-1----:R1:W3:Y:S02]  /*a140*/  SYNCS.PHASECHK.TRANS64.TRYWAIT P1, [R12+URZ+0x36438], R13 ;  /* 0x0364380d0c0075a7 */ /* 0x0022e4000802017f */
[----:B---3--:R-:W-:Y:S05]  /*a150*/  @!P1 NANOSLEEP.SYNCS 0x989680 ;  /* 0x009896800000995d */ /* 0x008fea0003900000 */
[----:B------:R-:W3:Y:S02]  /*a160*/  @!P1 SYNCS.PHASECHK.TRANS64 P1, [R12+URZ+0x36438], R13 ;  /* 0x0364380d0c0095a7 */ /* 0x000ee4000802007f */
[----:B---3--:R-:W-:Y:S05]  /*a170*/  @!P1 BRA `(.L_x_6572) ;  /* 0xfffffffc00f09947 */ /* 0x008fea000383ffff */
[----:B------:R-:W-:Y:S05]  /*a180*/  BRA `(.L_x_6605) ;  /* 0xffffffe000e47947 */ /* 0x000fea000383ffff */
.L_x_6574:
[----:B--2---:R2:W3:Y:S02]  /*a190*/  SYNCS.PHASECHK.TRANS64.TRYWAIT P1, [R12+URZ+0x36428], R0 ;  /* 0x036428000c0075a7 */ /* 0x0044e4000802017f */
[----:B---3--:R-:W-:Y:S05]  /*a1a0*/  @!P1 NANOSLEEP.SYNCS 0x989680 ;  /* 0x009896800000995d */ /* 0x008fea0003900000 */
[----:B------:R-:W3:Y:S02]  /*a1b0*/  @!P1 SYNCS.PHASECHK.TRANS64 P1, [R12+URZ+0x36428], R0 ;  /* 0x036428000c0095a7 */ /* 0x000ee4000802007f */
[----:B---3--:R-:W-:Y:S05]  /*a1c0*/  @!P1 BRA `(.L_x_6574) ;  /* 0xfffffffc00f09947 */ /* 0x008fea000383ffff */
[----:B------:R-:W-:Y:S05]  /*a1d0*/  BRA `(.L_x_6606) ;  /* 0xffffffe400b07947 */ /* 0x000fea000383ffff */
.L_x_6576:
        /* <DEDUP_REMOVED lines=8> */
.L_x_6578:
[----:B------:R-:W-:-:S07]  /*a260*/  SHF.L.U32 R5, R16, 0x1f, RZ ;  /* 0x0000001f10057819 */ /* 0x000fce00000006ff */
.L_x_6608:
[----:B---3--:R3:W4:Y:S02]  /*a270*/  SYNCS.PHASECHK.TRANS64.TRYWAIT P1, [R12+URZ+0x36420], R5 ;  /* 0x036420050c0075a7 */ /* 0x008724000802017f */
[----:B----4-:R-:W-:Y:S05]  /*a280*/  @!P1 NANOSLEEP.SYNCS 0x989680 ;  /* 0x009896800000995d */ /* 0x010fea0003900000 */
[----:B------:R-:W4:Y:S02]  /*a290*/  @!P1 SYNCS.PHASECHK.TRANS64 P1, [R12+URZ+0x36420], R5 ;  /* 0x036420050c0095a7 */ /* 0x000f24000802007f */
[----:B----4-:R-:W-:Y:S05]  /*a2a0*/  @!P1 BRA `(.L_x_6608) ;  /* 0xfffffffc00f09947 */ /* 0x010fea000383ffff */
[----:B------:R-:W-:Y:S05]  /*a2b0*/  BRA `(.L_x_6609) ;  /* 0xffffffec00147947 */ /* 0x000fea000383ffff */
.L_x_6581:
[----:B--2---:R2:W3:Y:S02]  /*a2c0*/  SYNCS.PHASECHK.TRANS64.TRYWAIT P1, [R12+URZ+0x36438], R13 ;  /* 0x0364380d0c0075a7 */ /* 0x0044e4000802017f */
[----:B---3--:R-:W-:Y:S05]  /*a2d0*/  @!P1 NANOSLEEP.SYNCS 0x989680 ;  /* 0x009896800000995d */ /* 0x008fea0003900000 */
[----:B------:R-:W3:Y:S02]  /*a2e0*/  @!P1 SYNCS.PHASECHK.TRANS64 P1, [R12+URZ+0x36438], R13 ;  /* 0x0364380d0c0095a7 */ /* 0x000ee4000802007f */
[----:B---3--:R-:W-:Y:S05]  /*a2f0*/  @!P1 BRA `(.L_x_6581) ;  /* 0xfffffffc00f09947 */ /* 0x008fea000383ffff */
[----:B------:R-:W-:Y:S05]  /*a300*/  BRA `(.L_x_6610) ;  /* 0xffffffec00e07947 */ /* 0x000fea000383ffff */
.L_x_6583:
[----:B-1----:R1:W2:Y:S02]  /*a310*/  SYNCS.PHASECHK.TRANS64.TRYWAIT P1, [R12+URZ+0x36428], R5 ;  /* 0x036428050c0075a7 */ /* 0x0022a4000802017f */
[----:B--2---:R-:W-:Y:S05]  /*a320*/  @!P1 NANOSLEEP.SYNCS 0x989680 ;  /* 0x009896800000995d */ /* 0x004fea0003900000 */
[----:B------:R-:W2:Y:S02]  /*a330*/  @!P1 SYNCS.PHASECHK.TRANS64 P1, [R12+URZ+0x36428], R5 ;  /* 0x036428050c0095a7 */ /* 0x000ea4000802007f */
[----:B--2---:R-:W-:Y:S05]  /*a340*/  @!P1 BRA `(.L_x_6583) ;  /* 0xfffffffc00f09947 */ /* 0x004fea000383ffff */
[----:B------:R-:W-:Y:S05]  /*a350*/  BRA `(.L_x_6611) ;  /* 0xfffffff000907947 */ /* 0x000fea000383ffff */
.L_x_6585:
[----:B--2---:R2:W3:Y:S02]  /*a360*/  SYNCS.PHASECHK.TRANS64.TRYWAIT P1, [R12+URZ+0x36438], R3 ;  /* 0x036438030c0075a7 */ /* 0x0044e4000802017f */
[----:B---3--:R-:W-:Y:S05]  /*a370*/  @!P1 NANOSLEEP.SYNCS 0x989680 ;  /* 0x009896800000995d */ /* 0x008fea0003900000 */
[----:B------:R-:W3:Y:S02]  /*a380*/  @!P1 SYNCS.PHASECHK.TRANS64 P1, [R12+URZ+0x36438], R3 ;  /* 0x036438030c0095a7 */ /* 0x000ee4000802007f */
[----:B---3--:R-:W-:Y:S05]  /*a390*/  @!P1 BRA `(.L_x_6585) ;  /* 0xfffffffc00f09947 */ /* 0x008fea000383ffff */
[----:B------:R-:W-:Y:S05]  /*a3a0*/  BRA `(.L_x_6612) ;  /* 0xfffffff400447947 */ /* 0x000fea000383ffff */
.L_x_6587:
[----:B------:R-:W-:Y:S01]  /*a3b0*/  BSSY B1, `(.L_x_6613) ;  /* 0x0000006000017945 */ /* 0x000fe20003800000 */
[----:B------:R-:W-:-:S07]  /*a3c0*/  IMAD.MOV.U32 R15, RZ, RZ, -0x1 ;  /* 0xffffffffff0f7424 */ /* 0x000fce00078e00ff */
[----:B-1----:R-:W-:Y:S05]  /*a3d0*/  WARPSYNC.COLLECTIVE R15, `(.L_x_6614) ;  /* 0x000000000f0c7348 */ /* 0x002fea0003c00000 */
[----:B------:R-:W-:Y:S02]  /*a3e0*/  ELECT P6, UR62, PT ;  /* 0x00000000003e782f */ /* 0x000fe400038c0000 */
[----:B------:R-:W-:Y:S01]  /*a3f0*/  MOV R14, UR62 ;  /* 0x0000003e000e7c02 */ /* 0x000fe20008000f00 */
[----:B-1----:R-:W-:Y:S10]  /*a400*/  ENDCOLLECTIVE ;  /* 0x000000000000791b */ /* 0x002ff40003800000 */
.L_x_6614:
[----:B------:R-:W-:Y:S05]  /*a410*/  BSYNC B1 ;  /* 0x0000000000017941 */ /* 0x000fea0003800000 */
.L_x_6613:
[----:B------:R-:W-:Y:S05]  /*a420*/  BRA `(.L_x_6615) ;  /* 0xfffffff800047947 */ /* 0x000fea000383ffff */
.L_x_6589:
[----:B--2---:R2:W3:Y:S02]  /*a430*/  SYNCS.PHASECHK.TRANS64.TRYWAIT P0, [R5+URZ], R2 ;  /* 0x00000002050075a7 */ /* 0x0044e4000800017f */
[----:B---3--:R-:W-:Y:S05]  /*a440*/  @!P0 NANOSLEEP.SYNCS 0x989680 ;  /* 0x009896800000895d */ /* 0x008fea0003900000 */
[----:B------:R-:W3:Y:S02]  /*a450*/  @!P0 SYNCS.PHASECHK.TRANS64 P0, [R5+URZ], R2 ;  /* 0x00000002050085a7 */ /* 0x000ee4000800007f */
[----:B---3--:R-:W-:Y:S05]  /*a460*/  @!P0 BRA `(.L_x_6589) ;  /* 0xfffffffc00f08947 */ /* 0x008fea000383ffff */
[----:B------:R-:W-:Y:S05]  /*a470*/  BRA `(.L_x_6616) ;  /* 0xfffffff800447947 */ /* 0x000fea000383ffff */
.L_x_6590:
[----:B---3--:R3:W4:Y:S02]  /*a480*/  SYNCS.PHASECHK.TRANS64.TRYWAIT P0, [R23+URZ], R0 ;  /* 0x00000000170075a7 */ /* 0x008724000800017f */
[----:B----4-:R-:W-:Y:S05]  /*a490*/  @!P0 NANOSLEEP.SYNCS 0x989680 ;  /* 0x009896800000895d */ /* 0x010fea0003900000 */
[----:B------:R-:W4:Y:S02]  /*a4a0*/  @!P0 SYNCS.PHASECHK.TRANS64 P0, [R23+URZ], R0 ;  /* 0x00000000170085a7 */ /* 0x000f24000800007f */
[----:B----4-:R-:W-:Y:S05]  /*a4b0*/  @!P0 BRA `(.L_x_6590) ;  /* 0xfffffffc00f08947 */ /* 0x010fea000383ffff */
[----:B------:R-:W-:Y:S05]  /*a4c0*/  BRA `(.L_x_6617) ;  /* 0xfffffff800387947 */ /* 0x000fea000383ffff */
.L_x_6618:
        /* <DEDUP_REMOVED lines=11> */
.L_x_7690:


//--------------------- .text._ZN7cutlass13device_kernelIN5flash11enable_sm90INS1_16FlashAttnBwdSm90INS1_25CollectiveMainloopBwdSm90ILi2ELi1ELi1EN4cute5tupleIJNS5_1CILi1EEES8_S8_EEENS6_IJNS7_ILi64EEENS7_ILi96EEENS7_ILi192EEEEEENS_6half_tEfNS_4arch4Sm90ELb1ELb0ELb0ELb0ELb0ELb0ELb1ELb0ELi3ELi1ELi1ELi1ELb0EEENS1_24CollectiveEpilogueBwdGQAISD_fSG_Li384ELb0ELb0EEENS1_25SingleTileBwdLPTSchedulerILb0ELi96ELb0EEEEEEEEEvNT_6ParamsE --------------------------
	.section	.text._ZN7cutlass13device_kernelIN5flash11enable_sm90INS1_16FlashAttnBwdSm90INS1_25CollectiveMainloopBwdSm90ILi2ELi1ELi1EN4cute5tupleIJNS5_1CILi1EEES8_S8_EEENS6_IJNS7_ILi64EEENS7_ILi96EEENS7_ILi192EEEEEENS_6half_tEfNS_4arch4Sm90ELb1ELb0ELb0ELb0ELb0ELb0ELb1ELb0ELi3ELi1ELi1ELi1ELb0EEENS1_24CollectiveEpilogueBwdGQAISD_fSG_Li384ELb0ELb0EEENS1_25SingleTileBwdLPTSchedulerILb0ELi96ELb0EEEEEEEEEvNT_6ParamsE,"ax",@progbits
	.align	128
.text._ZN7cutlass13device_kernelIN5flash11enable_sm90INS1_16FlashAttnBwdSm90INS1_25CollectiveMainloopBwdSm90ILi2ELi1ELi1EN4cute5tupleIJNS5_1CILi1EEES8_S8_EEENS6_IJNS7_ILi64EEENS7_ILi96EEENS7_ILi192EEEEEENS_6half_tEfNS_4arch4Sm90ELb1ELb0ELb0ELb0ELb0ELb0ELb1ELb0ELi3ELi1ELi1ELi1ELb0EEENS1_24CollectiveEpilogueBwdGQAISD_fSG_Li384ELb0ELb0EEENS1_25SingleTileBwdLPTSchedulerILb0ELi96ELb0EEEEEEEEEvNT_6ParamsE:
        .type           _ZN7cutlass13device_kernelIN5flash11enable_sm90INS1_16FlashAttnBwdSm90INS1_25CollectiveMainloopBwdSm90ILi2ELi1ELi1EN4cute5tupleIJNS5_1CILi1EEES8_S8_EEENS6_IJNS7_ILi64EEENS7_ILi96EEENS7_ILi192EEEEEENS_6half_tEfNS_4arch4Sm90ELb1ELb0ELb0ELb0ELb0ELb0ELb1ELb0ELi3ELi1ELi1ELi1ELb0EEENS1_24CollectiveEpilogueBwdGQAISD_fSG_Li384ELb0ELb0EEENS1_25SingleTileBwdLPTSchedulerILb0ELi96ELb0EEEEEEEEEvNT_6ParamsE,@function
        .size           _ZN7cutlass13device_kernelIN5flash11enable_sm90INS1_16FlashAttnBwdSm90INS1_25CollectiveMainloopBwdSm90ILi2ELi1ELi1EN4cute5tupleIJNS5_1CILi1EEES8_S8_EEENS6_IJNS7_ILi64EEENS7_ILi96EEENS7_ILi192EEEEEENS_6half_tEfNS_4arch4Sm90ELb1ELb0ELb0ELb0ELb0ELb0ELb1ELb0ELi3ELi1ELi1ELi1ELb0EEENS1_24CollectiveEpilogueBwdGQAISD_fSG_Li384ELb0ELb0EEENS1_25SingleTileBwdLPTSchedulerILb0ELi96ELb0EEEEEEEEEvNT_6ParamsE,(.L_x_7691 - _ZN7cutlass13device_kernelIN5flash11enable_sm90INS1_16FlashAttnBwdSm90INS1_25CollectiveMainloopBwdSm90ILi2ELi1ELi1EN4cute5tupleIJNS5_1CILi1EEES8_S8_EEENS6_IJNS7_ILi64EEENS7_ILi96EEENS7_ILi192EEEEEENS_6half_tEfNS_4arch4Sm90ELb1ELb0ELb0ELb0ELb0ELb0ELb1ELb0ELi3ELi1ELi1ELi1ELb0EEENS1_24CollectiveEpilogueBwdGQAISD_fSG_Li384ELb0ELb0EEENS1_25SingleTileBwdLPTSchedulerILb0ELi96ELb0EEEEEEEEEvNT_6ParamsE)
        .other          _ZN7cutlass13device_kernelIN5flash11enable_sm90INS1_16FlashAttnBwdSm90INS1_25CollectiveMainloopBwdSm90ILi2ELi1ELi1EN4cute5tupleIJNS5_1CILi1EEES8_S8_EEENS6_IJNS7_ILi64EEENS7_ILi96EEENS7_ILi192EEEEEENS_6half_tEfNS_4arch4Sm90ELb1ELb0ELb0ELb0ELb0ELb0ELb1ELb0ELi3ELi1ELi1ELi1ELb0EEENS1_24CollectiveEpilogueBwdGQAISD_fSG_Li384ELb0ELb0EEENS1_25SingleTileBwdLPTSchedulerILb0ELi96ELb0EEEEEEEEEvNT_6ParamsE,@"STO_CUDA_ENTRY STV_DEFAULT"
_ZN7cutlass13device_kernelIN5flash11enable_sm90INS1_16FlashAttnBwdSm90INS1_25CollectiveMainloopBwdSm90ILi2ELi1ELi1EN4cute5tupleIJNS5_1CILi1EEES8_S8_EEENS6_IJNS7_ILi64EEENS7_ILi96EEENS7_ILi192EEEEEENS_6half_tEfNS_4arch4Sm90ELb1ELb0ELb0ELb0ELb0ELb0ELb1ELb0ELi3ELi1ELi1ELi1ELb0EEENS1_24CollectiveEpilogueBwdGQAISD_fSG_Li384ELb0ELb0EEENS1_25SingleTileBwdLPTSchedulerILb0ELi96ELb0EEEEEEEEEvNT_6ParamsE:
        /* <DEDUP_REMOVED lines=23> */
.L_x_6620:
[----:B------:R-:W-:Y:S05]  /*0170*/  BSYNC B0 ;  /* 0x0000000000007941 */ /* 0x000fea0003800000 */
.L_x_6619:
        /* <DEDUP_REMOVED lines=34> */
.L_x_6621:
        /* <DEDUP_REMOVED lines=20> */
.L_x_6622:
        /* <DEDUP_REMOVED lines=8> */
.L_x_6625:
        /* <DEDUP_REMOVED lines=32> */
.L_x_6626:
[----:B------:R-:W-:Y:S01]  /*0760*/  ULDC UR7, c[0x0][0x8cc] ;  /* 0x0002330000077ab9 */ /* 0x000fe20000000800 */
[----:B------:R-:W-:Y:S01]  /*0770*/  UMOV UR36, UR10 ;  /* 0x0000000a00247c82 */ /* 0x000fe20008000000 */
[----:B------:R-:W-:-:S11]  /*0780*/  UISETP.NE.AND UP0, UPT, UR7, 0x1, UPT ;  /* 0x000000010700788c */ /* 0x000fd6000bf05270 */
[----:B------:R-:W-:Y:S02]  /*0790*/  @UP0 ULDC.64 UR8, c[0x0][0x8d0] ;  /* 0x0002340000080ab9 */ /* 0x000fe40000000a00 */
[----:B------:R-:W-:-:S04]  /*07a0*/  UIMAD.WIDE.U32 UR4, UR10, UR8, URZ ;  /* 0x000000080a0472a5 */ /* 0x000fc8000f8e003f */
[----:B------:R-:W-:-:S04]  /*07b0*/  @UP0 USHF.R.U32.HI UR36, URZ, UR9, UR5 ;  /* 0x000000093f240299 */ /* 0x000fc80008011605 */
[----:B------:R-:W-:-:S12]  /*07c0*/  UIMAD UR4, UR36, UR7, URZ ;  /* 0x00000007240472a4 */ /* 0x000fd8000f8e023f */
.L_x_6627:
        /* <DEDUP_REMOVED lines=102> */
.L_x_6631:
        /* <DEDUP_REMOVED lines=15> */
.L_x_6630:
        /* <DEDUP_REMOVED lines=20> */
.L_x_6633:
        /* <DEDUP_REMOVED lines=15> */
.L_x_6632:
        /* <DEDUP_REMOVED lines=8> */
.L_x_6718:
        /* <DEDUP_REMOVED lines=19> */
.L_x_6635:
        /* <DEDUP_REMOVED lines=107> */
.L_x_6647:
[----:B------:R-:W-:-:S13]  /*19b0*/  ISETP.NE.AND P0, PT, R10, 0x3, PT ;  /* 0x000000030a00780c */ /* 0x000fda0003f05270 */
[----:B-1----:R-:W-:Y:S05]  /*19c0*/  @!P0 BRA `(.L_x_6637) ;  /* 0x0000000000048947 */ /* 0x002fea0003800000 */
[----:B------:R-:W-:Y:S01]  /*19d0*/  BPT.TRAP 0x1 ;  /* 0x000000040000795c */ /* 0x000fe20000300000 */
.L_x_6637:
[----:B------:R-:W-:Y:S02]  /*19e0*/  LEA R3, R2, UR40, 0x3 ;  /* 0x0000002802037c11 */ /* 0x000fe4000f8e18ff */
[----:B------:R-:W-:-:S04]  /*19f0*/  SHF.L.U32 R12, R7, 0x1f, RZ ;  /* 0x0000001f070c7819 */ /* 0x000fc800000006ff */
[----:B------:R1:W2:Y:S01]  /*1a00*/  SYNCS.PHASECHK.TRANS64.TRYWAIT P1, [R3+URZ+0x36410], R12 ;  /* 0x0364100c030075a7 */ /* 0x0002a2000802017f */
[----:B------:R-:W-:Y:S05]  /*1a10*/  @!P0 BRA `(.L_x_6638) ;  /* 0x0000000000048947 */ /* 0x000fea0003800000 */
[----:B------:R-:W-:Y:S01]  /*1a20*/  BPT.TRAP 0x1 ;  /* 0x000000040000795c */ /* 0x000fe20000300000 */
.L_x_6638:
[----:B--2---:R-:W-:Y:S05]  /*1a30*/  @P1 BRA `(.L_x_6639) ;  /* 0x0000000000081947 */ /* 0x004fea0003800000 */
[----:B------:R-:W2:Y:S02]  /*1a40*/  SYNCS.PHASECHK.TRANS64.TRYWAIT P1, [R3+URZ+0x36410], R12 ;  /* 0x0364100c030075a7 */ /* 0x000ea4000802017f */
[----:B--2---:R-:W-:Y:S05]  /*1a50*/  @!P1 BRA `(.L_x_6640) ;  /* 0x00000064001c9947 */ /* 0x004fea0003800000 */
.L_x_6639:
        /* <DEDUP_REMOVED lines=103> */
.L_x_6641:
[----:B------:R-:W-:-:S04]  /*20d0*/  SHF.L.U32 R14, R5, 0x1f, RZ ;  /* 0x0000001f050e7819 */ /* 0x000fc800000006ff */
[----:B------:R4:W1:Y:S01]  /*20e0*/  SYNCS.PHASECHK.TRANS64.TRYWAIT P1, [UR40+0x36430], R14 ;  /* 0x0364300eff0075a7 */ /* 0x0008620008020168 */
[----:B------:R-:W-:Y:S05]  /*20f0*/  @!P0 BRA `(.L_x_6642) ;  /* 0x0000000000048947 */ /* 0x000fea0003800000 */
[----:B------:R-:W-:Y:S01]  /*2100*/  BPT.TRAP 0x1 ;  /* 0x000000040000795c */ /* 0x000fe20000300000 */
.L_x_6642:
[----:B-1----:R-:W-:Y:S05]  /*2110*/  @P1 BRA `(.L_x_6643) ;  /* 0x0000000000081947 */ /* 0x002fea0003800000 */
[----:B------:R-:W1:Y:S02]  /*2120*/  SYNCS.PHASECHK.TRANS64.TRYWAIT P1, [UR40+0x36430], R14 ;  /* 0x0364300eff0075a7 */ /* 0x000e640008020168 */
[----:B-1----:R-:W-:Y:S05]  /*2130*/  @!P1 BRA `(.L_x_6644) ;  /* 0x0000005c00789947 */ /* 0x002fea0003800000 */
.L_x_6643:
        /* <DEDUP_REMOVED lines=315> */
.L_x_6645:
        /* <DEDUP_REMOVED lines=60> */
.L_x_6646:
        /* <DEDUP_REMOVED lines=62> */
.L_x_6629:
        /* <DEDUP_REMOVED lines=40> */
[----:B------:R-:W-:Y:S02]  /*3f10*/  UIADD3 UR9, UR9, UR12, URZ ;  /* 0x0000000c09097290 */ /* 0x000fe4000fffe03f */
        /* <DEDUP_REMOVED lines=37> */
.L_x_6650:
[----:B------:R-:W-:Y:S01]  /*4170*/  @P0 ELECT P1, URZ, PT ;  /* 0x00000000003f082f */ /* 0x000fe20003820000 */
[----:B------:R2:W-:-:S12]  /*4180*/  UBLKRED.G.S.ADD.F32.RN [UR6], [UR4], UR5, desc[UR8] ;  /* 0x00000806040073bb */ /* 0x0005d800080a1405 */
[----:B------:R-:W-:Y:S02]  /*4190*/  @P1 PLOP3.LUT P0, PT, P1, PT, PT, 0x8, 0x0 ;  /* 0x000000000000181c */ /* 0x000fe40000f0e170 */
[----:B------:R-:W-:-:S11]  /*41a0*/  PLOP3.LUT P1, PT, PT, PT, PT, 0x8, 0x0 ;  /* 0x000000000000781c */ /* 0x000fd60003f2e170 */
[----:B--2---:R-:W-:Y:S05]  /*41b0*/  @P0 BRA.U.ANY `(.L_x_6650) ;  /* 0xfffffffd00ec0947 */ /* 0x004fea000393ffff */
[----:B------:R0:W-:Y:S01]  /*41c0*/  UTMACMDFLUSH ;  /* 0x00000000000079b7 */ /* 0x0001e20000000000 */
[----:B------:R-:W-:-:S04]  /*41d0*/  DEPBAR.LE SB0, 0x0 ;  /* 0x000080000000791a */ /* 0x000fc80000000000 */
.L_x_6649:
[----:B------:R-:W-:Y:S05]  /*41e0*/  BSYNC B0 ;  /* 0x0000000000007941 */ /* 0x000fea0003800000 */
.L_x_6648:
        /* <DEDUP_REMOVED lines=28> */
.L_x_6651:
        /* <DEDUP_REMOVED lines=8> */
.L_x_6624:
        /* <DEDUP_REMOVED lines=29> */
.L_x_6653:
[----:B------:R-:W-:Y:S01]  /*4600*/  ULDC UR9, c[0x0][0x8cc] ;  /* 0x0002330000097ab9 */ /* 0x000fe20000000800 */
[----:B------:R-:W-:Y:S01]  /*4610*/  UMOV UR7, UR8 ;  /* 0x0000000800077c82 */ /* 0x000fe20008000000 */
[----:B------:R-:W-:-:S11]  /*4620*/  UISETP.NE.AND UP0, UPT, UR9, 0x1, UPT ;  /* 0x000000010900788c */ /* 0x000fd6000bf05270 */
[----:B------:R-:W-:Y:S02]  /*4630*/  @UP0 ULDC.64 UR10, c[0x0][0x8d0] ;  /* 0x00023400000a0ab9 */ /* 0x000fe40000000a00 */
[----:B------:R-:W-:-:S04]  /*4640*/  UIMAD.WIDE.U32 UR4, UR8, UR10, URZ ;  /* 0x0000000a080472a5 */ /* 0x000fc8000f8e003f */
[----:B------:R-:W-:-:S04]  /*4650*/  @UP0 USHF.R.U32.HI UR7, URZ, UR11, UR5 ;  /* 0x0000000b3f070299 */ /* 0x000fc80008011605 */
[----:B------:R-:W-:-:S12]  /*4660*/  UIMAD UR4, UR7, UR9, URZ ;  /* 0x00000009070472a4 */ /* 0x000fd8000f8e023f */
.L_x_6654:
        /* <DEDUP_REMOVED lines=67> */
.L_x_6657:
[----:B------:R-:W-:Y:S05]  /*4aa0*/  BSYNC B0 ;  /* 0x0000000000007941 */ /* 0x000fea0003800000 */
.L_x_6656:
        /* <DEDUP_REMOVED lines=18> */
.L_x_6659:
[----:B------:R-:W-:Y:S05]  /*4bd0*/  BSYNC B0 ;  /* 0x0000000000007941 */ /* 0x000fea0003800000 */
.L_x_6658:
        /* <DEDUP_REMOVED lines=19> */
.L_x_6661:
[----:B------:R-:W-:Y:S05]  /*4d10*/  BSYNC B0 ;  /* 0x0000000000007941 */ /* 0x000fea0003800000 */
.L_x_6660:
[----:B------:R-:W-:Y:S06]  /*4d20*/  BAR.ARV 0xa, 0xa0 ;  /* 0x0282800000007b1d */ /* 0x000fec0000002000 */
[----:B------:R-:W-:Y:S04]  /*4d30*/  BSSY B0, `(.L_x_6662) ;  /* 0x0000003000007945 */ /* 0x000fe80003800000 */
[----:B------:R-:W-:Y:S05]  /*4d40*/  @!P0 BRA `(.L_x_6663) ;  /* 0x0000000000048947 */ /* 0x000fea0003800000 */
[----:B------:R-:W-:-:S04]  /*4d50*/  DEPBAR.LE SB0, 0x1 ;  /* 0x000080400000791a */ /* 0x000fc80000000000 */
.L_x_6663:
[----:B------:R-:W-:Y:S05]  /*4d60*/  BSYNC B0 ;  /* 0x0000000000007941 */ /* 0x000fea0003800000 */
.L_x_6662:
[----:B------:R-:W-:Y:S06]  /*4d70*/  BAR.ARV 0xb, 0xa0 ;  /* 0x02c2800000007b1d */ /* 0x000fec0000002000 */
[----:B------:R-:W-:Y:S04]  /*4d80*/  BSSY B0, `(.L_x_6664) ;  /* 0x0000003000007945 */ /* 0x000fe80003800000 */
[----:B------:R-:W-:Y:S05]  /*4d90*/  @!P0 BRA `(.L_x_6665) ;  /* 0x0000000000048947 */ /* 0x000fea0003800000 */
[----:B------:R-:W-:-:S04]  /*4da0*/  DEPBAR.LE SB0, 0x0 ;  /* 0x000080000000791a */ /* 0x000fc80000000000 */
.L_x_6665:
[----:B------:R-:W-:Y:S05]  /*4db0*/  BSYNC B0 ;  /* 0x0000000000007941 */ /* 0x000fea0003800000 */
.L_x_6664:
[----:B------:R-:W-:Y:S06]  /*4dc0*/  BAR.ARV 0xc, 0xa0 ;  /* 0x0302800000007b1d */ /* 0x000fec0000002000 */
[----:B------:R-:W-:Y:S01]  /*4dd0*/  UIADD3 UR12, UR8, 0x1, URZ ;  /* 0x00000001080c7890 */ /* 0x000fe2000fffe03f */
[----:B------:R-:W-:Y:S11]  /*4de0*/  BRA `(.L_x_6666) ;  /* 0x0000000000047947 */ /* 0x000ff60003800000 */
.L_x_6655:
[----:B------:R-:W-:-:S05]  /*4df0*/  UMOV UR12, UR8 ;  /* 0x00000008000c7c82 */ /* 0x000fca0008000000 */
.L_x_6666:
        /* <DEDUP_REMOVED lines=22> */
.L_x_6687:
        /* <DEDUP_REMOVED lines=22> */
.L_x_6668:
[----:B------:R-:W-:Y:S05]  /*50c0*/  BSYNC B0 ;  /* 0x0000000000007941 */ /* 0x000fea0003800000 */
.L_x_6667:
        /* <DEDUP_REMOVED lines=12> */
.L_x_6670:
[----:B------:R-:W-:Y:S05]  /*5190*/  BSYNC B0 ;  /* 0x0000000000007941 */ /* 0x000fea0003800000 */
.L_x_6669:
        /* <DEDUP_REMOVED lines=13> */
.L_x_6672:
[----:B------:R-:W-:Y:S05]  /*5270*/  BSYNC B0 ;  /* 0x0000000000007941 */ /* 0x000fea0003800000 */
.L_x_6671:
[----:B------:R-:W-:Y:S06]  /*5280*/  BAR.ARV 0xa, 0xa0 ;  /* 0x0282800000007b1d */ /* 0x000fec0000002000 */
[----:B------:R-:W-:Y:S04]  /*5290*/  BSSY B0, `(.L_x_6673) ;  /* 0x0000003000007945 */ /* 0x000fe80003800000 */
[----:B------:R-:W-:Y:S05]  /*52a0*/  @!P0 BRA `(.L_x_6674) ;  /* 0x0000000000048947 */ /* 0x000fea0003800000 */
[----:B------:R-:W-:-:S04]  /*52b0*/  DEPBAR.LE SB0, 0x1 ;  /* 0x000080400000791a */ /* 0x000fc80000000000 */
.L_x_6674:
[----:B------:R-:W-:Y:S05]  /*52c0*/  BSYNC B0 ;  /* 0x0000000000007941 */ /* 0x000fea0003800000 */
.L_x_6673:
[----:B------:R-:W-:Y:S06]  /*52d0*/  BAR.ARV 0xb, 0xa0 ;  /* 0x02c2800000007b1d */ /* 0x000fec0000002000 */
[----:B------:R-:W-:Y:S04]  /*52e0*/  BSSY B0, `(.L_x_6675) ;  /* 0x0000003000007945 */ /* 0x000fe80003800000 */
[----:B------:R-:W-:Y:S05]  /*52f0*/  @!P0 BRA `(.L_x_6676) ;  /* 0x0000000000048947 */ /* 0x000fea0003800000 */
[----:B------:R-:W-:-:S04]  /*5300*/  DEPBAR.LE SB0, 0x0 ;  /* 0x000080000000791a */ /* 0x000fc80000000000 */
.L_x_6676:
[----:B------:R-:W-:Y:S05]  /*5310*/  BSYNC B0 ;  /* 0x0000000000007941 */ /* 0x000fea0003800000 */
.L_x_6675:
        /* <DEDUP_REMOVED lines=13> */
.L_x_6678:
[----:B------:R-:W-:Y:S05]  /*53f0*/  BSYNC B0 ;  /* 0x0000000000007941 */ /* 0x000fea0003800000 */
.L_x_6677:
        /* <DEDUP_REMOVED lines=12> */
.L_x_6680:
[----:B------:R-:W-:Y:S05]  /*54c0*/  BSYNC B0 ;  /* 0x0000000000007941 */ /* 0x000fea0003800000 */
.L_x_6679:
        /* <DEDUP_REMOVED lines=13> */
.L_x_6682:
[----:B------:R-:W-:Y:S05]  /*55a0*/  BSYNC B0 ;  /* 0x0000000000007941 */ /* 0x000fea0003800000 */
.L_x_6681:
[----:B------:R-:W-:Y:S06]  /*55b0*/  BAR.ARV 0xa, 0xa0 ;  /* 0x0282800000007b1d */ /* 0x000fec0000002000 */
[----:B------:R-:W-:Y:S04]  /*55c0*/  BSSY B0, `(.L_x_6683) ;  /* 0x0000003000007945 */ /* 0x000fe80003800000 */
[----:B------:R-:W-:Y:S05]  /*55d0*/  @!P0 BRA `(.L_x_6684) ;  /* 0x0000000000048947 */ /* 0x000fea0003800000 */
[----:B------:R-:W-:-:S04]  /*55e0*/  DEPBAR.LE SB0, 0x1 ;  /* 0x000080400000791a */ /* 0x000fc80000000000 */
.L_x_6684:
[----:B------:R-:W-:Y:S05]  /*55f0*/  BSYNC B0 ;  /* 0x0000000000007941 */ /* 0x000fea0003800000 */
.L_x_6683:
[----:B------:R-:W-:Y:S01]  /*5600*/  UIADD3 UR12, UR12, 0x2, URZ ;  /* 0x000000020c0c7890 */ /* 0x000fe2000fffe03f */
[----:B------:R-:W-:Y:S06]  /*5610*/  BAR.ARV 0xb, 0xa0 ;  /* 0x02c2800000007b1d */ /* 0x000fec0000002000 */
[----:B------:R-:W-:Y:S01]  /*5620*/  UISETP.GE.AND UP0, UPT, UR12, UR5, UPT ;  /* 0x000000050c00728c */ /* 0x000fe2000bf06270 */
[----:B------:R-:W-:Y:S04]  /*5630*/  BSSY B0, `(.L_x_6685) ;  /* 0x0000003000007945 */ /* 0x000fe80003800000 */
[----:B------:R-:W-:Y:S06]  /*5640*/  @!P0 BRA `(.L_x_6686) ;  /* 0x0000000000048947 */ /* 0x000fec0003800000 */
[----:B------:R-:W-:-:S04]  /*5650*/  DEPBAR.LE SB0, 0x0 ;  /* 0x000080000000791a */ /* 0x000fc80000000000 */
.L_x_6686:
[----:B------:R-:W-:Y:S05]  /*5660*/  BSYNC B0 ;  /* 0x0000000000007941 */ /* 0x000fea0003800000 */
.L_x_6685:
[----:B------:R-:W-:Y:S06]  /*5670*/  BAR.ARV 0xc, 0xa0 ;  /* 0x0302800000007b1d */ /* 0x000fec0000002000 */
[----:B------:R-:W-:Y:S01]  /*5680*/  PLOP3.LUT P1, PT, PT, PT, UP0, 0x80, 0x0 ;  /* 0x000000000000781c */ /* 0x000fe20003f2f008 */
[----:B------:R-:W-:Y:S02]  /*5690*/  UIADD3 UR24, UR24, 0x6000, URZ ;  /* 0x0000600018187890 */ /* 0x000fe4000fffe03f */
[----:B------:R-:W-:-:S10]  /*56a0*/  UIADD3 UR4, UR4, 0x6000, URZ ;  /* 0x0000600004047890 */ /* 0x000fd4000fffe03f */
[----:B------:R-:W-:Y:S05]  /*56b0*/  @!P1 BRA `(.L_x_6687) ;  /* 0xfffffff800289947 */ /* 0x000fea000383ffff */
[----:B------:R-:W-:Y:S05]  /*56c0*/  BRA `(.L_x_6628) ;  /* 0x0000002400c87947 */ /* 0x000fea0003800000 */
.L_x_6652:
        /* <DEDUP_REMOVED lines=21> */
.L_x_6688:
[----:B------:R-:W-:Y:S01]  /*5820*/  ULDC UR8, c[0x0][0x8cc] ;  /* 0x0002330000087ab9 */ /* 0x000fe20000000800 */
[----:B------:R-:W-:Y:S01]  /*5830*/  UMOV UR35, UR7 ;  /* 0x0000000700237c82 */ /* 0x000fe20008000000 */
[----:B------:R-:W-:-:S11]  /*5840*/  UISETP.NE.AND UP0, UPT, UR8, 0x1, UPT ;  /* 0x000000010800788c */ /* 0x000fd6000bf05270 */
[----:B------:R-:W-:Y:S02]  /*5850*/  @UP0 ULDC.64 UR10, c[0x0][0x8d0] ;  /* 0x00023400000a0ab9 */ /* 0x000fe40000000a00 */
[----:B------:R-:W-:-:S04]  /*5860*/  UIMAD.WIDE.U32 UR4, UR7, UR10, URZ ;  /* 0x0000000a070472a5 */ /* 0x000fc8000f8e003f */
[----:B------:R-:W-:-:S04]  /*5870*/  @UP0 USHF.R.U32.HI UR35, URZ, UR11, UR5 ;  /* 0x0000000b3f230299 */ /* 0x000fc80008011605 */
[----:B------:R-:W-:-:S12]  /*5880*/  UIMAD UR4, UR35, UR8, URZ ;  /* 0x00000008230472a4 */ /* 0x000fd8000f8e023f */
.L_x_6689:
        /* <DEDUP_REMOVED lines=77> */
.L_x_6719:
        /* <DEDUP_REMOVED lines=9> */
.L_x_6693:
        /* <DEDUP_REMOVED lines=108> */
.L_x_6704:
[----:B-1----:R-:W-:-:S05]  /*64b0*/  IMAD.MOV.U32 R13, RZ, RZ, 0x1 ;  /* 0x00000001ff0d7424 */ /* 0x002fca00078e00ff */
[----:B------:R-:W-:-:S04]  /*64c0*/  SHF.L.U32 R13, R13, 0x1f, RZ ;  /* 0x0000001f0d0d7819 */ /* 0x000fc800000006ff */
[----:B------:R-:W1:Y:S02]  /*64d0*/  SYNCS.PHASECHK.TRANS64.TRYWAIT P1, [R12+URZ+0x36438], R13 ;  /* 0x0364380d0c0075a7 */ /* 0x000e64000802017f */
[----:B-1----:R-:W-:Y:S05]  /*64e0*/  @!P1 BRA `(.L_x_6696) ;  /* 0x0000001800b49947 */ /* 0x002fea0003800000 */
.L_x_6720:
        /* <DEDUP_REMOVED lines=8> */
.L_x_6697:
        /* <DEDUP_REMOVED lines=48> */
.L_x_6721:
        /* <DEDUP_REMOVED lines=8> */
.L_x_6699:
        /* <DEDUP_REMOVED lines=46> */
.L_x_6722:
        /* <DEDUP_REMOVED lines=12> */
.L_x_6701:
        /* <DEDUP_REMOVED lines=37> */
.L_x_6724:
        /* <DEDUP_REMOVED lines=8> */
.L_x_6703:
        /* <DEDUP_REMOVED lines=41> */
.L_x_6695:
[----:B--2---:R-:W2:Y:S01]  /*71f0*/  LDL.LU R4, [R1] ;  /* 0x0000000001047983 */ /* 0x004ea20000300800 */
[----:B------:R-:W-:-:S03]  /*7200*/  IMAD.MOV.U32 R10, RZ, RZ, 0x1 ;  /* 0x00000001ff0a7424 */ /* 0x000fc600078e00ff */
[----:B------:R3:W5:Y:S01]  /*7210*/  LDL R5, [R1+0x4] ;  /* 0x0000040001057983 */ /* 0x0007620000100800 */
[----:B--2---:R-:W-:-:S13]  /*7220*/  ISETP.NE.AND P1, PT, R4, RZ, PT ;  /* 0x000000ff0400720c */ /* 0x004fda0003f25270 */
[----:B---3--:R-:W-:Y:S05]  /*7230*/  @!P1 BRA `(.L_x_6694) ;  /* 0x0000000400889947 */ /* 0x008fea0003800000 */
[----:B------:R-:W2:Y:S02]  /*7240*/  SYNCS.PHASECHK.TRANS64.TRYWAIT P1, [R12+URZ+0x36438], R13 ;  /* 0x0364380d0c0075a7 */ /* 0x000ea4000802017f */
[----:B--2---:R-:W-:Y:S05]  /*7250*/  @!P1 BRA `(.L_x_6705) ;  /* 0x0000000c00b89947 */ /* 0x004fea0003800000 */
.L_x_6725:
        /* <DEDUP_REMOVED lines=8> */
.L_x_6706:
        /* <DEDUP_REMOVED lines=41> */
.L_x_6726:
        /* <DEDUP_REMOVED lines=9> */
.L_x_6708:
        /* <DEDUP_REMOVED lines=38> */
.L_x_6694:
[----:B------:R-:W-:-:S04]  /*7860*/  SHF.L.U32 R3, R10, 0x1f, RZ ;  /* 0x0000001f0a037819 */ /* 0x000fc800000006ff */
[----:B------:R-:W2:Y:S02]  /*7870*/  SYNCS.PHASECHK.TRANS64.TRYWAIT P1, [R12+URZ+0x36438], R3 ;  /* 0x036438030c0075a7 */ /* 0x000ea4000802017f */
[----:B--2---:R-:W-:Y:S05]  /*7880*/  @!P1 BRA `(.L_x_6709) ;  /* 0x0000000800549947 */ /* 0x004fea0003800000 */
.L_x_6727:
[----:B------:R-:W-:Y:S05]  /*7890*/  @P0 BRA `(.L_x_6710) ;  /* 0x0000000000180947 */ /* 0x000fea0003800000 */
[----:B------:R-:W3:Y:S01]  /*78a0*/  S2R R0, SR_TID.X ;  /* 0x0000000000007919 */ /* 0x000ee20000002100 */
[----:B--2---:R-:W-:-:S04]  /*78b0*/  IMAD.MOV.U32 R3, RZ, RZ, 0x6100 ;  /* 0x00006100ff037424 */ /* 0x004fc800078e00ff */
[----:B------:R4:W-:Y:S01]  /*78c0*/  SYNCS.ARRIVE.TRANS64 RZ, [R12+URZ+0x36430], R3 ;  /* 0x036430030cff79a7 */ /* 0x0009e2000800003f */
[----:B---3--:R-:W-:-:S13]  /*78d0*/  LOP3.LUT P0, RZ, R0, 0x1f, RZ, 0xc0, !PT ;  /* 0x0000001f00ff7812 */ /* 0x008fda000780c0ff */
[----:B----4-:R-:W-:Y:S05]  /*78e0*/  @!P0 BRA `(.L_x_6710) ;  /* 0x0000000000048947 */ /* 0x010fea0003800000 */
[----:B------:R-:W-:Y:S01]  /*78f0*/  BPT.TRAP 0x1 ;  /* 0x000000040000795c */ /* 0x000fe20000300000 */
.L_x_6710:
        /* <DEDUP_REMOVED lines=45> */
.L_x_6691:
[----:B------:R-:W-:Y:S05]  /*7bd0*/  BSYNC B0 ;  /* 0x0000000000007941 */ /* 0x000fea0003800000 */
.L_x_6690:
[----:B------:R-:W-:-:S03]  /*7be0*/  UMOV UR4, 0xffffffff ;  /* 0xffffffff00047882 */ /* 0x000fc60000000000 */
[----:B------:R-:W-:Y:S05]  /*7bf0*/  BRA.DIV UR4, `(.L_x_6711) ;  /* 0x00000006048c7947 */ /* 0x000fea000b800000 */
[----:B------:R-:W-:-:S13]  /*7c00*/  ELECT P0, URZ, PT ;  /* 0x00000000003f782f */ /* 0x000fda0003800000 */
.L_x_6730:
[----:B------:R-:W-:Y:S05]  /*7c10*/  @!P0 BRA `(.L_x_6628) ;  /* 0x0000000000748947 */ /* 0x000fea0003800000 */
[----:B------:R-:W2:Y:S02]  /*7c20*/  LDL.LU R0, [R1+0x8] ;  /* 0x0000080001007983 */ /* 0x000ea40000300800 */
[----:B--2---:R-:W-:-:S04]  /*7c30*/  LOP3.LUT R0, R0, 0x2, RZ, 0xfc, !PT ;  /* 0x0000000200007812 */ /* 0x004fc800078efcff */
[----:B------:R-:W-:-:S13]  /*7c40*/  ISETP.NE.AND P0, PT, R0, 0x3, PT ;  /* 0x000000030000780c */ /* 0x000fda0003f05270 */
[----:B------:R-:W-:Y:S05]  /*7c50*/  @!P0 BRA `(.L_x_6712) ;  /* 0x0000000000048947 */ /* 0x000fea0003800000 */
[----:B------:R-:W-:Y:S01]  /*7c60*/  BPT.TRAP 0x1 ;  /* 0x000000040000795c */ /* 0x000fe20000300000 */
.L_x_6712:
        /* <DEDUP_REMOVED lines=15> */
.L_x_6731:
[----:B------:R-:W3:Y:S02]  /*7d60*/  SYNCS.PHASECHK.TRANS64.TRYWAIT P1, [R23+URZ], R0 ;  /* 0x00000000170075a7 */ /* 0x000ee4000802017f */
[----:B---3--:R-:W-:Y:S05]  /*7d70*/  @!P1 BRA `(.L_x_6714) ;  /* 0x0000000400649947 */ /* 0x008fea0003800000 */
.L_x_6732:
[----:B------:R-:W-:Y:S05]  /*7d80*/  @!P0 BRA `(.L_x_6715) ;  /* 0x0000000000048947 */ /* 0x000fea0003800000 */
[----:B------:R-:W-:Y:S01]  /*7d90*/  BPT.TRAP 0x1 ;  /* 0x000000040000795c */ /* 0x000fe20000300000 */
.L_x_6715:
[----:B------:R-:W-:-:S07]  /*7da0*/  SHF.L.U32 R10, R10, 0x1f, RZ ;  /* 0x0000001f0a0a7819 */ /* 0x000fce00000006ff */
.L_x_6716:
[----:B----4-:R4:W1:Y:S02]  /*7db0*/  SYNCS.PHASECHK.TRANS64.TRYWAIT P0, [R7+URZ+0x36438], R10 ;  /* 0x0364380a070075a7 */ /* 0x010864000800017f */
[----:B-1----:R-:W-:Y:S05]  /*7dc0*/  @!P0 NANOSLEEP.SYNCS 0x989680 ;  /* 0x009896800000895d */ /* 0x002fea0003900000 */
[----:B------:R-:W1:Y:S02]  /*7dd0*/  @!P0 SYNCS.PHASECHK.TRANS64 P0, [R7+URZ+0x36438], R10 ;  /* 0x0364380a070085a7 */ /* 0x000e64000800007f */
[----:B-1----:R-:W-:Y:S05]  /*7de0*/  @!P0 BRA `(.L_x_6716) ;  /* 0xfffffffc00f08947 */ /* 0x002fea000383ffff */
.L_x_6628:
[----:B------:R-:W-:Y:S05]  /*7df0*/  BSYNC B6 ;  /* 0x0000000000067941 */ /* 0x000fea0003800000 */
.L_x_6623:
[----:B------:R-:W-:Y:S05]  /*7e00*/  EXIT ;  /* 0x000000000000794d */ /* 0x000fea0003800000 */
.L_x_6634:
[----:B------:R-:W-:Y:S02]  /*7e10*/  IMAD.MOV.U32 R12, RZ, RZ, RZ ;  /* 0x000000ffff0c7224 */ /* 0x000fe400078e00ff */
[----:B------:R-:W-:Y:S02]  /*7e20*/  IMAD.MOV.U32 R11, RZ, RZ, 0x1f ;  /* 0x0000001fff0b7424 */ /* 0x000fe400078e00ff */
[----:B------:R-:W-:-:S07]  /*7e30*/  IMAD.MOV.U32 R15, RZ, RZ, -0x1 ;  /* 0xffffffffff0f7424 */ /* 0x000fce00078e00ff */
[----:B------:R-:W-:Y:S05]  /*7e40*/  WARPSYNC.COLLECTIVE R15, `(.L_x_6717) ;  /* 0x000000000f087348 */ /* 0x000fea0003c00000 */
[----:B------:R1:W2:Y:S02]  /*7e50*/  SHFL.IDX P6, R14, R13, R12, R11 ;  /* 0x0000000c0d0e7389 */ /* 0x0002a400000c000b */
[----:B-12---:R-:W-:Y:S01]  /*7e60*/  ENDCOLLECTIVE ;  /* 0x000000000000791b */ /* 0x006fe20003800000 */
.L_x_6717:
[----:B------:R-:W-:Y:S05]  /*7e70*/  BRA `(.L_x_6718) ;  /* 0xffffff9000d47947 */ /* 0x000fea000383ffff */
.L_x_6636:
[----:B--2---:R2:W3:Y:S02]  /*7e80*/  SYNCS.PHASECHK.TRANS64.TRYWAIT P0, [R19+URZ+0x36400], R10 ;  /* 0x0364000a130075a7 */ /* 0x0044e4000800017f */
[----:B---3--:R-:W-:Y:S05]  /*7e90*/  @!P0 NANOSLEEP.SYNCS 0x989680 ;  /* 0x009896800000895d */ /* 0x008fea0003900000 */
[----:B------:R-:W3:Y:S02]  /*7ea0*/  @!P0 SYNCS.PHASECHK.TRANS64 P0, [R19+URZ+0x36400], R10 ;  /* 0x0364000a130085a7 */ /* 0x000ee4000800007f */
[----:B---3--:R-:W-:Y:S05]  /*7eb0*/  @!P0 BRA `(.L_x_6636) ;  /* 0xfffffffc00f08947 */ /* 0x008fea000383ffff */
[----:B------:R-:W-:Y:S05]  /*7ec0*/  BRA `(.L_x_6635) ;  /* 0xffffff94000c7947 */ /* 0x000fea000383ffff */
.L_x_6640:
[----:B--2---:R2:W3:Y:S02]  /*7ed0*/  SYNCS.PHASECHK.TRANS64.TRYWAIT P1, [R3+URZ+0x36410], R12 ;  /* 0x0364100c030075a7 */ /* 0x0044e4000802017f */
[----:B---3--:R-:W-:Y:S05]  /*7ee0*/  @!P1 NANOSLEEP.SYNCS 0x989680 ;  /* 0x009896800000995d */ /* 0x008fea0003900000 */
[----:B------:R-:W3:Y:S02]  /*7ef0*/  @!P1 SYNCS.PHASECHK.TRANS64 P1, [R3+URZ+0x36410], R12 ;  /* 0x0364100c030095a7 */ /* 0x000ee4000802007f */
[----:B---3--:R-:W-:Y:S05]  /*7f00*/  @!P1 BRA `(.L_x_6640) ;  /* 0xfffffffc00f09947 */ /* 0x008fea000383ffff */
[----:B------:R-:W-:Y:S05]  /*7f10*/  BRA `(.L_x_6639) ;  /* 0xffffff9800d07947 */ /* 0x000fea000383ffff */
.L_x_6644:
[----:B------:R1:W1:Y:S02]  /*7f20*/  SYNCS.PHASECHK.TRANS64.TRYWAIT P1, [R19+URZ+0x36430], R14 ;  /* 0x0364300e130075a7 */ /* 0x000264000802017f */
[----:B-1----:R-:W-:Y:S05]  /*7f30*/  @!P1 NANOSLEEP.SYNCS 0x989680 ;  /* 0x009896800000995d */ /* 0x002fea0003900000 */
[----:B------:R-:W1:Y:S02]  /*7f40*/  @!P1 SYNCS.PHASECHK.TRANS64 P1, [R19+URZ+0x36430], R14 ;  /* 0x0364300e130095a7 */ /* 0x000e64000802007f */
[----:B-1----:R-:W-:Y:S05]  /*7f50*/  @!P1 BRA `(.L_x_6644) ;  /* 0xfffffffc00f09947 */ /* 0x002fea000383ffff */
[----:B------:R-:W-:Y:S05]  /*7f60*/  BRA `(.L_x_6643) ;  /* 0xffffffa000747947 */ /* 0x000fea000383ffff */
.L_x_6692:
[----:B-1----:R1:W2:Y:S02]  /*7f70*/  SYNCS.PHASECHK.TRANS64.TRYWAIT P1, [R12+URZ+0x36420], R13 ;  /* 0x0364200d0c0075a7 */ /* 0x0022a4000802017f */
[----:B--2---:R-:W-:Y:S05]  /*7f80*/  @!P1 NANOSLEEP.SYNCS 0x989680 ;  /* 0x009896800000995d */ /* 0x004fea0003900000 */
[----:B------:R-:W2:Y:S02]  /*7f90*/  @!P1 SYNCS.PHASECHK.TRANS64 P1, [R12+URZ+0x36420], R13 ;  /* 0x0364200d0c0095a7 */ /* 0x000ea4000802007f */
[----:B--2---:R-:W-:Y:S05]  /*7fa0*/  @!P1 BRA `(.L_x_6692) ;  /* 0xfffffffc00f09947 */ /* 0x004fea000383ffff */
[----:B------:R-:W-:Y:S05]  /*7fb0*/  BRA `(.L_x_6719) ;  /* 0xffffffdc00687947 */ /* 0x000fea000383ffff */
.L_x_6696:
[----:B-1----:R1:W3:Y:S02]  /*7fc0*/  SYNCS.PHASECHK.TRANS64.TRYWAIT P1, [R12+URZ+0x36438], R13 ;  /* 0x0364380d0c0075a7 */ /* 0x0022e4000802017f */
[----:B---3--:R-:W-:Y:S05]  /*7fd0*/  @!P1 NANOSLEEP.SYNCS 0x989680 ;  /* 0x009896800000995d */ /* 0x008fea0003900000 */
[----:B------:R-:W3:Y:S02]  /*7fe0*/  @!P1 SYNCS.PHASECHK.TRANS64 P1, [R12+URZ+0x36438], R13 ;  /* 0x0364380d0c0095a7 */ /* 0x000ee4000802007f */
[----:B---3--:R-:W-:Y:S05]  /*7ff0*/  @!P1 BRA `(.L_x_6696) ;  /* 0xfffffffc00f09947 */ /* 0x008fea000383ffff */
[----:B------:R-:W-:Y:S05]  /*8000*/  BRA `(.L_x_6720) ;  /* 0xffffffe400387947 */ /* 0x000fea000383ffff */
.L_x_6698:
[----:B--2---:R2:W3:Y:S02]  /*8010*/  SYNCS.PHASECHK.TRANS64.TRYWAIT P1, [R12+URZ+0x36428], R0 ;  /* 0x036428000c0075a7 */ /* 0x0044e4000802017f */
[----:B---3--:R-:W-:Y:S05]  /*8020*/  @!P1 NANOSLEEP.SYNCS 0x989680 ;  /* 0x009896800000995d */ /* 0x008fea0003900000 */
[----:B------:R-:W3:Y:S02]  /*8030*/  @!P1 SYNCS.PHASECHK.TRANS64 P1, [R12+URZ+0x36428], R0 ;  /* 0x036428000c0095a7 */ /* 0x000ee4000802007f */
[----:B---3--:R-:W-:Y:S05]  /*8040*/  @!P1 BRA `(.L_x_6698) ;  /* 0xfffffffc00f09947 */ /* 0x008fea000383ffff */
[----:B------:R-:W-:Y:S05]  /*8050*/  BRA `(.L_x_6721) ;  /* 0xffffffe800047947 */ /* 0x000fea000383ffff */
.L_x_6700:
        /* <DEDUP_REMOVED lines=8> */
.L_x_6702:
[----:B------:R-:W-:-:S07]  /*80e0*/  SHF.L.U32 R5, R16, 0x1f, RZ ;  /* 0x0000001f10057819 */ /* 0x000fce00000006ff */
.L_x_6723:
[----:B---3--:R3:W4:Y:S02]  /*80f0*/  SYNCS.PHASECHK.TRANS64.TRYWAIT P1, [R12+URZ+0x36420], R5 ;  /* 0x036420050c0075a7 */ /* 0x008724000802017f */
[----:B----4-:R-:W-:Y:S05]  /*8100*/  @!P1 NANOSLEEP.SYNCS 0x989680 ;  /* 0x009896800000995d */ /* 0x010fea0003900000 */
[----:B------:R-:W4:Y:S02]  /*8110*/  @!P1 SYNCS.PHASECHK.TRANS64 P1, [R12+URZ+0x36420], R5 ;  /* 0x036420050c0095a7 */ /* 0x000f24000802007f */
[----:B----4-:R-:W-:Y:S05]  /*8120*/  @!P1 BRA `(.L_x_6723) ;  /* 0xfffffffc00f09947 */ /* 0x010fea000383ffff */
[----:B------:R-:W-:Y:S05]  /*8130*/  BRA `(.L_x_6724) ;  /* 0xffffffec00687947 */ /* 0x000fea000383ffff */
.L_x_6705:
[----:B--2---:R2:W3:Y:S02]  /*8140*/  SYNCS.PHASECHK.TRANS64.TRYWAIT P1, [R12+URZ+0x36438], R13 ;  /* 0x0364380d0c0075a7 */ /* 0x0044e4000802017f */
[----:B---3--:R-:W-:Y:S05]  /*8150*/  @!P1 NANOSLEEP.SYNCS 0x989680 ;  /* 0x009896800000995d */ /* 0x008fea0003900000 */
[----:B------:R-:W3:Y:S02]  /*8160*/  @!P1 SYNCS.PHASECHK.TRANS64 P1, [R12+URZ+0x36438], R13 ;  /* 0x0364380d0c0095a7 */ /* 0x000ee4000802007f */
[----:B---3--:R-:W-:Y:S05]  /*8170*/  @!P1 BRA `(.L_x_6705) ;  /* 0xfffffffc00f09947 */ /* 0x008fea000383ffff */
[----:B------:R-:W-:Y:S05]  /*8180*/  BRA `(.L_x_6725) ;  /* 0xfffffff000347947 */ /* 0x000fea000383ffff */
.L_x_6707:
[----:B-1----:R1:W2:Y:S02]  /*8190*/  SYNCS.PHASECHK.TRANS64.TRYWAIT P1, [R12+URZ+0x36428], R5 ;  /* 0x036428050c0075a7 */ /* 0x0022a4000802017f */
[----:B--2---:R-:W-:Y:S05]  /*81a0*/  @!P1 NANOSLEEP.SYNCS 0x989680 ;  /* 0x009896800000995d */ /* 0x004fea0003900000 */
[----:B------:R-:W2:Y:S02]  /*81b0*/  @!P1 SYNCS.PHASECHK.TRANS64 P1, [R12+URZ+0x36428], R5 ;  /* 0x036428050c0095a7 */ /* 0x000ea4000802007f */
[----:B--2---:R-:W-:Y:S05]  /*81c0*/  @!P1 BRA `(.L_x_6707) ;  /* 0xfffffffc00f09947 */ /* 0x004fea000383ffff */
[----:B------:R-:W-:Y:S05]  /*81d0*/  BRA `(.L_x_6726) ;  /* 0xfffffff000e47947 */ /* 0x000fea000383ffff */
.L_x_6709:
[----:B--2---:R2:W3:Y:S02]  /*81e0*/  SYNCS.PHASECHK.TRANS64.TRYWAIT P1, [R12+URZ+0x36438], R3 ;  /* 0x036438030c0075a7 */ /* 0x0044e4000802017f */
[----:B---3--:R-:W-:Y:S05]  /*81f0*/  @!P1 NANOSLEEP.SYNCS 0x989680 ;  /* 0x009896800000995d */ /* 0x008fea0003900000 */
[----:B------:R-:W3:Y:S02]  /*8200*/  @!P1 SYNCS.PHASECHK.TRANS64 P1, [R12+URZ+0x36438], R3 ;  /* 0x036438030c0095a7 */ /* 0x000ee4000802007f */
[----:B---3--:R-:W-:Y:S05]  /*8210*/  @!P1 BRA `(.L_x_6709) ;  /* 0xfffffffc00f09947 */ /* 0x008fea000383ffff */
[----:B------:R-:W-:Y:S05]  /*8220*/  BRA `(.L_x_6727) ;  /* 0xfffffff400987947 */ /* 0x000fea000383ffff */
.L_x_6711:
[----:B------:R-:W-:Y:S01]  /*8230*/  BSSY B0, `(.L_x_6728) ;  /* 0x0000006000007945 */ /* 0x000fe20003800000 */
[----:B------:R-:W-:-:S07]  /*8240*/  IMAD.MOV.U32 R15, RZ, RZ, -0x1 ;  /* 0xffffffffff0f7424 */ /* 0x000fce00078e00ff */
[----:B-1----:R-:W-:Y:S05]  /*8250*/  WARPSYNC.COLLECTIVE R15, `(.L_x_6729) ;  /* 0x000000000f0c7348 */ /* 0x002fea0003c00000 */
[----:B------:R-:W-:Y:S02]  /*8260*/  ELECT P6, UR62, PT ;  /* 0x00000000003e782f */ /* 0x000fe400038c0000 */
[----:B------:R-:W-:Y:S01]  /*8270*/  MOV R14, UR62 ;  /* 0x0000003e000e7c02 */ /* 0x000fe20008000f00 */
[----:B-1----:R-:W-:Y:S10]  /*8280*/  ENDCOLLECTIVE ;  /* 0x000000000000791b */ /* 0x002ff40003800000 */
.L_x_6729:
[----:B------:R-:W-:Y:S05]  /*8290*/  BSYNC B0 ;  /* 0x0000000000007941 */ /* 0x000fea0003800000 */
.L_x_6728:
[----:B------:R-:W-:Y:S01]  /*82a0*/  PLOP3.LUT P0, PT, P6, PT, PT, 0x80, 0x0 ;  /* 0x000000000000781c */ /* 0x000fe2000370f070 */
[----:B------:R-:W-:-:S12]  /*82b0*/  BRA `(.L_x_6730) ;  /* 0xfffffff800547947 */ /* 0x000fd8000383ffff */
.L_x_6713:
[----:B--2---:R2:W3:Y:S02]  /*82c0*/  SYNCS.PHASECHK.TRANS64.TRYWAIT P1, [R5+URZ], R2 ;  /* 0x00000002050075a7 */ /* 0x0044e4000802017f */
[----:B---3--:R-:W-:Y:S05]  /*82d0*/  @!P1 NANOSLEEP.SYNCS 0x989680 ;  /* 0x009896800000995d */ /* 0x008fea0003900000 */
[----:B------:R-:W3:Y:S02]  /*82e0*/  @!P1 SYNCS.PHASECHK.TRANS64 P1, [R5+URZ], R2 ;  /* 0x00000002050095a7 */ /* 0x000ee4000802007f */
[----:B---3--:R-:W-:Y:S05]  /*82f0*/  @!P1 BRA `(.L_x_6713) ;  /* 0xfffffffc00f09947 */ /* 0x008fea000383ffff */
[----:B------:R-:W-:Y:S05]  /*8300*/  BRA `(.L_x_6731) ;  /* 0xfffffff800947947 */ /* 0x000fea000383ffff */
.L_x_6714:
[----:B---3--:R3:W4:Y:S02]  /*8310*/  SYNCS.PHASECHK.TRANS64.TRYWAIT P1, [R23+URZ], R0 ;  /* 0x00000000170075a7 */ /* 0x008724000802017f */
[----:B----4-:R-:W-:Y:S05]  /*8320*/  @!P1 NANOSLEEP.SYNCS 0x989680 ;  /* 0x009896800000995d */ /* 0x010fea0003900000 */
[----:B------:R-:W4:Y:S02]  /*8330*/  @!P1 SYNCS.PHASECHK.TRANS64 P1, [R23+URZ], R0 ;  /* 0x00000000170095a7 */ /* 0x000f24000802007f */
[----:B----4-:R-:W-:Y:S05]  /*8340*/  @!P1 BRA `(.L_x_6714) ;  /* 0xfffffffc00f09947 */ /* 0x010fea000383ffff */
[----:B------:R-:W-:Y:S05]  /*8350*/  BRA `(.L_x_6732) ;  /* 0xfffffff800887947 */ /* 0x000fea000383ffff */
.L_x_6733:
        /* <DEDUP_REMOVED lines=10> */
.L_x_7691:


//--------------------- .text._ZN7cutlass13device_kernelIN5flash11enable_sm90INS1_16FlashAttnBwdSm90INS1_25CollectiveMainloopBwdSm90ILi2ELi1ELi1EN4cute5tupleIJNS5_1CILi1EEES8_S8_EEENS6_IJNS7_ILi64EEENS7_ILi96EEENS7_ILi192EEEEEENS_6half_tEfNS_4arch4Sm90ELb1ELb0ELb0ELb0ELb1ELb0ELb1ELb0ELi3ELi1ELi1ELi1ELb0EEENS1_24CollectiveEpilogueBwdGQAISD_fSG_Li384ELb0ELb1EEENS1_25SingleTileBwdLPTSchedulerILb0ELi96ELb1EEEEEEEEEvNT_6ParamsE --------------------------
	.section	.text._ZN7cutlass13device_kernelIN5flash11enable_sm90INS1_16FlashAttnBwdSm90INS1_25CollectiveMainloopBwdSm90ILi2ELi1ELi1EN4cute5tupleIJNS5_1CILi1EEES8_S8_EEENS6_IJNS7_ILi64EEENS7_ILi96EEENS7_ILi192EEEEEENS_6half_tEfNS_4arch4Sm90ELb1ELb0ELb0ELb0ELb1ELb0ELb1ELb0ELi3ELi1ELi1ELi1ELb0EEENS1_24CollectiveEpilogueBwdGQAISD_fSG_Li384ELb0ELb1EEENS1_25SingleTileBwdLPTSchedulerILb0ELi96ELb1EEEEEEEEEvNT_6ParamsE,"ax",@progbits
	.align	128
.text._ZN7cutlass13device_kernelIN5flash11enable_sm90INS1_16FlashAttnBwdSm90INS1_25CollectiveMainloopBwdSm90ILi2ELi1ELi1EN4cute5tupleIJNS5_1CILi1EEES8_S8_EEENS6_IJNS7_ILi64EEENS7_ILi96EEENS7_ILi192EEEEEENS_6half_tEfNS_4arch4Sm90ELb1ELb0ELb0ELb0ELb1ELb0ELb1ELb0ELi3ELi1ELi1ELi1ELb0EEENS1_24CollectiveEpilogueBwdGQAISD_fSG_Li384ELb0ELb1EEENS1_25SingleTileBwdLPTSchedulerILb0ELi96ELb1EEEEEEEEEvNT_6ParamsE:
        .type           _ZN7cutlass13device_kernelIN5flash11enable_sm90INS1_16FlashAttnBwdSm90INS1_25CollectiveMainloopBwdSm90ILi2ELi1ELi1EN4cute5tupleIJNS5_1CILi1EEES8_S8_EEENS6_IJNS7_ILi64EEENS7_ILi96EEENS7_ILi192EEEEEENS_6half_tEfNS_4arch4Sm90ELb1ELb0ELb0ELb0ELb1ELb0ELb1ELb0ELi3ELi1ELi1ELi1ELb0EEENS1_24CollectiveEpilogueBwdGQAISD_fSG_Li384ELb0ELb1EEENS1_25SingleTileBwdLPTSchedulerILb0ELi96ELb1EEEEEEEEEvNT_6ParamsE,@function
        .size           _ZN7cutlass13device_kernelIN5flash11enable_sm90INS1_16FlashAttnBwdSm90INS1_25CollectiveMainloopBwdSm90ILi2ELi1ELi1EN4cute5tupleIJNS5_1CILi1EEES8_S8_EEENS6_IJNS7_ILi64EEENS7_ILi96EEENS7_ILi192EEEEEENS_6half_tEfNS_4arch4Sm90ELb1ELb0ELb0ELb0ELb1ELb0ELb1ELb0ELi3ELi1ELi1ELi1ELb0EEENS1_24CollectiveEpilogueBwdGQAISD_fSG_Li384ELb0ELb1EEENS1_25SingleTileBwdLPTSchedulerILb0ELi96ELb1EEEEEEEEEvNT_6ParamsE,(.L_x_7692 - _ZN7cutlass13device_kernelIN5flash11enable_sm90INS1_16FlashAttnBwdSm90INS1_25CollectiveMainloopBwdSm90ILi2ELi1ELi1EN4cute5tupleIJNS5_1CILi1EEES8_S8_EEENS6_IJNS7_ILi64EEENS7_ILi96EEENS7_ILi192EEEEEENS_6half_tEfNS_4arch4Sm90ELb1ELb0ELb0ELb0ELb1ELb0ELb1ELb0ELi3ELi1ELi1ELi1ELb0EEENS1_24CollectiveEpilogueBwdGQAISD_fSG_Li384ELb0ELb1EEENS1_25SingleTileBwdLPTSchedulerILb0ELi96ELb1EEEEEEEEEvNT_6ParamsE)
        .other          _ZN7cutlass13device_kernelIN5flash11enable_sm90INS1_16FlashAttnBwdSm90INS1_25CollectiveMainloopBwdSm90ILi2ELi1ELi1EN4cute5tupleIJNS5_1CILi1EEES8_S8_EEENS6_IJNS7_ILi64EEENS7_ILi96EEENS7_ILi192EEEEEENS_6half_tEfNS_4arch4Sm90ELb1ELb0ELb0ELb0ELb1ELb0ELb1ELb0ELi3ELi1ELi1ELi1ELb0EEENS1_24CollectiveEpilogueBwdGQAISD_fSG_Li384ELb0ELb1EEENS1_25SingleTileBwdLPTSchedulerILb0ELi96ELb1EEEEEEEEEvNT_6ParamsE,@"STO_CUDA_ENTRY STV_DEFAULT"
_ZN7cutlass13device_kernelIN5flash11enable_sm90INS1_16FlashAttnBwdSm90INS1_25CollectiveMainloopBwdSm90ILi2ELi1ELi1EN4cute5tupleIJNS5_1CILi1EEES8_S8_EEENS6_IJNS7_ILi64EEENS7_ILi96EEENS7_ILi192EEEEEENS_6half_tEfNS_4arch4Sm90ELb1ELb0ELb0ELb0ELb1ELb0ELb1ELb0ELi3ELi1ELi1ELi1ELb0EEENS1_24CollectiveEpilogueBwdGQAISD_fSG_Li384ELb0ELb1EEENS1_25SingleTileBwdLPTSchedulerILb0ELi96ELb1EEEEEEEEEvNT_6ParamsE:
        /* <DEDUP_REMOVED lines=23> */
.L_x_6735:
[----:B------:R-:W-:Y:S05]  /*0170*/  BSYNC B0 ;  /* 0x0000000000007941 */ /* 0x000fea0003800000 */
.L_x_6734:
        /* <DEDUP_REMOVED lines=34> */
.L_x_6736:
        /* <DEDUP_REMOVED lines=20> */
.L_x_6737:
        /* <DEDUP_REMOVED lines=9> */
.L_x_6740:
        /* <DEDUP_REMOVED lines=32> */
.L_x_6741:
[----:B------:R-:W-:Y:S01]  /*0770*/  ULDC UR7, c[0x0][0x8cc] ;  /* 0x0002330000077ab9 */ /* 0x000fe20000000800 */
[----:B------:R-:W-:Y:S01]  /*0780*/  UMOV UR40, UR10 ;  /* 0x0000000a00287c82 */ /* 0x000fe20008000000 */
[----:B------:R-:W-:-:S11]  /*0790*/  UISETP.NE.AND UP0, UPT, UR7, 0x1, UPT ;  /* 0x000000010700788c */ /* 0x000fd6000bf05270 */
[----:B------:R-:W-:Y:S02]  /*07a0*/  @UP0 ULDC.64 UR8, c[0x0][0x8d0] ;  /* 0x0002340000080ab9 */ /* 0x000fe40000000a00 */
[----:B------:R-:W-:-:S04]  /*07b0*/  UIMAD.WIDE.U32 UR4, UR10, UR8, URZ ;  /* 0x000000080a0472a5 */ /* 0x000fc8000f8e003f */
[----:B------:R-:W-:-:S04]  /*07c0*/  @UP0 USHF.R.U32.HI UR40, URZ, UR9, UR5 ;  /* 0x000000093f280299 */ /* 0x000fc80008011605 */
[----:B------:R-:W-:-:S12]  /*07d0*/  UIMAD UR4, UR40, UR7, URZ ;  /* 0x00000007280472a4 */ /* 0x000fd8000f8e023f */
.L_x_6742:
        /* <DEDUP_REMOVED lines=105> */
.L_x_6746:
        /* <DEDUP_REMOVED lines=15> */
.L_x_6745:
        /* <DEDUP_REMOVED lines=20> */
.L_x_6748:
        /* <DEDUP_REMOVED lines=15> */
.L_x_6747:
        /* <DEDUP_REMOVED lines=8> */
.L_x_6863:
        /* <DEDUP_REMOVED lines=19> */
.L_x_6750:
        /* <DEDUP_REMOVED lines=107> */
.L_x_6762:
[----:B------:R-:W-:-:S13]  /*19f0*/  ISETP.NE.AND P0, PT, R10, 0x3, PT ;  /* 0x000000030a00780c */ /* 0x000fda0003f05270 */
[----:B-1----:R-:W-:Y:S05]  /*1a00*/  @!P0 BRA `(.L_x_6752) ;  /* 0x0000000000048947 */ /* 0x002fea0003800000 */
[----:B------:R-:W-:Y:S01]  /*1a10*/  BPT.TRAP 0x1 ;  /* 0x000000040000795c */ /* 0x000fe20000300000 */
.L_x_6752:
[----:B------:R-:W-:Y:S02]  /*1a20*/  LEA R3, R2, UR43, 0x3 ;  /* 0x0000002b02037c11 */ /* 0x000fe4000f8e18ff */
[----:B------:R-:W-:-:S04]  /*1a30*/  SHF.L.U32 R12, R7, 0x1f, RZ ;  /* 0x0000001f070c7819 */ /* 0x000fc800000006ff */
[----:B------:R1:W2:Y:S01]  /*1a40*/  SYNCS.PHASECHK.TRANS64.TRYWAIT P1, [R3+URZ+0x36410], R12 ;  /* 0x0364100c030075a7 */ /* 0x0002a2000802017f */
[----:B------:R-:W-:Y:S05]  /*1a50*/  @!P0 BRA `(.L_x_6753) ;  /* 0x0000000000048947 */ /* 0x000fea0003800000 */
[----:B------:R-:W-:Y:S01]  /*1a60*/  BPT.TRAP 0x1 ;  /* 0x000000040000795c */ /* 0x000fe20000300000 */
.L_x_6753:
[----:B--2---:R-:W-:Y:S05]  /*1a70*/  @P1 BRA `(.L_x_6754) ;  /* 0x0000000000081947 */ /* 0x004fea0003800000 */
[----:B------:R-:W2:Y:S02]  /*1a80*/  SYNCS.PHASECHK.TRANS64.TRYWAIT P1, [R3+URZ+0x36410], R12 ;  /* 0x0364100c030075a7 */ /* 0x000ea4000802017f */
[----:B--2---:R-:W-:Y:S05]  /*1a90*/  @!P1 BRA `(.L_x_6755) ;  /* 0x0000007000dc9947 */ /* 0x004fea0003800000 */
.L_x_6754:
        /* <DEDUP_REMOVED lines=103> */
.L_x_6756:
[----:B------:R-:W-:-:S04]  /*2110*/  SHF.L.U32 R14, R5, 0x1f, RZ ;  /* 0x0000001f050e7819 */ /* 0x000fc800000006ff */
[----:B------:R4:W1:Y:S01]  /*2120*/  SYNCS.PHASECHK.TRANS64.TRYWAIT P1, [UR43+0x36430], R14 ;  /* 0x0364300eff0075a7 */ /* 0x000862000802016b */
[----:B------:R-:W-:Y:S05]  /*2130*/  @!P0 BRA `(.L_x_6757) ;  /* 0x0000000000048947 */ /* 0x000fea0003800000 */
[----:B------:R-:W-:Y:S01]  /*2140*/  BPT.TRAP 0x1 ;  /* 0x000000040000795c */ /* 0x000fe20000300000 */
.L_x_6757:
[----:B-1----:R-:W-:Y:S05]  /*2150*/  @P1 BRA `(.L_x_6758) ;  /* 0x0000000000081947 */ /* 0x002fea0003800000 */
[----:B------:R-:W1:Y:S02]  /*2160*/  SYNCS.PHASECHK.TRANS64.TRYWAIT P1, [UR43+0x36430], R14 ;  /* 0x0364300eff0075a7 */ /* 0x000e64000802016b */
[----:B-1----:R-:W-:Y:S05]  /*2170*/  @!P1 BRA `(.L_x_6759) ;  /* 0x0000006c00389947 */ /* 0x002fea0003800000 */
.L_x_6758:
        /* <DEDUP_REMOVED lines=314> */
.L_x_6760:
        /* <DEDUP_REMOVED lines=60> */
.L_x_6761:
        /* <DEDUP_REMOVED lines=62> */
.L_x_6744:
        /* <DEDUP_REMOVED lines=89> */
.L_x_6765:
[----:B------:R-:W2:Y:S04]  /*4250*/  LDG.E.STRONG.GPU R4, desc[UR38][R2.64] ;  /* 0x0000002602047981 */ /* 0x000ea8000c1ef900 */
[----:B--2---:R-:W-:Y:S01]  /*4260*/  CCTL.IVALL ;  /* 0x00000000ff00798f */ /* 0x004fe20002000000 */
[----:B------:R-:W-:Y:S05]  /*4270*/  YIELD ;  /* 0x0000000000007946 */ /* 0x000fea0003800000 */
[----:B------:R-:W-:-:S13]  /*4280*/  ISETP.NE.AND P0, PT, R4, UR17, PT ;  /* 0x0000001104007c0c */ /* 0x000fda000bf05270 */
[----:B------:R-:W-:Y:S05]  /*4290*/  @P0 BRA `(.L_x_6765) ;  /* 0xfffffffc00ec0947 */ /* 0x000fea000383ffff */
.L_x_6764:
[----:B------:R-:W-:Y:S05]  /*42a0*/  BSYNC B0 ;  /* 0x0000000000007941 */ /* 0x000fea0003800000 */
.L_x_6763:
[----:B------:R-:W-:-:S03]  /*42b0*/  UMOV UR4, 0xffffffff ;  /* 0xffffffff00047882 */ /* 0x000fc60000000000 */
[----:B------:R-:W-:Y:S05]  /*42c0*/  BRA.DIV UR4, `(.L_x_6766) ;  /* 0x0000004a04f87947 */ /* 0x000fea000b800000 */
[----:B------:R-:W-:Y:S01]  /*42d0*/  NOP ;  /* 0x0000000000007918 */ /* 0x000fe20000000000 */
.L_x_6866:
        /* <DEDUP_REMOVED lines=15> */
.L_x_6769:
[----:B------:R-:W-:Y:S01]  /*43d0*/  @P0 ELECT P2, URZ, PT ;  /* 0x00000000003f082f */ /* 0x000fe20003840000 */
[----:B------:R2:W-:-:S12]  /*43e0*/  UBLKRED.G.S.ADD.F32.RN [UR4], [UR9], UR6, desc[UR12] ;  /* 0x00000c04090073bb */ /* 0x0005d800080a1406 */
[----:B------:R-:W-:Y:S02]  /*43f0*/  @P2 PLOP3.LUT P0, PT, P2, PT, PT, 0x8, 0x0 ;  /* 0x000000000000281c */ /* 0x000fe4000170e170 */
[----:B------:R-:W-:-:S11]  /*4400*/  PLOP3.LUT P2, PT, PT, PT, PT, 0x8, 0x0 ;  /* 0x000000000000781c */ /* 0x000fd60003f4e170 */
[----:B--2---:R-:W-:Y:S05]  /*4410*/  @P0 BRA.U.ANY `(.L_x_6769) ;  /* 0xfffffffd00ec0947 */ /* 0x004fea000393ffff */
[----:B------:R0:W-:Y:S01]  /*4420*/  UTMACMDFLUSH ;  /* 0x00000000000079b7 */ /* 0x0001e20000000000 */
[----:B------:R-:W-:-:S04]  /*4430*/  DEPBAR.LE SB0, 0x0 ;  /* 0x000080000000791a */ /* 0x000fc80000000000 */
.L_x_6768:
[----:B------:R-:W-:Y:S05]  /*4440*/  BSYNC B0 ;  /* 0x0000000000007941 */ /* 0x000fea0003800000 */
.L_x_6767:
        /* <DEDUP_REMOVED lines=14> */
.L_x_6771:
[----:B------:R-:W-:Y:S05]  /*4530*/  BSYNC B0 ;  /* 0x0000000000007941 */ /* 0x000fea0003800000 */
.L_x_6770:
        /* <DEDUP_REMOVED lines=20> */
.L_x_6774:
[----:B-12---:R-:W2:Y:S04]  /*4680*/  LDG.E.STRONG.GPU R0, desc[UR38][R2.64] ;  /* 0x0000002602007981 */ /* 0x006ea8000c1ef900 */
[----:B--2---:R-:W-:Y:S01]  /*4690*/  CCTL.IVALL ;  /* 0x00000000ff00798f */ /* 0x004fe20002000000 */
[----:B------:R-:W-:Y:S05]  /*46a0*/  YIELD ;  /* 0x0000000000007946 */ /* 0x000fea0003800000 */
[----:B------:R-:W-:-:S13]  /*46b0*/  ISETP.NE.AND P0, PT, R0, UR17, PT ;  /* 0x0000001100007c0c */ /* 0x000fda000bf05270 */
[----:B------:R-:W-:Y:S05]  /*46c0*/  @P0 BRA `(.L_x_6774) ;  /* 0xfffffffc00ec0947 */ /* 0x000fea000383ffff */
.L_x_6773:
[----:B------:R-:W-:Y:S05]  /*46d0*/  BSYNC B0 ;  /* 0x0000000000007941 */ /* 0x000fea0003800000 */
.L_x_6772:
[----:B------:R-:W-:-:S03]  /*46e0*/  UMOV UR4, 0xffffffff ;  /* 0xffffffff00047882 */ /* 0x000fc60000000000 */
[----:B------:R-:W-:Y:S05]  /*46f0*/  BRA.DIV UR4, `(.L_x_6775) ;  /* 0x0000004a04087947 */ /* 0x000fea000b800000 */
[----:B------:R-:W-:Y:S01]  /*4700*/  NOP ;  /* 0x0000000000007918 */ /* 0x000fe20000000000 */
.L_x_6869:
        /* <DEDUP_REMOVED lines=16> */
.L_x_6778:
[----:B------:R-:W-:Y:S01]  /*4810*/  @P0 ELECT P2, URZ, PT ;  /* 0x00000000003f082f */ /* 0x000fe20003840000 */
[----:B------:R3:W-:-:S12]  /*4820*/  UBLKRED.G.S.ADD.F32.RN [UR4], [UR9], UR6, desc[UR10] ;  /* 0x00000a04090073bb */ /* 0x0007d800080a1406 */
[----:B------:R-:W-:Y:S02]  /*4830*/  @P2 PLOP3.LUT P0, PT, P2, PT, PT, 0x8, 0x0 ;  /* 0x000000000000281c */ /* 0x000fe4000170e170 */
[----:B------:R-:W-:-:S11]  /*4840*/  PLOP3.LUT P2, PT, PT, PT, PT, 0x8, 0x0 ;  /* 0x000000000000781c */ /* 0x000fd60003f4e170 */
[----:B---3--:R-:W-:Y:S05]  /*4850*/  @P0 BRA.U.ANY `(.L_x_6778) ;  /* 0xfffffffd00ec0947 */ /* 0x008fea000393ffff */
[----:B------:R0:W-:Y:S01]  /*4860*/  UTMACMDFLUSH ;  /* 0x00000000000079b7 */ /* 0x0001e20000000000 */
[----:B------:R-:W-:-:S04]  /*4870*/  DEPBAR.LE SB0, 0x0 ;  /* 0x000080000000791a */ /* 0x000fc80000000000 */
.L_x_6777:
[----:B------:R-:W-:Y:S05]  /*4880*/  BSYNC B0 ;  /* 0x0000000000007941 */ /* 0x000fea0003800000 */
.L_x_6776:
        /* <DEDUP_REMOVED lines=14> */
.L_x_6739:
        /* <DEDUP_REMOVED lines=29> */
.L_x_6780:
[----:B------:R-:W-:Y:S01]  /*4b40*/  ULDC UR9, c[0x0][0x8cc] ;  /* 0x0002330000097ab9 */ /* 0x000fe20000000800 */
[----:B------:R-:W-:Y:S01]  /*4b50*/  UMOV UR7, UR8 ;  /* 0x0000000800077c82 */ /* 0x000fe20008000000 */
[----:B------:R-:W-:-:S11]  /*4b60*/  UISETP.NE.AND UP0, UPT, UR9, 0x1, UPT ;  /* 0x000000010900788c */ /* 0x000fd6000bf05270 */
[----:B------:R-:W-:Y:S02]  /*4b70*/  @UP0 ULDC.64 UR10, c[0x0][0x8d0] ;  /* 0x00023400000a0ab9 */ /* 0x000fe40000000a00 */
[----:B------:R-:W-:-:S04]  /*4b80*/  UIMAD.WIDE.U32 UR4, UR8, UR10, URZ ;  /* 0x0000000a080472a5 */ /* 0x000fc8000f8e003f */
[----:B------:R-:W-:-:S04]  /*4b90*/  @UP0 USHF.R.U32.HI UR7, URZ, UR11, UR5 ;  /* 0x0000000b3f070299 */ /* 0x000fc80008011605 */
[----:B------:R-:W-:-:S12]  /*4ba0*/  UIMAD UR4, UR7, UR9, URZ ;  /* 0x00000009070472a4 */ /* 0x000fd8000f8e023f */
.L_x_6781:
        /* <DEDUP_REMOVED lines=85> */
.L_x_6785:
[----:B------:R-:W2:Y:S04]  /*5100*/  LDG.E.STRONG.GPU R4, desc[UR38][R2.64] ;  /* 0x0000002602047981 */ /* 0x000ea8000c1ef900 */
[----:B--2---:R-:W-:Y:S01]  /*5110*/  CCTL.IVALL ;  /* 0x00000000ff00798f */ /* 0x004fe20002000000 */
[----:B------:R-:W-:Y:S05]  /*5120*/  YIELD ;  /* 0x0000000000007946 */ /* 0x000fea0003800000 */
[----:B------:R-:W-:-:S13]  /*5130*/  ISETP.NE.AND P2, PT, R4, R5, PT ;  /* 0x000000050400720c */ /* 0x000fda0003f45270 */
[----:B------:R-:W-:Y:S05]  /*5140*/  @P2 BRA `(.L_x_6785) ;  /* 0xfffffffc00ec2947 */ /* 0x000fea000383ffff */
.L_x_6784:
[----:B------:R-:W-:Y:S05]  /*5150*/  BSYNC B0 ;  /* 0x0000000000007941 */ /* 0x000fea0003800000 */
.L_x_6783:
[----:B------:R-:W-:-:S03]  /*5160*/  UMOV UR4, 0xffffffff ;  /* 0xffffffff00047882 */ /* 0x000fc60000000000 */
[----:B------:R-:W-:Y:S05]  /*5170*/  BRA.DIV UR4, `(.L_x_6786) ;  /* 0x0000003e04847947 */ /* 0x000fea000b800000 */
[----:B------:R-:W-:Y:S01]  /*5180*/  NOP ;  /* 0x0000000000007918 */ /* 0x000fe20000000000 */
.L_x_6872:
        /* <DEDUP_REMOVED lines=22> */
.L_x_6788:
[----:B------:R-:W-:Y:S05]  /*52f0*/  BSYNC B0 ;  /* 0x0000000000007941 */ /* 0x000fea0003800000 */
.L_x_6787:
        /* <DEDUP_REMOVED lines=19> */
.L_x_6790:
[----:B------:R-:W-:Y:S05]  /*5430*/  BSYNC B0 ;  /* 0x0000000000007941 */ /* 0x000fea0003800000 */
.L_x_6789:
        /* <DEDUP_REMOVED lines=20> */
.L_x_6792:
[----:B------:R-:W-:Y:S05]  /*5580*/  BSYNC B0 ;  /* 0x0000000000007941 */ /* 0x000fea0003800000 */
.L_x_6791:
[----:B------:R-:W-:Y:S06]  /*5590*/  BAR.ARV 0xa, 0xa0 ;  /* 0x0282800000007b1d */ /* 0x000fec0000002000 */
[----:B------:R-:W-:Y:S04]  /*55a0*/  BSSY B0, `(.L_x_6793) ;  /* 0x0000003000007945 */ /* 0x000fe80003800000 */
[----:B------:R-:W-:Y:S05]  /*55b0*/  @!P0 BRA `(.L_x_6794) ;  /* 0x0000000000048947 */ /* 0x000fea0003800000 */
[----:B------:R-:W-:-:S04]  /*55c0*/  DEPBAR.LE SB0, 0x1 ;  /* 0x000080400000791a */ /* 0x000fc80000000000 */
.L_x_6794:
[----:B------:R-:W-:Y:S05]  /*55d0*/  BSYNC B0 ;  /* 0x0000000000007941 */ /* 0x000fea0003800000 */
.L_x_6793:
[----:B------:R-:W-:Y:S06]  /*55e0*/  BAR.ARV 0xb, 0xa0 ;  /* 0x02c2800000007b1d */ /* 0x000fec0000002000 */
[----:B------:R-:W-:Y:S04]  /*55f0*/  BSSY B0, `(.L_x_6795) ;  /* 0x0000003000007945 */ /* 0x000fe80003800000 */
[----:B------:R-:W-:Y:S05]  /*5600*/  @!P0 BRA `(.L_x_6796) ;  /* 0x0000000000048947 */ /* 0x000fea0003800000 */
[----:B------:R-:W-:-:S04]  /*5610*/  DEPBAR.LE SB0, 0x0 ;  /* 0x000080000000791a */ /* 0x000fc80000000000 */
.L_x_6796:
[----:B------:R-:W-:Y:S05]  /*5620*/  BSYNC B0 ;  /* 0x0000000000007941 */ /* 0x000fea0003800000 */
.L_x_6795:
        /* <DEDUP_REMOVED lines=19> */
.L_x_6798:
[----:B------:R-:W-:Y:S05]  /*5760*/  BSYNC B0 ;  /* 0x0000000000007941 */ /* 0x000fea0003800000 */
.L_x_6797:
[----:B------:R-:W-:Y:S01]  /*5770*/  UIADD3 UR17, UR8, 0x1, URZ ;  /* 0x0000000108117890 */ /* 0x000fe2000fffe03f */
[----:B------:R-:W-:Y:S11]  /*5780*/  BRA `(.L_x_6799) ;  /* 0x0000000000047947 */ /* 0x000ff60003800000 */
.L_x_6782:
[----:B------:R-:W-:-:S05]  /*5790*/  UMOV UR17, UR8 ;  /* 0x0000000800117c82 */ /* 0x000fca0008000000 */
.L_x_6799:
        /* <DEDUP_REMOVED lines=12> */
.L_x_6832:
        /* <DEDUP_REMOVED lines=18> */
.L_x_6802:
[----:B------:R-:W2:Y:S04]  /*5980*/  LDG.E.STRONG.GPU R4, desc[UR38][R2.64] ;  /* 0x0000002602047981 */ /* 0x000ea8000c1ef900 */
[----:B--2---:R-:W-:Y:S01]  /*5990*/  CCTL.IVALL ;  /* 0x00000000ff00798f */ /* 0x004fe20002000000 */
[----:B------:R-:W-:Y:S05]  /*59a0*/  YIELD ;  /* 0x0000000000007946 */ /* 0x000fea0003800000 */
[----:B------:R-:W-:-:S13]  /*59b0*/  ISETP.NE.AND P2, PT, R4, R5, PT ;  /* 0x000000050400720c */ /* 0x000fda0003f45270 */
[----:B------:R-:W-:Y:S05]  /*59c0*/  @P2 BRA `(.L_x_6802) ;  /* 0xfffffffc00ec2947 */ /* 0x000fea000383ffff */
.L_x_6801:
[----:B------:R-:W-:Y:S05]  /*59d0*/  BSYNC B0 ;  /* 0x0000000000007941 */ /* 0x000fea0003800000 */
.L_x_6800:
[----:B------:R-:W-:-:S03]  /*59e0*/  UMOV UR18, 0xffffffff ;  /* 0xffffffff00127882 */ /* 0x000fc60000000000 */
[----:B------:R-:W-:Y:S05]  /*59f0*/  BRA.DIV UR18, `(.L_x_6803) ;  /* 0x0000003612807947 */ /* 0x000fea000b800000 */
[----:B------:R-:W-:Y:S01]  /*5a00*/  NOP ;  /* 0x0000000000007918 */ /* 0x000fe20000000000 */
.L_x_6875:
        /* <DEDUP_REMOVED lines=19> */
.L_x_6805:
[----:B------:R-:W-:Y:S05]  /*5b40*/  BSYNC B0 ;  /* 0x0000000000007941 */ /* 0x000fea0003800000 */
.L_x_6804:
        /* <DEDUP_REMOVED lines=14> */
.L_x_6807:
[----:B------:R-:W-:Y:S05]  /*5c30*/  BSYNC B0 ;  /* 0x0000000000007941 */ /* 0x000fea0003800000 */
.L_x_6806:
        /* <DEDUP_REMOVED lines=15> */
.L_x_6809:
[----:B------:R-:W-:Y:S05]  /*5d30*/  BSYNC B0 ;  /* 0x0000000000007941 */ /* 0x000fea0003800000 */
.L_x_6808:
[----:B------:R-:W-:Y:S06]  /*5d40*/  BAR.ARV 0xa, 0xa0 ;  /* 0x0282800000007b1d */ /* 0x000fec0000002000 */
[----:B------:R-:W-:Y:S04]  /*5d50*/  BSSY B0, `(.L_x_6810) ;  /* 0x0000003000007945 */ /* 0x000fe80003800000 */
[----:B------:R-:W-:Y:S05]  /*5d60*/  @!P0 BRA `(.L_x_6811) ;  /* 0x0000000000048947 */ /* 0x000fea0003800000 */
[----:B------:R-:W-:-:S04]  /*5d70*/  DEPBAR.LE SB0, 0x1 ;  /* 0x000080400000791a */ /* 0x000fc80000000000 */
.L_x_6811:
[----:B------:R-:W-:Y:S05]  /*5d80*/  BSYNC B0 ;  /* 0x0000000000007941 */ /* 0x000fea0003800000 */
.L_x_6810:
[----:B------:R-:W-:Y:S06]  /*5d90*/  BAR.ARV 0xb, 0xa0 ;  /* 0x02c2800000007b1d */ /* 0x000fec0000002000 */
[----:B------:R-:W-:Y:S04]  /*5da0*/  BSSY B0, `(.L_x_6812) ;  /* 0x0000003000007945 */ /* 0x000fe80003800000 */
[----:B------:R-:W-:Y:S05]  /*5db0*/  @!P0 BRA `(.L_x_6813) ;  /* 0x0000000000048947 */ /* 0x000fea0003800000 */
[----:B------:R-:W-:-:S04]  /*5dc0*/  DEPBAR.LE SB0, 0x0 ;  /* 0x000080000000791a */ /* 0x000fc80000000000 */
.L_x_6813:
[----:B------:R-:W-:Y:S05]  /*5dd0*/  BSYNC B0 ;  /* 0x0000000000007941 */ /* 0x000fea0003800000 */
.L_x_6812:
        /* <DEDUP_REMOVED lines=19> */
.L_x_6815:
[----:B------:R-:W-:Y:S05]  /*5f10*/  BSYNC B0 ;  /* 0x0000000000007941 */ /* 0x000fea0003800000 */
.L_x_6814:
        /* <DEDUP_REMOVED lines=16> */
.L_x_6818:
[----:B------:R-:W2:Y:S04]  /*6020*/  LDG.E.STRONG.GPU R4, desc[UR38][R2.64] ;  /* 0x0000002602047981 */ /* 0x000ea8000c1ef900 */
[----:B--2---:R-:W-:Y:S01]  /*6030*/  CCTL.IVALL ;  /* 0x00000000ff00798f */ /* 0x004fe20002000000 */
[----:B------:R-:W-:Y:S05]  /*6040*/  YIELD ;  /* 0x0000000000007946 */ /* 0x000fea0003800000 */
[----:B------:R-:W-:-:S13]  /*6050*/  ISETP.NE.AND P2, PT, R4, R5, PT ;  /* 0x000000050400720c */ /* 0x000fda0003f45270 */
[----:B------:R-:W-:Y:S05]  /*6060*/  @P2 BRA `(.L_x_6818) ;  /* 0xfffffffc00ec2947 */ /* 0x000fea000383ffff */
.L_x_6817:
[----:B------:R-:W-:Y:S05]  /*6070*/  BSYNC B0 ;  /* 0x0000000000007941 */ /* 0x000fea0003800000 */
.L_x_6816:
[----:B------:R-:W-:-:S03]  /*6080*/  UMOV UR14, 0xffffffff ;  /* 0xffffffff000e7882 */ /* 0x000fc60000000000 */
[----:B------:R-:W-:Y:S05]  /*6090*/  BRA.DIV UR14, `(.L_x_6819) ;  /* 0x0000002e0ef47947 */ /* 0x000fea000b800000 */
[----:B------:R-:W-:Y:S01]  /*60a0*/  NOP ;  /* 0x0000000000007918 */ /* 0x000fe20000000000 */
.L_x_6878:
        /* <DEDUP_REMOVED lines=15> */
.L_x_6821:
[----:B------:R-:W-:Y:S05]  /*61a0*/  BSYNC B0 ;  /* 0x0000000000007941 */ /* 0x000fea0003800000 */
.L_x_6820:
        /* <DEDUP_REMOVED lines=14> */
.L_x_6823:
[----:B------:R-:W-:Y:S05]  /*6290*/  BSYNC B0 ;  /* 0x0000000000007941 */ /* 0x000fea0003800000 */
.L_x_6822:
        /* <DEDUP_REMOVED lines=15> */
.L_x_6825:
[----:B------:R-:W-:Y:S05]  /*6390*/  BSYNC B0 ;  /* 0x0000000000007941 */ /* 0x000fea0003800000 */
.L_x_6824:
[----:B------:R-:W-:Y:S06]  /*63a0*/  BAR.ARV 0xa, 0xa0 ;  /* 0x0282800000007b1d */ /* 0x000fec0000002000 */
[----:B------:R-:W-:Y:S04]  /*63b0*/  BSSY B0, `(.L_x_6826) ;  /* 0x0000003000007945 */ /* 0x000fe80003800000 */
[----:B------:R-:W-:Y:S05]  /*63c0*/  @!P0 BRA `(.L_x_6827) ;  /* 0x0000000000048947 */ /* 0x000fea0003800000 */
[----:B------:R-:W-:-:S04]  /*63d0*/  DEPBAR.LE SB0, 0x1 ;  /* 0x000080400000791a */ /* 0x000fc80000000000 */
.L_x_6827:
[----:B------:R-:W-:Y:S05]  /*63e0*/  BSYNC B0 ;  /* 0x0000000000007941 */ /* 0x000fea0003800000 */
.L_x_6826:
[----:B------:R-:W-:Y:S06]  /*63f0*/  BAR.ARV 0xb, 0xa0 ;  /* 0x02c2800000007b1d */ /* 0x000fec0000002000 */
[----:B------:R-:W-:Y:S04]  /*6400*/  BSSY B0, `(.L_x_6828) ;  /* 0x0000003000007945 */ /* 0x000fe80003800000 */
[----:B------:R-:W-:Y:S05]  /*6410*/  @!P0 BRA `(.L_x_6829) ;  /* 0x0000000000048947 */ /* 0x000fea0003800000 */
[----:B------:R-:W-:-:S04]  /*6420*/  DEPBAR.LE SB0, 0x0 ;  /* 0x000080000000791a */ /* 0x000fc80000000000 */
.L_x_6829:
[----:B------:R-:W-:Y:S05]  /*6430*/  BSYNC B0 ;  /* 0x0000000000007941 */ /* 0x000fea0003800000 */
.L_x_6828:
        /* <DEDUP_REMOVED lines=19> */
.L_x_6831:
[----:B------:R-:W-:Y:S05]  /*6570*/  BSYNC B0 ;  /* 0x0000000000007941 */ /* 0x000fea0003800000 */
.L_x_6830:
[----:B------:R-:W-:Y:S02]  /*6580*/  UIADD3 UR17, UR17, 0x2, URZ ;  /* 0x0000000211117890 */ /* 0x000fe4000fffe03f */
[----:B------:R-:W-:Y:S02]  /*6590*/  UIADD3 UR4, UR4, 0x6000, URZ ;  /* 0x0000600004047890 */ /* 0x000fe4000fffe03f */
[----:B------:R-:W-:-:S06]  /*65a0*/  UISETP.GE.AND UP0, UPT, UR17, UR5, UPT ;  /* 0x000000051100728c */ /* 0x000fcc000bf06270 */
[----:B------:R-:W-:-:S13]  /*65b0*/  PLOP3.LUT P1, PT, PT, PT, UP0, 0x80, 0x0 ;  /* 0x000000000000781c */ /* 0x000fda0003f2f008 */
[----:B------:R-:W-:Y:S05]  /*65c0*/  @!P1 BRA `(.L_x_6832) ;  /* 0xfffffff000a49947 */ /* 0x000fea000383ffff */
[----:B------:R-:W-:Y:S05]  /*65d0*/  BRA `(.L_x_6743) ;  /* 0x0000002400d47947 */ /* 0x000fea0003800000 */
.L_x_6779:
        /* <DEDUP_REMOVED lines=21> */
.L_x_6833:
[----:B------:R-:W-:Y:S01]  /*6730*/  ULDC UR9, c[0x0][0x8cc] ;  /* 0x0002330000097ab9 */ /* 0x000fe20000000800 */
[----:B------:R-:W-:Y:S01]  /*6740*/  UMOV UR7, UR8 ;  /* 0x0000000800077c82 */ /* 0x000fe20008000000 */
[----:B------:R-:W-:-:S11]  /*6750*/  UISETP.NE.AND UP0, UPT, UR9, 0x1, UPT ;  /* 0x000000010900788c */ /* 0x000fd6000bf05270 */
[----:B------:R-:W-:Y:S02]  /*6760*/  @UP0 ULDC.64 UR10, c[0x0][0x8d0] ;  /* 0x00023400000a0ab9 */ /* 0x000fe40000000a00 */
[----:B------:R-:W-:-:S04]  /*6770*/  UIMAD.WIDE.U32 UR4, UR8, UR10, URZ ;  /* 0x0000000a080472a5 */ /* 0x000fc8000f8e003f */
[----:B------:R-:W-:-:S04]  /*6780*/  @UP0 USHF.R.U32.HI UR7, URZ, UR11, UR5 ;  /* 0x0000000b3f070299 */ /* 0x000fc80008011605 */
[----:B------:R-:W-:-:S12]  /*6790*/  UIMAD UR4, UR7, UR9, URZ ;  /* 0x00000009070472a4 */ /* 0x000fd8000f8e023f */
.L_x_6834:
        /* <DEDUP_REMOVED lines=80> */
.L_x_6879:
        /* <DEDUP_REMOVED lines=9> */
.L_x_6838:
        /* <DEDUP_REMOVED lines=108> */
.L_x_6849:
[----:B-1----:R-:W-:-:S05]  /*73f0*/  IMAD.MOV.U32 R13, RZ, RZ, 0x1 ;  /* 0x00000001ff0d7424 */ /* 0x002fca00078e00ff */
[----:B------:R-:W-:-:S04]  /*7400*/  SHF.L.U32 R13, R13, 0x1f, RZ ;  /* 0x0000001f0d0d7819 */ /* 0x000fc800000006ff */
[----:B------:R-:W1:Y:S02]  /*7410*/  SYNCS.PHASECHK.TRANS64.TRYWAIT P1, [R12+URZ+0x36438], R13 ;  /* 0x0364380d0c0075a7 */ /* 0x000e64000802017f */
[----:B-1----:R-:W-:Y:S05]  /*7420*/  @!P1 BRA `(.L_x_6841) ;  /* 0x0000001c00409947 */ /* 0x002fea0003800000 */
.L_x_6880:
        /* <DEDUP_REMOVED lines=8> */
.L_x_6842:
        /* <DEDUP_REMOVED lines=48> */
.L_x_6881:
        /* <DEDUP_REMOVED lines=8> */
.L_x_6844:
        /* <DEDUP_REMOVED lines=46> */
.L_x_6882:
        /* <DEDUP_REMOVED lines=12> */
.L_x_6846:
        /* <DEDUP_REMOVED lines=37> */
.L_x_6884:
        /* <DEDUP_REMOVED lines=8> */
.L_x_6848:
        /* <DEDUP_REMOVED lines=41> */
.L_x_6840:
[----:B--2---:R-:W2:Y:S01]  /*8130*/  LDL.LU R4, [R1] ;  /* 0x0000000001047983 */ /* 0x004ea20000300800 */
[----:B------:R-:W-:-:S03]  /*8140*/  IMAD.MOV.U32 R10, RZ, RZ, 0x1 ;  /* 0x00000001ff0a7424 */ /* 0x000fc600078e00ff */
[----:B------:R3:W5:Y:S01]  /*8150*/  LDL R5, [R1+0x4] ;  /* 0x0000040001057983 */ /* 0x0007620000100800 */
[----:B--2---:R-:W-:-:S13]  /*8160*/  ISETP.NE.AND P1, PT, R4, RZ, PT ;  /* 0x000000ff0400720c */ /* 0x004fda0003f25270 */
[----:B---3--:R-:W-:Y:S05]  /*8170*/  @!P1 BRA `(.L_x_6839) ;  /* 0x0000000400889947 */ /* 0x008fea0003800000 */
[----:B------:R-:W2:Y:S02]  /*8180*/  SYNCS.PHASECHK.TRANS64.TRYWAIT P1, [R12+URZ+0x36438], R13 ;  /* 0x0364380d0c0075a7 */ /* 0x000ea4000802017f */
[----:B--2---:R-:W-:Y:S05]  /*8190*/  @!P1 BRA `(.L_x_6850) ;  /* 0x0000001000449947 */ /* 0x004fea0003800000 */
.L_x_6885:
        /* <DEDUP_REMOVED lines=8> */
.L_x_6851:
        /* <DEDUP_REMOVED lines=41> */
.L_x_6886:
        /* <DEDUP_REMOVED lines=9> */
.L_x_6853:
        /* <DEDUP_REMOVED lines=38> */
.L_x_6839:
[----:B------:R-:W-:-:S04]  /*87a0*/  SHF.L.U32 R3, R10, 0x1f, RZ ;  /* 0x0000001f0a037819 */ /* 0x000fc800000006ff */
[----:B------:R-:W2:Y:S02]  /*87b0*/  SYNCS.PHASECHK.TRANS64.TRYWAIT P1, [R12+URZ+0x36438], R3 ;  /* 0x036438030c0075a7 */ /* 0x000ea4000802017f */
[----:B--2---:R-:W-:Y:S05]  /*87c0*/  @!P1 BRA `(.L_x_6854) ;  /* 0x0000000800e09947 */ /* 0x004fea0003800000 */
.L_x_6887:
[----:B------:R-:W-:Y:S05]  /*87d0*/  @P0 BRA `(.L_x_6855) ;  /* 0x0000000000180947 */ /* 0x000fea0003800000 */
[----:B------:R-:W3:Y:S01]  /*87e0*/  S2R R0, SR_TID.X ;  /* 0x0000000000007919 */ /* 0x000ee20000002100 */
[----:B--2---:R-:W-:-:S04]  /*87f0*/  IMAD.MOV.U32 R3, RZ, RZ, 0x6100 ;  /* 0x00006100ff037424 */ /* 0x004fc800078e00ff */
[----:B------:R4:W-:Y:S01]  /*8800*/  SYNCS.ARRIVE.TRANS64 RZ, [R12+URZ+0x36430], R3 ;  /* 0x036430030cff79a7 */ /* 0x0009e2000800003f */
[----:B---3--:R-:W-:-:S13]  /*8810*/  LOP3.LUT P0, RZ, R0, 0x1f, RZ, 0xc0, !PT ;  /* 0x0000001f00ff7812 */ /* 0x008fda000780c0ff */
[----:B----4-:R-:W-:Y:S05]  /*8820*/  @!P0 BRA `(.L_x_6855) ;  /* 0x0000000000048947 */ /* 0x010fea0003800000 */
[----:B------:R-:W-:Y:S01]  /*8830*/  BPT.TRAP 0x1 ;  /* 0x000000040000795c */ /* 0x000fe20000300000 */
.L_x_6855:
        /* <DEDUP_REMOVED lines=45> */
.L_x_6836:
[----:B------:R-:W-:Y:S05]  /*8b10*/  BSYNC B0 ;  /* 0x0000000000007941 */ /* 0x000fea0003800000 */
.L_x_6835:
[----:B------:R-:W-:-:S03]  /*8b20*/  UMOV UR4, 0xffffffff ;  /* 0xffffffff00047882 */ /* 0x000fc60000000000 */
[----:B------:R-:W-:Y:S05]  /*8b30*/  BRA.DIV UR4, `(.L_x_6856) ;  /* 0x0000000a04187947 */ /* 0x000fea000b800000 */
[----:B------:R-:W-:-:S13]  /*8b40*/  ELECT P0, URZ, PT ;  /* 0x00000000003f782f */ /* 0x000fda0003800000 */
.L_x_6890:
[----:B------:R-:W-:Y:S05]  /*8b50*/  @!P0 BRA `(.L_x_6743) ;  /* 0x0000000000748947 */ /* 0x000fea0003800000 */
[----:B------:R-:W2:Y:S02]  /*8b60*/  LDL.LU R0, [R1+0x8] ;  /* 0x0000080001007983 */ /* 0x000ea40000300800 */
[----:B--2---:R-:W-:-:S04]  /*8b70*/  LOP3.LUT R0, R0, 0x2, RZ, 0xfc, !PT ;  /* 0x0000000200007812 */ /* 0x004fc800078efcff */
[----:B------:R-:W-:-:S13]  /*8b80*/  ISETP.NE.AND P0, PT, R0, 0x3, PT ;  /* 0x000000030000780c */ /* 0x000fda0003f05270 */
[----:B------:R-:W-:Y:S05]  /*8b90*/  @!P0 BRA `(.L_x_6857) ;  /* 0x0000000000048947 */ /* 0x000fea0003800000 */
[----:B------:R-:W-:Y:S01]  /*8ba0*/  BPT.TRAP 0x1 ;  /* 0x000000040000795c */ /* 0x000fe20000300000 */
.L_x_6857:
        /* <DEDUP_REMOVED lines=15> */
.L_x_6891:
[----:B------:R-:W3:Y:S02]  /*8ca0*/  SYNCS.PHASECHK.TRANS64.TRYWAIT P1, [R23+URZ], R0 ;  /* 0x00000000170075a7 */ /* 0x000ee4000802017f */
[----:B---3--:R-:W-:Y:S05]  /*8cb0*/  @!P1 BRA `(.L_x_6859) ;  /* 0x0000000400f09947 */ /* 0x008fea0003800000 */
.L_x_6892:
[----:B------:R-:W-:Y:S05]  /*8cc0*/  @!P0 BRA `(.L_x_6860) ;  /* 0x0000000000048947 */ /* 0x000fea0003800000 */
[----:B------:R-:W-:Y:S01]  /*8cd0*/  BPT.TRAP 0x1 ;  /* 0x000000040000795c */ /* 0x000fe20000300000 */
.L_x_6860:
[----:B------:R-:W-:-:S07]  /*8ce0*/  SHF.L.U32 R10, R10, 0x1f, RZ ;  /* 0x0000001f0a0a7819 */ /* 0x000fce00000006ff */
.L_x_6861:
[----:B----4-:R4:W1:Y:S02]  /*8cf0*/  SYNCS.PHASECHK.TRANS64.TRYWAIT P0, [R7+URZ+0x36438], R10 ;  /* 0x0364380a070075a7 */ /* 0x010864000800017f */
[----:B-1----:R-:W-:Y:S05]  /*8d00*/  @!P0 NANOSLEEP.SYNCS 0x989680 ;  /* 0x009896800000895d */ /* 0x002fea0003900000 */
[----:B------:R-:W1:Y:S02]  /*8d10*/  @!P0 SYNCS.PHASECHK.TRANS64 P0, [R7+URZ+0x36438], R10 ;  /* 0x0364380a070085a7 */ /* 0x000e64000800007f */
[----:B-1----:R-:W-:Y:S05]  /*8d20*/  @!P0 BRA `(.L_x_6861) ;  /* 0xfffffffc00f08947 */ /* 0x002fea000383ffff */
.L_x_6743:
[----:B------:R-:W-:Y:S05]  /*8d30*/  BSYNC B6 ;  /* 0x0000000000067941 */ /* 0x000fea0003800000 */
.L_x_6738:
[----:B------:R-:W-:Y:S05]  /*8d40*/  EXIT ;  /* 0x000000000000794d */ /* 0x000fea0003800000 */
.L_x_6749:
[----:B------:R-:W-:Y:S02]  /*8d50*/  IMAD.MOV.U32 R12, RZ, RZ, RZ ;  /* 0x000000ffff0c7224 */ /* 0x000fe400078e00ff */
[----:B------:R-:W-:Y:S02]  /*8d60*/  IMAD.MOV.U32 R11, RZ, RZ, 0x1f ;  /* 0x0000001fff0b7424 */ /* 0x000fe400078e00ff */
[----:B------:R-:W-:-:S07]  /*8d70*/  IMAD.MOV.U32 R15, RZ, RZ, -0x1 ;  /* 0xffffffffff0f7424 */ /* 0x000fce00078e00ff */
[----:B------:R-:W-:Y:S05]  /*8d80*/  WARPSYNC.COLLECTIVE R15, `(.L_x_6862) ;  /* 0x000000000f087348 */ /* 0x000fea0003c00000 */
[----:B------:R1:W2:Y:S02]  /*8d90*/  SHFL.IDX P6, R14, R13, R12, R11 ;  /* 0x0000000c0d0e7389 */ /* 0x0002a400000c000b */
[----:B-12---:R-:W-:Y:S01]  /*8da0*/  ENDCOLLECTIVE ;  /* 0x000000000000791b */ /* 0x006fe20003800000 */
.L_x_6862:
[----:B------:R-:W-:Y:S05]  /*8db0*/  BRA `(.L_x_6863) ;  /* 0xffffff8400147947 */ /* 0x000fea000383ffff */
.L_x_6751:
[----:B--2---:R2:W3:Y:S02]  /*8dc0*/  SYNCS.PHASECHK.TRANS64.TRYWAIT P0, [R19+URZ+0x36400], R10 ;  /* 0x0364000a130075a7 */ /* 0x0044e4000800017f */
[----:B---3--:R-:W-:Y:S05]  /*8dd0*/  @!P0 NANOSLEEP.SYNCS 0x989680 ;  /* 0x009896800000895d */ /* 0x008fea0003900000 */
[----:B------:R-:W3:Y:S02]  /*8de0*/  @!P0 SYNCS.PHASECHK.TRANS64 P0, [R19+URZ+0x36400], R10 ;  /* 0x0364000a130085a7 */ /* 0x000ee4000800007f */
[----:B---3--:R-:W-:Y:S05]  /*8df0*/  @!P0 BRA `(.L_x_6751) ;  /* 0xfffffffc00f08947 */ /* 0x008fea000383ffff */
[----:B------:R-:W-:Y:S05]  /*8e00*/  BRA `(.L_x_6750) ;  /* 0xffffff84004c7947 */ /* 0x000fea000383ffff */
.L_x_6755:
[----:B--2---:R2:W3:Y:S02]  /*8e10*/  SYNCS.PHASECHK.TRANS64.TRYWAIT P1, [R3+URZ+0x36410], R12 ;  /* 0x0364100c030075a7 */ /* 0x0044e4000802017f */
[----:B---3--:R-:W-:Y:S05]  /*8e20*/  @!P1 NANOSLEEP.SYNCS 0x989680 ;  /* 0x009896800000995d */ /* 0x008fea0003900000 */
[----:B------:R-:W3:Y:S02]  /*8e30*/  @!P1 SYNCS.PHASECHK.TRANS64 P1, [R3+URZ+0x36410], R12 ;  /* 0x0364100c030095a7 */ /* 0x000ee4000802007f */
[----:B---3--:R-:W-:Y:S05]  /*8e40*/  @!P1 BRA `(.L_x_6755) ;  /* 0xfffffffc00f09947 */ /* 0x008fea000383ffff */
[----:B------:R-:W-:Y:S05]  /*8e50*/  BRA `(.L_x_6754) ;  /* 0xffffff8c00107947 */ /* 0x000fea000383ffff */
.L_x_6759:
[----:B------:R1:W1:Y:S02]  /*8e60*/  SYNCS.PHASECHK.TRANS64.TRYWAIT P1, [R19+URZ+0x36430], R14 ;  /* 0x0364300e130075a7 */ /* 0x000264000802017f */
[----:B-1----:R-:W-:Y:S05]  /*8e70*/  @!P1 NANOSLEEP.SYNCS 0x989680 ;  /* 0x009896800000995d */ /* 0x002fea0003900000 */
[----:B------:R-:W1:Y:S02]  /*8e80*/  @!P1 SYNCS.PHASECHK.TRANS64 P1, [R19+URZ+0x36430], R14 ;  /* 0x0364300e130095a7 */ /* 0x000e64000802007f */
[----:B-1----:R-:W-:Y:S05]  /*8e90*/  @!P1 BRA `(.L_x_6759) ;  /* 0xfffffffc00f09947 */ /* 0x002fea000383ffff */
[----:B------:R-:W-:Y:S05]  /*8ea0*/  BRA `(.L_x_6758) ;  /* 0xffffff9000b47947 */ /* 0x000fea000383ffff */
.L_x_6766:
[----:B------:R-:W-:Y:S01]  /*8eb0*/  BSSY B0, `(.L_x_6864) ;  /* 0x0000005000007945 */ /* 0x000fe20003800000 */
[----:B------:R-:W-:-:S07]  /*8ec0*/  IMAD.MOV.U32 R15, RZ, RZ, -0x1 ;  /* 0xffffffffff0f7424 */ /* 0x000fce00078e00ff */
[----:B-1----:R-:W-:Y:S05]  /*8ed0*/  WARPSYNC.COLLECTIVE R15, `(.L_x_6865) ;  /* 0x000000000f087348 */ /* 0x002fea0003c00000 */
[----:B------:R-:W-:Y:S01]  /*8ee0*/  NOP ;  /* 0x0000000000007918 */ /* 0x000fe20000000000 */
[----:B-1----:R-:W-:Y:S01]  /*8ef0*/  ENDCOLLECTIVE ;  /* 0x000000000000791b */ /* 0x002fe20003800000 */
.L_x_6865:
[----:B------:R-:W-:Y:S05]  /*8f00*/  BSYNC B0 ;  /* 0x0000000000007941 */ /* 0x000fea0003800000 */
.L_x_6864:
[----:B------:R-:W-:Y:S05]  /*8f10*/  BRA `(.L_x_6866) ;  /* 0xffffffb000f07947 */ /* 0x000fea000383ffff */
.L_x_6775:
[----:B------:R-:W-:Y:S01]  /*8f20*/  BSSY B0, `(.L_x_6867) ;  /* 0x0000005000007945 */ /* 0x000fe20003800000 */
[----:B------:R-:W-:-:S07]  /*8f30*/  IMAD.MOV.U32 R15, RZ, RZ, -0x1 ;  /* 0xffffffffff0f7424 */ /* 0x000fce00078e00ff */
[----:B-12---:R-:W-:Y:S05]  /*8f40*/  WARPSYNC.COLLECTIVE R15, `(.L_x_6868) ;  /* 0x000000000f087348 */ /* 0x006fea0003c00000 */
[----:B------:R-:W-:Y:S01]  /*8f50*/  NOP ;  /* 0x0000000000007918 */ /* 0x000fe20000000000 */
[----:B-12---:R-:W-:Y:S01]  /*8f60*/  ENDCOLLECTIVE ;  /* 0x000000000000791b */ /* 0x006fe20003800000 */
.L_x_6868:
[----:B------:R-:W-:Y:S05]  /*8f70*/  BSYNC B0 ;  /* 0x0000000000007941 */ /* 0x000fea0003800000 */
.L_x_6867:
[----:B------:R-:W-:Y:S05]  /*8f80*/  BRA `(.L_x_6869) ;  /* 0xffffffb400e07947 */ /* 0x000fea000383ffff */
.L_x_6786:
[----:B------:R-:W-:Y:S01]  /*8f90*/  BSSY B0, `(.L_x_6870) ;  /* 0x0000005000007945 */ /* 0x000fe20003800000 */
[----:B------:R-:W-:-:S07]  /*8fa0*/  IMAD.MOV.U32 R15, RZ, RZ, -0x1 ;  /* 0xffffffffff0f7424 */ /* 0x000fce00078e00ff */
[----:B------:R-:W-:Y:S05]  /*8fb0*/  WARPSYNC.COLLECTIVE R15, `(.L_x_6871) ;  /* 0x000000000f087348 */ /* 0x000fea0003c00000 */
[----:B------:R-:W-:Y:S01]  /*8fc0*/  NOP ;  /* 0x0000000000007918 */ /* 0x000fe20000000000 */
[----:B------:R-:W-:Y:S01]  /*8fd0*/  ENDCOLLECTIVE ;  /* 0x000000000000791b */ /* 0x000fe20003800000 */
.L_x_6871:
[----:B------:R-:W-:Y:S05]  /*8fe0*/  BSYNC B0 ;  /* 0x0000000000007941 */ /* 0x000fea0003800000 */
.L_x_6870:
[----:B------:R-:W-:Y:S05]  /*8ff0*/  BRA `(.L_x_6872) ;  /* 0xffffffc000647947 */ /* 0x000fea000383ffff */
.L_x_6803:
[----:B------:R-:W-:Y:S01]  /*9000*/  BSSY B0, `(.L_x_6873) ;  /* 0x0000005000007945 */ /* 0x000fe20003800000 */
[----:B------:R-:W-:-:S07]  /*9010*/  IMAD.MOV.U32 R15, RZ, RZ, -0x1 ;  /* 0xffffffffff0f7424 */ /* 0x000fce00078e00ff */
[----:B------:R-:W-:Y:S05]  /*9020*/  WARPSYNC.COLLECTIVE R15, `(.L_x_6874) ;  /* 0x000000000f087348 */ /* 0x000fea0003c00000 */
[----:B------:R-:W-:Y:S01]  /*9030*/  NOP ;  /* 0x0000000000007918 */ /* 0x000fe20000000000 */
[----:B------:R-:W-:Y:S01]  /*9040*/  ENDCOLLECTIVE ;  /* 0x000000000000791b */ /* 0x000fe20003800000 */
.L_x_6874:
[----:B------:R-:W-:Y:S05]  /*9050*/  BSYNC B0 ;  /* 0x0000000000007941 */ /* 0x000fea0003800000 */
.L_x_6873:
[----:B------:R-:W-:Y:S05]  /*9060*/  BRA `(.L_x_6875) ;  /* 0xffffffc800687947 */ /* 0x000fea000383ffff */
.L_x_6819:
[----:B------:R-:W-:Y:S01]  /*9070*/  BSSY B0, `(.L_x_6876) ;  /* 0x0000005000007945 */ /* 0x000fe20003800000 */
[----:B------:R-:W-:-:S07]  /*9080*/  IMAD.MOV.U32 R15, RZ, RZ, -0x1 ;  /* 0xffffffffff0f7424 */ /* 0x000fce00078e00ff */
[----:B------:R-:W-:Y:S05]  /*9090*/  WARPSYNC.COLLECTIVE R15, `(.L_x_6877) ;  /* 0x000000000f087348 */ /* 0x000fea0003c00000 */
[----:B------:R-:W-:Y:S01]  /*90a0*/  NOP ;  /* 0x0000000000007918 */ /* 0x000fe20000000000 */
[----:B------:R-:W-:Y:S01]  /*90b0*/  ENDCOLLECTIVE ;  /* 0x000000000000791b */ /* 0x000fe20003800000 */
.L_x_6877:
[----:B------:R-:W-:Y:S05]  /*90c0*/  BSYNC B0 ;  /* 0x0000000000007941 */ /* 0x000fea0003800000 */
.L_x_6876:
[----:B------:R-:W-:Y:S05]  /*90d0*/  BRA `(.L_x_6878) ;  /* 0xffffffcc00f47947 */ /* 0x000fea000383ffff */
.L_x_6837:
[----:B-1----:R1:W2:Y:S02]  /*90e0*/  SYNCS.PHASECHK.TRANS64.TRYWAIT P1, [R12+URZ+0x36420], R13 ;  /* 0x0364200d0c0075a7 */ /* 0x0022a4000802017f */
[----:B--2---:R-:W-:Y:S05]  /*90f0*/  @!P1 NANOSLEEP.SYNCS 0x989680 ;  /* 0x009896800000995d */ /* 0x004fea0003900000 */
[----:B------:R-:W2:Y:S02]  /*9100*/  @!P1 SYNCS.PHASECHK.TRANS64 P1, [R12+URZ+0x36420], R13 ;  /* 0x0364200d0c0095a7 */ /* 0x000ea4000802007f */
[----:B--2---:R-:W-:Y:S05]  /*9110*/  @!P1 BRA `(.L_x_6837) ;  /* 0xfffffffc00f09947 */ /* 0x004fea000383ffff */
[----:B------:R-:W-:Y:S05]  /*9120*/  BRA `(.L_x_6879) ;  /* 0xffffffd800dc7947 */ /* 0x000fea000383ffff */
.L_x_6841:
[----:B-1----:R1:W3:Y:S02]  /*9130*/  SYNCS.PHASECHK.TRANS64.TRYWAIT P1, [R12+URZ+0x36438], R13 ;  /* 0x0364380d0c0075a7 */ /* 0x0022e4000802017f */
[----:B---3--:R-:W-:Y:S05]  /*9140*/  @!P1 NANOSLEEP.SYNCS 0x989680 ;  /* 0x009896800000995d */ /* 0x008fea0003900000 */
[----:B------:R-:W3:Y:S02]  /*9150*/  @!P1 SYNCS.PHASECHK.TRANS64 P1, [R12+URZ+0x36438], R13 ;  /* 0x0364380d0c0095a7 */ /* 0x000ee4000802007f */
[----:B---3--:R-:W-:Y:S05]  /*9160*/  @!P1 BRA `(.L_x_6841) ;  /* 0xfffffffc00f09947 */ /* 0x008fea000383ffff */
[----:B------:R-:W-:Y:S05]  /*9170*/  BRA `(.L_x_6880) ;  /* 0xffffffe000ac7947 */ /* 0x000fea000383ffff */
.L_x_6843:
[----:B--2---:R2:W3:Y:S02]  /*9180*/  SYNCS.PHASECHK.TRANS64.TRYWAIT P1, [R12+URZ+0x36428], R0 ;  /* 0x036428000c0075a7 */ /* 0x0044e4000802017f */
[----:B---3--:R-:W-:Y:S05]  /*9190*/  @!P1 NANOSLEEP.SYNCS 0x989680 ;  /* 0x009896800000995d */ /* 0x008fea0003900000 */
[----:B------:R-:W3:Y:S02]  /*91a0*/  @!P1 SYNCS.PHASECHK.TRANS64 P1, [R12+URZ+0x36428], R0 ;  /* 0x036428000c0095a7 */ /* 0x000ee4000802007f */
[----:B---3--:R-:W-:Y:S05]  /*91b0*/  @!P1 BRA `(.L_x_6843) ;  /* 0xfffffffc00f09947 */ /* 0x008fea000383ffff */
[----:B------:R-:W-:Y:S05]  /*91c0*/  BRA `(.L_x_6881) ;  /* 0xffffffe400787947 */ /* 0x000fea000383ffff */
.L_x_6845:
        /* <DEDUP_REMOVED lines=8> */
.L_x_6847:
[----:B------:R-:W-:-:S07]  /*9250*/  SHF.L.U32 R5, R16, 0x1f, RZ ;  /* 0x0000001f10057819 */ /* 0x000fce00000006ff */
.L_x_6883:
[----:B---3--:R3:W4:Y:S02]  /*9260*/  SYNCS.PHASECHK.TRANS64.TRYWAIT P1, [R12+URZ+0x36420], R5 ;  /* 0x036420050c0075a7 */ /* 0x008724000802017f */
[----:B----4-:R-:W-:Y:S05]  /*9270*/  @!P1 NANOSLEEP.SYNCS 0x989680 ;  /* 0x009896800000995d */ /* 0x010fea0003900000 */
[----:B------:R-:W4:Y:S02]  /*9280*/  @!P1 SYNCS.PHASECHK.TRANS64 P1, [R12+URZ+0x36420], R5 ;  /* 0x036420050c0095a7 */ /* 0x000f24000802007f */
[----:B----4-:R-:W-:Y:S05]  /*9290*/  @!P1 BRA `(.L_x_6883) ;  /* 0xfffffffc00f09947 */ /* 0x010fea000383ffff */
[----:B------:R-:W-:Y:S05]  /*92a0*/  BRA `(.L_x_6884) ;  /* 0xffffffe800dc7947 */ /* 0x000fea000383ffff */
.L_x_6850:
[----:B--2---:R2:W3:Y:S02]  /*92b0*/  SYNCS.PHASECHK.TRANS64.TRYWAIT P1, [R12+URZ+0x36438], R13 ;  /* 0x0364380d0c0075a7 */ /* 0x0044e4000802017f */
[----:B---3--:R-:W-:Y:S05]  /*92c0*/  @!P1 NANOSLEEP.SYNCS 0x989680 ;  /* 0x009896800000995d */ /* 0x008fea0003900000 */
[----:B------:R-:W3:Y:S02]  /*92d0*/  @!P1 SYNCS.PHASECHK.TRANS64 P1, [R12+URZ+0x36438], R13 ;  /* 0x0364380d0c0095a7 */ /* 0x000ee4000802007f */
[----:B---3--:R-:W-:Y:S05]  /*92e0*/  @!P1 BRA `(.L_x_6850) ;  /* 0xfffffffc00f09947 */ /* 0x008fea000383ffff */
[----:B------:R-:W-:Y:S05]  /*92f0*/  BRA `(.L_x_6885) ;  /* 0xffffffec00a87947 */ /* 0x000fea000383ffff */
.L_x_6852:
[----:B-1----:R1:W2:Y:S02]  /*9300*/  SYNCS.PHASECHK.TRANS64.TRYWAIT P1, [R12+URZ+0x36428], R5 ;  /* 0x036428050c0075a7 */ /* 0x0022a4000802017f */
[----:B--2---:R-:W-:Y:S05]  /*9310*/  @!P1 NANOSLEEP.SYNCS 0x989680 ;  /* 0x009896800000995d */ /* 0x004fea0003900000 */
[----:B------:R-:W2:Y:S02]  /*9320*/  @!P1 SYNCS.PHASECHK.TRANS64 P1, [R12+URZ+0x36428], R5 ;  /* 0x036428050c0095a7 */ /* 0x000ea4000802007f */
[----:B--2---:R-:W-:Y:S05]  /*9330*/  @!P1 BRA `(.L_x_6852) ;  /* 0xfffffffc00f09947 */ /* 0x004fea000383ffff */
[----:B------:R-:W-:Y:S05]  /*9340*/  BRA `(.L_x_6886) ;  /* 0xfffffff000587947 */ /* 0x000fea000383ffff */
.L_x_6854:
[----:B--2---:R2:W3:Y:S02]  /*9350*/  SYNCS.PHASECHK.TRANS64.TRYWAIT P1, [R12+URZ+0x36438], R3 ;  /* 0x036438030c0075a7 */ /* 0x0044e4000802017f */
[----:B---3--:R-:W-:Y:S05]  /*9360*/  @!P1 NANOSLEEP.SYNCS 0x989680 ;  /* 0x009896800000995d */ /* 0x008fea0003900000 */
[----:B------:R-:W3:Y:S02]  /*9370*/  @!P1 SYNCS.PHASECHK.TRANS64 P1, [R12+URZ+0x36438], R3 ;  /* 0x036438030c0095a7 */ /* 0x000ee4000802007f */
[----:B---3--:R-:W-:Y:S05]  /*9380*/  @!P1 BRA `(.L_x_6854) ;  /* 0xfffffffc00f09947 */ /* 0x008fea000383ffff */
[----:B------:R-:W-:Y:S05]  /*9390*/  BRA `(.L_x_6887) ;  /* 0xfffffff4000c7947 */ /* 0x000fea000383ffff */
.L_x_6856:
[----:B------:R-:W-:Y:S01]  /*93a0*/  BSSY B0, `(.L_x_6888) ;  /* 0x0000006000007945 */ /* 0x000fe20003800000 */
[----:B------:R-:W-:-:S07]  /*93b0*/  IMAD.MOV.U32 R15, RZ, RZ, -0x1 ;  /* 0xffffffffff0f7424 */ /* 0x000fce00078e00ff */
[----:B-1----:R-:W-:Y:S05]  /*93c0*/  WARPSYNC.COLLECTIVE R15, `(.L_x_6889) ;  /* 0x000000000f0c7348 */ /* 0x002fea0003c00000 */
[----:B------:R-:W-:Y:S02]  /*93d0*/  ELECT P6, UR62, PT ;  /* 0x00000000003e782f */ /* 0x000fe400038c0000 */
[----:B------:R-:W-:Y:S01]  /*93e0*/  MOV R14, UR62 ;  /* 0x0000003e000e7c02 */ /* 0x000fe20008000f00 */
[----:B-1----:R-:W-:Y:S10]  /*93f0*/  ENDCOLLECTIVE ;  /* 0x000000000000791b */ /* 0x002ff40003800000 */
.L_x_6889:
[----:B------:R-:W-:Y:S05]  /*9400*/  BSYNC B0 ;  /* 0x0000000000007941 */ /* 0x000fea0003800000 */
.L_x_6888:
[----:B------:R-:W-:Y:S01]  /*9410*/  PLOP3.LUT P0, PT, P6, PT, PT, 0x80, 0x0 ;  /* 0x000000000000781c */ /* 0x000fe2000370f070 */
[----:B------:R-:W-:-:S12]  /*9420*/  BRA `(.L_x_6890) ;  /* 0xfffffff400c87947 */ /* 0x000fd8000383ffff */
.L_x_6858:
[----:B--2---:R2:W3:Y:S02]  /*9430*/  SYNCS.PHASECHK.TRANS64.TRYWAIT P1, [R5+URZ], R2 ;  /* 0x00000002050075a7 */ /* 0x0044e4000802017f */
[----:B---3--:R-:W-:Y:S05]  /*9440*/  @!P1 NANOSLEEP.SYNCS 0x989680 ;  /* 0x009896800000995d */ /* 0x008fea0003900000 */
[----:B------:R-:W3:Y:S02]  /*9450*/  @!P1 SYNCS.PHASECHK.TRANS64 P1, [R5+URZ], R2 ;  /* 0x00000002050095a7 */ /* 0x000ee4000802007f */
[----:B---3--:R-:W-:Y:S05]  /*9460*/  @!P1 BRA `(.L_x_6858) ;  /* 0xfffffffc00f09947 */ /* 0x008fea000383ffff */
[----:B------:R-:W-:Y:S05]  /*9470*/  BRA `(.L_x_6891) ;  /* 0xfffffff800087947 */ /* 0x000fea000383ffff */
.L_x_6859:
[----:B---3--:R3:W4:Y:S02]  /*9480*/  SYNCS.PHASECHK.TRANS64.TRYWAIT P1, [R23+URZ], R0 ;  /* 0x00000000170075a7 */ /* 0x008724000802017f */
[----:B----4-:R-:W-:Y:S05]  /*9490*/  @!P1 NANOSLEEP.SYNCS 0x989680 ;  /* 0x009896800000995d */ /* 0x010fea0003900000 */
[----:B------:R-:W4:Y:S02]  /*94a0*/  @!P1 SYNCS.PHASECHK.TRANS64 P1, [R23+URZ], R0 ;  /* 0x00000000170095a7 */ /* 0x000f24000802007f */
[----:B----4-:R-:W-:Y:S05]  /*94b0*/  @!P1 BRA `(.L_x_6859) ;  /* 0xfffffffc00f09947 */ /* 0x010fea000383ffff */
[----:B------:R-:W-:Y:S05]  /*94c0*/  BRA `(.L_x_6892) ;  /* 0xfffffff400fc7947 */ /* 0x000fea000383ffff */
.L_x_6893:
        /* <DEDUP_REMOVED lines=11> */
.L_x_7692:


//--------------------- .text._ZN7cutlass13device_kernelIN5flash22FlashAttnBwdPreprocessIN4cute5tupleIJNS3_1CILi64EEENS5_ILi192EEEEEENS_6half_tEfNS_4arch4Sm90ELb1ELb0EEEEEvNT_6ParamsE --------------------------
	.section	.text._ZN7cutlass13device_kernelIN5flash22FlashAttnBwdPreprocessIN4cute5tupleIJNS3_1CILi64EEENS5_ILi192EEEEEENS_6half_tEfNS_4arch4Sm90ELb1ELb0EEEEEvNT_6ParamsE,"ax",@progbits
	.align	128
.text._ZN7cutlass13device_kernelIN5flash22FlashAttnBwdPreprocessIN4cute5tupleIJNS3_1CILi64EEENS5_ILi192EEEEEENS_6half_tEfNS_4arch4Sm90ELb1ELb0EEEEEvNT_6ParamsE:
        .type           _ZN7cutlass13device_kernelIN5flash22FlashAttnBwdPreprocessIN4cute5tupleIJNS3_1CILi64EEENS5_ILi192EEEEEENS_6half_tEfNS_4arch4Sm90ELb1ELb0EEEEEvNT_6ParamsE,@function
        .size           _ZN7cutlass13device_kernelIN5flash22FlashAttnBwdPreprocessIN4cute5tupleIJNS3_1CILi64EEENS5_ILi192EEEEEENS_6half_tEfNS_4arch4Sm90ELb1ELb0EEEEEvNT_6ParamsE,(.L_x_7693 - _ZN7cutlass13device_kernelIN5flash22FlashAttnBwdPreprocessIN4cute5tupleIJNS3_1CILi64EEENS5_ILi192EEEEEENS_6half_tEfNS_4arch4Sm90ELb1ELb0EEEEEvNT_6ParamsE)
        .other          _ZN7cutlass13device_kernelIN5flash22FlashAttnBwdPreprocessIN4cute5tupleIJNS3_1CILi64EEENS5_ILi192EEEEEENS_6half_tEfNS_4arch4Sm90ELb1ELb0EEEEEvNT_6ParamsE,@"STO_CUDA_ENTRY STV_DEFAULT"
_ZN7cutlass13device_kernelIN5flash22FlashAttnBwdPreprocessIN4cute5tupleIJNS3_1CILi64EEENS5_ILi192EEEEEENS_6half_tEfNS_4arch4Sm90ELb1ELb0EEEEEvNT_6ParamsE:
[----:B------:R-:W-:Y:S01]  /*0000*/  LDC R1, c[0x0][0x28] ;  /* 0x00000a00ff017b82 */ /* 0x000fe20000000800 */
[----:B------:R-:W0:Y:S01]  /*0010*/  S2R R0, SR_CTAID.X ;  /* 0x0000000000007919 */ /* 0x000e220000002500 */
[----:B------:R-:W-:-:S06]  /*0020*/  ULDC UR4, c[0x0][0x218] ;  /* 0x0000860000047ab9 */ /* 0x000fcc0000000800 */
[----:B------:R-:W1:Y:S01]  /*0030*/  S2UR UR8, SR_CTAID.Y ;  /* 0x00000000000879c3 */ /* 0x000e620000002600 */
[----:B------:R-:W-:Y:S01]  /*0040*/  ULDC.64 UR6, c[0x0][0x208] ;  /* 0x0000820000067ab9 */ /* 0x000fe20000000a00 */
[----:B------:R-:W2:Y:S06]  /*0050*/  S2R R2, SR_TID.X ;  /* 0x0000000000027919 */ /* 0x000eac0000002100 */
[----:B------:R-:W3:Y:S08]  /*0060*/  S2UR UR9, SR_CTAID.Z ;  /* 0x00000000000979c3 */ /* 0x000ef00000002700 */
[----:B------:R-:W4:Y:S01]  /*0070*/  LDC.64 R30, c[0x0][0x238] ;  /* 0x00008e00ff1e7b82 */ /* 0x000f220000000a00 */
[----:B-1----:R-:W-:-:S07]  /*0080*/  USHF.R.S32.HI UR10, URZ, 0x1f, UR8 ;  /* 0x0000001f3f0a7899 */ /* 0x002fce0008011408 */
[----:B------:R-:W1:Y:S01]  /*0090*/  LDC.64 R16, c[0x0][0x250] ;  /* 0x00009400ff107b82 */ /* 0x000e620000000a00 */
[----:B0-----:R-:W-:Y:S01]  /*00a0*/  SHF.L.U32 R10, R0, 0x6, RZ ;  /* 0x00000006000a7819 */ /* 0x001fe200000006ff */
[----:B---3--:R-:W-:-:S06]  /*00b0*/  USHF.R.S32.HI UR11, URZ, 0x1f, UR9 ;  /* 0x0000001f3f0b7899 */ /* 0x008fcc0008011409 */
[----:B------:R-:W0:Y:S01]  /*00c0*/  LDC.64 R58, c[0x0][0x258] ;  /* 0x00009600ff3a7b82 */ /* 0x000e220000000a00 */
[----:B------:R-:W-:-:S04]  /*00d0*/  IADD3 R3, -R10, UR4, RZ ;  /* 0x000000040a037c10 */ /* 0x000fc8000fffe1ff */
[----:B--2---:R-:W-:-:S04]  /*00e0*/  ISETP.GE.AND P0, PT, R2, R3, PT ;  /* 0x000000030200720c */ /* 0x004fc80003f06270 */
[----:B------:R-:W-:-:S13]  /*00f0*/  ISETP.GT.OR P0, PT, R2, 0x3f, P0 ;  /* 0x0000003f0200780c */ /* 0x000fda0000704670 */
[----:B------:R-:W2:Y:S01]  /*0100*/  @!P0 LDC.64 R8, c[0x0][0x290] ;  /* 0x0000a400ff088b82 */ /* 0x000ea20000000a00 */
[----:B------:R-:W-:Y:S02]  /*0110*/  @!P0 SHF.R.S32.HI R5, RZ, 0x1f, R2 ;  /* 0x0000001fff058819 */ /* 0x000fe40000011402 */
[----:B------:R-:W-:-:S04]  /*0120*/  @!P0 IADD3 R4, P1, R10, R2, RZ ;  /* 0x000000020a048210 */ /* 0x000fc80007f3e0ff */
[----:B------:R-:W-:Y:S01]  /*0130*/  @!P0 LEA.HI.X.SX32 R5, R10, R5, 0x1, P1 ;  /* 0x000000050a058211 */ /* 0x000fe200008f0eff */
[----:B------:R-:W3:Y:S08]  /*0140*/  @!P0 LDC.64 R12, c[0x0][0x298] ;  /* 0x0000a600ff0c8b82 */ /* 0x000ef00000000a00 */
[----:B------:R-:W4:Y:S01]  /*0150*/  @!P0 LDC.64 R14, c[0x0][0x288] ;  /* 0x0000a200ff0e8b82 */ /* 0x000f220000000a00 */
[----:B--2---:R-:W-:-:S02]  /*0160*/  @!P0 IMAD R6, R8, UR10, RZ ;  /* 0x0000000a08068c24 */ /* 0x004fc4000f8e02ff */
[----:B------:R-:W-:-:S04]  /*0170*/  @!P0 IMAD.WIDE.U32 R4, R8, UR8, R4 ;  /* 0x0000000808048c25 */ /* 0x000fc8000f8e0004 */
[----:B------:R-:W-:Y:S02]  /*0180*/  @!P0 IMAD R7, R9, UR8, R6 ;  /* 0x0000000809078c24 */ /* 0x000fe4000f8e0206 */
[----:B---3--:R-:W-:-:S03]  /*0190*/  @!P0 IMAD R6, R12, UR11, RZ ;  /* 0x0000000b0c068c24 */ /* 0x008fc6000f8e02ff */
[----:B------:R-:W-:Y:S01]  /*01a0*/  @!P0 IADD3 R5, R5, R7, RZ ;  /* 0x0000000705058210 */ /* 0x000fe20007ffe0ff */
[----:B------:R-:W-:Y:S02]  /*01b0*/  @!P0 IMAD R7, R13, UR9, R6 ;  /* 0x000000090d078c24 */ /* 0x000fe4000f8e0206 */
[----:B------:R-:W-:Y:S02]  /*01c0*/  @!P0 IMAD.WIDE.U32 R4, R12, UR9, R4 ;  /* 0x000000090c048c25 */ /* 0x000fe4000f8e0004 */
[----:B------:R-:W2:Y:S03]  /*01d0*/  LDC.64 R12, c[0x0][0x230] ;  /* 0x00008c00ff0c7b82 */ /* 0x000ea60000000a00 */
[----:B------:R-:W-:Y:S02]  /*01e0*/  @!P0 IADD3 R5, R5, R7, RZ ;  /* 0x0000000705058210 */ /* 0x000fe40007ffe0ff */
[----:B----4-:R-:W-:-:S04]  /*01f0*/  @!P0 LEA R6, P1, R4, R14, 0x2 ;  /* 0x0000000e04068211 */ /* 0x010fc800078210ff */
[----:B------:R-:W-:Y:S02]  /*0200*/  @!P0 LEA.HI.X R7, R4, R15, R5, 0x2, P1 ;  /* 0x0000000f04078211 */ /* 0x000fe400008f1405 */
[----:B------:R-:W-:Y:S02]  /*0210*/  SHF.R.S32.HI R5, RZ, 0x1f, R2 ;  /* 0x0000001fff057819 */ /* 0x000fe40000011402 */
[----:B------:R-:W-:Y:S02]  /*0220*/  MOV R4, 0x7f800000 ;  /* 0x7f80000000047802 */ /* 0x000fe40000000f00 */
[----:B------:R-:W-:-:S04]  /*0230*/  LEA.HI R54, R5, R2, RZ, 0x3 ;  /* 0x0000000205367211 */ /* 0x000fc800078f18ff */
[----:B------:R-:W-:Y:S01]  /*0240*/  LOP3.LUT R5, R54, 0xfffffff8, RZ, 0xc0, !PT ;  /* 0xfffffff836057812 */ /* 0x000fe200078ec0ff */
[----:B------:R3:W5:Y:S01]  /*0250*/  @!P0 LDG.E R4, desc[UR6][R6.64] ;  /* 0x0000000606048981 */ /* 0x000762000c1e1900 */
[----:B------:R-:W-:Y:S01]  /*0260*/  SHF.R.S32.HI R54, RZ, 0x3, R54 ;  /* 0x00000003ff367819 */ /* 0x000fe20000011436 */
[----:B------:R-:W-:Y:S01]  /*0270*/  BSSY B0, `(.L_x_6894) ;  /* 0x000002a000007945 */ /* 0x000fe20003800000 */
[----:B------:R-:W-:Y:S01]  /*0280*/  IADD3 R5, -R5, R2, RZ ;  /* 0x0000000205057210 */ /* 0x000fe20007ffe1ff */
[----:B--2---:R-:W-:Y:S01]  /*0290*/  IMAD R8, R12, UR10, RZ ;  /* 0x0000000a0c087c24 */ /* 0x004fe2000f8e02ff */
[----:B------:R-:W-:Y:S01]  /*02a0*/  ISETP.GE.AND P0, PT, R54, R3, PT ;  /* 0x000000033600720c */ /* 0x000fe20003f06270 */
[----:B------:R-:W-:Y:S01]  /*02b0*/  HFMA2.MMA R24, -RZ, RZ, 0, 0 ;  /* 0x00000000ff187435 */ /* 0x000fe200000001ff */
[----:B------:R-:W-:Y:S01]  /*02c0*/  SHF.L.U32 R52, R5, 0x3, RZ ;  /* 0x0000000305347819 */ /* 0x000fe200000006ff */
[----:B------:R-:W-:Y:S01]  /*02d0*/  IMAD R9, R13, UR8, R8 ;  /* 0x000000080d097c24 */ /* 0x000fe2000f8e0208 */
[----:B------:R-:W-:Y:S01]  /*02e0*/  CS2R R40, SRZ ;  /* 0x0000000000287805 */ /* 0x000fe2000001ff00 */
[----:B------:R-:W-:Y:S01]  /*02f0*/  IMAD R8, R30, UR11, RZ ;  /* 0x0000000b1e087c24 */ /* 0x000fe2000f8e02ff */
[----:B------:R-:W-:-:S02]  /*0300*/  SHF.R.S32.HI R53, RZ, 0x1f, R52 ;  /* 0x0000001fff357819 */ /* 0x000fc40000011434 */
[----:B------:R-:W-:Y:S02]  /*0310*/  CS2R R42, SRZ ;  /* 0x00000000002a7805 */ /* 0x000fe4000001ff00 */
[----:B------:R-:W-:Y:S01]  /*0320*/  CS2R R44, SRZ ;  /* 0x00000000002c7805 */ /* 0x000fe2000001ff00 */
[----:B------:R-:W-:Y:S01]  /*0330*/  IMAD R31, R31, UR9, R8 ;  /* 0x000000091f1f7c24 */ /* 0x000fe2000f8e0208 */
[----:B------:R-:W-:Y:S01]  /*0340*/  CS2R R46, SRZ ;  /* 0x00000000002e7805 */ /* 0x000fe2000001ff00 */
[----:B---3--:R-:W-:Y:S01]  /*0350*/  IMAD.WIDE.U32 R6, R12, UR8, R52 ;  /* 0x000000080c067c25 */ /* 0x008fe2000f8e0034 */
[----:B------:R-:W-:Y:S02]  /*0360*/  CS2R R12, SRZ ;  /* 0x00000000000c7805 */ /* 0x000fe4000001ff00 */
[----:B------:R-:W-:Y:S02]  /*0370*/  SHF.R.S32.HI R55, RZ, 0x1f, R54 ;  /* 0x0000001fff377819 */ /* 0x000fe40000011436 */
[----:B------:R-:W-:Y:S01]  /*0380*/  CS2R R14, SRZ ;  /* 0x00000000000e7805 */ /* 0x000fe2000001ff00 */
[----:B-1----:R-:W-:Y:S01]  /*0390*/  IMAD R18, R16, UR10, RZ ;  /* 0x0000000a10127c24 */ /* 0x002fe2000f8e02ff */
[----:B------:R-:W-:-:S03]  /*03a0*/  IADD3 R7, R7, R9, RZ ;  /* 0x0000000907077210 */ /* 0x000fc60007ffe0ff */
[----:B------:R-:W-:-:S05]  /*03b0*/  IMAD.WIDE.U32 R28, R30, UR9, R6 ;  /* 0x000000091e1c7c25 */ /* 0x000fca000f8e0006 */
[----:B------:R-:W-:Y:S01]  /*03c0*/  IADD3 R31, R29, R31, RZ ;  /* 0x0000001f1d1f7210 */ /* 0x000fe20007ffe0ff */
[----:B0-----:R-:W-:Y:S06]  /*03d0*/  @P0 BRA `(.L_x_6895) ;  /* 0x00000000004c0947 */ /* 0x001fec0003800000 */
[----:B------:R-:W-:Y:S01]  /*03e0*/  IMAD.WIDE R6, R0, 0x40, R54 ;  /* 0x0000004000067825 */ /* 0x000fe200078e0236 */
[----:B------:R-:W-:Y:S01]  /*03f0*/  ULDC.64 UR12, c[0x0][0x228] ;  /* 0x00008a00000c7ab9 */ /* 0x000fe20000000a00 */
[C---:B------:R-:W-:Y:S01]  /*0400*/  IADD3 R8, R52.reuse, 0x40, RZ ;  /* 0x0000004034087810 */ /* 0x040fe20007ffe0ff */
[----:B------:R-:W-:Y:S01]  /*0410*/  ULDC UR5, c[0x0][0x21c] ;  /* 0x0000870000057ab9 */ /* 0x000fe20000000800 */
[----:B------:R-:W-:Y:S01]  /*0420*/  MOV R30, R28 ;  /* 0x0000001c001e7202 */ /* 0x000fe20000000f00 */
[----:B------:R-:W-:Y:S01]  /*0430*/  IMAD R7, R7, UR12, RZ ;  /* 0x0000000c07077c24 */ /* 0x000fe2000f8e02ff */
[----:B------:R-:W-:Y:S02]  /*0440*/  IADD3 R19, R52, 0x80, RZ ;  /* 0x0000008034137810 */ /* 0x000fe40007ffe0ff */
[----:B------:R-:W-:Y:S01]  /*0450*/  ISETP.GE.AND P2, PT, R8, UR5, PT ;  /* 0x0000000508007c0c */ /* 0x000fe2000bf46270 */
[----:B------:R-:W-:Y:S01]  /*0460*/  IMAD.WIDE.U32 R8, R6, UR12, R30 ;  /* 0x0000000c06087c25 */ /* 0x000fe2000f8e001e */
[----:B------:R-:W-:-:S02]  /*0470*/  ISETP.GE.AND P1, PT, R52, UR5, PT ;  /* 0x0000000534007c0c */ /* 0x000fc4000bf26270 */
[----:B------:R-:W-:Y:S01]  /*0480*/  ISETP.GE.AND P3, PT, R19, UR5, PT ;  /* 0x0000000513007c0c */ /* 0x000fe2000bf66270 */
[----:B------:R-:W-:Y:S01]  /*0490*/  IMAD R7, R6, UR13, R7 ;  /* 0x0000000d06077c24 */ /* 0x000fe2000f8e0207 */
[----:B------:R-:W-:Y:S02]  /*04a0*/  ULDC.64 UR12, c[0x0][0x210] ;  /* 0x00008400000c7ab9 */ /* 0x000fe40000000a00 */
[----:B------:R-:W-:Y:S02]  /*04b0*/  LEA R6, P4, R8, UR12, 0x1 ;  /* 0x0000000c08067c11 */ /* 0x000fe4000f8808ff */
[----:B------:R-:W-:-:S04]  /*04c0*/  IADD3 R7, R9, R7, RZ ;  /* 0x0000000709077210 */ /* 0x000fc80007ffe0ff */
[----:B------:R-:W-:-:S05]  /*04d0*/  LEA.HI.X R7, R8, UR13, R7, 0x1, P4 ;  /* 0x0000000d08077c11 */ /* 0x000fca000a0f0c07 */
[----:B------:R0:W5:Y:S04]  /*04e0*/  @!P1 LDG.E.128 R40, desc[UR6][R6.64] ;  /* 0x0000000606289981 */ /* 0x000168000c1e1d00 */
[----:B------:R0:W5:Y:S04]  /*04f0*/  @!P2 LDG.E.128 R44, desc[UR6][R6.64+0x80] ;  /* 0x00008006062ca981 */ /* 0x000168000c1e1d00 */
[----:B------:R0:W5:Y:S02]  /*0500*/  @!P3 LDG.E.128 R12, desc[UR6][R6.64+0x100] ;  /* 0x00010006060cb981 */ /* 0x000164000c1e1d00 */
.L_x_6895:
[----:B------:R-:W-:Y:S05]  /*0510*/  BSYNC B0 ;  /* 0x0000000000007941 */ /* 0x000fea0003800000 */
.L_x_6894:
[----:B------:R-:W-:Y:S01]  /*0520*/  IADD3 R8, R54, 0x20, RZ ;  /* 0x0000002036087810 */ /* 0x000fe20007ffe0ff */
[----:B------:R-:W-:Y:S01]  /*0530*/  IMAD R35, R17, UR8, R18 ;  /* 0x0000000811237c24 */ /* 0x000fe2000f8e0212 */
[----:B------:R-:W-:Y:S01]  /*0540*/  BSSY B0, `(.L_x_6896) ;  /* 0x0000023000007945 */ /* 0x000fe20003800000 */
[----:B------:R-:W-:Y:S01]  /*0550*/  IMAD.WIDE.U32 R32, R16, UR8, R52 ;  /* 0x0000000810207c25 */ /* 0x000fe2000f8e0034 */
[----:B------:R-:W-:Y:S01]  /*0560*/  ISETP.GE.AND P1, PT, R8, R3, PT ;  /* 0x000000030800720c */ /* 0x000fe20003f26270 */
[----:B------:R-:W-:Y:S01]  /*0570*/  HFMA2.MMA R25, -RZ, RZ, 0, 0 ;  /* 0x00000000ff197435 */ /* 0x000fe200000001ff */
[----:B0----5:R-:W-:Y:S02]  /*0580*/  MOV R6, R40 ;  /* 0x0000002800067202 */ /* 0x021fe40000000f00 */
[----:B------:R-:W-:Y:S02]  /*0590*/  CS2R R16, SRZ ;  /* 0x0000000000107805 */ /* 0x000fe4000001ff00 */
[----:B------:R-:W-:-:S02]  /*05a0*/  MOV R7, R41 ;  /* 0x0000002900077202 */ /* 0x000fc40000000f00 */
[----:B------:R-:W-:Y:S02]  /*05b0*/  CS2R R18, SRZ ;  /* 0x0000000000127805 */ /* 0x000fe4000001ff00 */
[----:B------:R-:W-:Y:S02]  /*05c0*/  CS2R R20, SRZ ;  /* 0x0000000000147805 */ /* 0x000fe4000001ff00 */
[----:B------:R-:W-:Y:S02]  /*05d0*/  CS2R R22, SRZ ;  /* 0x0000000000167805 */ /* 0x000fe4000001ff00 */
[----:B------:R-:W-:Y:S01]  /*05e0*/  CS2R R26, SRZ ;  /* 0x00000000001a7805 */ /* 0x000fe2000001ff00 */
[----:B------:R-:W-:Y:S01]  /*05f0*/  IMAD R38, R58, UR11, RZ ;  /* 0x0000000b3a267c24 */ /* 0x000fe2000f8e02ff */
[----:B------:R-:W-:Y:S01]  /*0600*/  IADD3 R35, R33, R35, RZ ;  /* 0x0000002321237210 */ /* 0x000fe20007ffe0ff */
[----:B------:R-:W-:Y:S06]  /*0610*/  @P1 BRA `(.L_x_6897) ;  /* 0x0000000000541947 */ /* 0x000fec0003800000 */
[----:B------:R-:W-:Y:S01]  /*0620*/  IMAD.WIDE R36, R0, 0x40, R54 ;  /* 0x0000004000247825 */ /* 0x000fe200078e0236 */
[----:B------:R-:W-:Y:S01]  /*0630*/  MOV R30, R28 ;  /* 0x0000001c001e7202 */ /* 0x000fe20000000f00 */
[----:B------:R-:W-:Y:S01]  /*0640*/  ULDC.64 UR12, c[0x0][0x228] ;  /* 0x00008a00000c7ab9 */ /* 0x000fe20000000a00 */
[----:B------:R-:W-:Y:S01]  /*0650*/  IADD3 R28, R52, 0x40, RZ ;  /* 0x00000040341c7810 */ /* 0x000fe20007ffe0ff */
[----:B------:R-:W-:Y:S01]  /*0660*/  ULDC UR5, c[0x0][0x21c] ;  /* 0x0000870000057ab9 */ /* 0x000fe20000000800 */
[----:B------:R-:W-:Y:S02]  /*0670*/  IADD3 R9, P2, R36, 0x20, RZ ;  /* 0x0000002024097810 */ /* 0x000fe40007f5e0ff */
[----:B------:R-:W-:Y:S02]  /*0680*/  ISETP.GE.AND P4, PT, R28, UR5, PT ;  /* 0x000000051c007c0c */ /* 0x000fe4000bf86270 */
[----:B------:R-:W-:Y:S01]  /*0690*/  IADD3.X R36, RZ, R37, RZ, P2, !PT ;  /* 0x00000025ff247210 */ /* 0x000fe200017fe4ff */
[----:B------:R-:W-:Y:S01]  /*06a0*/  IMAD.WIDE.U32 R30, R9, UR12, R30 ;  /* 0x0000000c091e7c25 */ /* 0x000fe2000f8e001e */
[----:B------:R-:W-:-:S02]  /*06b0*/  IADD3 R28, R52, 0x80, RZ ;  /* 0x00000080341c7810 */ /* 0x000fc40007ffe0ff */
[----:B------:R-:W-:Y:S01]  /*06c0*/  ISETP.GE.AND P3, PT, R52, UR5, PT ;  /* 0x0000000534007c0c */ /* 0x000fe2000bf66270 */
[----:B------:R-:W-:Y:S01]  /*06d0*/  IMAD R36, R36, UR12, RZ ;  /* 0x0000000c24247c24 */ /* 0x000fe2000f8e02ff */
[----:B------:R-:W-:-:S03]  /*06e0*/  ISETP.GE.AND P5, PT, R28, UR5, PT ;  /* 0x000000051c007c0c */ /* 0x000fc6000bfa6270 */
        /* <DEDUP_REMOVED lines=8> */
.L_x_6897:
[----:B------:R-:W-:Y:S05]  /*0770*/  BSYNC B0 ;  /* 0x0000000000007941 */ /* 0x000fea0003800000 */
.L_x_6896:
[----:B------:R-:W-:Y:S01]  /*0780*/  MOV R34, R32 ;  /* 0x0000002000227202 */ /* 0x000fe20000000f00 */
[----:B------:R-:W-:Y:S01]  /*0790*/  IMAD R57, R59, UR9, R38 ;  /* 0x000000093b397c24 */ /* 0x000fe2000f8e0226 */
[----:B------:R-:W-:Y:S01]  /*07a0*/  BSSY B0, `(.L_x_6898) ;  /* 0x0000033000007945 */ /* 0x000fe20003800000 */
[----:B0-----:R-:W-:Y:S02]  /*07b0*/  CS2R R28, SRZ ;  /* 0x00000000001c7805 */ /* 0x001fe4000001ff00 */
[----:B------:R-:W-:Y:S01]  /*07c0*/  CS2R R30, SRZ ;  /* 0x00000000001e7805 */ /* 0x000fe2000001ff00 */
[----:B------:R-:W-:Y:S01]  /*07d0*/  IMAD.WIDE.U32 R58, R58, UR9, R34 ;  /* 0x000000093a3a7c25 */ /* 0x000fe2000f8e0022 */
[----:B------:R-:W-:Y:S02]  /*07e0*/  CS2R R32, SRZ ;  /* 0x0000000000207805 */ /* 0x000fe4000001ff00 */
[----:B------:R-:W-:Y:S02]  /*07f0*/  CS2R R34, SRZ ;  /* 0x0000000000227805 */ /* 0x000fe4000001ff00 */
[----:B------:R-:W-:-:S02]  /*0800*/  CS2R R36, SRZ ;  /* 0x0000000000247805 */ /* 0x000fc4000001ff00 */
[----:B------:R-:W-:Y:S02]  /*0810*/  CS2R R38, SRZ ;  /* 0x0000000000267805 */ /* 0x000fe4000001ff00 */
[----:B------:R-:W-:Y:S01]  /*0820*/  IADD3 R57, R59, R57, RZ ;  /* 0x000000393b397210 */ /* 0x000fe20007ffe0ff */
[----:B------:R-:W-:Y:S06]  /*0830*/  @P0 BRA `(.L_x_6899) ;  /* 0x0000000000a40947 */ /* 0x000fec0003800000 */
[----:B------:R-:W-:Y:S01]  /*0840*/  ULDC UR5, c[0x0][0x21c] ;  /* 0x0000870000057ab9 */ /* 0x000fe20000000800 */
[C---:B------:R-:W-:Y:S02]  /*0850*/  IADD3 R9, R52.reuse, 0x40, RZ ;  /* 0x0000004034097810 */ /* 0x040fe40007ffe0ff */
[C---:B------:R-:W-:Y:S02]  /*0860*/  ISETP.GE.AND P2, PT, R52.reuse, UR5, PT ;  /* 0x0000000534007c0c */ /* 0x040fe4000bf46270 */
[----:B------:R-:W-:Y:S02]  /*0870*/  IADD3 R40, R52, 0x80, RZ ;  /* 0x0000008034287810 */ /* 0x000fe40007ffe0ff */
[----:B------:R-:W-:Y:S02]  /*0880*/  ISETP.GE.AND P3, PT, R9, UR5, PT ;  /* 0x0000000509007c0c */ /* 0x000fe4000bf66270 */
[----:B------:R-:W-:-:S07]  /*0890*/  ISETP.GE.AND P5, PT, R40, UR5, PT ;  /* 0x0000000528007c0c */ /* 0x000fce000bfa6270 */
[----:B------:R-:W0:Y:S01]  /*08a0*/  @!P2 LDC.64 R64, c[0x0][0x248] ;  /* 0x00009200ff40ab82 */ /* 0x000e220000000a00 */
[----:B------:R-:W-:Y:S01]  /*08b0*/  @!P2 IMAD.WIDE R66, R0, 0x40, R54 ;  /* 0x000000400042a825 */ /* 0x000fe200078e0236 */
[----:B------:R-:W-:-:S03]  /*08c0*/  @!P2 MOV R56, R58 ;  /* 0x0000003a0038a202 */ /* 0x000fc60000000f00 */
[----:B------:R-:W-:Y:S01]  /*08d0*/  @!P3 IMAD.WIDE R70, R0, 0x40, R54 ;  /* 0x000000400046b825 */ /* 0x000fe200078e0236 */
[----:B------:R-:W-:Y:S02]  /*08e0*/  @!P5 MOV R68, R58 ;  /* 0x0000003a0044d202 */ /* 0x000fe40000000f00 */
[----:B------:R-:W1:Y:S01]  /*08f0*/  @!P3 LDC.64 R50, c[0x0][0x248] ;  /* 0x00009200ff32bb82 */ /* 0x000e620000000a00 */
[----:B------:R-:W-:-:S07]  /*0900*/  @!P5 MOV R69, R57 ;  /* 0x000000390045d202 */ /* 0x000fce0000000f00 */
[----:B------:R-:W2:Y:S08]  /*0910*/  @!P5 LDC.64 R48, c[0x0][0x248] ;  /* 0x00009200ff30db82 */ /* 0x000eb00000000a00 */
[----:B------:R-:W3:Y:S01]  /*0920*/  @!P2 LDC.64 R62, c[0x0][0x240] ;  /* 0x00009000ff3eab82 */ /* 0x000ee20000000a00 */
[-C--:B0-----:R-:W-:Y:S01]  /*0930*/  @!P2 IMAD R9, R67, R64.reuse, RZ ;  /* 0x000000404309a224 */ /* 0x081fe200078e02ff */
[----:B------:R-:W-:Y:S01]  /*0940*/  @!P3 MOV R67, R57 ;  /* 0x000000390043b202 */ /* 0x000fe20000000f00 */
[----:B------:R-:W-:-:S04]  /*0950*/  @!P2 IMAD.WIDE.U32 R72, R66, R64, R56 ;  /* 0x000000404248a225 */ /* 0x000fc800078e0038 */
[----:B------:R-:W-:Y:S01]  /*0960*/  @!P2 IMAD R9, R66, R65, R9 ;  /* 0x000000414209a224 */ /* 0x000fe200078e0209 */
[----:B------:R-:W0:Y:S01]  /*0970*/  @!P3 LDC.64 R60, c[0x0][0x240] ;  /* 0x00009000ff3cbb82 */ /* 0x000e220000000a00 */
[----:B------:R-:W-:Y:S01]  /*0980*/  @!P3 MOV R66, R58 ;  /* 0x0000003a0042b202 */ /* 0x000fe20000000f00 */
[----:B------:R-:W-:Y:S02]  /*0990*/  @!P5 IMAD.WIDE R64, R0, 0x40, R54 ;  /* 0x000000400040d825 */ /* 0x000fe400078e0236 */
[----:B------:R-:W-:Y:S02]  /*09a0*/  @!P2 IADD3 R9, R73, R9, RZ ;  /* 0x000000094909a210 */ /* 0x000fe40007ffe0ff */
[-C--:B-1----:R-:W-:Y:S02]  /*09b0*/  @!P3 IMAD.WIDE.U32 R66, R70, R50.reuse, R66 ;  /* 0x000000324642b225 */ /* 0x082fe400078e0042 */
[----:B------:R-:W1:Y:S02]  /*09c0*/  @!P5 LDC.64 R40, c[0x0][0x240] ;  /* 0x00009000ff28db82 */ /* 0x000e640000000a00 */
[----:B------:R-:W-:-:S02]  /*09d0*/  @!P3 IMAD R50, R71, R50, RZ ;  /* 0x000000324732b224 */ /* 0x000fc400078e02ff */
[-C--:B--2---:R-:W-:Y:S02]  /*09e0*/  @!P5 IMAD R65, R65, R48.reuse, RZ ;  /* 0x000000304141d224 */ /* 0x084fe400078e02ff */
[----:B------:R-:W-:Y:S01]  /*09f0*/  @!P5 IMAD.WIDE.U32 R68, R64, R48, R68 ;  /* 0x000000304044d225 */ /* 0x000fe200078e0044 */
[----:B---3--:R-:W-:-:S03]  /*0a00*/  @!P2 LEA R62, P0, R72, R62, 0x1 ;  /* 0x0000003e483ea211 */ /* 0x008fc600078008ff */
[----:B------:R-:W-:Y:S02]  /*0a10*/  @!P3 IMAD R51, R70, R51, R50 ;  /* 0x000000334633b224 */ /* 0x000fe400078e0232 */
[----:B------:R-:W-:Y:S01]  /*0a20*/  @!P5 IMAD R65, R64, R49, R65 ;  /* 0x000000314041d224 */ /* 0x000fe200078e0241 */
[----:B------:R-:W-:Y:S02]  /*0a30*/  @!P2 LEA.HI.X R63, R72, R63, R9, 0x1, P0 ;  /* 0x0000003f483fa211 */ /* 0x000fe400000f0c09 */
[----:B------:R-:W-:Y:S02]  /*0a40*/  @!P3 IADD3 R51, R67, R51, RZ ;  /* 0x000000334333b210 */ /* 0x000fe40007ffe0ff */
[C---:B0-----:R-:W-:Y:S01]  /*0a50*/  @!P3 LEA R60, P4, R66.reuse, R60, 0x1 ;  /* 0x0000003c423cb211 */ /* 0x041fe200078808ff */
[----:B------:R0:W5:Y:S01]  /*0a60*/  @!P2 LDG.E.128 R28, desc[UR6][R62.64] ;  /* 0x000000063e1ca981 */ /* 0x000162000c1e1d00 */
[----:B------:R-:W-:Y:S02]  /*0a70*/  @!P5 IADD3 R65, R69, R65, RZ ;  /* 0x000000414541d210 */ /* 0x000fe40007ffe0ff */
[----:B------:R-:W-:-:S02]  /*0a80*/  @!P3 LEA.HI.X R61, R66, R61, R51, 0x1, P4 ;  /* 0x0000003d423db211 */ /* 0x000fc400020f0c33 */
[----:B-1----:R-:W-:-:S03]  /*0a90*/  @!P5 LEA R40, P6, R68, R40, 0x1 ;  /* 0x000000284428d211 */ /* 0x002fc600078c08ff */
[----:B------:R0:W5:Y:S01]  /*0aa0*/  @!P3 LDG.E.128 R32, desc[UR6][R60.64+0x80] ;  /* 0x000080063c20b981 */ /* 0x000162000c1e1d00 */
[----:B------:R-:W-:-:S05]  /*0ab0*/  @!P5 LEA.HI.X R41, R68, R41, R65, 0x1, P6 ;  /* 0x000000294429d211 */ /* 0x000fca00030f0c41 */
[----:B------:R0:W5:Y:S04]  /*0ac0*/  @!P5 LDG.E.128 R36, desc[UR6][R40.64+0x100] ;  /* 0x000100062824d981 */ /* 0x000168000c1e1d00 */
.L_x_6899:
[----:B------:R-:W-:Y:S05]  /*0ad0*/  BSYNC B0 ;  /* 0x0000000000007941 */ /* 0x000fea0003800000 */
.L_x_6898:
[----:B------:R-:W-:Y:S01]  /*0ae0*/  HADD2.F32 R66, -RZ, R6.H1_H1 ;  /* 0x30000006ff427230 */ /* 0x000fe20000004100 */
[----:B------:R-:W-:Y:S01]  /*0af0*/  BSSY B0, `(.L_x_6900) ;  /* 0x0000028000007945 */ /* 0x000fe20003800000 */
[----:B0----5:R-:W-:Y:S01]  /*0b00*/  HADD2.F32 R41, -RZ, R28.H1_H1 ;  /* 0x3000001cff297230 */ /* 0x021fe20000004100 */
[----:B------:R-:W-:Y:S01]  /*0b10*/  MOV R9, R42 ;  /* 0x0000002a00097202 */ /* 0x000fe20000000f00 */
[----:B------:R-:W-:Y:S01]  /*0b20*/  HADD2.F32 R67, -RZ, R6.H0_H0 ;  /* 0x20000006ff437230 */ /* 0x000fe20000004100 */
[----:B------:R-:W-:Y:S02]  /*0b30*/  MOV R61, R43 ;  /* 0x0000002b003d7202 */ /* 0x000fe40000000f00 */
[----:B------:R-:W-:Y:S02]  /*0b40*/  CS2R R42, SRZ ;  /* 0x00000000002a7805 */ /* 0x000fe4000001ff00 */
[----:B------:R-:W-:Y:S01]  /*0b50*/  MOV R60, R44 ;  /* 0x0000002c003c7202 */ /* 0x000fe20000000f00 */
[----:B------:R-:W-:Y:S01]  /*0b60*/  FMUL.FTZ R66, R66, R41 ;  /* 0x0000002942427220 */ /* 0x000fe20000410000 */
[----:B------:R-:W-:-:S02]  /*0b70*/  MOV R63, R45 ;  /* 0x0000002d003f7202 */ /* 0x000fc40000000f00 */
[----:B------:R-:W-:Y:S02]  /*0b80*/  CS2R R40, SRZ ;  /* 0x0000000000287805 */ /* 0x000fe4000001ff00 */
[----:B------:R-:W-:Y:S02]  /*0b90*/  MOV R62, R46 ;  /* 0x0000002e003e7202 */ /* 0x000fe40000000f00 */
[----:B------:R-:W-:Y:S02]  /*0ba0*/  CS2R R44, SRZ ;  /* 0x00000000002c7805 */ /* 0x000fe4000001ff00 */
[----:B------:R-:W-:Y:S02]  /*0bb0*/  MOV R64, R47 ;  /* 0x0000002f00407202 */ /* 0x000fe40000000f00 */
[----:B------:R-:W-:Y:S02]  /*0bc0*/  CS2R R46, SRZ ;  /* 0x00000000002e7805 */ /* 0x000fe4000001ff00 */
[----:B------:R-:W-:-:S02]  /*0bd0*/  MOV R65, R29 ;  /* 0x0000001d00417202 */ /* 0x000fc40000000f00 */
[----:B------:R-:W-:Y:S02]  /*0be0*/  CS2R R48, SRZ ;  /* 0x0000000000307805 */ /* 0x000fe4000001ff00 */
[----:B------:R-:W-:Y:S01]  /*0bf0*/  CS2R R50, SRZ ;  /* 0x0000000000327805 */ /* 0x000fe2000001ff00 */
[----:B------:R-:W-:Y:S01]  /*0c00*/  HADD2.F32 R6, -RZ, R28.H0_H0 ;  /* 0x2000001cff067230 */ /* 0x000fe20000004100 */
[----:B------:R-:W-:Y:S06]  /*0c10*/  @P1 BRA `(.L_x_6901) ;  /* 0x0000000000541947 */ /* 0x000fec0003800000 */
[----:B------:R-:W-:Y:S01]  /*0c20*/  IMAD.WIDE R28, R0, 0x40, R54 ;  /* 0x00000040001c7825 */ /* 0x000fe200078e0236 */
[----:B------:R-:W-:Y:S01]  /*0c30*/  ULDC UR5, c[0x0][0x21c] ;  /* 0x0000870000057ab9 */ /* 0x000fe20000000800 */
[----:B------:R-:W-:Y:S01]  /*0c40*/  ULDC.64 UR12, c[0x0][0x248] ;  /* 0x00009200000c7ab9 */ /* 0x000fe20000000a00 */
[----:B------:R-:W-:Y:S02]  /*0c50*/  MOV R56, R58 ;  /* 0x0000003a00387202 */ /* 0x000fe40000000f00 */
[----:B------:R-:W-:Y:S02]  /*0c60*/  IADD3 R53, P0, R28, 0x20, RZ ;  /* 0x000000201c357810 */ /* 0x000fe40007f1e0ff */
[C---:B------:R-:W-:Y:S02]  /*0c70*/  IADD3 R58, R52.reuse, 0x40, RZ ;  /* 0x00000040343a7810 */ /* 0x040fe40007ffe0ff */
[----:B------:R-:W-:Y:S01]  /*0c80*/  IADD3.X R28, RZ, R29, RZ, P0, !PT ;  /* 0x0000001dff1c7210 */ /* 0x000fe200007fe4ff */
[----:B------:R-:W-:Y:S01]  /*0c90*/  IMAD.WIDE.U32 R56, R53, UR12, R56 ;  /* 0x0000000c35387c25 */ /* 0x000fe2000f8e0038 */
[----:B------:R-:W-:-:S02]  /*0ca0*/  ISETP.GE.AND P1, PT, R52, UR5, PT ;  /* 0x0000000534007c0c */ /* 0x000fc4000bf26270 */
[----:B------:R-:W-:Y:S01]  /*0cb0*/  IADD3 R52, R52, 0x80, RZ ;  /* 0x0000008034347810 */ /* 0x000fe20007ffe0ff */
[----:B------:R-:W-:Y:S01]  /*0cc0*/  IMAD R28, R28, UR12, RZ ;  /* 0x0000000c1c1c7c24 */ /* 0x000fe2000f8e02ff */
[----:B------:R-:W-:Y:S02]  /*0cd0*/  ISETP.GE.AND P2, PT, R58, UR5, PT ;  /* 0x000000053a007c0c */ /* 0x000fe4000bf46270 */
        /* <DEDUP_REMOVED lines=9> */
.L_x_6901:
[----:B------:R-:W-:Y:S05]  /*0d70*/  BSYNC B0 ;  /* 0x0000000000007941 */ /* 0x000fea0003800000 */
.L_x_6900:
[----:B------:R-:W-:Y:S01]  /*0d80*/  MOV R52, R16 ;  /* 0x0000001000347202 */ /* 0x000fe20000000f00 */
[----:B------:R-:W-:Y:S02]  /*0d90*/  HADD2.F32 R16, -RZ, R7.H0_H0 ;  /* 0x20000007ff107230 */ /* 0x000fe40000004100 */
[----:B------:R-:W-:Y:S01]  /*0da0*/  FFMA.FTZ R67, R67, R6, R66 ;  /* 0x0000000643437223 */ /* 0x000fe20000010042 */
[----:B------:R-:W-:Y:S01]  /*0db0*/  HADD2.F32 R53, -RZ, R65.H0_H0 ;  /* 0x20000041ff357230 */ /* 0x000fe20000004100 */
[----:B------:R-:W-:Y:S01]  /*0dc0*/  ISETP.NE.AND P0, PT, R5, RZ, PT ;  /* 0x000000ff0500720c */ /* 0x000fe20003f05270 */
[----:B------:R-:W-:Y:S01]  /*0dd0*/  HADD2.F32 R7, -RZ, R7.H1_H1 ;  /* 0x30000007ff077230 */ /* 0x000fe20000004100 */
[----:B------:R-:W-:Y:S01]  /*0de0*/  BSSY B0, `(.L_x_6902) ;  /* 0x00000ac000007945 */ /* 0x000fe20003800000 */
[----:B0-----:R-:W-:Y:S02]  /*0df0*/  HADD2.F32 R28, -RZ, R65.H1_H1 ;  /* 0x30000041ff1c7230 */ /* 0x001fe40000004100 */
[----:B------:R-:W-:Y:S01]  /*0e00*/  FFMA.FTZ R16, R16, R53, R67 ;  /* 0x0000003510107223 */ /* 0x000fe20000010043 */
[----:B------:R-:W-:-:S02]  /*0e10*/  HADD2.F32 R6, -RZ, R52.H1_H1 ;  /* 0x30000034ff067230 */ /* 0x000fc40000004100 */
[----:B-----5:R-:W-:Y:S02]  /*0e20*/  HADD2.F32 R29, -RZ, R40.H1_H1 ;  /* 0x30000028ff1d7230 */ /* 0x020fe40000004100 */
[----:B------:R-:W-:Y:S01]  /*0e30*/  FFMA.FTZ R28, R7, R28, R16 ;  /* 0x0000001c071c7223 */ /* 0x000fe20000010010 */
[----:B------:R-:W-:Y:S02]  /*0e40*/  HADD2.F32 R7, -RZ, R9.H0_H0 ;  /* 0x20000009ff077230 */ /* 0x000fe40000004100 */
[----:B------:R-:W-:Y:S02]  /*0e50*/  HADD2.F32 R16, -RZ, R30.H0_H0 ;  /* 0x2000001eff107230 */ /* 0x000fe40000004100 */
[----:B------:R-:W-:Y:S01]  /*0e60*/  FMUL.FTZ R53, R6, R29 ;  /* 0x0000001d06357220 */ /* 0x000fe20000410000 */
[----:B------:R-:W-:Y:S02]  /*0e70*/  HADD2.F32 R6, -RZ, R52.H0_H0 ;  /* 0x20000034ff067230 */ /* 0x000fe40000004100 */
[----:B------:R-:W-:-:S02]  /*0e80*/  HADD2.F32 R29, -RZ, R40.H0_H0 ;  /* 0x20000028ff1d7230 */ /* 0x000fc40000004100 */
[----:B------:R-:W-:Y:S01]  /*0e90*/  FFMA.FTZ R28, R7, R16, R28 ;  /* 0x00000010071c7223 */ /* 0x000fe2000001001c */
[----:B------:R-:W-:Y:S02]  /*0ea0*/  HADD2.F32 R9, -RZ, R9.H1_H1 ;  /* 0x30000009ff097230 */ /* 0x000fe40000004100 */
[----:B------:R-:W-:Y:S02]  /*0eb0*/  HADD2.F32 R16, -RZ, R30.H1_H1 ;  /* 0x3000001eff107230 */ /* 0x000fe40000004100 */
[----:B------:R-:W-:Y:S01]  /*0ec0*/  FFMA.FTZ R29, R6, R29, R53 ;  /* 0x0000001d061d7223 */ /* 0x000fe20000010035 */
[----:B------:R-:W-:Y:S02]  /*0ed0*/  HADD2.F32 R6, -RZ, R17.H0_H0 ;  /* 0x20000011ff067230 */ /* 0x000fe40000004100 */
[----:B------:R-:W-:Y:S02]  /*0ee0*/  HADD2.F32 R7, -RZ, R41.H0_H0 ;  /* 0x20000029ff077230 */ /* 0x000fe40000004100 */
[----:B------:R-:W-:Y:S01]  /*0ef0*/  FFMA.FTZ R30, R9, R16, R28 ;  /* 0x00000010091e7223 */ /* 0x000fe2000001001c */
[----:B------:R-:W-:-:S02]  /*0f00*/  HADD2.F32 R17, -RZ, R17.H1_H1 ;  /* 0x30000011ff117230 */ /* 0x000fc40000004100 */
[----:B------:R-:W-:Y:S02]  /*0f10*/  HADD2.F32 R16, -RZ, R41.H1_H1 ;  /* 0x30000029ff107230 */ /* 0x000fe40000004100 */
[----:B------:R-:W-:Y:S01]  /*0f20*/  FFMA.FTZ R40, R6, R7, R29 ;  /* 0x0000000706287223 */ /* 0x000fe2000001001d */
[----:B------:R-:W-:Y:S02]  /*0f30*/  HADD2.F32 R7, -RZ, R61.H0_H0 ;  /* 0x2000003dff077230 */ /* 0x000fe40000004100 */
[----:B------:R-:W-:Y:S02]  /*0f40*/  HADD2.F32 R28, -RZ, R31.H0_H0 ;  /* 0x2000001fff1c7230 */ /* 0x000fe40000004100 */
[----:B------:R-:W-:Y:S01]  /*0f50*/  FFMA.FTZ R17, R17, R16, R40 ;  /* 0x0000001011117223 */ /* 0x000fe20000010028 */
[----:B------:R-:W-:Y:S02]  /*0f60*/  HADD2.F32 R6, -RZ, R18.H0_H0 ;  /* 0x20000012ff067230 */ /* 0x000fe40000004100 */
[----:B------:R-:W-:-:S02]  /*0f70*/  HADD2.F32 R9, -RZ, R42.H0_H0 ;  /* 0x2000002aff097230 */ /* 0x000fc40000004100 */
[----:B------:R-:W-:Y:S01]  /*0f80*/  FFMA.FTZ R28, R7, R28, R30 ;  /* 0x0000001c071c7223 */ /* 0x000fe2000001001e */
[----:B------:R-:W-:Y:S02]  /*0f90*/  HADD2.F32 R61, -RZ, R61.H1_H1 ;  /* 0x3000003dff3d7230 */ /* 0x000fe40000004100 */
[----:B------:R-:W-:Y:S02]  /*0fa0*/  HADD2.F32 R16, -RZ, R31.H1_H1 ;  /* 0x3000001fff107230 */ /* 0x000fe40000004100 */
[----:B------:R-:W-:Y:S01]  /*0fb0*/  FFMA.FTZ R17, R6, R9, R17 ;  /* 0x0000000906117223 */ /* 0x000fe20000010011 */
[----:B------:R-:W-:Y:S02]  /*0fc0*/  HADD2.F32 R6, -RZ, R60.H0_H0 ;  /* 0x2000003cff067230 */ /* 0x000fe40000004100 */
[----:B------:R-:W-:Y:S02]  /*0fd0*/  HADD2.F32 R18, -RZ, R18.H1_H1 ;  /* 0x30000012ff127230 */ /* 0x000fe40000004100 */
[----:B------:R-:W-:Y:S01]  /*0fe0*/  FFMA.FTZ R61, R61, R16, R28 ;  /* 0x000000103d3d7223 */ /* 0x000fe2000001001c */
[----:B------:R-:W-:-:S02]  /*0ff0*/  HADD2.F32 R7, -RZ, R42.H1_H1 ;  /* 0x3000002aff077230 */ /* 0x000fc40000004100 */
[----:B------:R-:W-:Y:S02]  /*1000*/  HADD2.F32 R9, -RZ, R32.H0_H0 ;  /* 0x20000020ff097230 */ /* 0x000fe40000004100 */
[----:B------:R-:W-:Y:S02]  /*1010*/  HADD2.F32 R60, -RZ, R60.H1_H1 ;  /* 0x3000003cff3c7230 */ /* 0x000fe40000004100 */
[----:B------:R-:W-:Y:S01]  /*1020*/  FFMA.FTZ R17, R18, R7, R17 ;  /* 0x0000000712117223 */ /* 0x000fe20000010011 */
[----:B------:R-:W-:Y:S02]  /*1030*/  HADD2.F32 R7, -RZ, R43.H0_H0 ;  /* 0x2000002bff077230 */ /* 0x000fe40000004100 */
[----:B------:R-:W-:Y:S01]  /*1040*/  FFMA.FTZ R61, R6, R9, R61 ;  /* 0x00000009063d7223 */ /* 0x000fe2000001003d */
[--C-:B------:R-:W-:Y:S02]  /*1050*/  HADD2.F32 R6, -RZ, R19.reuse.H0_H0 ;  /* 0x20000013ff067230 */ /* 0x100fe40000004100 */
[----:B------:R-:W-:-:S02]  /*1060*/  HADD2.F32 R19, -RZ, R19.H1_H1 ;  /* 0x30000013ff137230 */ /* 0x000fc40000004100 */
[----:B------:R-:W-:Y:S02]  /*1070*/  HADD2.F32 R9, -RZ, R32.H1_H1 ;  /* 0x30000020ff097230 */ /* 0x000fe40000004100 */
[----:B------:R-:W-:Y:S01]  /*1080*/  FFMA.FTZ R6, R6, R7, R17 ;  /* 0x0000000706067223 */ /* 0x000fe20000010011 */
[----:B------:R-:W-:Y:S02]  /*1090*/  HADD2.F32 R16, -RZ, R43.H1_H1 ;  /* 0x3000002bff107230 */ /* 0x000fe40000004100 */
[----:B------:R-:W-:Y:S02]  /*10a0*/  HADD2.F32 R7, -RZ, R63.H0_H0 ;  /* 0x2000003fff077230 */ /* 0x000fe40000004100 */
[----:B------:R-:W-:Y:S01]  /*10b0*/  FFMA.FTZ R60, R60, R9, R61 ;  /* 0x000000093c3c7223 */ /* 0x000fe2000001003d */
[----:B------:R-:W-:Y:S02]  /*10c0*/  HADD2.F32 R9, -RZ, R44.H0_H0 ;  /* 0x2000002cff097230 */ /* 0x000fe40000004100 */
[----:B------:R-:W-:Y:S01]  /*10d0*/  FFMA.FTZ R19, R19, R16, R6 ;  /* 0x0000001013137223 */ /* 0x000fe20000010006 */
[----:B------:R-:W-:-:S02]  /*10e0*/  HADD2.F32 R6, -RZ, R20.H0_H0 ;  /* 0x20000014ff067230 */ /* 0x000fc40000004100 */
[----:B------:R-:W-:Y:S02]  /*10f0*/  HADD2.F32 R16, -RZ, R33.H0_H0 ;  /* 0x20000021ff107230 */ /* 0x000fe40000004100 */
[----:B------:R-:W-:Y:S02]  /*1100*/  HADD2.F32 R20, -RZ, R20.H1_H1 ;  /* 0x30000014ff147230 */ /* 0x000fe40000004100 */
[----:B------:R-:W-:Y:S01]  /*1110*/  FFMA.FTZ R9, R6, R9, R19 ;  /* 0x0000000906097223 */ /* 0x000fe20000010013 */
[----:B------:R-:W-:Y:S02]  /*1120*/  HADD2.F32 R17, -RZ, R44.H1_H1 ;  /* 0x3000002cff117230 */ /* 0x000fe40000004100 */
[----:B------:R-:W-:Y:S01]  /*1130*/  FFMA.FTZ R60, R7, R16, R60 ;  /* 0x00000010073c7223 */ /* 0x000fe2000001003c */
[----:B------:R-:W-:Y:S02]  /*1140*/  HADD2.F32 R6, -RZ, R21.H0_H0 ;  /* 0x20000015ff067230 */ /* 0x000fe40000004100 */
[----:B------:R-:W-:-:S02]  /*1150*/  HADD2.F32 R7, -RZ, R45.H0_H0 ;  /* 0x2000002dff077230 */ /* 0x000fc40000004100 */
[----:B------:R-:W-:Y:S01]  /*1160*/  FFMA.FTZ R9, R20, R17, R9 ;  /* 0x0000001114097223 */ /* 0x000fe20000010009 */
[----:B------:R-:W-:Y:S02]  /*1170*/  HADD2.F32 R21, -RZ, R21.H1_H1 ;  /* 0x30000015ff157230 */ /* 0x000fe40000004100 */
[----:B------:R-:W-:Y:S02]  /*1180*/  HADD2.F32 R18, -RZ, R45.H1_H1 ;  /* 0x3000002dff127230 */ /* 0x000fe40000004100 */
[----:B------:R-:W-:Y:S01]  /*1190*/  FFMA.FTZ R6, R6, R7, R9 ;  /* 0x0000000706067223 */ /* 0x000fe20000010009 */
[----:B------:R-:W-:Y:S02]  /*11a0*/  HADD2.F32 R63, -RZ, R63.H1_H1 ;  /* 0x3000003fff3f7230 */ /* 0x000fe40000004100 */
[----:B------:R-:W-:Y:S02]  /*11b0*/  HADD2.F32 R16, -RZ, R33.H1_H1 ;  /* 0x30000021ff107230 */ /* 0x000fe40000004100 */
[----:B------:R-:W-:Y:S01]  /*11c0*/  FFMA.FTZ R21, R21, R18, R6 ;  /* 0x0000001215157223 */ /* 0x000fe20000010006 */
[----:B------:R-:W-:-:S02]  /*11d0*/  HADD2.F32 R18, -RZ, R22.H0_H0 ;  /* 0x20000016ff127230 */ /* 0x000fc40000004100 */
[----:B------:R-:W-:Y:S02]  /*11e0*/  HADD2.F32 R19, -RZ, R46.H0_H0 ;  /* 0x2000002eff137230 */ /* 0x000fe40000004100 */
[----:B------:R-:W-:Y:S01]  /*11f0*/  FFMA.FTZ R60, R63, R16, R60 ;  /* 0x000000103f3c7223 */ /* 0x000fe2000001003c */
[----:B------:R-:W-:Y:S02]  /*1200*/  HADD2.F32 R17, -RZ, R62.H0_H0 ;  /* 0x2000003eff117230 */ /* 0x000fe40000004100 */
[----:B------:R-:W-:Y:S02]  /*1210*/  HADD2.F32 R28, -RZ, R34.H0_H0 ;  /* 0x20000022ff1c7230 */ /* 0x000fe40000004100 */
[----:B------:R-:W-:Y:S01]  /*1220*/  FFMA.FTZ R43, R18, R19, R21 ;  /* 0x00000013122b7223 */ /* 0x000fe20000010015 */
[----:B------:R-:W-:Y:S02]  /*1230*/  HADD2.F32 R62, -RZ, R62.H1_H1 ;  /* 0x3000003eff3e7230 */ /* 0x000fe40000004100 */
[----:B------:R-:W-:-:S02]  /*1240*/  HADD2.F32 R21, -RZ, R34.H1_H1 ;  /* 0x30000022ff157230 */ /* 0x000fc40000004100 */
[----:B------:R-:W-:Y:S01]  /*1250*/  FFMA.FTZ R41, R17, R28, R60 ;  /* 0x0000001c11297223 */ /* 0x000fe2000001003c */
[----:B------:R-:W-:Y:S02]  /*1260*/  HADD2.F32 R22, -RZ, R22.H1_H1 ;  /* 0x30000016ff167230 */ /* 0x000fe40000004100 */
[----:B------:R-:W-:Y:S02]  /*1270*/  HADD2.F32 R29, -RZ, R46.H1_H1 ;  /* 0x3000002eff1d7230 */ /* 0x000fe40000004100 */
[----:B------:R-:W-:Y:S01]  /*1280*/  FFMA.FTZ R62, R62, R21, R41 ;  /* 0x000000153e3e7223 */ /* 0x000fe20000010029 */
[----:B------:R-:W-:Y:S02]  /*1290*/  HADD2.F32 R21, -RZ, R64.H0_H0 ;  /* 0x20000040ff157230 */ /* 0x000fe40000004100 */
[----:B------:R-:W-:Y:S02]  /*12a0*/  HADD2.F32 R28, -RZ, R35.H0_H0 ;  /* 0x20000023ff1c7230 */ /* 0x000fe40000004100 */
[----:B------:R-:W-:Y:S01]  /*12b0*/  FFMA.FTZ R43, R22, R29, R43 ;  /* 0x0000001d162b7223 */ /* 0x000fe2000001002b */
[----:B------:R-:W-:-:S02]  /*12c0*/  HADD2.F32 R22, -RZ, R23.H0_H0 ;  /* 0x20000017ff167230 */ /* 0x000fc40000004100 */
[----:B------:R-:W-:Y:S02]  /*12d0*/  HADD2.F32 R29, -RZ, R47.H0_H0 ;  /* 0x2000002fff1d7230 */ /* 0x000fe40000004100 */
[----:B------:R-:W-:Y:S01]  /*12e0*/  FFMA.FTZ R21, R21, R28, R62 ;  /* 0x0000001c15157223 */ /* 0x000fe2000001003e */
[----:B------:R-:W-:Y:S02]  /*12f0*/  HADD2.F32 R64, -RZ, R64.H1_H1 ;  /* 0x30000040ff407230 */ /* 0x000fe40000004100 */
[----:B------:R-:W-:Y:S02]  /*1300*/  HADD2.F32 R35, -RZ, R35.H1_H1 ;  /* 0x30000023ff237230 */ /* 0x000fe40000004100 */
[----:B------:R-:W-:Y:S01]  /*1310*/  FFMA.FTZ R34, R22, R29, R43 ;  /* 0x0000001d16227223 */ /* 0x000fe2000001002b */
[----:B------:R-:W-:Y:S02]  /*1320*/  HADD2.F32 R23, -RZ, R23.H1_H1 ;  /* 0x30000017ff177230 */ /* 0x000fe40000004100 */
[----:B------:R-:W-:-:S02]  /*1330*/  HADD2.F32 R28, -RZ, R47.H1_H1 ;  /* 0x3000002fff1c7230 */ /* 0x000fc40000004100 */
[----:B------:R-:W-:Y:S01]  /*1340*/  FFMA.FTZ R35, R64, R35, R21 ;  /* 0x0000002340237223 */ /* 0x000fe20000010015 */
[----:B------:R-:W-:Y:S02]  /*1350*/  HADD2.F32 R20, -RZ, R12.H0_H0 ;  /* 0x2000000cff147230 */ /* 0x000fe40000004100 */
[----:B------:R-:W-:Y:S02]  /*1360*/  HADD2.F32 R31, -RZ, R36.H0_H0 ;  /* 0x20000024ff1f7230 */ /* 0x000fe40000004100 */
[----:B------:R-:W-:Y:S01]  /*1370*/  FFMA.FTZ R28, R23, R28, R34 ;  /* 0x0000001c171c7223 */ /* 0x000fe20000010022 */
[----:B------:R-:W-:Y:S02]  /*1380*/  HADD2.F32 R21, -RZ, R24.H0_H0 ;  /* 0x20000018ff157230 */ /* 0x000fe40000004100 */
[----:B------:R-:W-:Y:S02]  /*1390*/  HADD2.F32 R22, -RZ, R48.H0_H0 ;  /* 0x20000030ff167230 */ /* 0x000fe40000004100 */
[----:B------:R-:W-:Y:S01]  /*13a0*/  FFMA.FTZ R31, R20, R31, R35 ;  /* 0x0000001f141f7223 */ /* 0x000fe20000010023 */
[----:B------:R-:W-:-:S02]  /*13b0*/  HADD2.F32 R16, -RZ, R12.H1_H1 ;  /* 0x3000000cff107230 */ /* 0x000fc40000004100 */
[----:B------:R-:W-:Y:S02]  /*13c0*/  HADD2.F32 R33, -RZ, R36.H1_H1 ;  /* 0x30000024ff217230 */ /* 0x000fe40000004100 */
[----:B------:R-:W-:Y:S01]  /*13d0*/  FFMA.FTZ R29, R21, R22, R28 ;  /* 0x00000016151d7223 */ /* 0x000fe2000001001c */
[----:B------:R-:W-:Y:S02]  /*13e0*/  HADD2.F32 R24, -RZ, R24.H1_H1 ;  /* 0x30000018ff187230 */ /* 0x000fe40000004100 */
[----:B------:R-:W-:Y:S02]  /*13f0*/  HADD2.F32 R23, -RZ, R48.H1_H1 ;  /* 0x30000030ff177230 */ /* 0x000fe40000004100 */
[----:B------:R-:W-:Y:S01]  /*1400*/  FFMA.FTZ R20, R16, R33, R31 ;  /* 0x0000002110147223 */ /* 0x000fe2000001001f */
[----:B------:R-:W-:Y:S02]  /*1410*/  HADD2.F32 R9, -RZ, R13.H0_H0 ;  /* 0x2000000dff097230 */ /* 0x000fe40000004100 */
[----:B------:R-:W-:-:S02]  /*1420*/  HADD2.F32 R30, -RZ, R37.H0_H0 ;  /* 0x20000025ff1e7230 */ /* 0x000fc40000004100 */
[----:B------:R-:W-:Y:S01]  /*1430*/  FFMA.FTZ R23, R24, R23, R29 ;  /* 0x0000001718177223 */ /* 0x000fe2000001001d */
[----:B------:R-:W-:Y:S02]  /*1440*/  HADD2.F32 R16, -RZ, R25.H0_H0 ;  /* 0x20000019ff107230 */ /* 0x000fe40000004100 */
[----:B------:R-:W-:Y:S02]  /*1450*/  HADD2.F32 R21, -RZ, R49.H0_H0 ;  /* 0x20000031ff157230 */ /* 0x000fe40000004100 */
[----:B------:R-:W-:Y:S01]  /*1460*/  FFMA.FTZ R30, R9, R30, R20 ;  /* 0x0000001e091e7223 */ /* 0x000fe20000010014 */
[----:B------:R-:W-:Y:S02]  /*1470*/  HADD2.F32 R13, -RZ, R13.H1_H1 ;  /* 0x3000000dff0d7230 */ /* 0x000fe40000004100 */
[----:B------:R-:W-:Y:S02]  /*1480*/  HADD2.F32 R32, -RZ, R37.H1_H1 ;  /* 0x30000025ff207230 */ /* 0x000fe40000004100 */
        /* <DEDUP_REMOVED lines=13> */
[----:B------:R-:W-:Y:S01]  /*1560*/  HADD2.F32 R26, -RZ, R26.H1_H1 ;  /* 0x3000001aff1a7230 */ /* 0x000fe20000004100 */
[----:B------:R-:W0:Y:S01]  /*1570*/  LDC.64 R20, c[0x0][0x2d0] ;  /* 0x0000b400ff147b82 */ /* 0x000e220000000a00 */
        /* <DEDUP_REMOVED lines=13> */
[----:B------:R-:W-:-:S03]  /*1650*/  FFMA.FTZ R6, R15, R12, R6 ;  /* 0x0000000c0f067223 */ /* 0x000fc60000010006 */
[----:B------:R-:W-:Y:S02]  /*1660*/  FFMA.FTZ R14, R27, R16, R14 ;  /* 0x000000101b0e7223 */ /* 0x000fe4000001000e */
[----:B------:R-:W1:Y:S04]  /*1670*/  SHFL.BFLY PT, R7, R6, 0x4, 0x1f ;  /* 0x0c801f0006077f89 */ /* 0x000e6800000e0000 */
[----:B------:R-:W2:Y:S01]  /*1680*/  SHFL.BFLY PT, R13, R14, 0x4, 0x1f ;  /* 0x0c801f000e0d7f89 */ /* 0x000ea200000e0000 */
[----:B-1----:R-:W-:Y:S02]  /*1690*/  FADD.FTZ R9, R6, R7 ;  /* 0x0000000706097221 */ /* 0x002fe40000010000 */
[----:B------:R-:W1:Y:S01]  /*16a0*/  LDC.64 R6, c[0x0][0x2d8] ;  /* 0x0000b600ff067b82 */ /* 0x000e620000000a00 */
[----:B--2---:R-:W-:-:S02]  /*16b0*/  FADD.FTZ R15, R14, R13 ;  /* 0x0000000d0e0f7221 */ /* 0x004fc40000010000 */
[----:B------:R-:W2:Y:S04]  /*16c0*/  SHFL.BFLY PT, R12, R9, 0x2, 0x1f ;  /* 0x0c401f00090c7f89 */ /* 0x000ea800000e0000 */
[----:B------:R-:W3:Y:S01]  /*16d0*/  SHFL.BFLY PT, R16, R15, 0x2, 0x1f ;  /* 0x0c401f000f107f89 */ /* 0x000ee200000e0000 */
[----:B--2---:R-:W-:Y:S01]  /*16e0*/  FADD.FTZ R12, R9, R12 ;  /* 0x0000000c090c7221 */ /* 0x004fe20000010000 */
[----:B---3--:R-:W-:-:S04]  /*16f0*/  FADD.FTZ R16, R15, R16 ;  /* 0x000000100f107221 */ /* 0x008fc80000010000 */
[----:B------:R-:W2:Y:S04]  /*1700*/  SHFL.BFLY PT, R13, R12, 0x1, 0x1f ;  /* 0x0c201f000c0d7f89 */ /* 0x000ea800000e0000 */
[----:B------:R-:W3:Y:S01]  /*1710*/  SHFL.BFLY PT, R17, R16, 0x1, 0x1f ;  /* 0x0c201f0010117f89 */ /* 0x000ee200000e0000 */
[----:B--2---:R-:W-:Y:S01]  /*1720*/  FADD.FTZ R22, R12, R13 ;  /* 0x0000000d0c167221 */ /* 0x004fe20000010000 */
[----:B---3--:R-:W-:Y:S01]  /*1730*/  FADD.FTZ R23, R16, R17 ;  /* 0x0000001110177221 */ /* 0x008fe20000010000 */
[----:B01----:R-:W-:Y:S06]  /*1740*/  @P0 BRA `(.L_x_6903) ;  /* 0x0000000000540947 */ /* 0x003fec0003800000 */
[----:B------:R-:W0:Y:S01]  /*1750*/  LDC.64 R16, c[0x0][0x278] ;  /* 0x00009e00ff107b82 */ /* 0x000e220000000a00 */
[----:B------:R-:W-:Y:S01]  /*1760*/  SHF.R.S32.HI R11, RZ, 0x1f, R10 ;  /* 0x0000001fff0b7819 */ /* 0x000fe2000001140a */
[----:B------:R-:W-:Y:S01]  /*1770*/  ULDC.64 UR12, c[0x0][0x260] ;  /* 0x00009800000c7ab9 */ /* 0x000fe20000000a00 */
[----:B------:R-:W-:-:S05]  /*1780*/  ISETP.GE.AND P1, PT, R54, R3, PT ;  /* 0x000000033600720c */ /* 0x000fca0003f26270 */
[----:B------:R-:W1:Y:S01]  /*1790*/  LDC.64 R18, c[0x0][0x280] ;  /* 0x0000a000ff127b82 */ /* 0x000e620000000a00 */
[C---:B0-----:R-:W-:Y:S02]  /*17a0*/  IMAD R14, R16.reuse, UR10, RZ ;  /* 0x0000000a100e7c24 */ /* 0x041fe4000f8e02ff */
[----:B------:R-:W-:-:S04]  /*17b0*/  IMAD.WIDE.U32 R12, R16, UR8, R10 ;  /* 0x00000008100c7c25 */ /* 0x000fc8000f8e000a */
[----:B------:R-:W-:Y:S02]  /*17c0*/  IMAD R5, R17, UR8, R14 ;  /* 0x0000000811057c24 */ /* 0x000fe4000f8e020e */
[----:B-1----:R-:W-:-:S03]  /*17d0*/  IMAD R14, R18, UR11, RZ ;  /* 0x0000000b120e7c24 */ /* 0x002fc6000f8e02ff */
[----:B------:R-:W-:Y:S01]  /*17e0*/  IADD3 R13, R13, R5, RZ ;  /* 0x000000050d0d7210 */ /* 0x000fe20007ffe0ff */
[----:B------:R-:W-:Y:S02]  /*17f0*/  IMAD R9, R19, UR9, R14 ;  /* 0x0000000913097c24 */ /* 0x000fe4000f8e020e */
[----:B------:R-:W-:-:S03]  /*1800*/  IMAD.WIDE.U32 R12, R18, UR9, R12 ;  /* 0x00000009120c7c25 */ /* 0x000fc6000f8e000c */
[----:B------:R-:W-:-:S04]  /*1810*/  IADD3 R5, P0, R54, R12, RZ ;  /* 0x0000000c36057210 */ /* 0x000fc80007f1e0ff */
[----:B------:R-:W-:Y:S02]  /*1820*/  IADD3.X R14, R55, R13, R9, P0, !PT ;  /* 0x0000000d370e7210 */ /* 0x000fe400007fe409 */
[C---:B------:R-:W-:Y:S02]  /*1830*/  LEA R12, P2, R5.reuse, UR12, 0x2 ;  /* 0x0000000c050c7c11 */ /* 0x040fe4000f8410ff */
[----:B------:R-:W-:Y:S02]  /*1840*/  ISETP.GE.AND P0, PT, R8, R3, PT ;  /* 0x000000030800720c */ /* 0x000fe40003f06270 */
[----:B------:R-:W-:Y:S02]  /*1850*/  LEA.HI.X R13, R5, UR13, R14, 0x2, P2 ;  /* 0x0000000d050d7c11 */ /* 0x000fe400090f140e */
[----:B------:R-:W-:Y:S02]  /*1860*/  FSEL R3, R22, RZ, !P1 ;  /* 0x000000ff16037208 */ /* 0x000fe40004800000 */
[----:B------:R-:W-:-:S03]  /*1870*/  FSEL R5, R23, RZ, !P0 ;  /* 0x000000ff17057208 */ /* 0x000fc60004000000 */
[----:B------:R0:W-:Y:S04]  /*1880*/  STG.E desc[UR6][R12.64], R3 ;  /* 0x000000030c007986 */ /* 0x0001e8000c101906 */
[----:B------:R0:W-:Y:S02]  /*1890*/  STG.E desc[UR6][R12.64+0x80], R5 ;  /* 0x000080050c007986 */ /* 0x0001e4000c101906 */
.L_x_6903:
[----:B------:R-:W-:Y:S05]  /*18a0*/  BSYNC B0 ;  /* 0x0000000000007941 */ /* 0x000fea0003800000 */
.L_x_6902:
[----:B------:R-:W-:Y:S01]  /*18b0*/  UIADD3 UR4, UR4, 0x3f, URZ ;  /* 0x0000003f04047890 */ /* 0x000fe2000fffe03f */
[----:B------:R-:W-:Y:S01]  /*18c0*/  SHF.L.U32 R8, R2, 0x2, RZ ;  /* 0x0000000202087819 */ /* 0x000fe200000006ff */
[----:B0-----:R-:W-:Y:S01]  /*18d0*/  IMAD R3, R0, 0x3000, RZ ;  /* 0x0000300000037824 */ /* 0x001fe200078e02ff */
[----:B------:R-:W-:Y:S01]  /*18e0*/  BSSY B0, `(.L_x_6904) ;  /* 0x0000027000007945 */ /* 0x000fe20003800000 */
[----:B------:R-:W-:Y:S01]  /*18f0*/  USHF.R.S32.HI UR5, URZ, 0x1f, UR4 ;  /* 0x0000001f3f057899 */ /* 0x000fe20008011404 */
[----:B------:R-:W-:Y:S02]  /*1900*/  SHF.R.S32.HI R12, RZ, 0x1f, R8 ;  /* 0x0000001fff0c7819 */ /* 0x000fe40000011408 */
[----:B------:R-:W-:Y:S01]  /*1910*/  IADD3 R8, P0, R3, R8, RZ ;  /* 0x0000000803087210 */ /* 0x000fe20007f1e0ff */
[----:B------:R-:W-:-:S03]  /*1920*/  ULEA.HI UR5, UR5, UR4, URZ, 0x6 ;  /* 0x0000000405057291 */ /* 0x000fc6000f8f303f */
[----:B------:R-:W-:Y:S01]  /*1930*/  LEA.HI.X.SX32 R9, R3, R12, 0x1, P0 ;  /* 0x0000000c03097211 */ /* 0x000fe200000f0eff */
[----:B------:R-:W-:Y:S01]  /*1940*/  ULOP3.LUT UR5, UR5, 0xffffffc0, URZ, 0xc0, !UPT ;  /* 0xffffffc005057892 */ /* 0x000fe2000f8ec03f */
[C---:B------:R-:W-:Y:S02]  /*1950*/  IMAD R12, R20.reuse, UR10, RZ ;  /* 0x0000000a140c7c24 */ /* 0x040fe4000f8e02ff */
[----:B------:R-:W-:-:S03]  /*1960*/  IMAD.WIDE.U32 R8, R20, UR8, R8 ;  /* 0x0000000814087c25 */ /* 0x000fc6000f8e0008 */
[----:B------:R-:W-:Y:S01]  /*1970*/  IADD3 R3, -R10, UR5, RZ ;  /* 0x000000050a037c10 */ /* 0x000fe2000fffe1ff */
[----:B------:R-:W-:-:S03]  /*1980*/  IMAD R5, R21, UR8, R12 ;  /* 0x0000000815057c24 */ /* 0x000fc6000f8e020c */
[----:B------:R-:W-:Y:S01]  /*1990*/  ISETP.GE.AND P0, PT, R2, R3, PT ;  /* 0x000000030200720c */ /* 0x000fe20003f06270 */
[----:B------:R-:W-:Y:S01]  /*19a0*/  IMAD R12, R6, UR11, RZ ;  /* 0x0000000b060c7c24 */ /* 0x000fe2000f8e02ff */
[----:B------:R-:W-:Y:S02]  /*19b0*/  IADD3 R9, R9, R5, RZ ;  /* 0x0000000509097210 */ /* 0x000fe40007ffe0ff */
[----:B------:R-:W-:Y:S01]  /*19c0*/  ISETP.GT.OR P0, PT, R2, 0x3f, P0 ;  /* 0x0000003f0200780c */ /* 0x000fe20000704670 */
[----:B------:R-:W-:Y:S02]  /*19d0*/  IMAD R5, R7, UR9, R12 ;  /* 0x0000000907057c24 */ /* 0x000fe4000f8e020c */
[----:B------:R-:W-:-:S05]  /*19e0*/  IMAD.WIDE.U32 R12, R6, UR9, R8 ;  /* 0x00000009060c7c25 */ /* 0x000fca000f8e0008 */
[----:B------:R-:W-:-:S05]  /*19f0*/  IADD3 R5, R13, R5, RZ ;  /* 0x000000050d057210 */ /* 0x000fca0007ffe0ff */
[----:B------:R-:W-:Y:S05]  /*1a00*/  @P0 BRA `(.L_x_6905) ;  /* 0x0000000000500947 */ /* 0x000fea0003800000 */
[----:B------:R-:W0:Y:S01]  /*1a10*/  LDC.64 R14, c[0x0][0x2a8] ;  /* 0x0000aa00ff0e7b82 */ /* 0x000e220000000a00 */
[----:B------:R-:W-:Y:S01]  /*1a20*/  SHF.R.S32.HI R3, RZ, 0x1f, R2 ;  /* 0x0000001fff037819 */ /* 0x000fe20000011402 */
[----:B------:R-:W-:Y:S01]  /*1a30*/  ULDC.64 UR4, c[0x0][0x2a0] ;  /* 0x0000a80000047ab9 */ /* 0x000fe20000000a00 */
[----:B------:R-:W-:-:S04]  /*1a40*/  IADD3 R6, P0, R10, R2, RZ ;  /* 0x000000020a067210 */ /* 0x000fc80007f1e0ff */
[----:B------:R-:W-:Y:S01]  /*1a50*/  LEA.HI.X.SX32 R7, R10, R3, 0x1, P0 ;  /* 0x000000030a077211 */ /* 0x000fe200000f0eff */
[----:B------:R-:W1:Y:S01]  /*1a60*/  LDC.64 R16, c[0x0][0x2b0] ;  /* 0x0000ac00ff107b82 */ /* 0x000e620000000a00 */
[----:B------:R-:W-:Y:S01]  /*1a70*/  FSETP.NEU.FTZ.AND P0, PT, R4, -INF , PT ;  /* 0xff8000000400780b */ /* 0x000fe20003f1d000 */
[C---:B0-----:R-:W-:Y:S02]  /*1a80*/  IMAD R8, R14.reuse, UR10, RZ ;  /* 0x0000000a0e087c24 */ /* 0x041fe4000f8e02ff */
[----:B------:R-:W-:-:S04]  /*1a90*/  IMAD.WIDE.U32 R6, R14, UR8, R6 ;  /* 0x000000080e067c25 */ /* 0x000fc8000f8e0006 */
[----:B------:R-:W-:Y:S02]  /*1aa0*/  IMAD R3, R15, UR8, R8 ;  /* 0x000000080f037c24 */ /* 0x000fe4000f8e0208 */
[----:B-1----:R-:W-:-:S03]  /*1ab0*/  IMAD R8, R16, UR11, RZ ;  /* 0x0000000b10087c24 */ /* 0x002fc6000f8e02ff */
[----:B------:R-:W-:Y:S01]  /*1ac0*/  IADD3 R7, R7, R3, RZ ;  /* 0x0000000307077210 */ /* 0x000fe20007ffe0ff */
[----:B------:R-:W-:Y:S02]  /*1ad0*/  IMAD R9, R17, UR9, R8 ;  /* 0x0000000911097c24 */ /* 0x000fe4000f8e0208 */
[----:B------:R-:W-:Y:S01]  /*1ae0*/  FMUL.FTZ R3, R4, 1.4426950216293334961 ;  /* 0x3fb8aa3b04037820 */ /* 0x000fe20000410000 */
[----:B------:R-:W-:-:S04]  /*1af0*/  IMAD.WIDE.U32 R6, R16, UR9, R6 ;  /* 0x0000000910067c25 */ /* 0x000fc8000f8e0006 */
[----:B------:R-:W-:Y:S02]  /*1b00*/  FSEL R3, R3, RZ, P0 ;  /* 0x000000ff03037208 */ /* 0x000fe40000000000 */
[----:B------:R-:W-:Y:S02]  /*1b10*/  IADD3 R7, R7, R9, RZ ;  /* 0x0000000907077210 */ /* 0x000fe40007ffe0ff */
[----:B------:R-:W-:-:S04]  /*1b20*/  LEA R8, P1, R6, UR4, 0x2 ;  /* 0x0000000406087c11 */ /* 0x000fc8000f8210ff */
[----:B------:R-:W-:-:S05]  /*1b30*/  LEA.HI.X R9, R6, UR5, R7, 0x2, P1 ;  /* 0x0000000506097c11 */ /* 0x000fca00088f1407 */
[----:B------:R0:W-:Y:S04]  /*1b40*/  STG.E desc[UR6][R8.64], R3 ;  /* 0x0000000308007986 */ /* 0x0001e8000c101906 */
.L_x_6905:
[----:B------:R-:W-:Y:S05]  /*1b50*/  BSYNC B0 ;  /* 0x0000000000007941 */ /* 0x000fea0003800000 */
.L_x_6904:
[----:B------:R-:W-:Y:S01]  /*1b60*/  ULDC.64 UR12, c[0x0][0x2e8] ;  /* 0x0000ba00000c7ab9 */ /* 0x000fe20000000a00 */
[----:B------:R-:W-:Y:S01]  /*1b70*/  ULDC.64 UR4, c[0x0][0x2b8] ;  /* 0x0000ae0000047ab9 */ /* 0x000fe20000000a00 */
[----:B------:R-:W-:Y:S02]  /*1b80*/  ISETP.NE.U32.AND P0, PT, RZ, UR12, PT ;  /* 0x0000000cff007c0c */ /* 0x000fe4000bf05070 */
[C---:B------:R-:W-:Y:S02]  /*1b90*/  LEA R4, P1, R12.reuse, UR4, 0x2 ;  /* 0x000000040c047c11 */ /* 0x040fe4000f8210ff */
[----:B------:R-:W-:Y:S02]  /*1ba0*/  ISETP.NE.AND.EX P0, PT, RZ, UR13, PT, P0 ;  /* 0x0000000dff007c0c */ /* 0x000fe4000bf05300 */
[----:B------:R-:W-:Y:S02]  /*1bb0*/  LEA.HI.X R5, R12, UR5, R5, 0x2, P1 ;  /* 0x000000050c057c11 */ /* 0x000fe400088f1405 */
[----:B------:R-:W-:-:S03]  /*1bc0*/  ISETP.NE.OR P0, PT, R2, RZ, !P0 ;  /* 0x000000ff0200720c */ /* 0x000fc60004705670 */
[----:B------:R1:W-:Y:S04]  /*1bd0*/  STG.E.128 desc[UR6][R4.64], RZ ;  /* 0x000000ff04007986 */ /* 0x0003e8000c101d06 */
        /* <DEDUP_REMOVED lines=10> */
[----:B------:R1:W-:Y:S01]  /*1c80*/  STG.E.128 desc[UR6][R4.64+0xb000], RZ ;  /* 0x00b000ff04007986 */ /* 0x0003e2000c101d06 */
[----:B------:R-:W-:Y:S05]  /*1c90*/  @P0 EXIT ;  /* 0x000000000000094d */ /* 0x000fea0003800000 */
[----:B-1----:R-:W1:Y:S08]  /*1ca0*/  LDC R5, c[0x0][0x2e0] ;  /* 0x0000b800ff057b82 */ /* 0x002e700000000800 */
[----:B------:R-:W2:Y:S08]  /*1cb0*/  LDC R7, c[0x0][0x220] ;  /* 0x00008800ff077b82 */ /* 0x000eb00000000800 */
[----:B0-----:R-:W0:Y:S01]  /*1cc0*/  LDC.64 R2, c[0x0][0x2e8] ;  /* 0x0000ba00ff027b82 */ /* 0x001e220000000a00 */
[----:B-1----:R-:W-:-:S04]  /*1cd0*/  IMAD R0, R0, R5, UR9 ;  /* 0x0000000900007e24 */ /* 0x002fc8000f8e0205 */
[----:B--2---:R-:W-:-:S04]  /*1ce0*/  IMAD R5, R0, R7, UR8 ;  /* 0x0000000800057e24 */ /* 0x004fc8000f8e0207 */
[----:B0-----:R-:W-:-:S05]  /*1cf0*/  IMAD.WIDE R2, R5, 0x4, R2 ;  /* 0x0000000405027825 */ /* 0x001fca00078e0202 */
[----:B------:R-:W-:Y:S01]  /*1d00*/  STG.E desc[UR6][R2.64], RZ ;  /* 0x000000ff02007986 */ /* 0x000fe2000c101906 */
[----:B------:R-:W-:Y:S05]  /*1d10*/  EXIT ;  /* 0x000000000000794d */ /* 0x000fea0003800000 */
.L_x_6906:
        /* <DEDUP_REMOVED lines=14> */
.L_x_7693:


//--------------------- .text._ZN7cutlass13device_kernelIN5flash11enable_sm90INS1_16FlashAttnBwdSm90INS1_25CollectiveMainloopBwdSm90ILi2ELi1ELi1EN4cute5tupleIJNS5_1CILi1EEES8_S8_EEENS6_IJNS7_ILi64EEENS7_ILi96EEENS7_ILi192EEEEEENS_6half_tEfNS_4arch4Sm90ELb1ELb0ELb0ELb1ELb0ELb0ELb1ELb0ELi3ELi1ELi1ELi1ELb0EEENS1_21CollectiveEpilogueBwdISD_SE_SG_Li384ELb1ELb1ELi3EEENS1_25SingleTileBwdLPTSchedulerILb1ELi96ELb0EEEEEEEEEvNT_6ParamsE --------------------------
	.section	.text._ZN7cutlass13device_kernelIN5flash11enable_sm90INS1_16FlashAttnBwdSm90INS1_25CollectiveMainloopBwdSm90ILi2ELi1ELi1EN4cute5tupleIJNS5_1CILi1EEES8_S8_EEENS6_IJNS7_ILi64EEENS7_ILi96EEENS7_ILi192EEEEEENS_6half_tEfNS_4arch4Sm90ELb1ELb0ELb0ELb1ELb0ELb0ELb1ELb0ELi3ELi1ELi1ELi1ELb0EEENS1_21CollectiveEpilogueBwdISD_SE_SG_Li384ELb1ELb1ELi3EEENS1_25SingleTileBwdLPTSchedulerILb1ELi96ELb0EEEEEEEEEvNT_6ParamsE,"ax",@progbits
	.align	128
.text._ZN7cutlass13device_kernelIN5flash11enable_sm90INS1_16FlashAttnBwdSm90INS1_25CollectiveMainloopBwdSm90ILi2ELi1ELi1EN4cute5tupleIJNS5_1CILi1EEES8_S8_EEENS6_IJNS7_ILi64EEENS7_ILi96EEENS7_ILi192EEEEEENS_6half_tEfNS_4arch4Sm90ELb1ELb0ELb0ELb1ELb0ELb0ELb1ELb0ELi3ELi1ELi1ELi1ELb0EEENS1_21CollectiveEpilogueBwdISD_SE_SG_Li384ELb1ELb1ELi3EEENS1_25SingleTileBwdLPTSchedulerILb1ELi96ELb0EEEEEEEEEvNT_6ParamsE:
        .type           _ZN7cutlass13device_kernelIN5flash11enable_sm90INS1_16FlashAttnBwdSm90INS1_25CollectiveMainloopBwdSm90ILi2ELi1ELi1EN4cute5tupleIJNS5_1CILi1EEES8_S8_EEENS6_IJNS7_ILi64EEENS7_ILi96EEENS7_ILi192EEEEEENS_6half_tEfNS_4arch4Sm90ELb1ELb0ELb0ELb1ELb0ELb0ELb1ELb0ELi3ELi1ELi1ELi1ELb0EEENS1_21CollectiveEpilogueBwdISD_SE_SG_Li384ELb1ELb1ELi3EEENS1_25SingleTileBwdLPTSchedulerILb1ELi96ELb0EEEEEEEEEvNT_6ParamsE,@function
        .size           _ZN7cutlass13device_kernelIN5flash11enable_sm90INS1_16FlashAttnBwdSm90INS1_25CollectiveMainloopBwdSm90ILi2ELi1ELi1EN4cute5tupleIJNS5_1CILi1EEES8_S8_EEENS6_IJNS7_ILi64EEENS7_ILi96EEENS7_ILi192EEEEEENS_6half_tEfNS_4arch4Sm90ELb1ELb0ELb0ELb1ELb0ELb0ELb1ELb0ELi3ELi1ELi1ELi1ELb0EEENS1_21CollectiveEpilogueBwdISD_SE_SG_Li384ELb1ELb1ELi3EEENS1_25SingleTileBwdLPTSchedulerILb1ELi96ELb0EEEEEEEEEvNT_6ParamsE,(.L_x_7694 - _ZN7cutlass13device_kernelIN5flash11enable_sm90INS1_16FlashAttnBwdSm90INS1_25CollectiveMainloopBwdSm90ILi2ELi1ELi1EN4cute5tupleIJNS5_1CILi1EEES8_S8_EEENS6_IJNS7_ILi64EEENS7_ILi96EEENS7_ILi192EEEEEENS_6half_tEfNS_4arch4Sm90ELb1ELb0ELb0ELb1ELb0ELb0ELb1ELb0ELi3ELi1ELi1ELi1ELb0EEENS1_21CollectiveEpilogueBwdISD_SE_SG_Li384ELb1ELb1ELi3EEENS1_25SingleTileBwdLPTSchedulerILb1ELi96ELb0EEEEEEEEEvNT_6ParamsE)
        .other          _ZN7cutlass13device_kernelIN5flash11enable_sm90INS1_16FlashAttnBwdSm90INS1_25CollectiveMainloopBwdSm90ILi2ELi1ELi1EN4cute5tupleIJNS5_1CILi1EEES8_S8_EEENS6_IJNS7_ILi64EEENS7_ILi96EEENS7_ILi192EEEEEENS_6half_tEfNS_4arch4Sm90ELb1ELb0ELb0ELb1ELb0ELb0ELb1ELb0ELi3ELi1ELi1ELi1ELb0EEENS1_21CollectiveEpilogueBwdISD_SE_SG_Li384ELb1ELb1ELi3EEENS1_25SingleTileBwdLPTSchedulerILb1ELi96ELb0EEEEEEEEEvNT_6ParamsE,@"STO_CUDA_ENTRY STV_DEFAULT"
_ZN7cutlass13device_kernelIN5flash11enable_sm90INS1_16FlashAttnBwdSm90INS1_25CollectiveMainloopBwdSm90ILi2ELi1ELi1EN4cute5tupleIJNS5_1CILi1EEES8_S8_EEENS6_IJNS7_ILi64EEENS7_ILi96EEENS7_ILi192EEEEEENS_6half_tEfNS_4arch4Sm90ELb1ELb0ELb0ELb1ELb0ELb0ELb1ELb0ELi3ELi1ELi1ELi1ELb0EEENS1_21CollectiveEpilogueBwdISD_SE_SG_Li384ELb1ELb1ELi3EEENS1_25SingleTileBwdLPTSchedulerILb1ELi96ELb0EEEEEEEEEvNT_6ParamsE:
        /* <DEDUP_REMOVED lines=23> */
.L_x_6908:
[----:B------:R-:W-:Y:S05]  /*0170*/  BSYNC B0 ;  /* 0x0000000000007941 */ /* 0x000fea0003800000 */
.L_x_6907:
        /* <DEDUP_REMOVED lines=34> */
.L_x_6909:
        /* <DEDUP_REMOVED lines=20> */
.L_x_6910:
        /* <DEDUP_REMOVED lines=9> */
.L_x_6913:
        /* <DEDUP_REMOVED lines=32> */
.L_x_6914:
[----:B------:R-:W1:Y:S01]  /*0770*/  LDC R3, c[0x0][0x8c4] ;  /* 0x00023100ff037b82 */ /* 0x000e620000000800 */
[----:B------:R-:W-:Y:S01]  /*0780*/  IMAD.U32 R152, RZ, RZ, UR4 ;  /* 0x00000004ff987e24 */ /* 0x000fe2000f8e00ff */
[----:B-1----:R-:W-:-:S13]  /*0790*/  ISETP.NE.AND P0, PT, R3, 0x1, PT ;  /* 0x000000010300780c */ /* 0x002fda0003f05270 */
[----:B------:R-:W1:Y:S02]  /*07a0*/  @P0 LDC.64 R4, c[0x0][0x8c8] ;  /* 0x00023200ff040b82 */ /* 0x000e640000000a00 */
[----:B-1----:R-:W-:-:S05]  /*07b0*/  @P0 IMAD.HI.U32 R0, R4, UR4, RZ ;  /* 0x0000000404000c27 */ /* 0x002fca000f8e00ff */
[----:B------:R-:W-:-:S05]  /*07c0*/  @P0 SHF.R.U32.HI R152, RZ, R5, R0 ;  /* 0x00000005ff980219 */ /* 0x000fca0000011600 */
[----:B------:R-:W-:-:S07]  /*07d0*/  IMAD R0, R152, R3, RZ ;  /* 0x0000000398007224 */ /* 0x000fce00078e02ff */
.L_x_6915:
        /* <DEDUP_REMOVED lines=14> */
[----:B------:R-:W-:Y:S01]  /*08c0*/  IMAD R153, R153, R0, R5 ;  /* 0x0000000099997224 */ /* 0x000fe200078e0205 */
[----:B------:R-:W-:Y:S06]  /*08d0*/  @!P0 BRA `(.L_x_6916) ;  /* 0x0000000000108947 */ /* 0x000fec0003800000 */
[----:B------:R-:W1:Y:S02]  /*08e0*/  LDC.64 R2, c[0x0][0x8f8] ;  /* 0x00023e00ff027b82 */ /* 0x000e640000000a00 */
[----:B-1----:R-:W-:-:S05]  /*08f0*/  IMAD.WIDE R2, R19, 0x4, R2 ;  /* 0x0000000413027825 */ /* 0x002fca00078e0202 */
[----:B------:R2:W5:Y:S01]  /*0900*/  LDG.E R0, desc[UR38][R2.64] ;  /* 0x0000002602007981 */ /* 0x000562000c1e1900 */
[----:B------:R-:W-:Y:S05]  /*0910*/  BRA `(.L_x_6917) ;  /* 0x00000000002c7947 */ /* 0x000fea0003800000 */
.L_x_6916:
        /* <DEDUP_REMOVED lines=10> */
.L_x_6918:
[----:B------:R-:W1:Y:S02]  /*09c0*/  LDC R0, c[0x0][0x8ec] ;  /* 0x00023b00ff007b82 */ /* 0x000e640000000800 */
.L_x_6917:
[----:B-1---5:R-:W-:-:S04]  /*09d0*/  VIADD R0, R0, 0x5f ;  /* 0x0000005f00007836 */ /* 0x022fc80000000000 */
[----:B------:R-:W-:-:S05]  /*09e0*/  IMAD.HI R0, R0, 0x2aaaaaab, RZ ;  /* 0x2aaaaaab00007827 */ /* 0x000fca00078e02ff */
[----:B--2---:R-:W-:-:S04]  /*09f0*/  SHF.R.U32.HI R3, RZ, 0x1f, R0 ;  /* 0x0000001fff037819 */ /* 0x004fc80000011600 */
[----:B------:R-:W-:-:S04]  /*0a00*/  LEA.HI.SX32 R3, R0, R3, 0x1c ;  /* 0x0000000300037211 */ /* 0x000fc800078fe2ff */
[----:B------:R-:W-:-:S04]  /*0a10*/  ISETP.GE.AND P0, PT, R152, R3, PT ;  /* 0x000000039800720c */ /* 0x000fc80003f06270 */
[----:B------:R-:W-:-:S04]  /*0a20*/  SEL R19, R19, 0xffffffff, !P0 ;  /* 0xffffffff13137807 */ /* 0x000fc80004000000 */
[----:B------:R-:W-:-:S13]  /*0a30*/  ISETP.GE.AND P0, PT, R19, RZ, PT ;  /* 0x000000ff1300720c */ /* 0x000fda0003f06270 */
[----:B------:R-:W-:Y:S05]  /*0a40*/  @!P0 BRA `(.L_x_6919) ;  /* 0x000000a400248947 */ /* 0x000fea0003800000 */
[----:B------:R-:W-:Y:S01]  /*0a50*/  ULDC.64 UR4, c[0x0][0x780] ;  /* 0x0001e00000047ab9 */ /* 0x000fe20000000a00 */
[----:B------:R-:W1:Y:S01]  /*0a60*/  LDC R17, c[0x0][0x290] ;  /* 0x0000a400ff117b82 */ /* 0x000e620000000800 */
[----:B------:R-:W-:Y:S02]  /*0a70*/  ISETP.NE.U32.AND P0, PT, RZ, UR4, PT ;  /* 0x00000004ff007c0c */ /* 0x000fe4000bf05070 */
[----:B------:R-:W-:Y:S02]  /*0a80*/  SHF.R.S32.HI R155, RZ, 0x1f, R153 ;  /* 0x0000001fff9b7819 */ /* 0x000fe40000011499 */
[----:B------:R-:W-:-:S13]  /*0a90*/  ISETP.NE.AND.EX P0, PT, RZ, UR5, PT, P0 ;  /* 0x00000005ff007c0c */ /* 0x000fda000bf05300 */
[----:B------:R-:W-:Y:S05]  /*0aa0*/  @!P0 BRA `(.L_x_6920) ;  /* 0x0000000000108947 */ /* 0x000fea0003800000 */
[----:B------:R-:W2:Y:S02]  /*0ab0*/  LDC.64 R22, c[0x0][0x780] ;  /* 0x0001e000ff167b82 */ /* 0x000ea40000000a00 */
[----:B--2---:R-:W-:-:S06]  /*0ac0*/  IMAD.WIDE R22, R19, 0x4, R22 ;  /* 0x0000000413167825 */ /* 0x004fcc00078e0216 */
[----:B------:R2:W5:Y:S01]  /*0ad0*/  LDG.E R22, desc[UR38][R22.64] ;  /* 0x0000002616167981 */ /* 0x000562000c1e1900 */
[----:B------:R-:W-:Y:S05]  /*0ae0*/  BRA `(.L_x_6921) ;  /* 0x0000000000287947 */ /* 0x000fea0003800000 */
.L_x_6920:
        /* <DEDUP_REMOVED lines=10> */
.L_x_6921:
        /* <DEDUP_REMOVED lines=8> */
.L_x_6922:
        /* <DEDUP_REMOVED lines=9> */
.L_x_6923:
[C---:B-1-345:R-:W-:Y:S01]  /*0ca0*/  IMAD.IADD R3, R22.reuse, 0x1, -R17 ;  /* 0x0000000116037824 */ /* 0x07afe200078e0a11 */
[----:B------:R-:W-:Y:S01]  /*0cb0*/  ULDC UR4, c[0x0][0x74c] ;  /* 0x0001d30000047ab9 */ /* 0x000fe20000000800 */
[----:B------:R-:W-:Y:S01]  /*0cc0*/  VIADD R0, R22, 0x3f ;  /* 0x0000003f16007836 */ /* 0x000fe20000000000 */
[----:B------:R-:W-:Y:S01]  /*0cd0*/  PLOP3.LUT P0, PT, PT, PT, PT, 0x80, 0x0 ;  /* 0x000000000000781c */ /* 0x000fe20003f0f070 */
[----:B------:R-:W-:Y:S01]  /*0ce0*/  IMAD R3, R152, 0x60, R3 ;  /* 0x0000006098037824 */ /* 0x000fe200078e0203 */
[----:B------:R-:W-:Y:S02]  /*0cf0*/  CS2R R70, SRZ ;  /* 0x0000000000467805 */ /* 0x000fe4000001ff00 */
[----:B------:R-:W-:Y:S02]  /*0d00*/  CS2R R68, SRZ ;  /* 0x0000000000447805 */ /* 0x000fe4000001ff00 */
[----:B------:R-:W-:Y:S01]  /*0d10*/  CS2R R66, SRZ ;  /* 0x0000000000427805 */ /* 0x000fe2000001ff00 */
[----:B------:R-:W-:Y:S01]  /*0d20*/  VIADD R2, R3, -UR4 ;  /* 0x8000000403027c36 */ /* 0x000fe20008000000 */
[----:B------:R-:W-:-:S02]  /*0d30*/  SHF.R.S32.HI R3, RZ, 0x1f, R0 ;  /* 0x0000001fff037819 */ /* 0x000fc40000011400 */
[----:B------:R-:W-:Y:S02]  /*0d40*/  CS2R R64, SRZ ;  /* 0x0000000000407805 */ /* 0x000fe4000001ff00 */
[----:B------:R-:W-:Y:S02]  /*0d50*/  CS2R R62, SRZ ;  /* 0x00000000003e7805 */ /* 0x000fe4000001ff00 */
        /* <DEDUP_REMOVED lines=11> */
[----:B------:R-:W-:Y:S02]  /*0e10*/  CS2R R48, SRZ ;  /* 0x0000000000307805 */ /* 0x000fe4000001ff00 */
[----:B------:R-:W-:Y:S02]  /*0e20*/  CS2R R46, SRZ ;  /* 0x00000000002e7805 */ /* 0x000fe4000001ff00 */
[----:B------:R-:W-:Y:S02]  /*0e30*/  VIMNMX R16, RZ, R5, !PT ;  /* 0x00000005ff107248 */ /* 0x000fe40007fe0100 */
[----:B------:R-:W-:Y:S02]  /*0e40*/  CS2R R44, SRZ ;  /* 0x00000000002c7805 */ /* 0x000fe4000001ff00 */
[----:B------:R-:W-:-:S02]  /*0e50*/  CS2R R42, SRZ ;  /* 0x00000000002a7805 */ /* 0x000fc4000001ff00 */
[----:B------:R-:W-:Y:S02]  /*0e60*/  CS2R R40, SRZ ;  /* 0x0000000000287805 */ /* 0x000fe4000001ff00 */
[----:B------:R-:W-:Y:S02]  /*0e70*/  ISETP.GT.AND P1, PT, R18, R16, PT ;  /* 0x000000101200720c */ /* 0x000fe40003f24270 */
        /* <DEDUP_REMOVED lines=57> */
.L_x_6926:
        /* <DEDUP_REMOVED lines=15> */
.L_x_6925:
        /* <DEDUP_REMOVED lines=20> */
.L_x_6928:
        /* <DEDUP_REMOVED lines=15> */
.L_x_6927:
        /* <DEDUP_REMOVED lines=8> */
.L_x_7068:
        /* <DEDUP_REMOVED lines=21> */
.L_x_6930:
[----:B------:R-:W4:Y:S01]  /*1700*/  LDL.LU R20, [R1] ;  /* 0x0000000001147983 */ /* 0x000f220000300800 */
[----:B------:R-:W-:Y:S01]  /*1710*/  LEA.HI R0, R3, R2, RZ, 0x2 ;  /* 0x0000000203007211 */ /* 0x000fe200078f10ff */
[----:B------:R-:W-:Y:S01]  /*1720*/  IMAD R14, R8, -0x3, R13 ;  /* 0xfffffffd080e7824 */ /* 0x000fe200078e020d */
[----:B------:R-:W-:Y:S01]  /*1730*/  LEA.HI R8, R9, R9, RZ, 0x1 ;  /* 0x0000000909087211 */ /* 0x000fe200078f08ff */
[----:B------:R-:W-:Y:S01]  /*1740*/  IMAD.IADD R12, R6, 0x1, -R11 ;  /* 0x00000001060c7824 */ /* 0x000fe200078e0a0b */
[--C-:B------:R-:W-:Y:S01]  /*1750*/  SHF.R.S32.HI R5, RZ, 0x2, R0.reuse ;  /* 0x00000002ff057819 */ /* 0x100fe20000011400 */
[----:B------:R-:W-:Y:S01]  /*1760*/  IMAD R17, R152, -0x60, R17 ;  /* 0xffffffa098117824 */ /* 0x000fe200078e0211 */
[----:B------:R-:W-:Y:S02]  /*1770*/  SHF.R.S32.HI R6, RZ, 0x1f, R0 ;  /* 0x0000001fff067819 */ /* 0x000fe40000011400 */
[----:B------:R-:W-:Y:S02]  /*1780*/  CS2R R70, SRZ ;  /* 0x0000000000467805 */ /* 0x000fe4000001ff00 */
[----:B---3--:R-:W-:-:S02]  /*1790*/  LOP3.LUT R15, R0, 0x7ffffffc, RZ, 0xc0, !PT ;  /* 0x7ffffffc000f7812 */ /* 0x008fc400078ec0ff */
[----:B------:R-:W-:Y:S02]  /*17a0*/  CS2R R68, SRZ ;  /* 0x0000000000447805 */ /* 0x000fe4000001ff00 */
[--C-:B------:R-:W-:Y:S02]  /*17b0*/  SHF.R.S32.HI R0, RZ, 0x1, R8.reuse ;  /* 0x00000001ff007819 */ /* 0x100fe40000011408 */
[----:B------:R-:W-:Y:S02]  /*17c0*/  CS2R R66, SRZ ;  /* 0x0000000000427805 */ /* 0x000fe4000001ff00 */
[----:B------:R-:W-:Y:S01]  /*17d0*/  SHF.R.S32.HI R11, RZ, 0x1f, R8 ;  /* 0x0000001fff0b7819 */ /* 0x000fe20000011408 */
[----:B------:R-:W-:Y:S01]  /*17e0*/  IMAD.IADD R15, R2, 0x1, -R15 ;  /* 0x00000001020f7824 */ /* 0x000fe200078e0a0f */
        /* <DEDUP_REMOVED lines=21> */
[----:B------:R-:W-:Y:S01]  /*1940*/  IMAD R8, R14, 0x10, R15 ;  /* 0x000000100e087824 */ /* 0x000fe200078e020f */
[----:B------:R-:W-:Y:S01]  /*1950*/  SHF.R.S32.HI R3, RZ, 0x5, R3 ;  /* 0x00000005ff037819 */ /* 0x000fe20000011403 */
[----:B------:R-:W-:Y:S01]  /*1960*/  IMAD R9, R9, 0x20, R10 ;  /* 0x0000002009097824 */ /* 0x000fe200078e020a */
[----:B------:R-:W-:Y:S01]  /*1970*/  LOP3.LUT R7, R0, 0x8, R7, 0xf8, !PT ;  /* 0x0000000800077812 */ /* 0x000fe200078ef807 */
[----:B------:R-:W-:Y:S01]  /*1980*/  IMAD.IADD R6, R5, 0x1, -R6 ;  /* 0x0000000105067824 */ /* 0x000fe200078e0a06 */
[----:B------:R-:W-:Y:S01]  /*1990*/  SHF.R.U32.HI R0, RZ, 0x3, R0 ;  /* 0x00000003ff007819 */ /* 0x000fe20000011600 */
[----:B------:R-:W-:Y:S01]  /*19a0*/  IMAD R12, R12, 0x200, R9 ;  /* 0x000002000c0c7824 */ /* 0x000fe200078e0209 */
[----:B------:R-:W-:Y:S01]  /*19b0*/  LOP3.LUT P0, RZ, R11, 0x2, RZ, 0xc0, !PT ;  /* 0x000000020bff7812 */ /* 0x000fe2000780c0ff */
[----:B------:R-:W-:Y:S01]  /*19c0*/  IMAD R14, R13, 0x400, R2 ;  /* 0x000004000d0e7824 */ /* 0x000fe200078e0202 */
[----:B------:R-:W-:Y:S01]  /*19d0*/  LOP3.LUT R7, R7, R0, RZ, 0x3c, !PT ;  /* 0x0000000007077212 */ /* 0x000fe200078e3cff */
[----:B------:R-:W-:Y:S01]  /*19e0*/  IMAD R6, R3, 0x10, R6 ;  /* 0x0000001003067824 */ /* 0x000fe200078e0206 */
[----:B------:R-:W-:Y:S01]  /*19f0*/  IADD3 R3, -R22, 0x1, R17 ;  /* 0x0000000116037810 */ /* 0x000fe20007ffe111 */
[----:B------:R-:W-:Y:S01]  /*1a00*/  IMAD.SHL.U32 R8, R8, 0x2, RZ ;  /* 0x0000000208087824 */ /* 0x000fe200078e00ff */
[----:B------:R-:W-:Y:S01]  /*1a10*/  CS2R R56, SRZ ;  /* 0x0000000000387805 */ /* 0x000fe2000001ff00 */
[----:B------:R-:W-:Y:S01]  /*1a20*/  IMAD.IADD R11, R12, 0x1, R7 ;  /* 0x000000010c0b7824 */ /* 0x000fe200078e0207 */
[----:B------:R-:W-:Y:S01]  /*1a30*/  CS2R R54, SRZ ;  /* 0x0000000000367805 */ /* 0x000fe2000001ff00 */
[----:B------:R-:W-:Y:S01]  /*1a40*/  IMAD.MOV.U32 R12, RZ, RZ, 0x20 ;  /* 0x00000020ff0c7424 */ /* 0x000fe200078e00ff */
[----:B------:R-:W-:Y:S01]  /*1a50*/  CS2R R52, SRZ ;  /* 0x0000000000347805 */ /* 0x000fe2000001ff00 */
[----:B------:R-:W-:Y:S01]  /*1a60*/  IMAD.SHL.U32 R0, R14, 0x4, RZ ;  /* 0x000000040e007824 */ /* 0x000fe200078e00ff */
[----:B------:R-:W-:Y:S01]  /*1a70*/  LEA R11, R11, UR36, 0x1 ;  /* 0x000000240b0b7c11 */ /* 0x000fe2000f8e08ff */
[--C-:B------:R-:W-:Y:S01]  /*1a80*/  IMAD.IADD R9, R17, 0x1, -R8.reuse ;  /* 0x0000000111097824 */ /* 0x100fe200078e0a08 */
[----:B------:R-:W-:Y:S01]  /*1a90*/  SEL R12, R12, 0xffffffe0, !P0 ;  /* 0xffffffe00c0c7807 */ /* 0x000fe20004000000 */
[----:B------:R-:W-:Y:S01]  /*1aa0*/  IMAD.IADD R8, R3, 0x1, -R8 ;  /* 0x0000000103087824 */ /* 0x000fe200078e0a08 */
        /* <DEDUP_REMOVED lines=42> */
[----:B------:R-:W-:-:S02]  /*1d50*/  IADD3 R17, R12, 0x30400, R11 ;  /* 0x000304000c117810 */ /* 0x000fc40007ffe00b */
[----:B----4-:R-:W-:-:S07]  /*1d60*/  LOP3.LUT R10, R20, 0x1, RZ, 0xfc, !PT ;  /* 0x00000001140a7812 */ /* 0x010fce00078efcff */
.L_x_6942:
[----:B------:R-:W-:-:S13]  /*1d70*/  ISETP.NE.AND P0, PT, R10, 0x3, PT ;  /* 0x000000030a00780c */ /* 0x000fda0003f05270 */
[----:B---3--:R-:W-:Y:S05]  /*1d80*/  @!P0 BRA `(.L_x_6932) ;  /* 0x0000000000048947 */ /* 0x008fea0003800000 */
[----:B------:R-:W-:Y:S01]  /*1d90*/  BPT.TRAP 0x1 ;  /* 0x000000040000795c */ /* 0x000fe20000300000 */
.L_x_6932:
[----:B------:R-:W-:Y:S02]  /*1da0*/  LEA R3, R2, UR36, 0x3 ;  /* 0x0000002402037c11 */ /* 0x000fe4000f8e18ff */
[----:B------:R-:W-:-:S04]  /*1db0*/  SHF.L.U32 R12, R7, 0x1f, RZ ;  /* 0x0000001f070c7819 */ /* 0x000fc800000006ff */
[----:B------:R3:W4:Y:S01]  /*1dc0*/  SYNCS.PHASECHK.TRANS64.TRYWAIT P1, [R3+URZ+0x36410], R12 ;  /* 0x0364100c030075a7 */ /* 0x000722000802017f */
[----:B------:R-:W-:Y:S05]  /*1dd0*/  @!P0 BRA `(.L_x_6933) ;  /* 0x0000000000048947 */ /* 0x000fea0003800000 */
[----:B------:R-:W-:Y:S01]  /*1de0*/  BPT.TRAP 0x1 ;  /* 0x000000040000795c */ /* 0x000fe20000300000 */
.L_x_6933:
[----:B----4-:R-:W-:Y:S05]  /*1df0*/  @P1 BRA `(.L_x_6934) ;  /* 0x0000000000081947 */ /* 0x010fea0003800000 */
[----:B------:R-:W4:Y:S02]  /*1e00*/  SYNCS.PHASECHK.TRANS64.TRYWAIT P1, [R3+URZ+0x36410], R12 ;  /* 0x0364100c030075a7 */ /* 0x000f24000802017f */
[----:B----4-:R-:W-:Y:S05]  /*1e10*/  @!P1 BRA `(.L_x_6935) ;  /* 0x0000009000689947 */ /* 0x010fea0003800000 */
.L_x_6934:
[----:B------:R-:W-:Y:S05]  /*1e20*/  WARPSYNC.ALL ;  /* 0x0000000000007948 */ /* 0x000fea0003800000 */
[----:B------:R-:W-:Y:S01]  /*1e30*/  R2UR UR6, R4 ;  /* 0x00000000040672ca */ /* 0x000fe200000e0000 */
[----:B------:R-:W-:Y:S01]  /*1e40*/  UIADD3 UR4, UR36, 0x1e000, URZ ;  /* 0x0001e00024047890 */ /* 0x000fe2000fffe03f */
[C---:B------:R-:W-:Y:S01]  /*1e50*/  R2UR UR7, R2.reuse ;  /* 0x00000000020772ca */ /* 0x040fe200000e0000 */
[----:B------:R-:W-:Y:S01]  /*1e60*/  WARPGROUP.ARRIVE ;  /* 0x00000000000079c5 */ /* 0x000fe20000000000 */
[----:B------:R-:W-:Y:S01]  /*1e70*/  UMOV UR13, 0x40000040 ;  /* 0x40000040000d7882 */ /* 0x000fe20000000000 */
[----:B------:R-:W-:Y:S01]  /*1e80*/  USHF.R.U32.HI UR5, URZ, 0x4, UR4 ;  /* 0x000000043f057899 */ /* 0x000fe20008011604 */
[----:B---34-:R-:W-:Y:S01]  /*1e90*/  IMAD R12, R2, 0x40, R6 ;  /* 0x00000040020c7824 */ /* 0x018fe200078e0206 */
        /* <DEDUP_REMOVED lines=92> */
[----:B-1----:R3:W1:Y:S01]  /*2460*/  LDS R13, [R14+0x30020] ;  /* 0x030020000e0d7984 */ /* 0x0026620000000800 */
[----:B------:R-:W-:Y:S05]  /*2470*/  @!P0 BRA `(.L_x_6936) ;  /* 0x0000000000048947 */ /* 0x000fea0003800000 */
[----:B------:R-:W-:Y:S01]  /*2480*/  BPT.TRAP 0x1 ;  /* 0x000000040000795c */ /* 0x000fe20000300000 */
.L_x_6936:
[----:B------:R-:W-:-:S04]  /*2490*/  SHF.L.U32 R15, R5, 0x1f, RZ ;  /* 0x0000001f050f7819 */ /* 0x000fc800000006ff */
[----:B------:R1:W1:Y:S01]  /*24a0*/  SYNCS.PHASECHK.TRANS64.TRYWAIT P1, [UR36+0x36430], R15 ;  /* 0x0364300fff0075a7 */ /* 0x0002620008020164 */
[----:B------:R-:W-:Y:S05]  /*24b0*/  @!P0 BRA `(.L_x_6937) ;  /* 0x0000000000048947 */ /* 0x000fea0003800000 */
[----:B------:R-:W-:Y:S01]  /*24c0*/  BPT.TRAP 0x1 ;  /* 0x000000040000795c */ /* 0x000fe20000300000 */
.L_x_6937:
[----:B-1----:R-:W-:Y:S05]  /*24d0*/  @P1 BRA `(.L_x_6938) ;  /* 0x0000000000081947 */ /* 0x002fea0003800000 */
[----:B------:R-:W1:Y:S02]  /*24e0*/  SYNCS.PHASECHK.TRANS64.TRYWAIT P1, [UR36+0x36430], R15 ;  /* 0x0364300fff0075a7 */ /* 0x000e640008020164 */
[----:B-1----:R-:W-:Y:S05]  /*24f0*/  @!P1 BRA `(.L_x_6939) ;  /* 0x0000008800c49947 */ /* 0x002fea0003800000 */
.L_x_6938:
[----:B------:R-:W-:Y:S01]  /*2500*/  UIADD3 UR5, UR36, 0x2a000, URZ ;  /* 0x0002a00024057890 */ /* 0x000fe2000fffe03f */
[----:B------:R-:W-:Y:S01]  /*2510*/  WARPGROUP.ARRIVE ;  /* 0x00000000000079c5 */ /* 0x000fe20000000000 */
[----:B------:R-:W-:Y:S01]  /*2520*/  UIADD3 UR4, UR4, 0x9000, URZ ;  /* 0x0000900004047890 */ /* 0x000fe2000fffe03f */
[----:B------:R-:W-:Y:S01]  /*2530*/  IMAD R15, R16, 0x40, R6 ;  /* 0x00000040100f7824 */ /* 0x000fe200078e0206 */
[----:B------:R-:W-:Y:S02]  /*2540*/  USHF.R.U32.HI UR6, URZ, 0x4, UR5 ;  /* 0x000000043f067899 */ /* 0x000fe40008011605 */
[----:B------:R-:W-:Y:S02]  /*2550*/  USHF.R.U32.HI UR4, URZ, 0x4, UR4 ;  /* 0x000000043f047899 */ /* 0x000fe40008011604 */
[----:B------:R-:W-:Y:S01]  /*2560*/  ULOP3.LUT UR7, UR6, 0x3fff, URZ, 0xc0, !UPT ;  /* 0x00003fff06077892 */ /* 0x000fe2000f8ec03f */
[----:B---3--:R-:W-:Y:S01]  /*2570*/  VIADDMNMX R14, R15, R8, R9, PT ;  /* 0x000000080f0e7246 */ /* 0x008fe20003800109 */
        /* <DEDUP_REMOVED lines=9> */
[----:B------:R-:W-:Y:S01]  /*2610*/  FSEL R137, R137, -INF , P6 ;  /* 0xff80000089897808 */ /* 0x000fe20003000000 */
[----:B------:R-:W-:Y:S01]  /*2620*/  UMOV UR10, UR6 ;  /* 0x00000006000a7c82 */ /* 0x000fe20008000000 */
[C---:B------:R-:W-:Y:S01]  /*2630*/  ISETP.GT.AND P5, PT, R14.reuse, 0x8, PT ;  /* 0x000000080e00780c */ /* 0x040fe20003fa4270 */
[----:B------:R-:W-:Y:S01]  /*2640*/  HGMMA.64x32x16.F32 R120, gdesc[UR8], RZ, !UPT, gsb0 ;  /* 0x00600000087879f0 */ /* 0x000fe2000c0008ff */
[----:B------:R-:W-:Y:S01]  /*2650*/  UIADD3 UR10, UR6, 0x2, URZ ;  /* 0x00000002060a7890 */ /* 0x000fe2000fffe03f */
[C---:B------:R-:W-:Y:S01]  /*2660*/  ISETP.GT.AND P4, PT, R14.reuse, 0x9, PT ;  /* 0x000000090e00780c */ /* 0x040fe20003f84270 */
[----:B------:R-:W-:Y:S01]  /*2670*/  UIADD3 UR8, UR4, 0x2, URZ ;  /* 0x0000000204087890 */ /* 0x000fe2000fffe03f */
[C---:B------:R-:W-:Y:S01]  /*2680*/  ISETP.GT.AND P3, PT, R14.reuse, 0x10, PT ;  /* 0x000000100e00780c */ /* 0x040fe20003f64270 */
[----:B------:R-:W-:Y:S01]  /*2690*/  UMOV UR11, 0x40000040 ;  /* 0x40000040000b7882 */ /* 0x000fe20000000000 */
[----:B------:R-:W-:Y:S01]  /*26a0*/  UMOV UR9, 0x40000040 ;  /* 0x4000004000097882 */ /* 0x000fe20000000000 */
[C---:B------:R-:W-:Y:S01]  /*26b0*/  ISETP.GT.AND P2, PT, R14.reuse, 0x11, PT ;  /* 0x000000110e00780c */ /* 0x040fe20003f44270 */
[--C-:B----4-:R-:W-:Y:S01]  /*26c0*/  FFMA.FTZ R20, R21, UR40, -R12.reuse ;  /* 0x0000002815147c23 */ /* 0x110fe2000801080c */
[C---:B------:R-:W-:Y:S01]  /*26d0*/  ISETP.GT.AND P1, PT, R14.reuse, 0x18, PT ;  /* 0x000000180e00780c */ /* 0x040fe20003f24270 */
[----:B------:R-:W-:Y:S01]  /*26e0*/  FFMA.FTZ R21, R137, UR40, -R12 ;  /* 0x0000002889157c23 */ /* 0x000fe2000801080c */
[----:B------:R-:W-:Y:S01]  /*26f0*/  ISETP.GT.AND P6, PT, R14, 0x19, PT ;  /* 0x000000190e00780c */ /* 0x000fe20003fc4270 */
[----:B------:R-:W-:Y:S01]  /*2700*/  UMOV UR7, 0x80000020 ;  /* 0x8000002000077882 */ /* 0x000fe20000000000 */
[----:B------:R-:W-:Y:S01]  /*2710*/  IADD3 R14, R8, 0x8, R15 ;  /* 0x00000008080e7810 */ /* 0x000fe20007ffe00f */
[----:B------:R-:W-:Y:S01]  /*2720*/  MUFU.EX2 R20, R20 ;  /* 0x0000001400147308 */ /* 0x000fe20000000800 */
[----:B------:R-:W-:-:S02]  /*2730*/  FSEL R15, R140, -INF , P5 ;  /* 0xff8000008c0f7808 */ /* 0x000fc40002800000 */
[----:B------:R-:W-:Y:S02]  /*2740*/  VIMNMX R14, R9, R14, PT ;  /* 0x0000000e090e7248 */ /* 0x000fe40003fe0100 */
[----:B------:R-:W-:Y:S01]  /*2750*/  FSEL R157, R148, -INF , P1 ;  /* 0xff800000949d7808 */ /* 0x000fe20000800000 */
[--C-:B------:R-:W-:Y:S01]  /*2760*/  FFMA.FTZ R22, R15, UR40, -R12.reuse ;  /* 0x000000280f167c23 */ /* 0x100fe2000801080c */
[----:B------:R-:W-:Y:S01]  /*2770*/  ISETP.GT.AND P1, PT, R14, RZ, PT ;  /* 0x000000ff0e00720c */ /* 0x000fe20003f24270 */
[----:B------:R-:W1:Y:S01]  /*2780*/  MUFU.EX2 R21, R21 ;  /* 0x0000001500157308 */ /* 0x000e620000000800 */
[----:B--2---:R-:W-:Y:S01]  /*2790*/  FSEL R23, R141, -INF , P4 ;  /* 0xff8000008d177808 */ /* 0x004fe20002000000 */
[--C-:B------:R-:W-:Y:S01]  /*27a0*/  FFMA.FTZ R157, R157, UR40, -R12.reuse ;  /* 0x000000289d9d7c23 */ /* 0x100fe2000801080c */
[----:B------:R-:W-:Y:S02]  /*27b0*/  FSEL R138, R138, -INF , P1 ;  /* 0xff8000008a8a7808 */ /* 0x000fe40000800000 */
[----:B------:R-:W-:Y:S01]  /*27c0*/  LEA R15, R6, UR36, 0x2 ;  /* 0x00000024060f7c11 */ /* 0x000fe2000f8e10ff */
[--C-:B------:R-:W-:Y:S01]  /*27d0*/  FFMA.FTZ R23, R23, UR40, -R12.reuse ;  /* 0x0000002817177c23 */ /* 0x100fe2000801080c */
[----:B------:R-:W-:Y:S01]  /*27e0*/  FSEL R141, R144, -INF , P3 ;  /* 0xff800000908d7808 */ /* 0x000fe20001800000 */
[----:B------:R-:W-:Y:S01]  /*27f0*/  FFMA.FTZ R136, R138, UR40, -R13 ;  /* 0x000000288a887c23 */ /* 0x000fe2000801080d */
[----:B------:R-:W-:Y:S01]  /*2800*/  ISETP.GT.AND P4, PT, R14, 0x1, PT ;  /* 0x000000010e00780c */ /* 0x000fe20003f84270 */
[----:B------:R-:W-:Y:S01]  /*2810*/  MUFU.EX2 R22, R22 ;  /* 0x0000001600167308 */ /* 0x000fe20000000800 */
[----:B------:R-:W-:Y:S01]  /*2820*/  FSEL R145, R145, -INF , P2 ;  /* 0xff80000091917808 */ /* 0x000fe20001000000 */
[----:B------:R-:W-:Y:S01]  /*2830*/  FFMA.FTZ R141, R141, UR40, -R12 ;  /* 0x000000288d8d7c23 */ /* 0x000fe2000801080c */
[----:B------:R-:W-:-:S02]  /*2840*/  FSEL R149, R149, -INF , P6 ;  /* 0xff80000095957808 */ /* 0x000fc40003000000 */
[C---:B------:R-:W-:Y:S01]  /*2850*/  ISETP.GT.AND P3, PT, R14.reuse, 0x8, PT ;  /* 0x000000080e00780c */ /* 0x040fe20003f64270 */
[--C-:B------:R-:W-:Y:S01]  /*2860*/  FFMA.FTZ R145, R145, UR40, -R12.reuse ;  /* 0x0000002891917c23 */ /* 0x100fe2000801080c */
[----:B------:R-:W-:Y:S01]  /*2870*/  ISETP.GT.AND P2, PT, R14, 0x9, PT ;  /* 0x000000090e00780c */ /* 0x000fe20003f44270 */
[----:B------:R-:W-:Y:S01]  /*2880*/  FFMA.FTZ R149, R149, UR40, -R12 ;  /* 0x0000002895957c23 */ /* 0x000fe2000801080c */
[----:B------:R-:W-:Y:S01]  /*2890*/  FSEL R138, R139, -INF , P4 ;  /* 0xff8000008b8a7808 */ /* 0x000fe20002000000 */
[----:B------:R-:W-:Y:S01]  /*28a0*/  MUFU.EX2 R23, R23 ;  /* 0x0000001700177308 */ /* 0x000fe20000000800 */
[----:B------:R-:W-:Y:S02]  /*28b0*/  FSEL R142, R142, -INF , P3 ;  /* 0xff8000008e8e7808 */ /* 0x000fe40001800000 */
[----:B------:R-:W-:Y:S01]  /*28c0*/  FSEL R12, R143, -INF , P2 ;  /* 0xff8000008f0c7808 */ /* 0x000fe20001000000 */
[--C-:B------:R-:W-:Y:S01]  /*28d0*/  FFMA.FTZ R139, R138, UR40, -R13.reuse ;  /* 0x000000288a8b7c23 */ /* 0x100fe2000801080d */
[----:B------:R-:W-:Y:S01]  /*28e0*/  ISETP.GT.AND P1, PT, R14, 0x10, PT ;  /* 0x000000100e00780c */ /* 0x000fe20003f24270 */
[----:B------:R-:W-:Y:S01]  /*28f0*/  FFMA.FTZ R138, R142, UR40, -R13 ;  /* 0x000000288e8a7c23 */ /* 0x000fe2000801080d */
[C---:B------:R-:W-:Y:S01]  /*2900*/  ISETP.GT.AND P4, PT, R14.reuse, 0x11, PT ;  /* 0x000000110e00780c */ /* 0x040fe20003f84270 */
[----:B------:R-:W-:Y:S01]  /*2910*/  MUFU.EX2 R136, R136 ;  /* 0x0000008800887308 */ /* 0x000fe20000000800 */
[----:B------:R-:W-:-:S02]  /*2920*/  ISETP.GT.AND P5, PT, R14, 0x18, PT ;  /* 0x000000180e00780c */ /* 0x000fc40003fa4270 */
[----:B------:R-:W-:Y:S01]  /*2930*/  ISETP.GT.AND P6, PT, R14, 0x19, PT ;  /* 0x000000190e00780c */ /* 0x000fe20003fc4270 */
[--C-:B------:R-:W-:Y:S01]  /*2940*/  FFMA.FTZ R14, R12, UR40, -R13.reuse ;  /* 0x000000280c0e7c23 */ /* 0x100fe2000801080d */
[----:B------:R-:W-:Y:S02]  /*2950*/  FSEL R12, R147, -INF , P4 ;  /* 0xff800000930c7808 */ /* 0x000fe40002000000 */
[----:B------:R-:W-:Y:S01]  /*2960*/  FSEL R142, R146, -INF , P1 ;  /* 0xff800000928e7808 */ /* 0x000fe20000800000 */
[----:B------:R-:W2:Y:S01]  /*2970*/  MUFU.EX2 R139, R139 ;  /* 0x0000008b008b7308 */ /* 0x000ea20000000800 */
[----:B------:R-:W-:Y:S01]  /*2980*/  FSEL R144, R150, -INF , P5 ;  /* 0xff80000096907808 */ /* 0x000fe20002800000 */
[----:B------:R-:W-:Y:S02]  /*2990*/  WARPGROUP.DEPBAR.LE gsb0, 0x0 ;  /* 0x00008000000079c5 */ /* 0x000fe40000010000 */
[----:B------:R-:W-:Y:S01]  /*29a0*/  WARPGROUP.ARRIVE ;  /* 0x00000000000079c5 */ /* 0x000fe20000000000 */
[----:B------:R-:W-:Y:S01]  /*29b0*/  FSEL R146, R151, -INF , P6 ;  /* 0xff80000097927808 */ /* 0x000fe20003000000 */
[--C-:B------:R-:W-:Y:S01]  /*29c0*/  FFMA.FTZ R142, R142, UR40, -R13.reuse ;  /* 0x000000288e8e7c23 */ /* 0x100fe2000801080d */
[--C-:B------:R-:W-:Y:S01]  /*29d0*/  FFMA.FTZ R143, R12, UR40, -R13.reuse ;  /* 0x000000280c8f7c23 */ /* 0x100fe2000801080d */
[----:B------:R-:W-:Y:S01]  /*29e0*/  MUFU.EX2 R138, R138 ;  /* 0x0000008a008a7308 */ /* 0x000fe20000000800 */
[--C-:B------:R-:W-:Y:S01]  /*29f0*/  FFMA.FTZ R144, R144, UR40, -R13.reuse ;  /* 0x0000002890907c23 */ /* 0x100fe2000801080d */
[----:B------:R-:W-:Y:S01]  /*2a00*/  HGMMA.64x32x16.F32 R120, gdesc[UR8], R120, gsb0 ;  /* 0x00600000087879f0 */ /* 0x000fe20008000878 */
[----:B------:R-:W-:Y:S01]  /*2a10*/  UIADD3 UR10, UR6, 0x4, URZ ;  /* 0x00000004060a7890 */ /* 0x000fe2000fffe03f */
[----:B------:R-:W-:Y:S01]  /*2a20*/  FFMA.FTZ R146, R146, UR40, -R13 ;  /* 0x0000002892927c23 */ /* 0x000fe2000801080d */
[----:B------:R-:W-:Y:S01]  /*2a30*/  UIADD3 UR8, UR4, 0x4, URZ ;  /* 0x0000000404087890 */ /* 0x000fe2000fffe03f */
[----:B-1----:R-:W-:Y:S01]  /*2a40*/  F2FP.F16.F32.PACK_AB R12, R21, R20 ;  /* 0x00000014150c723e */ /* 0x002fe200000000ff */
[----:B------:R-:W-:Y:S01]  /*2a50*/  UMOV UR11, 0x40000040 ;  /* 0x40000040000b7882 */ /* 0x000fe20000000000 */
[----:B------:R-:W-:Y:S01]  /*2a60*/  UMOV UR9, 0x40000040 ;  /* 0x4000004000097882 */ /* 0x000fe20000000000 */
[----:B------:R1:W3:Y:S01]  /*2a70*/  MUFU.EX2 R147, R14 ;  /* 0x0000000e00937308 */ /* 0x0002e20000000800 */
[----:B--2---:R-:W-:-:S07]  /*2a80*/  F2FP.F16.F32.PACK_AB R13, R139, R136 ;  /* 0x000000888b0d723e */ /* 0x004fce00000000ff */
[----:B------:R-:W-:Y:S01]  /*2a90*/  MUFU.EX2 R141, R141 ;  /* 0x0000008d008d7308 */ /* 0x000fe20000000800 */
[----:B-1----:R-:W-:-:S07]  /*2aa0*/  F2FP.F16.F32.PACK_AB R14, R23, R22 ;  /* 0x00000016170e723e */ /* 0x002fce00000000ff */
[----:B------:R-:W-:Y:S08]  /*2ab0*/  MUFU.EX2 R148, R145 ;  /* 0x0000009100947308 */ /* 0x000ff00000000800 */
[----:B------:R-:W-:Y:S08]  /*2ac0*/  MUFU.EX2 R157, R157 ;  /* 0x0000009d009d7308 */ /* 0x000ff00000000800 */
[----:B------:R-:W1:Y:S08]  /*2ad0*/  MUFU.EX2 R150, R149 ;  /* 0x0000009500967308 */ /* 0x000e700000000800 */
[----:B------:R-:W-:Y:S08]  /*2ae0*/  MUFU.EX2 R142, R142 ;  /* 0x0000008e008e7308 */ /* 0x000ff00000000800 */
[----:B------:R-:W2:Y:S01]  /*2af0*/  MUFU.EX2 R143, R143 ;  /* 0x0000008f008f7308 */ /* 0x000ea20000000800 */
[----:B------:R-:W-:-:S02]  /*2b00*/  WARPGROUP.DEPBAR.LE gsb0, 0x0 ;  /* 0x00008000000079c5 */ /* 0x000fc40000010000 */
[----:B------:R-:W-:-:S05]  /*2b10*/  WARPGROUP.ARRIVE ;  /* 0x00000000000079c5 */ /* 0x000fca0000000000 */
[----:B------:R-:W-:Y:S01]  /*2b20*/  MUFU.EX2 R144, R144 ;  /* 0x0000009000907308 */ /* 0x000fe20000000800 */
        /* <DEDUP_REMOVED lines=76> */
[----:B------:R-:W4:Y:S04]  /*2ff0*/  LDS R137, [R15+0x30200] ;  /* 0x030200000f897984 */ /* 0x000f280000000800 */
[----:B------:R3:W5:Y:S02]  /*3000*/  LDS R140, [R15+0x30220] ;  /* 0x030220000f8c7984 */ /* 0x0007640000000800 */
[----:B---3--:R-:W-:Y:S01]  /*3010*/  F2FP.F16.F32.PACK_AB R15, R147, R138 ;  /* 0x0000008a930f723e */ /* 0x008fe200000000ff */
[----:B------:R-:W-:Y:S06]  /*3020*/  BAR.SYNC.DEFER_BLOCKING 0x9, 0x180 ;  /* 0x0246000000007b1d */ /* 0x000fec0000010000 */
[----:B------:R3:W-:Y:S01]  /*3030*/  STSM.16.M88.4 [R11+0x30400], R12 ;  /* 0x0304000c0b007844 */ /* 0x0007e20000000200 */
[--C-:B----4-:R-:W-:Y:S01]  /*3040*/  FADD.FTZ R151, R120, -R137.reuse ;  /* 0x8000008978977221 */ /* 0x110fe20000010000 */
[--C-:B------:R-:W-:Y:S01]  /*3050*/  FADD.FTZ R120, R121, -R137.reuse ;  /* 0x8000008979787221 */ /* 0x100fe20000010000 */
[--C-:B------:R-:W-:Y:S01]  /*3060*/  FADD.FTZ R121, R124, -R137.reuse ;  /* 0x800000897c797221 */ /* 0x100fe20000010000 */
[--C-:B------:R-:W-:Y:S01]  /*3070*/  FADD.FTZ R124, R125, -R137.reuse ;  /* 0x800000897d7c7221 */ /* 0x100fe20000010000 */
[----:B------:R-:W-:Y:S01]  /*3080*/  FMUL.FTZ R151, R20, R151 ;  /* 0x0000009714977220 */ /* 0x000fe20000410000 */
[----:B------:R-:W-:Y:S01]  /*3090*/  FMUL.FTZ R20, R21, R120 ;  /* 0x0000007815147220 */ /* 0x000fe20000410000 */
[----:B------:R-:W-:Y:S01]  /*30a0*/  FMUL.FTZ R22, R22, R121 ;  /* 0x0000007916167220 */ /* 0x000fe20000410000 */
[--C-:B-----5:R-:W-:Y:S01]  /*30b0*/  FADD.FTZ R121, R122, -R140.reuse ;  /* 0x8000008c7a797221 */ /* 0x120fe20000010000 */
[--C-:B------:R-:W-:Y:S01]  /*30c0*/  FADD.FTZ R120, R127, -R140.reuse ;  /* 0x8000008c7f787221 */ /* 0x100fe20000010000 */
[----:B-1----:R-:W-:Y:S01]  /*30d0*/  F2FP.F16.F32.PACK_AB R122, R150, R157 ;  /* 0x0000009d967a723e */ /* 0x002fe200000000ff */
[--C-:B------:R-:W-:Y:S01]  /*30e0*/  FADD.FTZ R21, R134, -R140.reuse ;  /* 0x8000008c86157221 */ /* 0x100fe20000010000 */
[----:B------:R-:W-:Y:S01]  /*30f0*/  FMUL.FTZ R136, R136, R121 ;  /* 0x0000007988887220 */ /* 0x000fe20000410000 */
[----:B------:R-:W-:Y:S01]  /*3100*/  FMUL.FTZ R147, R147, R120 ;  /* 0x0000007893937220 */ /* 0x000fe20000410000 */
[----:B---3--:R-:W1:Y:S01]  /*3110*/  MUFU.EX2 R13, R146 ;  /* 0x00000092000d7308 */ /* 0x008e620000000800 */
[--C-:B------:R-:W-:Y:S01]  /*3120*/  FADD.FTZ R14, R123, -R140.reuse ;  /* 0x8000008c7b0e7221 */ /* 0x100fe20000010000 */
[--C-:B------:R-:W-:Y:S01]  /*3130*/  FADD.FTZ R123, R126, -R140.reuse ;  /* 0x8000008c7e7b7221 */ /* 0x100fe20000010000 */
[----:B------:R-:W-:Y:S01]  /*3140*/  F2FP.F16.F32.PACK_AB R120, R148, R141 ;  /* 0x0000008d9478723e */ /* 0x000fe200000000ff */
[--C-:B------:R-:W-:Y:S01]  /*3150*/  FADD.FTZ R15, R130, -R140.reuse ;  /* 0x8000008c820f7221 */ /* 0x100fe20000010000 */
[----:B--2---:R-:W-:Y:S01]  /*3160*/  F2FP.F16.F32.PACK_AB R121, R143, R142 ;  /* 0x0000008e8f79723e */ /* 0x004fe200000000ff */
[----:B------:R-:W-:Y:S01]  /*3170*/  FMUL.FTZ R138, R138, R123 ;  /* 0x0000007b8a8a7220 */ /* 0x000fe20000410000 */
[--C-:B------:R-:W-:Y:S01]  /*3180*/  FADD.FTZ R12, R131, -R140.reuse ;  /* 0x8000008c830c7221 */ /* 0x100fe20000010000 */
[--C-:B------:R-:W-:Y:S01]  /*3190*/  FADD.FTZ R128, R128, -R137.reuse ;  /* 0x8000008980807221 */ /* 0x100fe20000010000 */
[--C-:B------:R-:W-:Y:S01]  /*31a0*/  FADD.FTZ R129, R129, -R137.reuse ;  /* 0x8000008981817221 */ /* 0x100fe20000010000 */
[--C-:B------:R-:W-:Y:S01]  /*31b0*/  FADD.FTZ R132, R132, -R137.reuse ;  /* 0x8000008984847221 */ /* 0x100fe20000010000 */
[----:B------:R-:W-:Y:S01]  /*31c0*/  FADD.FTZ R133, R133, -R137 ;  /* 0x8000008985857221 */ /* 0x000fe20000010000 */
[----:B------:R-:W-:Y:S01]  /*31d0*/  FADD.FTZ R140, R135, -R140 ;  /* 0x8000008c878c7221 */ /* 0x000fe20000010000 */
[----:B------:R-:W-:Y:S01]  /*31e0*/  FMUL.FTZ R23, R23, R124 ;  /* 0x0000007c17177220 */ /* 0x000fe20000410000 */
[----:B------:R-:W-:Y:S01]  /*31f0*/  FMUL.FTZ R139, R139, R14 ;  /* 0x0000000e8b8b7220 */ /* 0x000fe20000410000 */
[----:B------:R-:W-:Y:S01]  /*3200*/  FMUL.FTZ R128, R141, R128 ;  /* 0x000000808d807220 */ /* 0x000fe20000410000 */
[----:B------:R-:W-:Y:S01]  /*3210*/  FMUL.FTZ R129, R148, R129 ;  /* 0x0000008194817220 */ /* 0x000fe20000410000 */
[----:B-1----:R-:W-:Y:S01]  /*3220*/  F2FP.F16.F32.PACK_AB R123, R13, R144 ;  /* 0x000000900d7b723e */ /* 0x002fe200000000ff */
[----:B------:R-:W-:Y:S01]  /*3230*/  FMUL.FTZ R132, R157, R132 ;  /* 0x000000849d847220 */ /* 0x000fe20000410000 */
[----:B------:R-:W-:Y:S01]  /*3240*/  FMUL.FTZ R133, R150, R133 ;  /* 0x0000008596857220 */ /* 0x000fe20000410000 */
[----:B------:R-:W-:Y:S01]  /*3250*/  FMUL.FTZ R142, R142, R15 ;  /* 0x0000000f8e8e7220 */ /* 0x000fe20000410000 */
[----:B------:R-:W-:Y:S01]  /*3260*/  FMUL.FTZ R143, R143, R12 ;  /* 0x0000000c8f8f7220 */ /* 0x000fe20000410000 */
[----:B------:R1:W-:Y:S01]  /*3270*/  STSM.16.M88.4 [R17], R120 ;  /* 0x0000007811007844 */ /* 0x0003e20000000200 */
[----:B------:R-:W-:Y:S01]  /*3280*/  FMUL.FTZ R144, R144, R21 ;  /* 0x0000001590907220 */ /* 0x000fe20000410000 */
        /* <DEDUP_REMOVED lines=9> */
[----:B------:R-:W-:Y:S02]  /*3320*/  F2FP.F16.F32.PACK_AB R13, R139, R136 ;  /* 0x000000888b0d723e */ /* 0x000fe400000000ff */
[----:B------:R-:W-:Y:S02]  /*3330*/  F2FP.F16.F32.PACK_AB R15, R147, R138 ;  /* 0x0000008a930f723e */ /* 0x000fe400000000ff */
        /* <DEDUP_REMOVED lines=87> */
.L_x_6940:
        /* <DEDUP_REMOVED lines=60> */
.L_x_6941:
        /* <DEDUP_REMOVED lines=62> */
.L_x_6924:
[----:B------:R-:W-:Y:S05]  /*4050*/  @P0 BRA `(.L_x_6943) ;  /* 0x0000001400e40947 */ /* 0x000fea0003800000 */
[----:B------:R-:W1:Y:S01]  /*4060*/  S2R R0, SR_TID.X ;  /* 0x0000000000007919 */ /* 0x000e620000002100 */
        /* <DEDUP_REMOVED lines=18> */
[----:B-1----:R-:W-:Y:S01]  /*4190*/  VIADD R0, R0, 0xffffff80 ;  /* 0xffffff8000007836 */ /* 0x002fe20000000000 */
        /* <DEDUP_REMOVED lines=11> */
[----:B---3--:R-:W-:-:S02]  /*4250*/  LEA.HI R3, R7, R0, RZ, 0x3 ;  /* 0x0000000007037211 */ /* 0x008fc400078f18ff */
        /* <DEDUP_REMOVED lines=21> */
[----:B------:R-:W3:Y:S01]  /*43b0*/  LDC.64 R4, c[0x0][0x870] ;  /* 0x00021c00ff047b82 */ /* 0x000ee20000000a00 */
        /* <DEDUP_REMOVED lines=18> */
[----:B---3--:R-:W-:Y:S01]  /*44e0*/  IMAD.WIDE R6, R19, 0x4, R4 ;  /* 0x0000000413067825 */ /* 0x008fe200078e0204 */
[----:B------:R-:W-:Y:S01]  /*44f0*/  F2FP.F16.F32.PACK_AB R49, R51, R50 ;  /* 0x000000323331723e */ /* 0x000fe200000000ff */
[----:B------:R-:W-:Y:S01]  /*4500*/  STSM.16.MT88.4 [R8+0x800], R32 ;  /* 0x0008002008007844 */ /* 0x000fe20000004200 */
[----:B------:R-:W-:Y:S01]  /*4510*/  F2FP.F16.F32.PACK_AB R56, R57, R56 ;  /* 0x000000383938723e */ /* 0x000fe200000000ff */
[----:B------:R-:W3:Y:S01]  /*4520*/  LDC.64 R4, c[0x0][0x878] ;  /* 0x00021e00ff047b82 */ /* 0x000ee20000000a00 */
[----:B------:R-:W-:Y:S01]  /*4530*/  F2FP.F16.F32.PACK_AB R50, R53, R52 ;  /* 0x000000343532723e */ /* 0x000fe200000000ff */
[----:B------:R4:W-:Y:S01]  /*4540*/  STSM.16.MT88.4 [R8+0x1000], R40 ;  /* 0x0010002808007844 */ /* 0x0009e20000004200 */
[----:B------:R-:W-:-:S02]  /*4550*/  F2FP.F16.F32.PACK_AB R51, R55, R54 ;  /* 0x000000363733723e */ /* 0x000fc400000000ff */
[----:B------:R-:W-:Y:S02]  /*4560*/  F2FP.F16.F32.PACK_AB R57, R59, R58 ;  /* 0x0000003a3b39723e */ /* 0x000fe400000000ff */
[----:B------:R-:W-:Y:S01]  /*4570*/  F2FP.F16.F32.PACK_AB R64, R65, R64 ;  /* 0x000000404140723e */ /* 0x000fe200000000ff */
[----:B------:R-:W-:Y:S01]  /*4580*/  STSM.16.MT88.4 [R8+0x1800], R48 ;  /* 0x0018003008007844 */ /* 0x000fe20000004200 */
[----:B------:R-:W-:Y:S02]  /*4590*/  F2FP.F16.F32.PACK_AB R58, R61, R60 ;  /* 0x0000003c3d3a723e */ /* 0x000fe400000000ff */
[----:B------:R-:W-:Y:S02]  /*45a0*/  F2FP.F16.F32.PACK_AB R59, R63, R62 ;  /* 0x0000003e3f3b723e */ /* 0x000fe400000000ff */
[----:B------:R-:W-:Y:S02]  /*45b0*/  F2FP.F16.F32.PACK_AB R65, R67, R66 ;  /* 0x000000424341723e */ /* 0x000fe400000000ff */
[----:B------:R-:W-:Y:S01]  /*45c0*/  F2FP.F16.F32.PACK_AB R66, R69, R68 ;  /* 0x000000444542723e */ /* 0x000fe200000000ff */
[----:B------:R-:W-:Y:S01]  /*45d0*/  STSM.16.MT88.4 [R8+0x2000], R56 ;  /* 0x0020003808007844 */ /* 0x000fe20000004200 */
[----:B------:R-:W-:-:S02]  /*45e0*/  F2FP.F16.F32.PACK_AB R67, R71, R70 ;  /* 0x000000464743723e */ /* 0x000fc400000000ff */
[----:B-1----:R-:W-:-:S03]  /*45f0*/  ISETP.NE.U32.AND P0, PT, R2, RZ, PT ;  /* 0x000000ff0200720c */ /* 0x002fc60003f05070 */
[----:B------:R1:W-:Y:S01]  /*4600*/  STSM.16.MT88.4 [R8+0x2800], R64 ;  /* 0x0028004008007844 */ /* 0x0003e20000004200 */
[----:B------:R-:W-:Y:S01]  /*4610*/  BAR.SYNC.DEFER_BLOCKING 0x1, 0x180 ;  /* 0x0046000000007b1d */ /* 0x000fe20000010000 */
[----:B------:R-:W-:-:S13]  /*4620*/  ISETP.NE.AND.EX P0, PT, R3, RZ, PT, P0 ;  /* 0x000000ff0300720c */ /* 0x000fda0003f05300 */
[----:B------:R-:W2:Y:S01]  /*4630*/  @P0 LDG.E R3, desc[UR38][R6.64] ;  /* 0x0000002606030981 */ /* 0x000ea2000c1e1900 */
[----:B---3--:R-:W-:Y:S01]  /*4640*/  ISETP.NE.U32.AND P1, PT, R4, RZ, PT ;  /* 0x000000ff0400720c */ /* 0x008fe20003f25070 */
[----:B------:R-:W-:Y:S01]  /*4650*/  IMAD.HI R10, R0, 0x2aaaaaab, RZ ;  /* 0x2aaaaaab000a7827 */ /* 0x000fe200078e02ff */
[----:B------:R-:W3:Y:S02]  /*4660*/  LDC R9, c[0x0][0x808] ;  /* 0x00020200ff097b82 */ /* 0x000ee40000000800 */
[----:B------:R-:W-:Y:S02]  /*4670*/  ISETP.NE.AND.EX P1, PT, R5, RZ, PT, P1 ;  /* 0x000000ff0500720c */ /* 0x000fe40003f25310 */
[----:B------:R-:W-:-:S04]  /*4680*/  SHF.R.U32.HI R11, RZ, 0x1f, R10 ;  /* 0x0000001fff0b7819 */ /* 0x000fc8000001160a */
[----:B----4-:R-:W-:-:S07]  /*4690*/  LEA.HI.SX32 R43, R10, R11, 0x1e ;  /* 0x0000000b0a2b7211 */ /* 0x010fce00078ff2ff */
[----:B------:R-:W4:Y:S01]  /*46a0*/  @P1 LDC.64 R4, c[0x0][0x878] ;  /* 0x00021e00ff041b82 */ /* 0x000f220000000a00 */
[C---:B------:R-:W-:Y:S02]  /*46b0*/  IMAD R0, R43.reuse, -0x18, R0 ;  /* 0xffffffe82b007824 */ /* 0x040fe400078e0200 */
[----:B-1----:R-:W-:-:S03]  /*46c0*/  IMAD.SHL.U32 R8, R43, 0x40, RZ ;  /* 0x000000402b087824 */ /* 0x002fc600078e00ff */
        /* <DEDUP_REMOVED lines=8> */
[----:B----4-:R-:W-:-:S03]  /*4750*/  @P1 IMAD.WIDE R4, R19, 0x4, R4 ;  /* 0x0000000413041825 */ /* 0x010fc600078e0204 */
[----:B------:R-:W-:Y:S01]  /*4760*/  LOP3.LUT R0, R0, R13, RZ, 0x3c, !PT ;  /* 0x0000000d00007212 */ /* 0x000fe200078e3cff */
[----:B------:R-:W-:Y:S01]  /*4770*/  IMAD R11, R12, 0xc, R11 ;  /* 0x0000000c0c0b7824 */ /* 0x000fe200078e020b */
[----:B---3--:R2:W5:Y:S01]  /*4780*/  @P1 LDG.E R9, desc[UR38][R4.64] ;  /* 0x0000002604091981 */ /* 0x008562000c1e1900 */
[----:B------:R-:W-:Y:S02]  /*4790*/  CS2R R16, SRZ ;  /* 0x0000000000107805 */ /* 0x000fe4000001ff00 */
[----:B------:R-:W-:Y:S01]  /*47a0*/  IMAD.U32 R0, R11, 0x200, R0 ;  /* 0x000002000b007824 */ /* 0x000fe200078e0000 */
[----:B--2---:R-:W-:Y:S01]  /*47b0*/  @P0 SHF.R.S32.HI R4, RZ, 0x1f, R3 ;  /* 0x0000001fff040819 */ /* 0x004fe20000011403 */
[----:B------:R-:W-:Y:S06]  /*47c0*/  @P1 BRA `(.L_x_6944) ;  /* 0x0000000000101947 */ /* 0x000fec0003800000 */
[----:B------:R-:W-:Y:S05]  /*47d0*/  @!P0 BRA `(.L_x_6944) ;  /* 0x00000000000c8947 */ /* 0x000fea0003800000 */
[----:B------:R-:W2:Y:S04]  /*47e0*/  LDG.E R8, desc[UR38][R6.64] ;  /* 0x0000002606087981 */ /* 0x000ea8000c1e1900 */
[----:B-----5:R-:W2:Y:S02]  /*47f0*/  LDG.E R9, desc[UR38][R6.64+0x4] ;  /* 0x0000042606097981 */ /* 0x020ea4000c1e1900 */
[----:B--2---:R-:W-:-:S07]  /*4800*/  IMAD.IADD R9, R9, 0x1, -R8 ;  /* 0x0000000109097824 */ /* 0x004fce00078e0a08 */
.L_x_6944:
[----:B------:R-:W-:Y:S01]  /*4810*/  LEA R0, R0, UR4, 0x1 ;  /* 0x0000000400007c11 */ /* 0x000fe2000f8e08ff */
[----:B------:R-:W-:Y:S01]  /*4820*/  @P0 IMAD.MOV.U32 R16, RZ, RZ, R3 ;  /* 0x000000ffff100224 */ /* 0x000fe200078e0003 */
[----:B------:R-:W-:Y:S01]  /*4830*/  ULDC.64 UR4, c[0x0][0x850] ;  /* 0x0002140000047ab9 */ /* 0x000fe20000000a00 */
[----:B------:R-:W-:Y:S01]  /*4840*/  @P0 IMAD.MOV.U32 R17, RZ, RZ, R4 ;  /* 0x000000ffff110224 */ /* 0x000fe200078e0004 */
[----:B------:R-:W-:Y:S01]  /*4850*/  SHF.R.S32.HI R35, RZ, 0x1f, R19 ;  /* 0x0000001fff237819 */ /* 0x000fe20000011413 */
[----:B-----5:R-:W-:Y:S01]  /*4860*/  IMAD R3, R152, -0x60, R9 ;  /* 0xffffffa098037824 */ /* 0x020fe200078e0209 */
[----:B------:R1:W2:Y:S01]  /*4870*/  LDS.128 R28, [R0+0x9800] ;  /* 0x00980000001c7984 */ /* 0x0002a20000000c00 */
[----:B------:R-:W-:Y:S01]  /*4880*/  VIADD R18, R43, 0x10 ;  /* 0x000000102b127836 */ /* 0x000fe20000000000 */
[----:B------:R-:W-:Y:S01]  /*4890*/  ULDC UR6, c[0x0][0x83c] ;  /* 0x00020f0000067ab9 */ /* 0x000fe20000000800 */
[----:B------:R-:W-:Y:S01]  /*48a0*/  IMAD R36, R155, UR4, RZ ;  /* 0x000000049b247c24 */ /* 0x000fe2000f8e02ff */
[----:B------:R1:W3:Y:S01]  /*48b0*/  LDS.128 R24, [R0+0x800] ;  /* 0x0008000000187984 */ /* 0x0002e20000000c00 */
[----:B------:R-:W-:Y:S01]  /*48c0*/  VIMNMX R44, R3, 0x60, PT ;  /* 0x00000060032c7848 */ /* 0x000fe20003fe0100 */
[----:B------:R-:W-:Y:S01]  /*48d0*/  VIADD R3, R43, 0x20 ;  /* 0x000000202b037836 */ /* 0x000fe20000000000 */
[----:B------:R-:W-:Y:S01]  /*48e0*/  SEL R42, R35, RZ, !P0 ;  /* 0x000000ff232a7207 */ /* 0x000fe20004000000 */
[----:B------:R1:W4:Y:S01]  /*48f0*/  LDS.128 R20, [R0+0x1000] ;  /* 0x0010000000147984 */ /* 0x0003220000000c00 */
[-C--:B------:R-:W-:Y:S01]  /*4900*/  ISETP.GE.AND P3, PT, R43, R44.reuse, PT ;  /* 0x0000002c2b00720c */ /* 0x080fe20003f66270 */
[----:B------:R-:W-:Y:S01]  /*4910*/  IMAD R37, R153, UR5, R36 ;  /* 0x0000000599257c24 */ /* 0x000fe2000f8e0224 */
[-C--:B------:R-:W-:Y:S01]  /*4920*/  ISETP.GE.AND P5, PT, R3, R44.reuse, PT ;  /* 0x0000002c0300720c */ /* 0x080fe20003fa6270 */
[----:B------:R1:W1:Y:S01]  /*4930*/  LDS.128 R12, [R0+0x1800] ;  /* 0x00180000000c7984 */ /* 0x0002620000000c00 */
[--C-:B------:R-:W-:Y:S01]  /*4940*/  SHF.R.S32.HI R3, RZ, 0x1f, R2.reuse ;  /* 0x0000001fff037819 */ /* 0x100fe20000011402 */
[C---:B------:R-:W-:Y:S01]  /*4950*/  VIADD R34, R43.reuse, 0x40 ;  /* 0x000000402b227836 */ /* 0x040fe20000000000 */
[----:B------:R-:W-:Y:S01]  /*4960*/  ISETP.GE.AND P4, PT, R18, R44, PT ;  /* 0x0000002c1200720c */ /* 0x000fe20003f86270 */
[----:B------:R1:W1:Y:S01]  /*4970*/  LDS.128 R8, [R0+0x2000] ;  /* 0x0020000000087984 */ /* 0x0002620000000c00 */
[----:B------:R-:W-:Y:S01]  /*4980*/  ISETP.GE.OR P6, PT, R2, UR6, P3 ;  /* 0x0000000602007c0c */ /* 0x000fe20009fc6670 */
[C---:B------:R-:W-:Y:S01]  /*4990*/  VIADD R18, R43.reuse, 0x30 ;  /* 0x000000302b127836 */ /* 0x040fe20000000000 */
[----:B------:R-:W-:Y:S01]  /*49a0*/  IADD3 R16, P1, R43, R16, RZ ;  /* 0x000000102b107210 */ /* 0x000fe20007f3e0ff */
[----:B------:R1:W1:Y:S01]  /*49b0*/  LDS.128 R4, [R0+0x2800] ;  /* 0x0028000000047984 */ /* 0x0002620000000c00 */
[----:B------:R-:W-:Y:S01]  /*49c0*/  IMAD.WIDE.U32 R32, R153, UR4, R2 ;  /* 0x0000000499207c25 */ /* 0x000fe2000f8e0002 */
[----:B------:R-:W-:Y:S01]  /*49d0*/  ULDC.64 UR4, c[0x0][0x858] ;  /* 0x0002160000047ab9 */ /* 0x000fe20000000a00 */
[-C--:B------:R-:W-:Y:S01]  /*49e0*/  ISETP.GE.AND P2, PT, R18, R44.reuse, PT ;  /* 0x0000002c1200720c */ /* 0x080fe20003f46270 */
[----:B------:R-:W-:Y:S01]  /*49f0*/  BSSY B0, `(.L_x_6945) ;  /* 0x0000017000007945 */ /* 0x000fe20003800000 */
        /* <DEDUP_REMOVED lines=22> */
.L_x_6946:
[----:B------:R-:W-:Y:S05]  /*4b60*/  BSYNC B0 ;  /* 0x0000000000007941 */ /* 0x000fea0003800000 */
.L_x_6945:
        /* <DEDUP_REMOVED lines=15> */
.L_x_6948:
[----:B------:R-:W-:Y:S05]  /*4c60*/  BSYNC B0 ;  /* 0x0000000000007941 */ /* 0x000fea0003800000 */
.L_x_6947:
        /* <DEDUP_REMOVED lines=18> */
.L_x_6950:
[----:B------:R-:W-:Y:S05]  /*4d90*/  BSYNC B0 ;  /* 0x0000000000007941 */ /* 0x000fea0003800000 */
.L_x_6949:
        /* <DEDUP_REMOVED lines=17> */
.L_x_6952:
[----:B------:R-:W-:Y:S05]  /*4eb0*/  BSYNC B0 ;  /* 0x0000000000007941 */ /* 0x000fea0003800000 */
.L_x_6951:
        /* <DEDUP_REMOVED lines=18> */
.L_x_6954:
[----:B------:R-:W-:Y:S05]  /*4fe0*/  BSYNC B0 ;  /* 0x0000000000007941 */ /* 0x000fea0003800000 */
.L_x_6953:
[----:B-1----:R1:W1:Y:S01]  /*4ff0*/  LDS.128 R28, [R0+0xb800] ;  /* 0x00b80000001c7984 */ /* 0x0022620000000c00 */
[----:B------:R-:W-:Y:S01]  /*5000*/  ISETP.GE.OR P6, PT, R2, UR6, P0 ;  /* 0x0000000602007c0c */ /* 0x000fe200087c6670 */
[----:B------:R-:W-:-:S12]  /*5010*/  BSSY B0, `(.L_x_6955) ;  /* 0x000000f000007945 */ /* 0x000fd80003800000 */
        /* <DEDUP_REMOVED lines=14> */
.L_x_6956:
[----:B------:R-:W-:Y:S05]  /*5100*/  BSYNC B0 ;  /* 0x0000000000007941 */ /* 0x000fea0003800000 */
.L_x_6955:
[----:B------:R-:W-:Y:S01]  /*5110*/  ULDC.64 UR4, c[0x0][0x820] ;  /* 0x0002080000047ab9 */ /* 0x000fe20000000a00 */
[----:B------:R-:W-:Y:S01]  /*5120*/  ULDC UR6, c[0x0][0x80c] ;  /* 0x0002030000067ab9 */ /* 0x000fe20000000800 */
[----:B-1----:R-:W-:Y:S01]  /*5130*/  IMAD R28, R155, UR4, RZ ;  /* 0x000000049b1c7c24 */ /* 0x002fe2000f8e02ff */
[C---:B------:R-:W-:Y:S01]  /*5140*/  ISETP.GE.OR P3, PT, R2.reuse, UR6, P3 ;  /* 0x0000000602007c0c */ /* 0x040fe20009f66670 */
[C---:B------:R-:W-:Y:S01]  /*5150*/  IMAD.WIDE.U32 R18, R153.reuse, UR4, R2 ;  /* 0x0000000499127c25 */ /* 0x040fe2000f8e0002 */
[----:B------:R-:W-:Y:S01]  /*5160*/  BSSY B0, `(.L_x_6957) ;  /* 0x0000019000007945 */ /* 0x000fe20003800000 */
[----:B------:R-:W-:Y:S02]  /*5170*/  ISETP.GE.OR P4, PT, R2, UR6, P4 ;  /* 0x0000000602007c0c */ /* 0x000fe4000a786670 */
[----:B------:R-:W-:Y:S01]  /*5180*/  IMAD R153, R153, UR5, R28 ;  /* 0x0000000599997c24 */ /* 0x000fe2000f8e021c */
[----:B------:R-:W-:Y:S01]  /*5190*/  ULDC.64 UR4, c[0x0][0x828] ;  /* 0x00020a0000047ab9 */ /* 0x000fe20000000a00 */
[----:B------:R1:W1:Y:S01]  /*51a0*/  LDS.128 R28, [R0] ;  /* 0x00000000001c7984 */ /* 0x0002620000000c00 */
[----:B------:R-:W-:Y:S01]  /*51b0*/  IMAD R3, R42, UR4, RZ ;  /* 0x000000042a037c24 */ /* 0x000fe2000f8e02ff */
[C---:B------:R-:W-:Y:S01]  /*51c0*/  ISETP.GE.OR P5, PT, R2.reuse, UR6, P5 ;  /* 0x0000000602007c0c */ /* 0x040fe2000afa6670 */
[----:B------:R-:W-:Y:S01]  /*51d0*/  IMAD.IADD R19, R19, 0x1, R153 ;  /* 0x0000000113137824 */ /* 0x000fe200078e0299 */
[C---:B------:R-:W-:Y:S01]  /*51e0*/  ISETP.GE.OR P2, PT, R2.reuse, UR6, P2 ;  /* 0x0000000602007c0c */ /* 0x040fe20009746670 */
[C---:B------:R-:W-:Y:S01]  /*51f0*/  IMAD R3, R45.reuse, UR5, R3 ;  /* 0x000000052d037c24 */ /* 0x040fe2000f8e0203 */
[C---:B------:R-:W-:Y:S01]  /*5200*/  ISETP.GE.OR P1, PT, R2.reuse, UR6, P1 ;  /* 0x0000000602007c0c */ /* 0x040fe20008f26670 */
[----:B------:R-:W-:Y:S01]  /*5210*/  IMAD.WIDE.U32 R34, R45, UR4, R18 ;  /* 0x000000042d227c25 */ /* 0x000fe2000f8e0012 */
[----:B------:R-:W-:-:S03]  /*5220*/  ISETP.GE.OR P0, PT, R2, UR6, P0 ;  /* 0x0000000602007c0c */ /* 0x000fc60008706670 */
[----:B------:R-:W-:Y:S01]  /*5230*/  IMAD.IADD R19, R35, 0x1, R3 ;  /* 0x0000000123137824 */ /* 0x000fe200078e0203 */
[----:B------:R-:W-:Y:S09]  /*5240*/  @P3 BRA `(.L_x_6958) ;  /* 0x0000000000283947 */ /* 0x000ff20003800000 */
        /* <DEDUP_REMOVED lines=10> */
.L_x_6958:
[----:B------:R-:W-:Y:S05]  /*52f0*/  BSYNC B0 ;  /* 0x0000000000007941 */ /* 0x000fea0003800000 */
.L_x_6957:
        /* <DEDUP_REMOVED lines=15> */
.L_x_6960:
[----:B------:R-:W-:Y:S05]  /*53f0*/  BSYNC B0 ;  /* 0x0000000000007941 */ /* 0x000fea0003800000 */
.L_x_6959:
        /* <DEDUP_REMOVED lines=15> */
.L_x_6962:
[----:B------:R-:W-:Y:S05]  /*54f0*/  BSYNC B0 ;  /* 0x0000000000007941 */ /* 0x000fea0003800000 */
.L_x_6961:
[----:B------:R-:W-:Y:S04]  /*5500*/  BSSY B0, `(.L_x_6963) ;  /* 0x000000f000007945 */ /* 0x000fe80003800000 */
[----:B------:R-:W-:Y:S05]  /*5510*/  @P2 BRA `(.L_x_6964) ;  /* 0x0000000000342947 */ /* 0x000fea0003800000 */
[----:B-1--4-:R-:W-:Y:S01]  /*5520*/  IADD3 R21, P2, R16, 0x30, RZ ;  /* 0x0000003010157810 */ /* 0x012fe20007f5e0ff */
        /* <DEDUP_REMOVED lines=12> */
.L_x_6964:
[----:B------:R-:W-:Y:S05]  /*55f0*/  BSYNC B0 ;  /* 0x0000000000007941 */ /* 0x000fea0003800000 */
.L_x_6963:
        /* <DEDUP_REMOVED lines=15> */
.L_x_6966:
[----:B------:R-:W-:Y:S05]  /*56f0*/  BSYNC B0 ;  /* 0x0000000000007941 */ /* 0x000fea0003800000 */
.L_x_6965:
        /* <DEDUP_REMOVED lines=15> */
.L_x_6943:
[----:B---3--:R-:W1:Y:S08]  /*57f0*/  LDC.64 R2, c[0x0][0x870] ;  /* 0x00021c00ff027b82 */ /* 0x008e700000000a00 */
[----:B------:R-:W3:Y:S01]  /*5800*/  LDC.64 R4, c[0x0][0x870] ;  /* 0x00021c00ff047b82 */ /* 0x000ee20000000a00 */
[----:B-1----:R-:W-:-:S07]  /*5810*/  IMAD.WIDE R6, R19, 0x4, R2 ;  /* 0x0000000413067825 */ /* 0x002fce00078e0202 */
[----:B------:R-:W1:Y:S01]  /*5820*/  LDC.64 R2, c[0x0][0x878] ;  /* 0x00021e00ff027b82 */ /* 0x000e620000000a00 */
[----:B---3--:R-:W-:-:S07]  /*5830*/  ISETP.NE.U32.AND P0, PT, R4, RZ, PT ;  /* 0x000000ff0400720c */ /* 0x008fce0003f05070 */
[----:B------:R-:W3:Y:S01]  /*5840*/  LDC R11, c[0x0][0x808] ;  /* 0x00020200ff0b7b82 */ /* 0x000ee20000000800 */
[----:B------:R-:W-:-:S13]  /*5850*/  ISETP.NE.AND.EX P0, PT, R5, RZ, PT, P0 ;  /* 0x000000ff0500720c */ /* 0x000fda0003f05300 */
[----:B------:R-:W4:Y:S01]  /*5860*/  @P0 LDG.E R5, desc[UR38][R6.64] ;  /* 0x0000002606050981 */ /* 0x000f22000c1e1900 */
[----:B-1----:R-:W-:-:S04]  /*5870*/  ISETP.NE.U32.AND P1, PT, R2, RZ, PT ;  /* 0x000000ff0200720c */ /* 0x002fc80003f25070 */
[----:B------:R-:W-:-:S13]  /*5880*/  ISETP.NE.AND.EX P1, PT, R3, RZ, PT, P1 ;  /* 0x000000ff0300720c */ /* 0x000fda0003f25310 */
[----:B------:R-:W1:Y:S02]  /*5890*/  @P1 LDC.64 R2, c[0x0][0x878] ;  /* 0x00021e00ff021b82 */ /* 0x000e640000000a00 */
[----:B-1----:R-:W-:-:S05]  /*58a0*/  @P1 IMAD.WIDE R8, R19, 0x4, R2 ;  /* 0x0000000413081825 */ /* 0x002fca00078e0202 */
[----:B---3--:R1:W5:Y:S01]  /*58b0*/  @P1 LDG.E R11, desc[UR38][R8.64] ;  /* 0x00000026080b1981 */ /* 0x008362000c1e1900 */
[----:B------:R-:W-:Y:S01]  /*58c0*/  CS2R R2, SRZ ;  /* 0x0000000000027805 */ /* 0x000fe2000001ff00 */
[----:B------:R-:W3:Y:S02]  /*58d0*/  S2R R0, SR_TID.X ;  /* 0x0000000000007919 */ /* 0x000ee40000002100 */
[----:B---3--:R-:W-:-:S04]  /*58e0*/  VIADD R0, R0, 0xffffff80 ;  /* 0xffffff8000007836 */ /* 0x008fc80000000000 */
[----:B------:R-:W-:-:S05]  /*58f0*/  IMAD.HI R4, R0, 0x2aaaaaab, RZ ;  /* 0x2aaaaaab00047827 */ /* 0x000fca00078e02ff */
[----:B------:R-:W-:-:S04]  /*5900*/  SHF.R.U32.HI R13, RZ, 0x1f, R4 ;  /* 0x0000001fff0d7819 */ /* 0x000fc80000011604 */
[----:B------:R-:W-:-:S05]  /*5910*/  LEA.HI.SX32 R15, R4, R13, 0x1e ;  /* 0x0000000d040f7211 */ /* 0x000fca00078ff2ff */
[----:B------:R-:W-:Y:S02]  /*5920*/  IMAD R10, R15, -0x18, R0 ;  /* 0xffffffe80f0a7824 */ /* 0x000fe400078e0200 */
[--C-:B----4-:R-:W-:Y:S01]  /*5930*/  @P0 IMAD.MOV.U32 R2, RZ, RZ, R5.reuse ;  /* 0x000000ffff020224 */ /* 0x110fe200078e0005 */
[----:B------:R-:W-:-:S04]  /*5940*/  @P0 SHF.R.S32.HI R3, RZ, 0x1f, R5 ;  /* 0x0000001fff030819 */ /* 0x000fc80000011405 */
[----:B------:R-:W-:Y:S01]  /*5950*/  IADD3 R4, P2, R15, R2, RZ ;  /* 0x000000020f047210 */ /* 0x000fe20007f5e0ff */
[----:B-1----:R-:W-:-:S12]  /*5960*/  @P1 BRA `(.L_x_6967) ;  /* 0x0000000000101947 */ /* 0x002fd80003800000 */
[----:B------:R-:W-:Y:S05]  /*5970*/  @!P0 BRA `(.L_x_6967) ;  /* 0x00000000000c8947 */ /* 0x000fea0003800000 */
[----:B------:R-:W3:Y:S04]  /*5980*/  LDG.E R0, desc[UR38][R6.64] ;  /* 0x0000002606007981 */ /* 0x000ee8000c1e1900 */
[----:B-----5:R-:W3:Y:S02]  /*5990*/  LDG.E R11, desc[UR38][R6.64+0x4] ;  /* 0x00000426060b7981 */ /* 0x020ee4000c1e1900 */
[----:B---3--:R-:W-:-:S07]  /*59a0*/  IMAD.IADD R11, R11, 0x1, -R0 ;  /* 0x000000010b0b7824 */ /* 0x008fce00078e0a00 */
.L_x_6967:
[----:B-----5:R-:W-:Y:S01]  /*59b0*/  IMAD R12, R152, -0x60, R11 ;  /* 0xffffffa0980c7824 */ /* 0x020fe200078e020b */
[----:B------:R-:W-:Y:S01]  /*59c0*/  ULDC.64 UR4, c[0x0][0x820] ;  /* 0x0002080000047ab9 */ /* 0x000fe20000000a00 */
[C---:B------:R-:W-:Y:S01]  /*59d0*/  VIADD R7, R15.reuse, 0x10 ;  /* 0x000000100f077836 */ /* 0x040fe20000000000 */
[----:B------:R-:W-:Y:S01]  /*59e0*/  ULDC UR6, c[0x0][0x80c] ;  /* 0x0002030000067ab9 */ /* 0x000fe20000000800 */
        /* <DEDUP_REMOVED lines=8> */
[C---:B------:R-:W-:Y:S01]  /*5a70*/  VIADD R13, R15.reuse, 0x40 ;  /* 0x000000400f0d7836 */ /* 0x040fe20000000000 */
[----:B------:R-:W-:Y:S01]  /*5a80*/  ISETP.GE.OR P6, PT, R10, UR6, P3 ;  /* 0x000000060a007c0c */ /* 0x000fe20009fc6670 */
[----:B------:R-:W-:Y:S01]  /*5a90*/  BSSY B0, `(.L_x_6968) ;  /* 0x000001c000007945 */ /* 0x000fe20003800000 */
[----:B------:R-:W-:Y:S01]  /*5aa0*/  LEA.HI.X.SX32 R5, R15, R3, 0x1, P2 ;  /* 0x000000030f057211 */ /* 0x000fe200010f0eff */
[----:B------:R-:W-:Y:S01]  /*5ab0*/  IMAD.WIDE.U32 R2, R153, UR4, R10 ;  /* 0x0000000499027c25 */ /* 0x000fe2000f8e000a */
[----:B------:R-:W-:Y:S01]  /*5ac0*/  SEL R14, R0, RZ, !P0 ;  /* 0x000000ff000e7207 */ /* 0x000fe20004000000 */
[----:B------:R-:W-:Y:S01]  /*5ad0*/  ULDC.64 UR4, c[0x0][0x828] ;  /* 0x00020a0000047ab9 */ /* 0x000fe20000000a00 */
[-C--:B------:R-:W-:Y:S01]  /*5ae0*/  ISETP.GE.AND P5, PT, R9, R12.reuse, PT ;  /* 0x0000000c0900720c */ /* 0x080fe20003fa6270 */
[----:B------:R-:W-:Y:S01]  /*5af0*/  VIADD R9, R15, 0x30 ;  /* 0x000000300f097836 */ /* 0x000fe20000000000 */
[----:B------:R-:W-:Y:S01]  /*5b00*/  SEL R19, R19, RZ, !P0 ;  /* 0x000000ff13137207 */ /* 0x000fe20004000000 */
[----:B------:R-:W-:Y:S01]  /*5b10*/  IMAD.IADD R3, R3, 0x1, R7 ;  /* 0x0000000103037824 */ /* 0x000fe200078e0207 */
[-C--:B------:R-:W-:Y:S01]  /*5b20*/  ISETP.GE.AND P1, PT, R13, R12.reuse, PT ;  /* 0x0000000c0d00720c */ /* 0x080fe20003f26270 */
        /* <DEDUP_REMOVED lines=18> */
.L_x_6969:
[----:B------:R-:W-:Y:S05]  /*5c50*/  BSYNC B0 ;  /* 0x0000000000007941 */ /* 0x000fea0003800000 */
.L_x_6968:
        /* <DEDUP_REMOVED lines=16> */
.L_x_6971:
[----:B------:R-:W-:Y:S05]  /*5d60*/  BSYNC B0 ;  /* 0x0000000000007941 */ /* 0x000fea0003800000 */
.L_x_6970:
        /* <DEDUP_REMOVED lines=12> */
[----:B-1-3--:R-:W-:Y:S01]  /*5e30*/  LEA R16, P6, R4, UR4, 0x1 ;  /* 0x0000000404107c11 */ /* 0x00afe2000f8c08ff */
[----:B------:R-:W-:-:S05]  /*5e40*/  IMAD.IADD R5, R5, 0x1, R13 ;  /* 0x0000000105057824 */ /* 0x000fca00078e020d */
[----:B------:R-:W-:-:S05]  /*5e50*/  LEA.HI.X R17, R4, UR5, R5, 0x1, P6 ;  /* 0x0000000504117c11 */ /* 0x000fca000b0f0c05 */
[----:B------:R4:W-:Y:S02]  /*5e60*/  STG.E.128 desc[UR38][R16.64], RZ ;  /* 0x000000ff10007986 */ /* 0x0009e4000c101d26 */
.L_x_6973:
[----:B------:R-:W-:Y:S05]  /*5e70*/  BSYNC B0 ;  /* 0x0000000000007941 */ /* 0x000fea0003800000 */
.L_x_6972:
        /* <DEDUP_REMOVED lines=13> */
[----:B-1-34-:R-:W-:Y:S01]  /*5f50*/  LEA R16, P0, R4, UR4, 0x1 ;  /* 0x0000000404107c11 */ /* 0x01afe2000f8008ff */
[----:B------:R-:W-:-:S05]  /*5f60*/  IMAD.IADD R5, R5, 0x1, R13 ;  /* 0x0000000105057824 */ /* 0x000fca00078e020d */
[----:B------:R-:W-:-:S05]  /*5f70*/  LEA.HI.X R17, R4, UR5, R5, 0x1, P0 ;  /* 0x0000000504117c11 */ /* 0x000fca00080f0c05 */
[----:B------:R1:W-:Y:S02]  /*5f80*/  STG.E.128 desc[UR38][R16.64], RZ ;  /* 0x000000ff10007986 */ /* 0x0003e4000c101d26 */
.L_x_6975:
[----:B------:R-:W-:Y:S05]  /*5f90*/  BSYNC B0 ;  /* 0x0000000000007941 */ /* 0x000fea0003800000 */
.L_x_6974:
        /* <DEDUP_REMOVED lines=16> */
.L_x_6977:
[----:B------:R-:W-:Y:S05]  /*60a0*/  BSYNC B0 ;  /* 0x0000000000007941 */ /* 0x000fea0003800000 */
.L_x_6976:
        /* <DEDUP_REMOVED lines=16> */
.L_x_6979:
[----:B------:R-:W-:Y:S05]  /*61b0*/  BSYNC B0 ;  /* 0x0000000000007941 */ /* 0x000fea0003800000 */
.L_x_6978:
[----:B------:R-:W-:Y:S01]  /*61c0*/  ULDC.64 UR4, c[0x0][0x850] ;  /* 0x0002140000047ab9 */ /* 0x000fe20000000a00 */
[----:B------:R-:W-:Y:S01]  /*61d0*/  ULDC UR6, c[0x0][0x83c] ;  /* 0x00020f0000067ab9 */ /* 0x000fe20000000800 */
[----:B------:R-:W-:Y:S01]  /*61e0*/  IMAD R0, R155, UR4, RZ ;  /* 0x000000049b007c24 */ /* 0x000fe2000f8e02ff */
[C---:B------:R-:W-:Y:S01]  /*61f0*/  ISETP.GE.OR P3, PT, R10.reuse, UR6, P3 ;  /* 0x000000060a007c0c */ /* 0x040fe20009f66670 */
[C---:B------:R-:W-:Y:S01]  /*6200*/  IMAD.WIDE.U32 R4, R153.reuse, UR4, R10 ;  /* 0x0000000499047c25 */ /* 0x040fe2000f8e000a */
[----:B------:R-:W-:Y:S01]  /*6210*/  BSSY B0, `(.L_x_6980) ;  /* 0x0000018000007945 */ /* 0x000fe20003800000 */
[C---:B------:R-:W-:Y:S02]  /*6220*/  ISETP.GE.OR P4, PT, R10.reuse, UR6, P4 ;  /* 0x000000060a007c0c */ /* 0x040fe4000a786670 */
[----:B------:R-:W-:Y:S01]  /*6230*/  IMAD R153, R153, UR5, R0 ;  /* 0x0000000599997c24 */ /* 0x000fe2000f8e0200 */
[----:B------:R-:W-:Y:S01]  /*6240*/  ULDC.64 UR4, c[0x0][0x858] ;  /* 0x0002160000047ab9 */ /* 0x000fe20000000a00 */
[----:B------:R-:W-:Y:S01]  /*6250*/  ISETP.GE.OR P5, PT, R10, UR6, P5 ;  /* 0x000000060a007c0c */ /* 0x000fe2000afa6670 */
[----:B------:R-:W-:Y:S01]  /*6260*/  IMAD R0, R14, UR4, RZ ;  /* 0x000000040e007c24 */ /* 0x000fe2000f8e02ff */
[C---:B------:R-:W-:Y:S01]  /*6270*/  ISETP.GE.OR P2, PT, R10.reuse, UR6, P2 ;  /* 0x000000060a007c0c */ /* 0x040fe20009746670 */
[----:B------:R-:W-:Y:S01]  /*6280*/  IMAD.IADD R5, R5, 0x1, R153 ;  /* 0x0000000105057824 */ /* 0x000fe200078e0299 */
[C---:B------:R-:W-:Y:S01]  /*6290*/  ISETP.GE.OR P1, PT, R10.reuse, UR6, P1 ;  /* 0x000000060a007c0c */ /* 0x040fe20008f26670 */
[C---:B-1----:R-:W-:Y:S01]  /*62a0*/  IMAD R7, R19.reuse, UR5, R0 ;  /* 0x0000000513077c24 */ /* 0x042fe2000f8e0200 */
        /* <DEDUP_REMOVED lines=14> */
.L_x_6981:
[----:B------:R-:W-:Y:S05]  /*6390*/  BSYNC B0 ;  /* 0x0000000000007941 */ /* 0x000fea0003800000 */
.L_x_6980:
        /* <DEDUP_REMOVED lines=15> */
.L_x_6983:
[----:B------:R-:W-:Y:S05]  /*6490*/  BSYNC B0 ;  /* 0x0000000000007941 */ /* 0x000fea0003800000 */
.L_x_6982:
        /* <DEDUP_REMOVED lines=15> */
.L_x_6985:
[----:B------:R-:W-:Y:S05]  /*6590*/  BSYNC B0 ;  /* 0x0000000000007941 */ /* 0x000fea0003800000 */
.L_x_6984:
        /* <DEDUP_REMOVED lines=15> */
.L_x_6987:
[----:B------:R-:W-:Y:S05]  /*6690*/  BSYNC B0 ;  /* 0x0000000000007941 */ /* 0x000fea0003800000 */
.L_x_6986:
        /* <DEDUP_REMOVED lines=15> */
.L_x_6989:
[----:B------:R-:W-:Y:S05]  /*6790*/  BSYNC B0 ;  /* 0x0000000000007941 */ /* 0x000fea0003800000 */
.L_x_6988:
        /* <DEDUP_REMOVED lines=15> */
.L_x_6912:
        /* <DEDUP_REMOVED lines=29> */
.L_x_6991:
[----:B------:R-:W-:Y:S01]  /*6a60*/  ULDC UR9, c[0x0][0x8c4] ;  /* 0x0002310000097ab9 */ /* 0x000fe20000000800 */
[----:B------:R-:W-:Y:S01]  /*6a70*/  UMOV UR7, UR8 ;  /* 0x0000000800077c82 */ /* 0x000fe20008000000 */
[----:B------:R-:W-:-:S11]  /*6a80*/  UISETP.NE.AND UP0, UPT, UR9, 0x1, UPT ;  /* 0x000000010900788c */ /* 0x000fd6000bf05270 */
[----:B------:R-:W-:Y:S02]  /*6a90*/  @UP0 ULDC.64 UR10, c[0x0][0x8c8] ;  /* 0x00023200000a0ab9 */ /* 0x000fe40000000a00 */
[----:B------:R-:W-:-:S04]  /*6aa0*/  UIMAD.WIDE.U32 UR4, UR8, UR10, URZ ;  /* 0x0000000a080472a5 */ /* 0x000fc8000f8e003f */
[----:B------:R-:W-:-:S04]  /*6ab0*/  @UP0 USHF.R.U32.HI UR7, URZ, UR11, UR5 ;  /* 0x0000000b3f070299 */ /* 0x000fc80008011605 */
[----:B------:R-:W-:-:S12]  /*6ac0*/  UIMAD UR4, UR7, UR9, URZ ;  /* 0x00000009070472a4 */ /* 0x000fd8000f8e023f */
.L_x_6992:
        /* <DEDUP_REMOVED lines=23> */
.L_x_6993:
        /* <DEDUP_REMOVED lines=13> */
.L_x_6995:
[----:B------:R-:W-:-:S05]  /*6d10*/  ULDC UR4, c[0x0][0x8ec] ;  /* 0x00023b0000047ab9 */ /* 0x000fca0000000800 */
.L_x_6994:
        /* <DEDUP_REMOVED lines=46> */
.L_x_6996:
        /* <DEDUP_REMOVED lines=13> */
.L_x_6997:
        /* <DEDUP_REMOVED lines=12> */
.L_x_6998:
        /* <DEDUP_REMOVED lines=54> */
.L_x_7001:
[----:B------:R-:W-:Y:S05]  /*74f0*/  BSYNC B0 ;  /* 0x0000000000007941 */ /* 0x000fea0003800000 */
.L_x_7000:
        /* <DEDUP_REMOVED lines=18> */
.L_x_7003:
[----:B------:R-:W-:Y:S05]  /*7620*/  BSYNC B0 ;  /* 0x0000000000007941 */ /* 0x000fea0003800000 */
.L_x_7002:
        /* <DEDUP_REMOVED lines=19> */
.L_x_7005:
[----:B------:R-:W-:Y:S05]  /*7760*/  BSYNC B0 ;  /* 0x0000000000007941 */ /* 0x000fea0003800000 */
.L_x_7004:
[----:B------:R-:W-:Y:S06]  /*7770*/  BAR.ARV 0xa, 0xa0 ;  /* 0x0282800000007b1d */ /* 0x000fec0000002000 */
[----:B------:R-:W-:Y:S04]  /*7780*/  BSSY B0, `(.L_x_7006) ;  /* 0x0000003000007945 */ /* 0x000fe80003800000 */
[----:B------:R-:W-:Y:S05]  /*7790*/  @!P0 BRA `(.L_x_7007) ;  /* 0x0000000000048947 */ /* 0x000fea0003800000 */
[----:B------:R-:W-:-:S04]  /*77a0*/  DEPBAR.LE SB0, 0x1 ;  /* 0x000080400000791a */ /* 0x000fc80000000000 */
.L_x_7007:
[----:B------:R-:W-:Y:S05]  /*77b0*/  BSYNC B0 ;  /* 0x0000000000007941 */ /* 0x000fea0003800000 */
.L_x_7006:
[----:B------:R-:W-:Y:S06]  /*77c0*/  BAR.ARV 0xb, 0xa0 ;  /* 0x02c2800000007b1d */ /* 0x000fec0000002000 */
[----:B------:R-:W-:Y:S04]  /*77d0*/  BSSY B0, `(.L_x_7008) ;  /* 0x0000003000007945 */ /* 0x000fe80003800000 */
[----:B------:R-:W-:Y:S05]  /*77e0*/  @!P0 BRA `(.L_x_7009) ;  /* 0x0000000000048947 */ /* 0x000fea0003800000 */
[----:B------:R-:W-:-:S04]  /*77f0*/  DEPBAR.LE SB0, 0x0 ;  /* 0x000080000000791a */ /* 0x000fc80000000000 */
.L_x_7009:
[----:B------:R-:W-:Y:S05]  /*7800*/  BSYNC B0 ;  /* 0x0000000000007941 */ /* 0x000fea0003800000 */
.L_x_7008:
[----:B------:R-:W-:Y:S06]  /*7810*/  BAR.ARV 0xc, 0xa0 ;  /* 0x0302800000007b1d */ /* 0x000fec0000002000 */
[----:B------:R-:W-:Y:S01]  /*7820*/  UIADD3 UR20, UR16, 0x1, URZ ;  /* 0x0000000110147890 */ /* 0x000fe2000fffe03f */
[----:B------:R-:W-:Y:S11]  /*7830*/  BRA `(.L_x_7010) ;  /* 0x0000000000047947 */ /* 0x000ff60003800000 */
.L_x_6999:
[----:B------:R-:W-:-:S05]  /*7840*/  UMOV UR20, UR16 ;  /* 0x0000001000147c82 */ /* 0x000fca0008000000 */
.L_x_7010:
        /* <DEDUP_REMOVED lines=26> */
.L_x_7031:
        /* <DEDUP_REMOVED lines=32> */
.L_x_7012:
[----:B------:R-:W-:Y:S05]  /*7bf0*/  BSYNC B0 ;  /* 0x0000000000007941 */ /* 0x000fea0003800000 */
.L_x_7011:
        /* <DEDUP_REMOVED lines=12> */
.L_x_7014:
[----:B------:R-:W-:Y:S05]  /*7cc0*/  BSYNC B0 ;  /* 0x0000000000007941 */ /* 0x000fea0003800000 */
.L_x_7013:
        /* <DEDUP_REMOVED lines=13> */
.L_x_7016:
[----:B------:R-:W-:Y:S05]  /*7da0*/  BSYNC B0 ;  /* 0x0000000000007941 */ /* 0x000fea0003800000 */
.L_x_7015:
[----:B------:R-:W-:Y:S06]  /*7db0*/  BAR.ARV 0xa, 0xa0 ;  /* 0x0282800000007b1d */ /* 0x000fec0000002000 */
[----:B------:R-:W-:Y:S04]  /*7dc0*/  BSSY B0, `(.L_x_7017) ;  /* 0x0000003000007945 */ /* 0x000fe80003800000 */
[----:B------:R-:W-:Y:S05]  /*7dd0*/  @!P0 BRA `(.L_x_7018) ;  /* 0x0000000000048947 */ /* 0x000fea0003800000 */
[----:B------:R-:W-:-:S04]  /*7de0*/  DEPBAR.LE SB0, 0x1 ;  /* 0x000080400000791a */ /* 0x000fc80000000000 */
.L_x_7018:
[----:B------:R-:W-:Y:S05]  /*7df0*/  BSYNC B0 ;  /* 0x0000000000007941 */ /* 0x000fea0003800000 */
.L_x_7017:
[----:B------:R-:W-:Y:S06]  /*7e00*/  BAR.ARV 0xb, 0xa0 ;  /* 0x02c2800000007b1d */ /* 0x000fec0000002000 */
[----:B------:R-:W-:Y:S04]  /*7e10*/  BSSY B0, `(.L_x_7019) ;  /* 0x0000003000007945 */ /* 0x000fe80003800000 */
[----:B------:R-:W-:Y:S05]  /*7e20*/  @!P0 BRA `(.L_x_7020) ;  /* 0x0000000000048947 */ /* 0x000fea0003800000 */
[----:B------:R-:W-:-:S04]  /*7e30*/  DEPBAR.LE SB0, 0x0 ;  /* 0x000080000000791a */ /* 0x000fc80000000000 */
.L_x_7020:
[----:B------:R-:W-:Y:S05]  /*7e40*/  BSYNC B0 ;  /* 0x0000000000007941 */ /* 0x000fea0003800000 */
.L_x_7019:
        /* <DEDUP_REMOVED lines=13> */
.L_x_7022:
[----:B------:R-:W-:Y:S05]  /*7f20*/  BSYNC B0 ;  /* 0x0000000000007941 */ /* 0x000fea0003800000 */
.L_x_7021:
        /* <DEDUP_REMOVED lines=12> */
.L_x_7024:
[----:B------:R-:W-:Y:S05]  /*7ff0*/  BSYNC B0 ;  /* 0x0000000000007941 */ /* 0x000fea0003800000 */
.L_x_7023:
        /* <DEDUP_REMOVED lines=13> */
.L_x_7026:
[----:B------:R-:W-:Y:S05]  /*80d0*/  BSYNC B0 ;  /* 0x0000000000007941 */ /* 0x000fea0003800000 */
.L_x_7025:
[----:B------:R-:W-:Y:S06]  /*80e0*/  BAR.ARV 0xa, 0xa0 ;  /* 0x0282800000007b1d */ /* 0x000fec0000002000 */
[----:B------:R-:W-:Y:S04]  /*80f0*/  BSSY B0, `(.L_x_7027) ;  /* 0x0000003000007945 */ /* 0x000fe80003800000 */
[----:B------:R-:W-:Y:S05]  /*8100*/  @!P0 BRA `(.L_x_7028) ;  /* 0x0000000000048947 */ /* 0x000fea0003800000 */
[----:B------:R-:W-:-:S04]  /*8110*/  DEPBAR.LE SB0, 0x1 ;  /* 0x000080400000791a */ /* 0x000fc80000000000 */
.L_x_7028:
[----:B------:R-:W-:Y:S05]  /*8120*/  BSYNC B0 ;  /* 0x0000000000007941 */ /* 0x000fea0003800000 */
.L_x_7027:
[----:B------:R-:W-:Y:S01]  /*8130*/  UIADD3 UR20, UR20, 0x2, URZ ;  /* 0x0000000214147890 */ /* 0x000fe2000fffe03f */
[----:B------:R-:W-:Y:S06]  /*8140*/  BAR.ARV 0xb, 0xa0 ;  /* 0x02c2800000007b1d */ /* 0x000fec0000002000 */
[----:B------:R-:W-:Y:S01]  /*8150*/  UISETP.GE.AND UP0, UPT, UR20, UR7, UPT ;  /* 0x000000071400728c */ /* 0x000fe2000bf06270 */
[----:B------:R-:W-:Y:S04]  /*8160*/  BSSY B0, `(.L_x_7029) ;  /* 0x0000003000007945 */ /* 0x000fe80003800000 */
[----:B------:R-:W-:Y:S06]  /*8170*/  @!P0 BRA `(.L_x_7030) ;  /* 0x0000000000048947 */ /* 0x000fec0003800000 */
[----:B------:R-:W-:-:S04]  /*8180*/  DEPBAR.LE SB0, 0x0 ;  /* 0x000080000000791a */ /* 0x000fc80000000000 */
.L_x_7030:
[----:B------:R-:W-:Y:S05]  /*8190*/  BSYNC B0 ;  /* 0x0000000000007941 */ /* 0x000fea0003800000 */
.L_x_7029:
[----:B------:R-:W-:Y:S06]  /*81a0*/  BAR.ARV 0xc, 0xa0 ;  /* 0x0302800000007b1d */ /* 0x000fec0000002000 */
[----:B------:R-:W-:Y:S01]  /*81b0*/  PLOP3.LUT P1, PT, PT, PT, UP0, 0x80, 0x0 ;  /* 0x000000000000781c */ /* 0x000fe20003f2f008 */
[----:B------:R-:W-:Y:S02]  /*81c0*/  UIADD3 UR47, UR47, 0x6000, URZ ;  /* 0x000060002f2f7890 */ /* 0x000fe4000fffe03f */
[----:B------:R-:W-:-:S10]  /*81d0*/  UIADD3 UR6, UR6, 0x6000, URZ ;  /* 0x0000600006067890 */ /* 0x000fd4000fffe03f */
[----:B------:R-:W-:Y:S05]  /*81e0*/  @!P1 BRA `(.L_x_7031) ;  /* 0xfffffff800009947 */ /* 0x000fea000383ffff */
[----:B------:R-:W-:Y:S05]  /*81f0*/  BRA `(.L_x_6919) ;  /* 0x0000002c00387947 */ /* 0x000fea0003800000 */
.L_x_6990:
        /* <DEDUP_REMOVED lines=21> */
.L_x_7032:
[----:B------:R-:W1:Y:S01]  /*8350*/  LDC R3, c[0x0][0x8c4] ;  /* 0x00023100ff037b82 */ /* 0x000e620000000800 */
[----:B------:R-:W-:Y:S01]  /*8360*/  IMAD.MOV.U32 R0, RZ, RZ, R5 ;  /* 0x000000ffff007224 */ /* 0x000fe200078e0005 */
[----:B-1----:R-:W-:-:S13]  /*8370*/  ISETP.NE.AND P0, PT, R3, 0x1, PT ;  /* 0x000000010300780c */ /* 0x002fda0003f05270 */
[----:B------:R-:W1:Y:S02]  /*8380*/  @P0 LDC.64 R6, c[0x0][0x8c8] ;  /* 0x00023200ff060b82 */ /* 0x000e640000000a00 */
[----:B-1----:R-:W-:-:S05]  /*8390*/  @P0 IMAD.HI.U32 R4, R5, R6, RZ ;  /* 0x0000000605040227 */ /* 0x002fca00078e00ff */
[----:B------:R-:W-:-:S05]  /*83a0*/  @P0 SHF.R.U32.HI R0, RZ, R7, R4 ;  /* 0x00000007ff000219 */ /* 0x000fca0000011604 */
[----:B------:R-:W-:-:S07]  /*83b0*/  IMAD R3, R0, R3, RZ ;  /* 0x0000000300037224 */ /* 0x000fce00078e02ff */
.L_x_7033:
        /* <DEDUP_REMOVED lines=23> */
.L_x_7034:
        /* <DEDUP_REMOVED lines=10> */
.L_x_7036:
[----:B------:R-:W2:Y:S02]  /*85d0*/  LDC R4, c[0x0][0x8ec] ;  /* 0x00023b00ff047b82 */ /* 0x000ea40000000800 */
.L_x_7035:
        /* <DEDUP_REMOVED lines=50> */
.L_x_7038:
        /* <DEDUP_REMOVED lines=11> */
.L_x_7039:
[----:B------:R-:W-:Y:S05]  /*89b0*/  @!P0 BRA `(.L_x_7040) ;  /* 0x00000000000c8947 */ /* 0x000fea0003800000 */
[----:B------:R-:W2:Y:S04]  /*89c0*/  LDG.E R5, desc[UR38][R2.64] ;  /* 0x0000002602057981 */ /* 0x000ea8000c1e1900 */
[----:B------:R-:W2:Y:S02]  /*89d0*/  LDG.E R4, desc[UR38][R2.64+0x4] ;  /* 0x0000042602047981 */ /* 0x000ea4000c1e1900 */
[----:B--2---:R-:W-:-:S07]  /*89e0*/  IMAD.IADD R4, R4, 0x1, -R5 ;  /* 0x0000000104047824 */ /* 0x004fce00078e0a05 */
.L_x_7040:
        /* <DEDUP_REMOVED lines=73> */
.L_x_7069:
        /* <DEDUP_REMOVED lines=9> */
.L_x_7043:
        /* <DEDUP_REMOVED lines=112> */
.L_x_7054:
[----:B-1----:R-:W-:-:S05]  /*9610*/  IMAD.MOV.U32 R6, RZ, RZ, 0x1 ;  /* 0x00000001ff067424 */ /* 0x002fca00078e00ff */
[----:B------:R-:W-:-:S04]  /*9620*/  SHF.L.U32 R6, R6, 0x1f, RZ ;  /* 0x0000001f06067819 */ /* 0x000fc800000006ff */
[----:B------:R-:W1:Y:S02]  /*9630*/  SYNCS.PHASECHK.TRANS64.TRYWAIT P1, [R0+URZ+0x36438], R6 ;  /* 0x03643806000075a7 */ /* 0x000e64000802017f */
[----:B-1----:R-:W-:Y:S05]  /*9640*/  @!P1 BRA `(.L_x_7046) ;  /* 0x0000001800989947 */ /* 0x002fea0003800000 */
.L_x_7070:
[----:B------:R-:W-:Y:S05]  /*9650*/  @P0 BRA `(.L_x_7047) ;  /* 0x0000000000140947 */ /* 0x000fea0003800000 */
[----:B------:R-:W-:Y:S01]  /*9660*/  ISETP.NE.AND P1, PT, R18, RZ, PT ;  /* 0x000000ff1200720c */ /* 0x000fe20003f25270 */
[----:B------:R-:W-:-:S04]  /*9670*/  IMAD.MOV.U32 R3, RZ, RZ, 0x6100 ;  /* 0x00006100ff037424 */ /* 0x000fc800078e00ff */
[----:B------:R2:W-:Y:S08]  /*9680*/  SYNCS.ARRIVE.TRANS64 RZ, [R0+URZ+0x36430], R3 ;  /* 0x0364300300ff79a7 */ /* 0x0005f0000800003f */
[----:B------:R-:W-:Y:S05]  /*9690*/  @!P1 BRA `(.L_x_7047) ;  /* 0x0000000000049947 */ /* 0x000fea0003800000 */
[----:B------:R-:W-:Y:S01]  /*96a0*/  BPT.TRAP 0x1 ;  /* 0x000000040000795c */ /* 0x000fe20000300000 */
.L_x_7047:
        /* <DEDUP_REMOVED lines=48> */
.L_x_7071:
[----:B------:R-:W-:Y:S05]  /*99b0*/  @P0 BRA `(.L_x_7049) ;  /* 0x0000000000140947 */ /* 0x000fea0003800000 */
[----:B------:R-:W-:Y:S01]  /*99c0*/  ISETP.NE.AND P1, PT, R18, RZ, PT ;  /* 0x000000ff1200720c */ /* 0x000fe20003f25270 */
[----:B--2---:R-:W-:-:S04]  /*99d0*/  IMAD.MOV.U32 R3, RZ, RZ, 0x6100 ;  /* 0x00006100ff037424 */ /* 0x004fc800078e00ff */
[----:B------:R3:W-:Y:S08]  /*99e0*/  SYNCS.ARRIVE.TRANS64 RZ, [R0+URZ+0x36418], R3 ;  /* 0x0364180300ff79a7 */ /* 0x0007f0000800003f */
[----:B------:R-:W-:Y:S05]  /*99f0*/  @!P1 BRA `(.L_x_7049) ;  /* 0x0000000000049947 */ /* 0x000fea0003800000 */
[----:B------:R-:W-:Y:S01]  /*9a00*/  BPT.TRAP 0x1 ;  /* 0x000000040000795c */ /* 0x000fe20000300000 */
.L_x_7049:
        /* <DEDUP_REMOVED lines=47> */
.L_x_7072:
        /* <DEDUP_REMOVED lines=8> */
.L_x_7051:
        /* <DEDUP_REMOVED lines=37> */
.L_x_7074:
[----:B------:R-:W-:Y:S05]  /*9fd0*/  @P0 BRA `(.L_x_7053) ;  /* 0x0000000000140947 */ /* 0x000fea0003800000 */
[----:B------:R-:W-:Y:S01]  /*9fe0*/  ISETP.NE.AND P1, PT, R18, RZ, PT ;  /* 0x000000ff1200720c */ /* 0x000fe20003f25270 */
[----:B--2---:R-:W-:-:S04]  /*9ff0*/  IMAD.MOV.U32 R5, RZ, RZ, 0x6100 ;  /* 0x00006100ff057424 */ /* 0x004fc800078e00ff */
[----:B------:R3:W-:Y:S08]  /*a000*/  SYNCS.ARRIVE.TRANS64 RZ, [R0+URZ+0x36410], R5 ;  /* 0x0364100500ff79a7 */ /* 0x0007f0000800003f */
[----:B------:R-:W-:Y:S05]  /*a010*/  @!P1 BRA `(.L_x_7053) ;  /* 0x0000000000049947 */ /* 0x000fea0003800000 */
[----:B------:R-:W-:Y:S01]  /*a020*/  BPT.TRAP 0x1 ;  /* 0x000000040000795c */ /* 0x000fe20000300000 */
.L_x_7053:
        /* <DEDUP_REMOVED lines=44> */
.L_x_7045:
[----:B------:R-:W-:Y:S01]  /*a2f0*/  ISETP.NE.AND P1, PT, R20, RZ, PT ;  /* 0x000000ff1400720c */ /* 0x000fe20003f25270 */
[----:B------:R-:W-:Y:S02]  /*a300*/  IMAD.MOV.U32 R16, RZ, RZ, 0x1 ;  /* 0x00000001ff107424 */ /* 0x000fe400078e00ff */
[----:B------:R-:W-:-:S10]  /*a310*/  IMAD.MOV.U32 R5, RZ, RZ, R14 ;  /* 0x000000ffff057224 */ /* 0x000fd400078e000e */
[----:B------:R-:W-:Y:S05]  /*a320*/  @!P1 BRA `(.L_x_7044) ;  /* 0x00000004008c9947 */ /* 0x000fea0003800000 */
[----:B------:R-:W2:Y:S02]  /*a330*/  SYNCS.PHASECHK.TRANS64.TRYWAIT P1, [R0+URZ+0x36438], R6 ;  /* 0x03643806000075a7 */ /* 0x000ea4000802017f */
[----:B--2---:R-:W-:Y:S05]  /*a340*/  @!P1 BRA `(.L_x_7055) ;  /* 0x0000000c00b89947 */ /* 0x004fea0003800000 */
.L_x_7075:
[----:B------:R-:W-:Y:S05]  /*a350*/  @P0 BRA `(.L_x_7056) ;  /* 0x0000000000140947 */ /* 0x000fea0003800000 */
[----:B------:R-:W-:Y:S01]  /*a360*/  ISETP.NE.AND P1, PT, R18, RZ, PT ;  /* 0x000000ff1200720c */ /* 0x000fe20003f25270 */
[----:B------:R-:W-:-:S04]  /*a370*/  IMAD.MOV.U32 R5, RZ, RZ, 0x6100 ;  /* 0x00006100ff057424 */ /* 0x000fc800078e00ff */
[----:B------:R3:W-:Y:S08]  /*a380*/  SYNCS.ARRIVE.TRANS64 RZ, [R0+URZ+0x36430], R5 ;  /* 0x0364300500ff79a7 */ /* 0x0007f0000800003f */
[----:B------:R-:W-:Y:S05]  /*a390*/  @!P1 BRA `(.L_x_7056) ;  /* 0x0000000000049947 */ /* 0x000fea0003800000 */
[----:B------:R-:W-:Y:S01]  /*a3a0*/  BPT.TRAP 0x1 ;  /* 0x000000040000795c */ /* 0x000fe20000300000 */
.L_x_7056:
        /* <DEDUP_REMOVED lines=42> */
.L_x_7076:
[----:B------:R-:W-:Y:S01]  /*a650*/  IMAD.MOV.U32 R16, RZ, RZ, RZ ;  /* 0x000000ffff107224 */ /* 0x000fe200078e00ff */
[----:B------:R-:W-:Y:S06]  /*a660*/  @P0 BRA `(.L_x_7058) ;  /* 0x0000000000140947 */ /* 0x000fec0003800000 */
[----:B------:R-:W-:Y:S01]  /*a670*/  ISETP.NE.AND P1, PT, R18, RZ, PT ;  /* 0x000000ff1200720c */ /* 0x000fe20003f25270 */
[----:B-1----:R-:W-:-:S04]  /*a680*/  IMAD.MOV.U32 R5, RZ, RZ, 0x6100 ;  /* 0x00006100ff057424 */ /* 0x002fc800078e00ff */
[----:B------:R2:W-:Y:S08]  /*a690*/  SYNCS.ARRIVE.TRANS64 RZ, [R0+URZ+0x36418], R5 ;  /* 0x0364180500ff79a7 */ /* 0x0005f0000800003f */
[----:B------:R-:W-:Y:S05]  /*a6a0*/  @!P1 BRA `(.L_x_7058) ;  /* 0x0000000000049947 */ /* 0x000fea0003800000 */
[----:B------:R-:W-:Y:S01]  /*a6b0*/  BPT.TRAP 0x1 ;  /* 0x000000040000795c */ /* 0x000fe20000300000 */
.L_x_7058:
        /* <DEDUP_REMOVED lines=42> */
.L_x_7044:
[----:B------:R-:W-:-:S04]  /*a960*/  SHF.L.U32 R3, R16, 0x1f, RZ ;  /* 0x0000001f10037819 */ /* 0x000fc800000006ff */
[----:B------:R-:W2:Y:S02]  /*a970*/  SYNCS.PHASECHK.TRANS64.TRYWAIT P1, [R0+URZ+0x36438], R3 ;  /* 0x03643803000075a7 */ /* 0x000ea4000802017f */
[----:B--2---:R-:W-:Y:S05]  /*a980*/  @!P1 BRA `(.L_x_7059) ;  /* 0x0000000800509947 */ /* 0x004fea0003800000 */
.L_x_7077:
[----:B------:R-:W-:Y:S05]  /*a990*/  @P0 BRA `(.L_x_7060) ;  /* 0x0000000000180947 */ /* 0x000fea0003800000 */
[----:B------:R-:W3:Y:S01]  /*a9a0*/  S2R R2, SR_TID.X ;  /* 0x0000000000027919 */ /* 0x000ee20000002100 */
[----:B--2---:R-:W-:-:S04]  /*a9b0*/  IMAD.MOV.U32 R3, RZ, RZ, 0x6100 ;  /* 0x00006100ff037424 */ /* 0x004fc800078e00ff */
[----:B------:R4:W-:Y:S01]  /*a9c0*/  SYNCS.ARRIVE.TRANS64 RZ, [R0+URZ+0x36430], R3 ;  /* 0x0364300300ff79a7 */ /* 0x0009e2000800003f */
[----:B---3--:R-:W-:-:S13]  /*a9d0*/  LOP3.LUT P0, RZ, R2, 0x1f, RZ, 0xc0, !PT ;  /* 0x0000001f02ff7812 */ /* 0x008fda000780c0ff */
[----:B----4-:R-:W-:Y:S05]  /*a9e0*/  @!P0 BRA `(.L_x_7060) ;  /* 0x0000000000048947 */ /* 0x010fea0003800000 */
[----:B------:R-:W-:Y:S01]  /*a9f0*/  BPT.TRAP 0x1 ;  /* 0x000000040000795c */ /* 0x000fe20000300000 */
.L_x_7060:
        /* <DEDUP_REMOVED lines=44> */
.L_x_7041:
[----:B------:R-:W-:Y:S05]  /*acc0*/  BSYNC B0 ;  /* 0x0000000000007941 */ /* 0x000fea0003800000 */
.L_x_7037:
[----:B------:R-:W-:-:S03]  /*acd0*/  UMOV UR7, 0xffffffff ;  /* 0xffffffff00077882 */ /* 0x000fc60000000000 */
[----:B------:R-:W-:Y:S05]  /*ace0*/  BRA.DIV UR7, `(.L_x_7061) ;  /* 0x00000006078c7947 */ /* 0x000fea000b800000 */
[----:B------:R-:W-:-:S13]  /*acf0*/  ELECT P6, URZ, PT ;  /* 0x00000000003f782f */ /* 0x000fda00038c0000 */
.L_x_7080:
[----:B------:R-:W-:Y:S05]  /*ad00*/  @!P6 BRA `(.L_x_6919) ;  /* 0x000000000074e947 */ /* 0x000fea0003800000 */
[----:B-12---:R-:W2:Y:S02]  /*ad10*/  LDL.LU R0, [R1] ;  /* 0x0000000001007983 */ /* 0x006ea40000300800 */
[----:B--2---:R-:W-:-:S04]  /*ad20*/  LOP3.LUT R0, R0, 0x2, RZ, 0xfc, !PT ;  /* 0x0000000200007812 */ /* 0x004fc800078efcff */
[----:B------:R-:W-:-:S13]  /*ad30*/  ISETP.NE.AND P2, PT, R0, 0x3, PT ;  /* 0x000000030000780c */ /* 0x000fda0003f45270 */
[----:B------:R-:W-:Y:S05]  /*ad40*/  @!P2 BRA `(.L_x_7062) ;  /* 0x000000000004a947 */ /* 0x000fea0003800000 */
[----:B------:R-:W-:Y:S01]  /*ad50*/  BPT.TRAP 0x1 ;  /* 0x000000040000795c */ /* 0x000fe20000300000 */
.L_x_7062:
        /* <DEDUP_REMOVED lines=15> */
.L_x_7081:
[----:B------:R-:W2:Y:S02]  /*ae50*/  SYNCS.PHASECHK.TRANS64.TRYWAIT P0, [R3+URZ], R2 ;  /* 0x00000002030075a7 */ /* 0x000ea4000800017f */
[----:B--2---:R-:W-:Y:S05]  /*ae60*/  @!P0 BRA `(.L_x_7064) ;  /* 0x0000000400608947 */ /* 0x004fea0003800000 */
.L_x_7082:
[----:B------:R-:W-:Y:S05]  /*ae70*/  @!P2 BRA `(.L_x_7065) ;  /* 0x000000000004a947 */ /* 0x000fea0003800000 */
[----:B------:R-:W-:Y:S01]  /*ae80*/  BPT.TRAP 0x1 ;  /* 0x000000040000795c */ /* 0x000fe20000300000 */
.L_x_7065:
[----:B------:R-:W-:-:S07]  /*ae90*/  SHF.L.U32 R16, R16, 0x1f, RZ ;  /* 0x0000001f10107819 */ /* 0x000fce00000006ff */
.L_x_7066:
[----:B---3--:R3:W4:Y:S02]  /*aea0*/  SYNCS.PHASECHK.TRANS64.TRYWAIT P0, [R9+URZ+0x36438], R16 ;  /* 0x03643810090075a7 */ /* 0x008724000800017f */
[----:B----4-:R-:W-:Y:S05]  /*aeb0*/  @!P0 NANOSLEEP.SYNCS 0x989680 ;  /* 0x009896800000895d */ /* 0x010fea0003900000 */
[----:B------:R-:W4:Y:S02]  /*aec0*/  @!P0 SYNCS.PHASECHK.TRANS64 P0, [R9+URZ+0x36438], R16 ;  /* 0x03643810090085a7 */ /* 0x000f24000800007f */
[----:B----4-:R-:W-:Y:S05]  /*aed0*/  @!P0 BRA `(.L_x_7066) ;  /* 0xfffffffc00f08947 */ /* 0x010fea000383ffff */
.L_x_6919:
[----:B------:R-:W-:Y:S05]  /*aee0*/  BSYNC B6 ;  /* 0x0000000000067941 */ /* 0x000fea0003800000 */
.L_x_6911:
[----:B------:R-:W-:Y:S05]  /*aef0*/  EXIT ;  /* 0x000000000000794d */ /* 0x000fea0003800000 */
.L_x_6929:
[----:B------:R-:W-:Y:S02]  /*af00*/  IMAD.MOV.U32 R12, RZ, RZ, RZ ;  /* 0x000000ffff0c7224 */ /* 0x000fe400078e00ff */
[----:B------:R-:W-:Y:S02]  /*af10*/  IMAD.MOV.U32 R11, RZ, RZ, 0x1f ;  /* 0x0000001fff0b7424 */ /* 0x000fe400078e00ff */
[----:B------:R-:W-:-:S07]  /*af20*/  IMAD.MOV.U32 R15, RZ, RZ, -0x1 ;  /* 0xffffffffff0f7424 */ /* 0x000fce00078e00ff */
[----:B--2---:R-:W-:Y:S05]  /*af30*/  WARPSYNC.COLLECTIVE R15, `(.L_x_7067) ;  /* 0x000000000f087348 */ /* 0x004fea0003c00000 */
[----:B------:R1:W3:Y:S02]  /*af40*/  SHFL.IDX P6, R14, R13, R12, R11 ;  /* 0x0000000c0d0e7389 */ /* 0x0002e400000c000b */
[----:B-123--:R-:W-:Y:S01]  /*af50*/  ENDCOLLECTIVE ;  /* 0x000000000000791b */ /* 0x00efe20003800000 */
.L_x_7067:
[----:B------:R-:W-:Y:S05]  /*af60*/  BRA `(.L_x_7068) ;  /* 0xffffff6400907947 */ /* 0x000fea000383ffff */
.L_x_6931:
[----:B---3--:R3:W4:Y:S02]  /*af70*/  SYNCS.PHASECHK.TRANS64.TRYWAIT P0, [R156+URZ+0x36400], R15 ;  /* 0x0364000f9c0075a7 */ /* 0x008724000800017f */
[----:B----4-:R-:W-:Y:S05]  /*af80*/  @!P0 NANOSLEEP.SYNCS 0x989680 ;  /* 0x009896800000895d */ /* 0x010fea0003900000 */
[----:B------:R-:W4:Y:S02]  /*af90*/  @!P0 SYNCS.PHASECHK.TRANS64 P0, [R156+URZ+0x36400], R15 ;  /* 0x0364000f9c0085a7 */ /* 0x000f24000800007f */
[----:B----4-:R-:W-:Y:S05]  /*afa0*/  @!P0 BRA `(.L_x_6931) ;  /* 0xfffffffc00f08947 */ /* 0x010fea000383ffff */
[----:B------:R-:W-:Y:S05]  /*afb0*/  BRA `(.L_x_6930) ;  /* 0xffffff6400d07947 */ /* 0x000fea000383ffff */
.L_x_6935:
[----:B----4-:R4:W1:Y:S02]  /*afc0*/  SYNCS.PHASECHK.TRANS64.TRYWAIT P1, [R3+URZ+0x36410], R12 ;  /* 0x0364100c030075a7 */ /* 0x010864000802017f */
[----:B-1----:R-:W-:Y:S05]  /*afd0*/  @!P1 NANOSLEEP.SYNCS 0x989680 ;  /* 0x009896800000995d */ /* 0x002fea0003900000 */
[----:B------:R-:W1:Y:S02]  /*afe0*/  @!P1 SYNCS.PHASECHK.TRANS64 P1, [R3+URZ+0x36410], R12 ;  /* 0x0364100c030095a7 */ /* 0x000e64000802007f */
[----:B-1----:R-:W-:Y:S05]  /*aff0*/  @!P1 BRA `(.L_x_6935) ;  /* 0xfffffffc00f09947 */ /* 0x002fea000383ffff */
[----:B------:R-:W-:Y:S05]  /*b000*/  BRA `(.L_x_6934) ;  /* 0xffffff6c00847947 */ /* 0x000fea000383ffff */
.L_x_6939:
[----:B------:R1:W1:Y:S02]  /*b010*/  SYNCS.PHASECHK.TRANS64.TRYWAIT P1, [R156+URZ+0x36430], R15 ;  /* 0x0364300f9c0075a7 */ /* 0x000264000802017f */
[----:B-1----:R-:W-:Y:S05]  /*b020*/  @!P1 NANOSLEEP.SYNCS 0x989680 ;  /* 0x009896800000995d */ /* 0x002fea0003900000 */
[----:B------:R-:W1:Y:S02]  /*b030*/  @!P1 SYNCS.PHASECHK.TRANS64 P1, [R156+URZ+0x36430], R15 ;  /* 0x0364300f9c0095a7 */ /* 0x000e64000802007f */
[----:B-1----:R-:W-:Y:S05]  /*b040*/  @!P1 BRA `(.L_x_6939) ;  /* 0xfffffffc00f09947 */ /* 0x002fea000383ffff */
[----:B------:R-:W-:Y:S05]  /*b050*/  BRA `(.L_x_6938) ;  /* 0xffffff7400287947 */ /* 0x000fea000383ffff */
.L_x_7042:
[----:B-1----:R1:W2:Y:S02]  /*b060*/  SYNCS.PHASECHK.TRANS64.TRYWAIT P1, [R0+URZ+0x36420], R6 ;  /* 0x03642006000075a7 */ /* 0x0022a4000802017f */
[----:B--2---:R-:W-:Y:S05]  /*b070*/  @!P1 NANOSLEEP.SYNCS 0x989680 ;  /* 0x009896800000995d */ /* 0x004fea0003900000 */
[----:B------:R-:W2:Y:S02]  /*b080*/  @!P1 SYNCS.PHASECHK.TRANS64 P1, [R0+URZ+0x36420], R6 ;  /* 0x03642006000095a7 */ /* 0x000ea4000802007f */
[----:B--2---:R-:W-:Y:S05]  /*b090*/  @!P1 BRA `(.L_x_7042) ;  /* 0xfffffffc00f09947 */ /* 0x004fea000383ffff */
[----:B------:R-:W-:Y:S05]  /*b0a0*/  BRA `(.L_x_7069) ;  /* 0xffffffdc00747947 */ /* 0x000fea000383ffff */
.L_x_7046:
[----:B-1----:R1:W2:Y:S02]  /*b0b0*/  SYNCS.PHASECHK.TRANS64.TRYWAIT P1, [R0+URZ+0x36438], R6 ;  /* 0x03643806000075a7 */ /* 0x0022a4000802017f */
[----:B--2---:R-:W-:Y:S05]  /*b0c0*/  @!P1 NANOSLEEP.SYNCS 0x989680 ;  /* 0x009896800000995d */ /* 0x004fea0003900000 */
[----:B------:R-:W2:Y:S02]  /*b0d0*/  @!P1 SYNCS.PHASECHK.TRANS64 P1, [R0+URZ+0x36438], R6 ;  /* 0x03643806000095a7 */ /* 0x000ea4000802007f */
[----:B--2---:R-:W-:Y:S05]  /*b0e0*/  @!P1 BRA `(.L_x_7046) ;  /* 0xfffffffc00f09947 */ /* 0x004fea000383ffff */
[----:B------:R-:W-:Y:S05]  /*b0f0*/  BRA `(.L_x_7070) ;  /* 0xffffffe400547947 */ /* 0x000fea000383ffff */
.L_x_7048:
[----:B--2---:R2:W3:Y:S02]  /*b100*/  SYNCS.PHASECHK.TRANS64.TRYWAIT P1, [R0+URZ+0x36428], R3 ;  /* 0x03642803000075a7 */ /* 0x0044e4000802017f */
[----:B---3--:R-:W-:Y:S05]  /*b110*/  @!P1 NANOSLEEP.SYNCS 0x989680 ;  /* 0x009896800000995d */ /* 0x008fea0003900000 */
[----:B------:R-:W3:Y:S02]  /*b120*/  @!P1 SYNCS.PHASECHK.TRANS64 P1, [R0+URZ+0x36428], R3 ;  /* 0x03642803000095a7 */ /* 0x000ee4000802007f */
[----:B---3--:R-:W-:Y:S05]  /*b130*/  @!P1 BRA `(.L_x_7048) ;  /* 0xfffffffc00f09947 */ /* 0x008fea000383ffff */
[----:B------:R-:W-:Y:S05]  /*b140*/  BRA `(.L_x_7071) ;  /* 0xffffffe800187947 */ /* 0x000fea000383ffff */
.L_x_7050:
        /* <DEDUP_REMOVED lines=8> */
.L_x_7052:
[----:B------:R-:W-:-:S07]  /*b1d0*/  SHF.L.U32 R5, R7, 0x1f, RZ ;  /* 0x0000001f07057819 */ /* 0x000fce00000006ff */
.L_x_7073:
[----:B--2---:R2:W3:Y:S02]  /*b1e0*/  SYNCS.PHASECHK.TRANS64.TRYWAIT P1, [R0+URZ+0x36420], R5 ;  /* 0x03642005000075a7 */ /* 0x0044e4000802017f */
[----:B---3--:R-:W-:Y:S05]  /*b1f0*/  @!P1 NANOSLEEP.SYNCS 0x989680 ;  /* 0x009896800000995d */ /* 0x008fea0003900000 */
[----:B------:R-:W3:Y:S02]  /*b200*/  @!P1 SYNCS.PHASECHK.TRANS64 P1, [R0+URZ+0x36420], R5 ;  /* 0x03642005000095a7 */ /* 0x000ee4000802007f */
[----:B---3--:R-:W-:Y:S05]  /*b210*/  @!P1 BRA `(.L_x_7073) ;  /* 0xfffffffc00f09947 */ /* 0x008fea000383ffff */
[----:B------:R-:W-:Y:S05]  /*b220*/  BRA `(.L_x_7074) ;  /* 0xffffffec00687947 */ /* 0x000fea000383ffff */
.L_x_7055:
[----:B--2---:R2:W3:Y:S02]  /*b230*/  SYNCS.PHASECHK.TRANS64.TRYWAIT P1, [R0+URZ+0x36438], R6 ;  /* 0x03643806000075a7 */ /* 0x0044e4000802017f */
[----:B---3--:R-:W-:Y:S05]  /*b240*/  @!P1 NANOSLEEP.SYNCS 0x989680 ;  /* 0x009896800000995d */ /* 0x008fea0003900000 */
[----:B------:R-:W3:Y:S02]  /*b250*/  @!P1 SYNCS.PHASECHK.TRANS64 P1, [R0+URZ+0x36438], R6 ;  /* 0x03643806000095a7 */ /* 0x000ee4000802007f */
[----:B---3--:R-:W-:Y:S05]  /*b260*/  @!P1 BRA `(.L_x_7055) ;  /* 0xfffffffc00f09947 */ /* 0x008fea000383ffff */
[----:B------:R-:W-:Y:S05]  /*b270*/  BRA `(.L_x_7075) ;  /* 0xfffffff000347947 */ /* 0x000fea000383ffff */
.L_x_7057:
[----:B-1----:R1:W2:Y:S02]  /*b280*/  SYNCS.PHASECHK.TRANS64.TRYWAIT P1, [R0+URZ+0x36428], R5 ;  /* 0x03642805000075a7 */ /* 0x0022a4000802017f */
[----:B--2---:R-:W-:Y:S05]  /*b290*/  @!P1 NANOSLEEP.SYNCS 0x989680 ;  /* 0x009896800000995d */ /* 0x004fea0003900000 */
[----:B------:R-:W2:Y:S02]  /*b2a0*/  @!P1 SYNCS.PHASECHK.TRANS64 P1, [R0+URZ+0x36428], R5 ;  /* 0x03642805000095a7 */ /* 0x000ea4000802007f */
[----:B--2---:R-:W-:Y:S05]  /*b2b0*/  @!P1 BRA `(.L_x_7057) ;  /* 0xfffffffc00f09947 */ /* 0x004fea000383ffff */
[----:B------:R-:W-:Y:S05]  /*b2c0*/  BRA `(.L_x_7076) ;  /* 0xfffffff000e07947 */ /* 0x000fea000383ffff */
.L_x_7059:
[----:B--2---:R2:W3:Y:S02]  /*b2d0*/  SYNCS.PHASECHK.TRANS64.TRYWAIT P1, [R0+URZ+0x36438], R3 ;  /* 0x03643803000075a7 */ /* 0x0044e4000802017f */
[----:B---3--:R-:W-:Y:S05]  /*b2e0*/  @!P1 NANOSLEEP.SYNCS 0x989680 ;  /* 0x009896800000995d */ /* 0x008fea0003900000 */
[----:B------:R-:W3:Y:S02]  /*b2f0*/  @!P1 SYNCS.PHASECHK.TRANS64 P1, [R0+URZ+0x36438], R3 ;  /* 0x03643803000095a7 */ /* 0x000ee4000802007f */
[----:B---3--:R-:W-:Y:S05]  /*b300*/  @!P1 BRA `(.L_x_7059) ;  /* 0xfffffffc00f09947 */ /* 0x008fea000383ffff */
[----:B------:R-:W-:Y:S05]  /*b310*/  BRA `(.L_x_7077) ;  /* 0xfffffff4009c7947 */ /* 0x000fea000383ffff */
.L_x_7061:
[----:B------:R-:W-:Y:S01]  /*b320*/  BSSY B0, `(.L_x_7078) ;  /* 0x0000006000007945 */ /* 0x000fe20003800000 */
[----:B------:R-:W-:-:S07]  /*b330*/  IMAD.MOV.U32 R15, RZ, RZ, -0x1 ;  /* 0xffffffffff0f7424 */ /* 0x000fce00078e00ff */
[----:B-12---:R-:W-:Y:S05]  /*b340*/  WARPSYNC.COLLECTIVE R15, `(.L_x_7079) ;  /* 0x000000000f0c7348 */ /* 0x006fea0003c00000 */
[----:B------:R-:W-:Y:S02]  /*b350*/  ELECT P6, UR62, PT ;  /* 0x00000000003e782f */ /* 0x000fe400038c0000 */
[----:B------:R-:W-:Y:S01]  /*b360*/  MOV R14, UR62 ;  /* 0x0000003e000e7c02 */ /* 0x000fe20008000f00 */
[----:B-12---:R-:W-:Y:S10]  /*b370*/  ENDCOLLECTIVE ;  /* 0x000000000000791b */ /* 0x006ff40003800000 */
.L_x_7079:
[----:B------:R-:W-:Y:S05]  /*b380*/  BSYNC B0 ;  /* 0x0000000000007941 */ /* 0x000fea0003800000 */
.L_x_7078:
[----:B------:R-:W-:Y:S05]  /*b390*/  BRA `(.L_x_7080) ;  /* 0xfffffff800587947 */ /* 0x000fea000383ffff */
.L_x_7063:
[----:B-1----:R1:W2:Y:S02]  /*b3a0*/  SYNCS.PHASECHK.TRANS64.TRYWAIT P0, [R7+URZ], R0 ;  /* 0x00000000070075a7 */ /* 0x0022a4000800017f */
[----:B--2---:R-:W-:Y:S05]  /*b3b0*/  @!P0 NANOSLEEP.SYNCS 0x989680 ;  /* 0x009896800000895d */ /* 0x004fea0003900000 */
[----:B------:R-:W2:Y:S02]  /*b3c0*/  @!P0 SYNCS.PHASECHK.TRANS64 P0, [R7+URZ], R0 ;  /* 0x00000000070085a7 */ /* 0x000ea4000800007f */
[----:B--2---:R-:W-:Y:S05]  /*b3d0*/  @!P0 BRA `(.L_x_7063) ;  /* 0xfffffffc00f08947 */ /* 0x004fea000383ffff */
[----:B------:R-:W-:Y:S05]  /*b3e0*/  BRA `(.L_x_7081) ;  /* 0xfffffff800987947 */ /* 0x000fea000383ffff */
.L_x_7064:
[----:B--2---:R2:W3:Y:S02]  /*b3f0*/  SYNCS.PHASECHK.TRANS64.TRYWAIT P0, [R3+URZ], R2 ;  /* 0x00000002030075a7 */ /* 0x0044e4000800017f */
[----:B---3--:R-:W-:Y:S05]  /*b400*/  @!P0 NANOSLEEP.SYNCS 0x989680 ;  /* 0x009896800000895d */ /* 0x008fea0003900000 */
[----:B------:R-:W3:Y:S02]  /*b410*/  @!P0 SYNCS.PHASECHK.TRANS64 P0, [R3+URZ], R2 ;  /* 0x00000002030085a7 */ /* 0x000ee4000800007f */
[----:B---3--:R-:W-:Y:S05]  /*b420*/  @!P0 BRA `(.L_x_7064) ;  /* 0xfffffffc00f08947 */ /* 0x008fea000383ffff */
[----:B------:R-:W-:Y:S05]  /*b430*/  BRA `(.L_x_7082) ;  /* 0xfffffff8008c7947 */ /* 0x000fea000383ffff */
.L_x_7083:
        /* <DEDUP_REMOVED lines=12> */
.L_x_7694:


//--------------------- .text._ZN7cutlass13device_kernelIN5flash11enable_sm90INS1_16FlashAttnBwdSm90INS1_25CollectiveMainloopBwdSm90ILi2ELi1ELi1EN4cute5tupleIJNS5_1CILi1EEES8_S8_EEENS6_IJNS7_ILi64EEENS7_ILi96EEENS7_ILi192EEEEEENS_6half_tEfNS_4arch4Sm90ELb1ELb0ELb0ELb1ELb1ELb0ELb1ELb0ELi3ELi1ELi1ELi1ELb0EEENS1_21CollectiveEpilogueBwdISD_SE_SG_Li384ELb1ELb1ELi3EEENS1_25SingleTileBwdLPTSchedulerILb1ELi96ELb1EEEEEEEEEvNT_6ParamsE --------------------------
	.section	.text._ZN7cutlass13device_kernelIN5flash11enable_sm90INS1_16FlashAttnBwdSm90INS1_25CollectiveMainloopBwdSm90ILi2ELi1ELi1EN4cute5tupleIJNS5_1CILi1EEES8_S8_EEENS6_IJNS7_ILi64EEENS7_ILi96EEENS7_ILi192EEEEEENS_6half_tEfNS_4arch4Sm90ELb1ELb0ELb0ELb1ELb1ELb0ELb1ELb0ELi3ELi1ELi1ELi1ELb0EEENS1_21CollectiveEpilogueBwdISD_SE_SG_Li384ELb1ELb1ELi3EEENS1_25SingleTileBwdLPTSchedulerILb1ELi96ELb1EEEEEEEEEvNT_6ParamsE,"ax",@progbits
	.align	128
.text._ZN7cutlass13device_kernelIN5flash11enable_sm90INS1_16FlashAttnBwdSm90INS1_25CollectiveMainloopBwdSm90ILi2ELi1ELi1EN4cute5tupleIJNS5_1CILi1EEES8_S8_EEENS6_IJNS7_ILi64EEENS7_ILi96EEENS7_ILi192EEEEEENS_6half_tEfNS_4arch4Sm90ELb1ELb0ELb0ELb1ELb1ELb0ELb1ELb0ELi3ELi1ELi1ELi1ELb0EEENS1_21CollectiveEpilogueBwdISD_SE_SG_Li384ELb1ELb1ELi3EEENS1_25SingleTileBwdLPTSchedulerILb1ELi96ELb1EEEEEEEEEvNT_6ParamsE:
        .type           _ZN7cutlass13device_kernelIN5flash11enable_sm90INS1_16FlashAttnBwdSm90INS1_25CollectiveMainloopBwdSm90ILi2ELi1ELi1EN4cute5tupleIJNS5_1CILi1EEES8_S8_EEENS6_IJNS7_ILi64EEENS7_ILi96EEENS7_ILi192EEEEEENS_6half_tEfNS_4arch4Sm90ELb1ELb0ELb0ELb1ELb1ELb0ELb1ELb0ELi3ELi1ELi1ELi1ELb0EEENS1_21CollectiveEpilogueBwdISD_SE_SG_Li384ELb1ELb1ELi3EEENS1_25SingleTileBwdLPTSchedulerILb1ELi96ELb1EEEEEEEEEvNT_6ParamsE,@function
        .size           _ZN7cutlass13device_kernelIN5flash11enable_sm90INS1_16FlashAttnBwdSm90INS1_25CollectiveMainloopBwdSm90ILi2ELi1ELi1EN4cute5tupleIJNS5_1CILi1EEES8_S8_EEENS6_IJNS7_ILi64EEENS7_ILi96EEENS7_ILi192EEEEEENS_6half_tEfNS_4arch4Sm90ELb1ELb0ELb0ELb1ELb1ELb0ELb1ELb0ELi3ELi1ELi1ELi1ELb0EEENS1_21CollectiveEpilogueBwdISD_SE_SG_Li384ELb1ELb1ELi3EEENS1_25SingleTileBwdLPTSchedulerILb1ELi96ELb1EEEEEEEEEvNT_6ParamsE,(.L_x_7695 - _ZN7cutlass13device_kernelIN5flash11enable_sm90INS1_16FlashAttnBwdSm90INS1_25CollectiveMainloopBwdSm90ILi2ELi1ELi1EN4cute5tupleIJNS5_1CILi1EEES8_S8_EEENS6_IJNS7_ILi64EEENS7_ILi96EEENS7_ILi192EEEEEENS_6half_tEfNS_4arch4Sm90ELb1ELb0ELb0ELb1ELb1ELb0ELb1ELb0ELi3ELi1ELi1ELi1ELb0EEENS1_21CollectiveEpilogueBwdISD_SE_SG_Li384ELb1ELb1ELi3EEENS1_25SingleTileBwdLPTSchedulerILb1ELi96ELb1EEEEEEEEEvNT_6ParamsE)
        .other          _ZN7cutlass13device_kernelIN5flash11enable_sm90INS1_16FlashAttnBwdSm90INS1_25CollectiveMainloopBwdSm90ILi2ELi1ELi1EN4cute5tupleIJNS5_1CILi1EEES8_S8_EEENS6_IJNS7_ILi64EEENS7_ILi96EEENS7_ILi192EEEEEENS_6half_tEfNS_4arch4Sm90ELb1ELb0ELb0ELb1ELb1ELb0ELb1ELb0ELi3ELi1ELi1ELi1ELb0EEENS1_21CollectiveEpilogueBwdISD_SE_SG_Li384ELb1ELb1ELi3EEENS1_25SingleTileBwdLPTSchedulerILb1ELi96ELb1EEEEEEEEEvNT_6ParamsE,@"STO_CUDA_ENTRY STV_DEFAULT"
_ZN7cutlass13device_kernelIN5flash11enable_sm90INS1_16FlashAttnBwdSm90INS1_25CollectiveMainloopBwdSm90ILi2ELi1ELi1EN4cute5tupleIJNS5_1CILi1EEES8_S8_EEENS6_IJNS7_ILi64EEENS7_ILi96EEENS7_ILi192EEEEEENS_6half_tEfNS_4arch4Sm90ELb1ELb0ELb0ELb1ELb1ELb0ELb1ELb0ELi3ELi1ELi1ELi1ELb0EEENS1_21CollectiveEpilogueBwdISD_SE_SG_Li384ELb1ELb1ELi3EEENS1_25SingleTileBwdLPTSchedulerILb1ELi96ELb1EEEEEEEEEvNT_6ParamsE:
        /* <DEDUP_REMOVED lines=23> */
.L_x_7085:
[----:B------:R-:W-:Y:S05]  /*0170*/  BSYNC B0 ;  /* 0x0000000000007941 */ /* 0x000fea0003800000 */
.L_x_7084:
        /* <DEDUP_REMOVED lines=34> */
.L_x_7086:
        /* <DEDUP_REMOVED lines=20> */
.L_x_7087:
        /* <DEDUP_REMOVED lines=9> */
.L_x_7090:
        /* <DEDUP_REMOVED lines=32> */
.L_x_7091:
[----:B------:R-:W-:Y:S01]  /*0770*/  ULDC UR8, c[0x0][0x8c4] ;  /* 0x0002310000087ab9 */ /* 0x000fe20000000800 */
[----:B------:R-:W-:Y:S01]  /*0780*/  UMOV UR7, UR9 ;  /* 0x0000000900077c82 */ /* 0x000fe20008000000 */
[----:B------:R-:W-:-:S11]  /*0790*/  UISETP.NE.AND UP0, UPT, UR8, 0x1, UPT ;  /* 0x000000010800788c */ /* 0x000fd6000bf05270 */
[----:B------:R-:W-:Y:S02]  /*07a0*/  @UP0 ULDC.64 UR10, c[0x0][0x8c8] ;  /* 0x00023200000a0ab9 */ /* 0x000fe40000000a00 */
[----:B------:R-:W-:-:S04]  /*07b0*/  UIMAD.WIDE.U32 UR4, UR9, UR10, URZ ;  /* 0x0000000a090472a5 */ /* 0x000fc8000f8e003f */
[----:B------:R-:W-:-:S04]  /*07c0*/  @UP0 USHF.R.U32.HI UR7, URZ, UR11, UR5 ;  /* 0x0000000b3f070299 */ /* 0x000fc80008011605 */
[----:B------:R-:W-:-:S12]  /*07d0*/  UIMAD UR4, UR7, UR8, URZ ;  /* 0x00000008070472a4 */ /* 0x000fd8000f8e023f */
.L_x_7092:
        /* <DEDUP_REMOVED lines=14> */
[----:B------:R-:W-:Y:S01]  /*08c0*/  IMAD R152, R152, R3, UR4 ;  /* 0x0000000498987e24 */ /* 0x000fe2000f8e0203 */
[----:B------:R-:W-:Y:S06]  /*08d0*/  @!P0 BRA `(.L_x_7093) ;  /* 0x0000000000108947 */ /* 0x000fec0003800000 */
[----:B------:R-:W1:Y:S02]  /*08e0*/  LDC.64 R2, c[0x0][0x8f8] ;  /* 0x00023e00ff027b82 */ /* 0x000e640000000a00 */
[----:B-1----:R-:W-:-:S05]  /*08f0*/  IMAD.WIDE R2, R19, 0x4, R2 ;  /* 0x0000000413027825 */ /* 0x002fca00078e0202 */
[----:B------:R2:W5:Y:S01]  /*0900*/  LDG.E R0, desc[UR38][R2.64] ;  /* 0x0000002602007981 */ /* 0x000562000c1e1900 */
[----:B------:R-:W-:Y:S05]  /*0910*/  BRA `(.L_x_7094) ;  /* 0x00000000002c7947 */ /* 0x000fea0003800000 */
.L_x_7093:
        /* <DEDUP_REMOVED lines=10> */
.L_x_7095:
[----:B------:R-:W1:Y:S02]  /*09c0*/  LDC R0, c[0x0][0x8ec] ;  /* 0x00023b00ff007b82 */ /* 0x000e640000000800 */
.L_x_7094:
[----:B-1---5:R-:W-:-:S04]  /*09d0*/  VIADD R0, R0, 0x5f ;  /* 0x0000005f00007836 */ /* 0x022fc80000000000 */
[----:B------:R-:W-:-:S05]  /*09e0*/  IMAD.HI R0, R0, 0x2aaaaaab, RZ ;  /* 0x2aaaaaab00007827 */ /* 0x000fca00078e02ff */
[----:B--2---:R-:W-:-:S04]  /*09f0*/  SHF.R.U32.HI R3, RZ, 0x1f, R0 ;  /* 0x0000001fff037819 */ /* 0x004fc80000011600 */
[----:B------:R-:W-:-:S04]  /*0a00*/  LEA.HI.SX32 R3, R0, R3, 0x1c ;  /* 0x0000000300037211 */ /* 0x000fc800078fe2ff */
[----:B------:R-:W-:Y:S01]  /*0a10*/  ISETP.GT.AND P0, PT, R3, UR7, PT ;  /* 0x0000000703007c0c */ /* 0x000fe2000bf04270 */
[----:B------:R-:W-:-:S03]  /*0a20*/  ULOP3.LUT UR7, URZ, UR7, URZ, 0x33, !UPT ;  /* 0x000000073f077292 */ /* 0x000fc6000f8e333f */
[----:B------:R-:W-:-:S03]  /*0a30*/  SEL R19, R19, 0xffffffff, P0 ;  /* 0xffffffff13137807 */ /* 0x000fc60000000000 */
[----:B------:R-:W-:Y:S01]  /*0a40*/  VIADD R153, R3, UR7 ;  /* 0x0000000703997c36 */ /* 0x000fe20008000000 */
        /* <DEDUP_REMOVED lines=9> */
[----:B--2---:R-:W-:-:S05]  /*0ae0*/  IMAD.WIDE R2, R19, 0x4, R2 ;  /* 0x0000000413027825 */ /* 0x004fca00078e0202 */
[----:B------:R2:W5:Y:S01]  /*0af0*/  LDG.E R17, desc[UR38][R2.64] ;  /* 0x0000002602117981 */ /* 0x000562000c1e1900 */
[----:B------:R-:W-:Y:S05]  /*0b00*/  BRA `(.L_x_7098) ;  /* 0x0000000000287947 */ /* 0x000fea0003800000 */
.L_x_7097:
        /* <DEDUP_REMOVED lines=10> */
.L_x_7098:
[----:B------:R-:W-:Y:S02]  /*0bb0*/  ULDC.64 UR4, c[0x0][0x788] ;  /* 0x0001e20000047ab9 */ /* 0x000fe40000000a00 */
[----:B------:R-:W-:-:S04]  /*0bc0*/  ISETP.NE.U32.AND P0, PT, RZ, UR4, PT ;  /* 0x00000004ff007c0c */ /* 0x000fc8000bf05070 */
[----:B------:R-:W-:-:S13]  /*0bd0*/  ISETP.NE.AND.EX P0, PT, RZ, UR5, PT, P0 ;  /* 0x00000005ff007c0c */ /* 0x000fda000bf05300 */
[----:B------:R-:W-:Y:S05]  /*0be0*/  @!P0 BRA `(.L_x_7099) ;  /* 0x0000000000108947 */ /* 0x000fea0003800000 */
[----:B-1----:R-:W1:Y:S02]  /*0bf0*/  LDC.64 R22, c[0x0][0x788] ;  /* 0x0001e200ff167b82 */ /* 0x002e640000000a00 */
[----:B-1----:R-:W-:-:S06]  /*0c00*/  IMAD.WIDE R22, R19, 0x4, R22 ;  /* 0x0000000413167825 */ /* 0x002fcc00078e0216 */
[----:B------:R4:W5:Y:S01]  /*0c10*/  LDG.E R22, desc[UR38][R22.64] ;  /* 0x0000002616167981 */ /* 0x000962000c1e1900 */
[----:B------:R-:W-:Y:S05]  /*0c20*/  BRA `(.L_x_7100) ;  /* 0x0000000000247947 */ /* 0x000fea0003800000 */
.L_x_7099:
        /* <DEDUP_REMOVED lines=9> */
.L_x_7100:
[----:B-1-3-5:R-:W-:Y:S01]  /*0cc0*/  IMAD.IADD R0, R17, 0x1, -R22 ;  /* 0x0000000111007824 */ /* 0x02afe200078e0a16 */
[----:B------:R-:W-:Y:S01]  /*0cd0*/  ULDC UR4, c[0x0][0x74c] ;  /* 0x0001d30000047ab9 */ /* 0x000fe20000000800 */
[----:B------:R-:W-:Y:S02]  /*0ce0*/  PLOP3.LUT P0, PT, PT, PT, PT, 0x80, 0x0 ;  /* 0x000000000000781c */ /* 0x000fe40003f0f070 */
[----:B------:R-:W-:Y:S01]  /*0cf0*/  CS2R R70, SRZ ;  /* 0x0000000000467805 */ /* 0x000fe2000001ff00 */
[----:B--2---:R-:W-:Y:S01]  /*0d00*/  IMAD R2, R153, 0x60, R0 ;  /* 0x0000006099027824 */ /* 0x004fe200078e0200 */
        /* <DEDUP_REMOVED lines=81> */
[----:B--2-4-:R-:W-:Y:S05]  /*1220*/  CALL.ABS.NOINC R14 ;  /* 0x000000000e007343 */ /* 0x014fea0003c00000 */
.L_x_7103:
        /* <DEDUP_REMOVED lines=15> */
.L_x_7102:
        /* <DEDUP_REMOVED lines=20> */
.L_x_7105:
        /* <DEDUP_REMOVED lines=15> */
.L_x_7104:
        /* <DEDUP_REMOVED lines=8> */
.L_x_7263:
        /* <DEDUP_REMOVED lines=21> */
.L_x_7107:
[----:B------:R-:W3:Y:S01]  /*1720*/  LDL.LU R20, [R1] ;  /* 0x0000000001147983 */ /* 0x000ee20000300800 */
[----:B------:R-:W-:Y:S01]  /*1730*/  LEA.HI R0, R3, R2, RZ, 0x2 ;  /* 0x0000000203007211 */ /* 0x000fe200078f10ff */
[----:B------:R-:W-:Y:S01]  /*1740*/  IMAD R14, R8, -0x3, R13 ;  /* 0xfffffffd080e7824 */ /* 0x000fe200078e020d */
[----:B------:R-:W-:Y:S01]  /*1750*/  LEA.HI R8, R9, R9, RZ, 0x1 ;  /* 0x0000000909087211 */ /* 0x000fe200078f08ff */
[----:B------:R-:W-:Y:S01]  /*1760*/  IMAD.IADD R12, R6, 0x1, -R11 ;  /* 0x00000001060c7824 */ /* 0x000fe200078e0a0b */
[----:B------:R-:W-:Y:S01]  /*1770*/  SHF.R.S32.HI R5, RZ, 0x2, R0 ;  /* 0x00000002ff057819 */ /* 0x000fe20000011400 */
[----:B------:R-:W-:Y:S01]  /*1780*/  IMAD R22, R153, -0x60, R22 ;  /* 0xffffffa099167824 */ /* 0x000fe200078e0216 */
[----:B------:R-:W-:Y:S02]  /*1790*/  SHF.R.S32.HI R6, RZ, 0x1f, R0 ;  /* 0x0000001fff067819 */ /* 0x000fe40000011400 */
[----:B------:R-:W-:Y:S02]  /*17a0*/  CS2R R70, SRZ ;  /* 0x0000000000467805 */ /* 0x000fe4000001ff00 */
[----:B--2---:R-:W-:-:S02]  /*17b0*/  LOP3.LUT R15, R0, 0x7ffffffc, RZ, 0xc0, !PT ;  /* 0x7ffffffc000f7812 */ /* 0x004fc400078ec0ff */
        /* <DEDUP_REMOVED lines=20> */
[C---:B------:R-:W-:Y:S01]  /*1900*/  IMAD.SHL.U32 R0, R11.reuse, 0x40, RZ ;  /* 0x000000400b007824 */ /* 0x040fe200078e00ff */
[----:B------:R-:W-:Y:S01]  /*1910*/  LOP3.LUT P0, RZ, R11, 0x2, RZ, 0xc0, !PT ;  /* 0x000000020bff7812 */ /* 0x000fe2000780c0ff */
[----:B------:R-:W-:Y:S01]  /*1920*/  IMAD.IADD R9, R9, 0x1, -R8 ;  /* 0x0000000109097824 */ /* 0x000fe200078e0a08 */
[----:B------:R-:W-:Y:S01]  /*1930*/  LOP3.LUT R6, R6, 0xfffffff8, RZ, 0xc0, !PT ;  /* 0xfffffff806067812 */ /* 0x000fe200078ec0ff */
[----:B------:R-:W-:Y:S01]  /*1940*/  IMAD R10, R13, 0x800, R10 ;  /* 0x000008000d0a7824 */ /* 0x000fe200078e020a */
[----:B------:R-:W-:Y:S01]  /*1950*/  LOP3.LUT R0, R0, 0xc0, RZ, 0xc0, !PT ;  /* 0x000000c000007812 */ /* 0x000fe200078ec0ff */
[----:B------:R-:W-:Y:S01]  /*1960*/  IMAD R8, R14, 0x10, R15 ;  /* 0x000000100e087824 */ /* 0x000fe200078e020f */
[----:B------:R-:W-:Y:S01]  /*1970*/  LEA.HI R3, R3, R2, RZ, 0x5 ;  /* 0x0000000203037211 */ /* 0x000fe200078f28ff */
[----:B------:R-:W-:Y:S01]  /*1980*/  IMAD R9, R9, 0x20, R10 ;  /* 0x0000002009097824 */ /* 0x000fe200078e020a */
[----:B------:R-:W-:Y:S01]  /*1990*/  LOP3.LUT R7, R0, 0x8, R7, 0xf8, !PT ;  /* 0x0000000800077812 */ /* 0x000fe200078ef807 */
[----:B------:R-:W-:Y:S01]  /*19a0*/  IMAD R14, R13, 0x400, R2 ;  /* 0x000004000d0e7824 */ /* 0x000fe200078e0202 */
[----:B------:R-:W-:Y:S01]  /*19b0*/  SHF.R.U32.HI R0, RZ, 0x3, R0 ;  /* 0x00000003ff007819 */ /* 0x000fe20000011600 */
[----:B------:R-:W-:Y:S01]  /*19c0*/  IMAD R12, R12, 0x200, R9 ;  /* 0x000002000c0c7824 */ /* 0x000fe200078e0209 */
[----:B------:R-:W-:Y:S01]  /*19d0*/  IADD3 R17, -R17, 0x1, R22 ;  /* 0x0000000111117810 */ /* 0x000fe20007ffe116 */
[----:B------:R-:W-:Y:S01]  /*19e0*/  IMAD.SHL.U32 R8, R8, 0x2, RZ ;  /* 0x0000000208087824 */ /* 0x000fe200078e00ff */
[----:B------:R-:W-:Y:S01]  /*19f0*/  LOP3.LUT R7, R7, R0, RZ, 0x3c, !PT ;  /* 0x0000000007077212 */ /* 0x000fe200078e3cff */
[----:B------:R-:W-:Y:S01]  /*1a00*/  IMAD.SHL.U32 R0, R14, 0x4, RZ ;  /* 0x000000040e007824 */ /* 0x000fe200078e00ff */
[----:B------:R-:W-:Y:S01]  /*1a10*/  SHF.R.S32.HI R3, RZ, 0x5, R3 ;  /* 0x00000005ff037819 */ /* 0x000fe20000011403 */
[----:B------:R-:W-:Y:S01]  /*1a20*/  IMAD.IADD R6, R5, 0x1, -R6 ;  /* 0x0000000105067824 */ /* 0x000fe200078e0a06 */
[----:B------:R-:W-:Y:S01]  /*1a30*/  CS2R R56, SRZ ;  /* 0x0000000000387805 */ /* 0x000fe2000001ff00 */
[----:B------:R-:W-:Y:S01]  /*1a40*/  IMAD.IADD R11, R12, 0x1, R7 ;  /* 0x000000010c0b7824 */ /* 0x000fe200078e0207 */
[----:B------:R-:W-:Y:S01]  /*1a50*/  CS2R R54, SRZ ;  /* 0x0000000000367805 */ /* 0x000fe2000001ff00 */
[----:B------:R-:W-:Y:S01]  /*1a60*/  IMAD.MOV.U32 R12, RZ, RZ, 0x20 ;  /* 0x00000020ff0c7424 */ /* 0x000fe200078e00ff */
[----:B------:R-:W-:Y:S01]  /*1a70*/  CS2R R52, SRZ ;  /* 0x0000000000347805 */ /* 0x000fe2000001ff00 */
[--C-:B------:R-:W-:Y:S01]  /*1a80*/  IMAD.IADD R9, R22, 0x1, -R8.reuse ;  /* 0x0000000116097824 */ /* 0x100fe200078e0a08 */
[----:B------:R-:W-:Y:S01]  /*1a90*/  LEA R11, R11, UR36, 0x1 ;  /* 0x000000240b0b7c11 */ /* 0x000fe2000f8e08ff */
[----:B------:R-:W-:Y:S01]  /*1aa0*/  IMAD.IADD R8, R17, 0x1, -R8 ;  /* 0x0000000111087824 */ /* 0x000fe200078e0a08 */
[----:B------:R-:W-:Y:S01]  /*1ab0*/  SEL R12, R12, 0xffffffe0, !P0 ;  /* 0xffffffe00c0c7807 */ /* 0x000fe20004000000 */
        /* <DEDUP_REMOVED lines=44> */
[----:B---3--:R-:W-:-:S07]  /*1d80*/  LOP3.LUT R10, R20, 0x1, RZ, 0xfc, !PT ;  /* 0x00000001140a7812 */ /* 0x008fce00078efcff */
.L_x_7119:
[----:B------:R-:W-:-:S13]  /*1d90*/  ISETP.NE.AND P0, PT, R10, 0x3, PT ;  /* 0x000000030a00780c */ /* 0x000fda0003f05270 */
[----:B--2---:R-:W-:Y:S05]  /*1da0*/  @!P0 BRA `(.L_x_7109) ;  /* 0x0000000000048947 */ /* 0x004fea0003800000 */
[----:B------:R-:W-:Y:S01]  /*1db0*/  BPT.TRAP 0x1 ;  /* 0x000000040000795c */ /* 0x000fe20000300000 */
.L_x_7109:
[----:B------:R-:W-:Y:S02]  /*1dc0*/  LEA R3, R2, UR36, 0x3 ;  /* 0x0000002402037c11 */ /* 0x000fe4000f8e18ff */
[----:B------:R-:W-:-:S04]  /*1dd0*/  SHF.L.U32 R12, R7, 0x1f, RZ ;  /* 0x0000001f070c7819 */ /* 0x000fc800000006ff */
[----:B------:R2:W3:Y:S01]  /*1de0*/  SYNCS.PHASECHK.TRANS64.TRYWAIT P1, [R3+URZ+0x36410], R12 ;  /* 0x0364100c030075a7 */ /* 0x0004e2000802017f */
[----:B------:R-:W-:Y:S05]  /*1df0*/  @!P0 BRA `(.L_x_7110) ;  /* 0x0000000000048947 */ /* 0x000fea0003800000 */
[----:B------:R-:W-:Y:S01]  /*1e00*/  BPT.TRAP 0x1 ;  /* 0x000000040000795c */ /* 0x000fe20000300000 */
.L_x_7110:
[----:B---3--:R-:W-:Y:S05]  /*1e10*/  @P1 BRA `(.L_x_7111) ;  /* 0x0000000000081947 */ /* 0x008fea0003800000 */
[----:B------:R-:W3:Y:S02]  /*1e20*/  SYNCS.PHASECHK.TRANS64.TRYWAIT P1, [R3+URZ+0x36410], R12 ;  /* 0x0364100c030075a7 */ /* 0x000ee4000802017f */
[----:B---3--:R-:W-:Y:S05]  /*1e30*/  @!P1 BRA `(.L_x_7112) ;  /* 0x0000009800b49947 */ /* 0x008fea0003800000 */
.L_x_7111:
        /* <DEDUP_REMOVED lines=100> */
[----:B-1----:R2:W1:Y:S01]  /*2480*/  LDS R13, [R14+0x30020] ;  /* 0x030020000e0d7984 */ /* 0x0024620000000800 */
[----:B------:R-:W-:Y:S05]  /*2490*/  @!P0 BRA `(.L_x_7113) ;  /* 0x0000000000048947 */ /* 0x000fea0003800000 */
[----:B------:R-:W-:Y:S01]  /*24a0*/  BPT.TRAP 0x1 ;  /* 0x000000040000795c */ /* 0x000fe20000300000 */
.L_x_7113:
[----:B------:R-:W-:-:S04]  /*24b0*/  SHF.L.U32 R15, R5, 0x1f, RZ ;  /* 0x0000001f050f7819 */ /* 0x000fc800000006ff */
[----:B------:R1:W1:Y:S01]  /*24c0*/  SYNCS.PHASECHK.TRANS64.TRYWAIT P1, [UR36+0x36430], R15 ;  /* 0x0364300fff0075a7 */ /* 0x0002620008020164 */
[----:B------:R-:W-:Y:S05]  /*24d0*/  @!P0 BRA `(.L_x_7114) ;  /* 0x0000000000048947 */ /* 0x000fea0003800000 */
[----:B------:R-:W-:Y:S01]  /*24e0*/  BPT.TRAP 0x1 ;  /* 0x000000040000795c */ /* 0x000fe20000300000 */
.L_x_7114:
[----:B-1----:R-:W-:Y:S05]  /*24f0*/  @P1 BRA `(.L_x_7115) ;  /* 0x0000000000081947 */ /* 0x002fea0003800000 */
[----:B------:R-:W1:Y:S02]  /*2500*/  SYNCS.PHASECHK.TRANS64.TRYWAIT P1, [UR36+0x36430], R15 ;  /* 0x0364300fff0075a7 */ /* 0x000e640008020164 */
[----:B-1----:R-:W-:Y:S05]  /*2510*/  @!P1 BRA `(.L_x_7116) ;  /* 0x0000009400109947 */ /* 0x002fea0003800000 */
.L_x_7115:
[----:B------:R-:W-:Y:S01]  /*2520*/  UIADD3 UR5, UR36, 0x2a000, URZ ;  /* 0x0002a00024057890 */ /* 0x000fe2000fffe03f */
[----:B------:R-:W-:Y:S01]  /*2530*/  WARPGROUP.ARRIVE ;  /* 0x00000000000079c5 */ /* 0x000fe20000000000 */
[----:B------:R-:W-:Y:S01]  /*2540*/  UIADD3 UR4, UR4, 0x9000, URZ ;  /* 0x0000900004047890 */ /* 0x000fe2000fffe03f */
[----:B------:R-:W-:Y:S01]  /*2550*/  IMAD R15, R16, 0x40, R6 ;  /* 0x00000040100f7824 */ /* 0x000fe200078e0206 */
[----:B------:R-:W-:Y:S02]  /*2560*/  USHF.R.U32.HI UR6, URZ, 0x4, UR5 ;  /* 0x000000043f067899 */ /* 0x000fe40008011605 */
[----:B------:R-:W-:Y:S02]  /*2570*/  USHF.R.U32.HI UR4, URZ, 0x4, UR4 ;  /* 0x000000043f047899 */ /* 0x000fe40008011604 */
[----:B------:R-:W-:Y:S01]  /*2580*/  ULOP3.LUT UR7, UR6, 0x3fff, URZ, 0xc0, !UPT ;  /* 0x00003fff06077892 */ /* 0x000fe2000f8ec03f */
[----:B--2---:R-:W-:Y:S01]  /*2590*/  VIADDMNMX R14, R15, R8, R9, PT ;  /* 0x000000080f0e7246 */ /* 0x004fe20003800109 */
        /* <DEDUP_REMOVED lines=20> */
[--C-:B---3--:R-:W-:Y:S01]  /*26e0*/  FFMA.FTZ R20, R21, UR40, -R12.reuse ;  /* 0x0000002815147c23 */ /* 0x108fe2000801080c */
        /* <DEDUP_REMOVED lines=12> */
[----:B----4-:R-:W-:Y:S01]  /*27b0*/  FSEL R23, R141, -INF , P4 ;  /* 0xff8000008d177808 */ /* 0x010fe20002000000 */
        /* <DEDUP_REMOVED lines=273> */
.L_x_7117:
        /* <DEDUP_REMOVED lines=60> */
.L_x_7118:
        /* <DEDUP_REMOVED lines=62> */
.L_x_7101:
[----:B------:R-:W-:Y:S05]  /*4070*/  @P0 BRA `(.L_x_7120) ;  /* 0x0000001400e40947 */ /* 0x000fea0003800000 */
[----:B------:R-:W1:Y:S01]  /*4080*/  S2R R0, SR_TID.X ;  /* 0x0000000000007919 */ /* 0x000e620000002100 */
        /* <DEDUP_REMOVED lines=30> */
[----:B--2---:R-:W-:-:S02]  /*4270*/  LEA.HI R3, R7, R0, RZ, 0x3 ;  /* 0x0000000007037211 */ /* 0x004fc400078f18ff */
        /* <DEDUP_REMOVED lines=43> */
[----:B------:R-:W-:Y:S01]  /*4530*/  F2FP.F16.F32.PACK_AB R56, R57, R56 ;  /* 0x000000383938723e */ /* 0x000fe200000000ff */
[----:B------:R-:W2:Y:S01]  /*4540*/  LDC.64 R4, c[0x0][0x878] ;  /* 0x00021e00ff047b82 */ /* 0x000ea20000000a00 */
[----:B------:R-:W-:Y:S01]  /*4550*/  F2FP.F16.F32.PACK_AB R50, R53, R52 ;  /* 0x000000343532723e */ /* 0x000fe200000000ff */
[----:B------:R-:W-:Y:S01]  /*4560*/  STSM.16.MT88.4 [R8+0x1000], R40 ;  /* 0x0010002808007844 */ /* 0x000fe20000004200 */
        /* <DEDUP_REMOVED lines=14> */
[----:B------:R-:W3:Y:S01]  /*4650*/  @P0 LDG.E R3, desc[UR38][R6.64] ;  /* 0x0000002606030981 */ /* 0x000ee2000c1e1900 */
[----:B--2---:R-:W-:Y:S01]  /*4660*/  ISETP.NE.U32.AND P1, PT, R4, RZ, PT ;  /* 0x000000ff0400720c */ /* 0x004fe20003f25070 */
[----:B------:R-:W2:Y:S03]  /*4670*/  LDC R10, c[0x0][0x808] ;  /* 0x00020200ff0a7b82 */ /* 0x000ea60000000800 */
[----:B------:R-:W-:Y:S01]  /*4680*/  ISETP.NE.AND.EX P1, PT, R5, RZ, PT, P1 ;  /* 0x000000ff0500720c */ /* 0x000fe20003f25310 */
[----:B------:R-:W-:-:S05]  /*4690*/  IMAD.HI R9, R0, 0x2aaaaaab, RZ ;  /* 0x2aaaaaab00097827 */ /* 0x000fca00078e02ff */
[----:B-1----:R-:W-:-:S04]  /*46a0*/  SHF.R.U32.HI R8, RZ, 0x1f, R9 ;  /* 0x0000001fff087819 */ /* 0x002fc80000011609 */
[----:B------:R-:W-:-:S03]  /*46b0*/  LEA.HI.SX32 R43, R9, R8, 0x1e ;  /* 0x00000008092b7211 */ /* 0x000fc600078ff2ff */
[----:B------:R-:W1:Y:S02]  /*46c0*/  @P1 LDC.64 R4, c[0x0][0x878] ;  /* 0x00021e00ff041b82 */ /* 0x000e640000000a00 */
[C---:B------:R-:W-:Y:S02]  /*46d0*/  IMAD R0, R43.reuse, -0x18, R0 ;  /* 0xffffffe82b007824 */ /* 0x040fe400078e0200 */
[----:B------:R-:W-:-:S03]  /*46e0*/  IMAD.SHL.U32 R11, R43, 0x40, RZ ;  /* 0x000000402b0b7824 */ /* 0x000fc600078e00ff */
[----:B------:R-:W-:Y:S01]  /*46f0*/  SHF.R.S32.HI R13, RZ, 0x1f, R0 ;  /* 0x0000001fff0d7819 */ /* 0x000fe20000011400 */
[----:B------:R-:W-:Y:S01]  /*4700*/  IMAD.SHL.U32 R2, R0, 0x8, RZ ;  /* 0x0000000800027824 */ /* 0x000fe200078e00ff */
[----:B------:R-:W-:Y:S02]  /*4710*/  LOP3.LUT R11, R11, 0x1c0, RZ, 0xc0, !PT ;  /* 0x000001c00b0b7812 */ /* 0x000fe400078ec0ff */
[----:B------:R-:W-:Y:S02]  /*4720*/  LEA.HI R13, R13, R0, RZ, 0x3 ;  /* 0x000000000d0d7211 */ /* 0x000fe400078f18ff */
[----:B------:R-:W-:Y:S02]  /*4730*/  LOP3.LUT R0, R11, 0x38, R2, 0xf8, !PT ;  /* 0x000000380b007812 */ /* 0x000fe400078ef802 */
[----:B------:R-:W-:Y:S02]  /*4740*/  LEA.HI R8, R9, R8, RZ, 0x1b ;  /* 0x0000000809087211 */ /* 0x000fe400078fd8ff */
[----:B------:R-:W-:-:S02]  /*4750*/  SHF.R.S32.HI R13, RZ, 0x3, R13 ;  /* 0x00000003ff0d7819 */ /* 0x000fc4000001140d */
[----:B------:R-:W-:-:S03]  /*4760*/  SHF.R.U32.HI R11, RZ, 0x3, R11 ;  /* 0x00000003ff0b7819 */ /* 0x000fc6000001160b */
[----:B------:R-:W-:Y:S01]  /*4770*/  IMAD R13, R13, 0xc, R8 ;  /* 0x0000000c0d0d7824 */ /* 0x000fe200078e0208 */
[----:B------:R-:W-:Y:S01]  /*4780*/  LOP3.LUT R0, R0, R11, RZ, 0x3c, !PT ;  /* 0x0000000b00007212 */ /* 0x000fe200078e3cff */
[----:B-1----:R-:W-:Y:S01]  /*4790*/  @P1 IMAD.WIDE R4, R19, 0x4, R4 ;  /* 0x0000000413041825 */ /* 0x002fe200078e0204 */
[----:B------:R-:W-:-:S03]  /*47a0*/  CS2R R16, SRZ ;  /* 0x0000000000107805 */ /* 0x000fc6000001ff00 */
[----:B------:R-:W-:Y:S01]  /*47b0*/  IMAD.U32 R0, R13, 0x200, R0 ;  /* 0x000002000d007824 */ /* 0x000fe200078e0000 */
[----:B--2---:R3:W5:Y:S02]  /*47c0*/  @P1 LDG.E R10, desc[UR38][R4.64] ;  /* 0x00000026040a1981 */ /* 0x004764000c1e1900 */
[----:B---3--:R-:W-:Y:S01]  /*47d0*/  @P0 SHF.R.S32.HI R4, RZ, 0x1f, R3 ;  /* 0x0000001fff040819 */ /* 0x008fe20000011403 */
[----:B------:R-:W-:Y:S06]  /*47e0*/  @P1 BRA `(.L_x_7121) ;  /* 0x0000000000101947 */ /* 0x000fec0003800000 */
[----:B------:R-:W-:Y:S05]  /*47f0*/  @!P0 BRA `(.L_x_7121) ;  /* 0x00000000000c8947 */ /* 0x000fea0003800000 */
[----:B------:R-:W2:Y:S04]  /*4800*/  LDG.E R5, desc[UR38][R6.64] ;  /* 0x0000002606057981 */ /* 0x000ea8000c1e1900 */
[----:B-----5:R-:W2:Y:S02]  /*4810*/  LDG.E R10, desc[UR38][R6.64+0x4] ;  /* 0x00000426060a7981 */ /* 0x020ea4000c1e1900 */
[----:B--2---:R-:W-:-:S07]  /*4820*/  IMAD.IADD R10, R10, 0x1, -R5 ;  /* 0x000000010a0a7824 */ /* 0x004fce00078e0a05 */
.L_x_7121:
[----:B------:R-:W-:Y:S01]  /*4830*/  LEA R0, R0, UR4, 0x1 ;  /* 0x0000000400007c11 */ /* 0x000fe2000f8e08ff */
[----:B------:R-:W-:Y:S01]  /*4840*/  @P0 IMAD.MOV.U32 R16, RZ, RZ, R3 ;  /* 0x000000ffff100224 */ /* 0x000fe200078e0003 */
[----:B------:R-:W-:Y:S01]  /*4850*/  ULDC.64 UR4, c[0x0][0x850] ;  /* 0x0002140000047ab9 */ /* 0x000fe20000000a00 */
[----:B------:R-:W-:Y:S01]  /*4860*/  @P0 IMAD.MOV.U32 R17, RZ, RZ, R4 ;  /* 0x000000ffff110224 */ /* 0x000fe200078e0004 */
[----:B------:R-:W-:Y:S01]  /*4870*/  ULDC UR6, c[0x0][0x83c] ;  /* 0x00020f0000067ab9 */ /* 0x000fe20000000800 */
[----:B-----5:R-:W-:Y:S01]  /*4880*/  IMAD R3, R153, -0x60, R10 ;  /* 0xffffffa099037824 */ /* 0x020fe200078e020a */
[----:B------:R1:W2:Y:S01]  /*4890*/  LDS.128 R28, [R0+0x9800] ;  /* 0x00980000001c7984 */ /* 0x0002a20000000c00 */
[----:B------:R-:W-:Y:S01]  /*48a0*/  IMAD R35, R155, UR4, RZ ;  /* 0x000000049b237c24 */ /* 0x000fe2000f8e02ff */
[C---:B------:R-:W-:Y:S01]  /*48b0*/  IADD3 R16, P1, R43.reuse, R16, RZ ;  /* 0x000000102b107210 */ /* 0x040fe20007f3e0ff */
[----:B------:R-:W-:Y:S01]  /*48c0*/  VIADD R18, R43, 0x10 ;  /* 0x000000102b127836 */ /* 0x000fe20000000000 */
[----:B------:R1:W3:Y:S01]  /*48d0*/  LDS.128 R24, [R0+0x800] ;  /* 0x0008000000187984 */ /* 0x0002e20000000c00 */
[----:B------:R-:W-:Y:S01]  /*48e0*/  VIMNMX R44, R3, 0x60, PT ;  /* 0x00000060032c7848 */ /* 0x000fe20003fe0100 */
[----:B------:R-:W-:Y:S01]  /*48f0*/  VIADD R3, R43, 0x20 ;  /* 0x000000202b037836 */ /* 0x000fe20000000000 */
[----:B------:R-:W-:Y:S01]  /*4900*/  SEL R45, R19, RZ, !P0 ;  /* 0x000000ff132d7207 */ /* 0x000fe20004000000 */
[----:B----4-:R1:W4:Y:S01]  /*4910*/  LDS.128 R20, [R0+0x1000] ;  /* 0x0010000000147984 */ /* 0x0103220000000c00 */
[-C--:B------:R-:W-:Y:S01]  /*4920*/  ISETP.GE.AND P3, PT, R43, R44.reuse, PT ;  /* 0x0000002c2b00720c */ /* 0x080fe20003f66270 */
[----:B------:R-:W-:Y:S01]  /*4930*/  IMAD R37, R152, UR5, R35 ;  /* 0x0000000598257c24 */ /* 0x000fe2000f8e0223 */
[-C--:B------:R-:W-:Y:S01]  /*4940*/  ISETP.GE.AND P5, PT, R3, R44.reuse, PT ;  /* 0x0000002c0300720c */ /* 0x080fe20003fa6270 */
[----:B------:R1:W1:Y:S01]  /*4950*/  LDS.128 R12, [R0+0x1800] ;  /* 0x00180000000c7984 */ /* 0x0002620000000c00 */
[--C-:B------:R-:W-:Y:S01]  /*4960*/  SHF.R.S32.HI R3, RZ, 0x1f, R2.reuse ;  /* 0x0000001fff037819 */ /* 0x100fe20000011402 */
[C---:B------:R-:W-:Y:S01]  /*4970*/  VIADD R34, R43.reuse, 0x40 ;  /* 0x000000402b227836 */ /* 0x040fe20000000000 */
[----:B------:R-:W-:Y:S01]  /*4980*/  SHF.R.S32.HI R35, RZ, 0x1f, R19 ;  /* 0x0000001fff237819 */ /* 0x000fe20000011413 */
[----:B------:R1:W1:Y:S01]  /*4990*/  LDS.128 R8, [R0+0x2000] ;  /* 0x0020000000087984 */ /* 0x0002620000000c00 */
[-C--:B------:R-:W-:Y:S01]  /*49a0*/  ISETP.GE.AND P4, PT, R18, R44.reuse, PT ;  /* 0x0000002c1200720c */ /* 0x080fe20003f86270 */
[----:B------:R-:W-:Y:S01]  /*49b0*/  VIADD R18, R43, 0x30 ;  /* 0x000000302b127836 */ /* 0x000fe20000000000 */
[----:B------:R-:W-:Y:S01]  /*49c0*/  ISETP.GE.OR P6, PT, R2, UR6, P3 ;  /* 0x0000000602007c0c */ /* 0x000fe20009fc6670 */
[----:B------:R1:W1:Y:S01]  /*49d0*/  LDS.128 R4, [R0+0x2800] ;  /* 0x0028000000047984 */ /* 0x0002620000000c00 */
[----:B------:R-:W-:Y:S01]  /*49e0*/  SEL R42, R35, RZ, !P0 ;  /* 0x000000ff232a7207 */ /* 0x000fe20004000000 */
[----:B------:R-:W-:Y:S01]  /*49f0*/  IMAD.WIDE.U32 R32, R152, UR4, R2 ;  /* 0x0000000498207c25 */ /* 0x000fe2000f8e0002 */
[----:B------:R-:W-:Y:S01]  /*4a00*/  ULDC.64 UR4, c[0x0][0x858] ;  /* 0x0002160000047ab9 */ /* 0x000fe20000000a00 */
[-C--:B------:R-:W-:Y:S01]  /*4a10*/  ISETP.GE.AND P2, PT, R18, R44.reuse, PT ;  /* 0x0000002c1200720c */ /* 0x080fe20003f46270 */
[----:B------:R-:W-:Y:S01]  /*4a20*/  BSSY B0, `(.L_x_7122) ;  /* 0x0000016000007945 */ /* 0x000fe20003800000 */
        /* <DEDUP_REMOVED lines=21> */
.L_x_7123:
[----:B------:R-:W-:Y:S05]  /*4b80*/  BSYNC B0 ;  /* 0x0000000000007941 */ /* 0x000fea0003800000 */
.L_x_7122:
        /* <DEDUP_REMOVED lines=15> */
.L_x_7125:
[----:B------:R-:W-:Y:S05]  /*4c80*/  BSYNC B0 ;  /* 0x0000000000007941 */ /* 0x000fea0003800000 */
.L_x_7124:
        /* <DEDUP_REMOVED lines=18> */
.L_x_7127:
[----:B------:R-:W-:Y:S05]  /*4db0*/  BSYNC B0 ;  /* 0x0000000000007941 */ /* 0x000fea0003800000 */
.L_x_7126:
        /* <DEDUP_REMOVED lines=17> */
.L_x_7129:
[----:B------:R-:W-:Y:S05]  /*4ed0*/  BSYNC B0 ;  /* 0x0000000000007941 */ /* 0x000fea0003800000 */
.L_x_7128:
        /* <DEDUP_REMOVED lines=18> */
.L_x_7131:
[----:B------:R-:W-:Y:S05]  /*5000*/  BSYNC B0 ;  /* 0x0000000000007941 */ /* 0x000fea0003800000 */
.L_x_7130:
        /* <DEDUP_REMOVED lines=17> */
.L_x_7133:
[----:B------:R-:W-:Y:S05]  /*5120*/  BSYNC B0 ;  /* 0x0000000000007941 */ /* 0x000fea0003800000 */
.L_x_7132:
[----:B-1----:R1:W1:Y:S01]  /*5130*/  LDS.128 R28, [R0] ;  /* 0x00000000001c7984 */ /* 0x0022620000000c00 */
[----:B------:R-:W-:Y:S01]  /*5140*/  ULDC.64 UR4, c[0x0][0x820] ;  /* 0x0002080000047ab9 */ /* 0x000fe20000000a00 */
[----:B------:R-:W-:Y:S01]  /*5150*/  ULDC UR6, c[0x0][0x80c] ;  /* 0x0002030000067ab9 */ /* 0x000fe20000000800 */
[----:B------:R-:W-:Y:S01]  /*5160*/  IMAD R155, R155, UR4, RZ ;  /* 0x000000049b9b7c24 */ /* 0x000fe2000f8e02ff */
[----:B------:R-:W-:Y:S01]  /*5170*/  ISETP.GE.OR P3, PT, R2, UR6, P3 ;  /* 0x0000000602007c0c */ /* 0x000fe20009f66670 */
[----:B------:R-:W-:Y:S01]  /*5180*/  IMAD.WIDE.U32 R18, R152, UR4, R2 ;  /* 0x0000000498127c25 */ /* 0x000fe2000f8e0002 */
[----:B------:R-:W-:Y:S01]  /*5190*/  BSSY B0, `(.L_x_7134) ;  /* 0x0000018000007945 */ /* 0x000fe20003800000 */
[----:B------:R-:W-:Y:S02]  /*51a0*/  ISETP.GE.OR P4, PT, R2, UR6, P4 ;  /* 0x0000000602007c0c */ /* 0x000fe4000a786670 */
[----:B------:R-:W-:Y:S01]  /*51b0*/  IMAD R155, R152, UR5, R155 ;  /* 0x00000005989b7c24 */ /* 0x000fe2000f8e029b */
        /* <DEDUP_REMOVED lines=21> */
.L_x_7135:
[----:B------:R-:W-:Y:S05]  /*5310*/  BSYNC B0 ;  /* 0x0000000000007941 */ /* 0x000fea0003800000 */
.L_x_7134:
        /* <DEDUP_REMOVED lines=15> */
.L_x_7137:
[----:B------:R-:W-:Y:S05]  /*5410*/  BSYNC B0 ;  /* 0x0000000000007941 */ /* 0x000fea0003800000 */
.L_x_7136:
        /* <DEDUP_REMOVED lines=15> */
.L_x_7139:
[----:B------:R-:W-:Y:S05]  /*5510*/  BSYNC B0 ;  /* 0x0000000000007941 */ /* 0x000fea0003800000 */
.L_x_7138:
        /* <DEDUP_REMOVED lines=15> */
.L_x_7141:
[----:B------:R-:W-:Y:S05]  /*5610*/  BSYNC B0 ;  /* 0x0000000000007941 */ /* 0x000fea0003800000 */
.L_x_7140:
        /* <DEDUP_REMOVED lines=15> */
.L_x_7143:
[----:B------:R-:W-:Y:S05]  /*5710*/  BSYNC B0 ;  /* 0x0000000000007941 */ /* 0x000fea0003800000 */
.L_x_7142:
        /* <DEDUP_REMOVED lines=15> */
.L_x_7120:
[----:B--2---:R-:W1:Y:S08]  /*5810*/  LDC.64 R2, c[0x0][0x870] ;  /* 0x00021c00ff027b82 */ /* 0x004e700000000a00 */
[----:B------:R-:W2:Y:S01]  /*5820*/  LDC.64 R4, c[0x0][0x870] ;  /* 0x00021c00ff047b82 */ /* 0x000ea20000000a00 */
[----:B-1----:R-:W-:-:S07]  /*5830*/  IMAD.WIDE R6, R19, 0x4, R2 ;  /* 0x0000000413067825 */ /* 0x002fce00078e0202 */
[----:B------:R-:W1:Y:S01]  /*5840*/  LDC.64 R2, c[0x0][0x878] ;  /* 0x00021e00ff027b82 */ /* 0x000e620000000a00 */
[----:B--2---:R-:W-:-:S07]  /*5850*/  ISETP.NE.U32.AND P0, PT, R4, RZ, PT ;  /* 0x000000ff0400720c */ /* 0x004fce0003f05070 */
[----:B------:R-:W2:Y:S01]  /*5860*/  LDC R0, c[0x0][0x808] ;  /* 0x00020200ff007b82 */ /* 0x000ea20000000800 */
[----:B------:R-:W-:-:S13]  /*5870*/  ISETP.NE.AND.EX P0, PT, R5, RZ, PT, P0 ;  /* 0x000000ff0500720c */ /* 0x000fda0003f05300 */
[----:B------:R-:W3:Y:S01]  /*5880*/  @P0 LDG.E R5, desc[UR38][R6.64] ;  /* 0x0000002606050981 */ /* 0x000ee2000c1e1900 */
[----:B-1----:R-:W-:-:S04]  /*5890*/  ISETP.NE.U32.AND P1, PT, R2, RZ, PT ;  /* 0x000000ff0200720c */ /* 0x002fc80003f25070 */
[----:B------:R-:W-:-:S13]  /*58a0*/  ISETP.NE.AND.EX P1, PT, R3, RZ, PT, P1 ;  /* 0x000000ff0300720c */ /* 0x000fda0003f25310 */
[----:B------:R-:W1:Y:S02]  /*58b0*/  @P1 LDC.64 R2, c[0x0][0x878] ;  /* 0x00021e00ff021b82 */ /* 0x000e640000000a00 */
[----:B-1----:R-:W-:-:S05]  /*58c0*/  @P1 IMAD.WIDE R8, R19, 0x4, R2 ;  /* 0x0000000413081825 */ /* 0x002fca00078e0202 */
[----:B--2---:R1:W5:Y:S01]  /*58d0*/  @P1 LDG.E R0, desc[UR38][R8.64] ;  /* 0x0000002608001981 */ /* 0x004362000c1e1900 */
[----:B------:R-:W2:Y:S02]  /*58e0*/  S2R R2, SR_TID.X ;  /* 0x0000000000027919 */ /* 0x000ea40000002100 */
[----:B--2---:R-:W-:Y:S01]  /*58f0*/  VIADD R10, R2, 0xffffff80 ;  /* 0xffffff80020a7836 */ /* 0x004fe20000000000 */
[----:B------:R-:W-:-:S03]  /*5900*/  CS2R R2, SRZ ;  /* 0x0000000000027805 */ /* 0x000fc6000001ff00 */
[----:B------:R-:W-:-:S05]  /*5910*/  IMAD.HI R4, R10, 0x2aaaaaab, RZ ;  /* 0x2aaaaaab0a047827 */ /* 0x000fca00078e02ff */
[----:B------:R-:W-:-:S04]  /*5920*/  SHF.R.U32.HI R11, RZ, 0x1f, R4 ;  /* 0x0000001fff0b7819 */ /* 0x000fc80000011604 */
[----:B------:R-:W-:-:S05]  /*5930*/  LEA.HI.SX32 R15, R4, R11, 0x1e ;  /* 0x0000000b040f7211 */ /* 0x000fca00078ff2ff */
[----:B------:R-:W-:Y:S02]  /*5940*/  IMAD R10, R15, -0x18, R10 ;  /* 0xffffffe80f0a7824 */ /* 0x000fe400078e020a */
[--C-:B---3--:R-:W-:Y:S01]  /*5950*/  @P0 IMAD.MOV.U32 R2, RZ, RZ, R5.reuse ;  /* 0x000000ffff020224 */ /* 0x108fe200078e0005 */
[----:B------:R-:W-:-:S04]  /*5960*/  @P0 SHF.R.S32.HI R3, RZ, 0x1f, R5 ;  /* 0x0000001fff030819 */ /* 0x000fc80000011405 */
[----:B------:R-:W-:Y:S01]  /*5970*/  IADD3 R4, P2, R15, R2, RZ ;  /* 0x000000020f047210 */ /* 0x000fe20007f5e0ff */
[----:B-1----:R-:W-:-:S12]  /*5980*/  @P1 BRA `(.L_x_7144) ;  /* 0x0000000000101947 */ /* 0x002fd80003800000 */
[----:B------:R-:W-:Y:S05]  /*5990*/  @!P0 BRA `(.L_x_7144) ;  /* 0x00000000000c8947 */ /* 0x000fea0003800000 */
[----:B------:R-:W2:Y:S04]  /*59a0*/  LDG.E R9, desc[UR38][R6.64] ;  /* 0x0000002606097981 */ /* 0x000ea8000c1e1900 */
[----:B-----5:R-:W2:Y:S02]  /*59b0*/  LDG.E R0, desc[UR38][R6.64+0x4] ;  /* 0x0000042606007981 */ /* 0x020ea4000c1e1900 */
[----:B--2---:R-:W-:-:S07]  /*59c0*/  IMAD.IADD R0, R0, 0x1, -R9 ;  /* 0x0000000100007824 */ /* 0x004fce00078e0a09 */
.L_x_7144:
[----:B-----5:R-:W-:Y:S01]  /*59d0*/  IMAD R12, R153, -0x60, R0 ;  /* 0xffffffa0990c7824 */ /* 0x020fe200078e0200 */
[----:B------:R-:W-:Y:S01]  /*59e0*/  ULDC.64 UR4, c[0x0][0x820] ;  /* 0x0002080000047ab9 */ /* 0x000fe20000000a00 */
[C---:B------:R-:W-:Y:S01]  /*59f0*/  VIADD R7, R15.reuse, 0x10 ;  /* 0x000000100f077836 */ /* 0x040fe20000000000 */
[----:B------:R-:W-:Y:S01]  /*5a00*/  SHF.R.S32.HI R0, RZ, 0x1f, R19 ;  /* 0x0000001fff007819 */ /* 0x000fe20000011413 */
[----:B------:R-:W-:Y:S01]  /*5a10*/  IMAD.SHL.U32 R10, R10, 0x8, RZ ;  /* 0x000000080a0a7824 */ /* 0x000fe200078e00ff */
[-C--:B------:R-:W-:Y:S01]  /*5a20*/  ISETP.GE.AND P3, PT, R15, R12.reuse, PT ;  /* 0x0000000c0f00720c */ /* 0x080fe20003f66270 */
[----:B------:R-:W-:Y:S01]  /*5a30*/  ULDC UR6, c[0x0][0x80c] ;  /* 0x0002030000067ab9 */ /* 0x000fe20000000800 */
[-C--:B------:R-:W-:Y:S01]  /*5a40*/  ISETP.GE.AND P4, PT, R7, R12.reuse, PT ;  /* 0x0000000c0700720c */ /* 0x080fe20003f86270 */
[----:B------:R-:W-:Y:S01]  /*5a50*/  VIADD R9, R15, 0x20 ;  /* 0x000000200f097836 */ /* 0x000fe20000000000 */
[--C-:B------:R-:W-:Y:S01]  /*5a60*/  SHF.R.S32.HI R11, RZ, 0x1f, R10.reuse ;  /* 0x0000001fff0b7819 */ /* 0x100fe2000001140a */
[----:B------:R-:W-:Y:S01]  /*5a70*/  IMAD R7, R155, UR4, RZ ;  /* 0x000000049b077c24 */ /* 0x000fe2000f8e02ff */
[----:B------:R-:W-:Y:S01]  /*5a80*/  ISETP.GE.OR P6, PT, R10, UR6, P3 ;  /* 0x000000060a007c0c */ /* 0x000fe20009fc6670 */
[C---:B------:R-:W-:Y:S01]  /*5a90*/  VIADD R13, R15.reuse, 0x40 ;  /* 0x000000400f0d7836 */ /* 0x040fe20000000000 */
[----:B------:R-:W-:Y:S01]  /*5aa0*/  LEA.HI.X.SX32 R5, R15, R3, 0x1, P2 ;  /* 0x000000030f057211 */ /* 0x000fe200010f0eff */
[----:B------:R-:W-:Y:S01]  /*5ab0*/  IMAD.WIDE.U32 R2, R152, UR4, R10 ;  /* 0x0000000498027c25 */ /* 0x000fe2000f8e000a */
[----:B------:R-:W-:Y:S01]  /*5ac0*/  SEL R14, R0, RZ, !P0 ;  /* 0x000000ff000e7207 */ /* 0x000fe20004000000 */
[----:B------:R-:W-:Y:S01]  /*5ad0*/  BSSY B0, `(.L_x_7145) ;  /* 0x000001a000007945 */ /* 0x000fe20003800000 */
[-C--:B------:R-:W-:Y:S01]  /*5ae0*/  ISETP.GE.AND P5, PT, R9, R12.reuse, PT ;  /* 0x0000000c0900720c */ /* 0x080fe20003fa6270 */
[----:B------:R-:W-:Y:S01]  /*5af0*/  IMAD R7, R152, UR5, R7 ;  /* 0x0000000598077c24 */ /* 0x000fe2000f8e0207 */
[----:B------:R-:W-:Y:S01]  /*5b00*/  ULDC.64 UR4, c[0x0][0x828] ;  /* 0x00020a0000047ab9 */ /* 0x000fe20000000a00 */
        /* <DEDUP_REMOVED lines=22> */
.L_x_7146:
[----:B------:R-:W-:Y:S05]  /*5c70*/  BSYNC B0 ;  /* 0x0000000000007941 */ /* 0x000fea0003800000 */
.L_x_7145:
        /* <DEDUP_REMOVED lines=16> */
.L_x_7148:
[----:B------:R-:W-:Y:S05]  /*5d80*/  BSYNC B0 ;  /* 0x0000000000007941 */ /* 0x000fea0003800000 */
.L_x_7147:
        /* <DEDUP_REMOVED lines=16> */
.L_x_7150:
[----:B------:R-:W-:Y:S05]  /*5e90*/  BSYNC B0 ;  /* 0x0000000000007941 */ /* 0x000fea0003800000 */
.L_x_7149:
        /* <DEDUP_REMOVED lines=17> */
.L_x_7152:
[----:B------:R-:W-:Y:S05]  /*5fb0*/  BSYNC B0 ;  /* 0x0000000000007941 */ /* 0x000fea0003800000 */
.L_x_7151:
        /* <DEDUP_REMOVED lines=16> */
.L_x_7154:
[----:B------:R-:W-:Y:S05]  /*60c0*/  BSYNC B0 ;  /* 0x0000000000007941 */ /* 0x000fea0003800000 */
.L_x_7153:
        /* <DEDUP_REMOVED lines=16> */
.L_x_7156:
[----:B------:R-:W-:Y:S05]  /*61d0*/  BSYNC B0 ;  /* 0x0000000000007941 */ /* 0x000fea0003800000 */
.L_x_7155:
        /* <DEDUP_REMOVED lines=29> */
.L_x_7158:
[----:B------:R-:W-:Y:S05]  /*63b0*/  BSYNC B0 ;  /* 0x0000000000007941 */ /* 0x000fea0003800000 */
.L_x_7157:
        /* <DEDUP_REMOVED lines=15> */
.L_x_7160:
[----:B------:R-:W-:Y:S05]  /*64b0*/  BSYNC B0 ;  /* 0x0000000000007941 */ /* 0x000fea0003800000 */
.L_x_7159:
        /* <DEDUP_REMOVED lines=15> */
.L_x_7162:
[----:B------:R-:W-:Y:S05]  /*65b0*/  BSYNC B0 ;  /* 0x0000000000007941 */ /* 0x000fea0003800000 */
.L_x_7161:
        /* <DEDUP_REMOVED lines=15> */
.L_x_7164:
[----:B------:R-:W-:Y:S05]  /*66b0*/  BSYNC B0 ;  /* 0x0000000000007941 */ /* 0x000fea0003800000 */
.L_x_7163:
        /* <DEDUP_REMOVED lines=15> */
.L_x_7166:
[----:B------:R-:W-:Y:S05]  /*67b0*/  BSYNC B0 ;  /* 0x0000000000007941 */ /* 0x000fea0003800000 */
.L_x_7165:
        /* <DEDUP_REMOVED lines=15> */
.L_x_7089:
        /* <DEDUP_REMOVED lines=29> */
.L_x_7168:
[----:B------:R-:W-:Y:S01]  /*6a80*/  ULDC UR9, c[0x0][0x8c4] ;  /* 0x0002310000097ab9 */ /* 0x000fe20000000800 */
[----:B------:R-:W-:Y:S01]  /*6a90*/  UMOV UR7, UR8 ;  /* 0x0000000800077c82 */ /* 0x000fe20008000000 */
[----:B------:R-:W-:-:S11]  /*6aa0*/  UISETP.NE.AND UP0, UPT, UR9, 0x1, UPT ;  /* 0x000000010900788c */ /* 0x000fd6000bf05270 */
[----:B------:R-:W-:Y:S02]  /*6ab0*/  @UP0 ULDC.64 UR10, c[0x0][0x8c8] ;  /* 0x00023200000a0ab9 */ /* 0x000fe40000000a00 */
[----:B------:R-:W-:-:S04]  /*6ac0*/  UIMAD.WIDE.U32 UR4, UR8, UR10, URZ ;  /* 0x0000000a080472a5 */ /* 0x000fc8000f8e003f */
[----:B------:R-:W-:-:S04]  /*6ad0*/  @UP0 USHF.R.U32.HI UR7, URZ, UR11, UR5 ;  /* 0x0000000b3f070299 */ /* 0x000fc80008011605 */
[----:B------:R-:W-:-:S12]  /*6ae0*/  UIMAD UR4, UR7, UR9, URZ ;  /* 0x00000009070472a4 */ /* 0x000fd8000f8e023f */
.L_x_7169:
        /* <DEDUP_REMOVED lines=23> */
.L_x_7170:
        /* <DEDUP_REMOVED lines=13> */
.L_x_7172:
[----:B------:R-:W-:-:S05]  /*6d30*/  ULDC UR4, c[0x0][0x8ec] ;  /* 0x00023b0000047ab9 */ /* 0x000fca0000000800 */
.L_x_7171:
        /* <DEDUP_REMOVED lines=48> */
.L_x_7173:
        /* <DEDUP_REMOVED lines=13> */
.L_x_7174:
        /* <DEDUP_REMOVED lines=12> */
.L_x_7175:
        /* <DEDUP_REMOVED lines=68> */
.L_x_7179:
[----:B------:R-:W2:Y:S04]  /*7610*/  LDG.E.STRONG.GPU R4, desc[UR38][R2.64] ;  /* 0x0000002602047981 */ /* 0x000ea8000c1ef900 */
[----:B--2---:R-:W-:Y:S01]  /*7620*/  CCTL.IVALL ;  /* 0x00000000ff00798f */ /* 0x004fe20002000000 */
[----:B------:R-:W-:Y:S05]  /*7630*/  YIELD ;  /* 0x0000000000007946 */ /* 0x000fea0003800000 */
[----:B------:R-:W-:-:S13]  /*7640*/  ISETP.NE.AND P1, PT, R4, R5, PT ;  /* 0x000000050400720c */ /* 0x000fda0003f25270 */
[----:B------:R-:W-:Y:S05]  /*7650*/  @P1 BRA `(.L_x_7179) ;  /* 0xfffffffc00ec1947 */ /* 0x000fea000383ffff */
.L_x_7178:
[----:B------:R-:W-:Y:S05]  /*7660*/  BSYNC B0 ;  /* 0x0000000000007941 */ /* 0x000fea0003800000 */
.L_x_7177:
[----:B------:R-:W-:-:S03]  /*7670*/  UMOV UR6, 0xffffffff ;  /* 0xffffffff00067882 */ /* 0x000fc60000000000 */
[----:B------:R-:W-:Y:S05]  /*7680*/  BRA.DIV UR6, `(.L_x_7180) ;  /* 0x0000004206c87947 */ /* 0x000fea000b800000 */
[----:B------:R-:W-:Y:S01]  /*7690*/  NOP ;  /* 0x0000000000007918 */ /* 0x000fe20000000000 */
.L_x_7266:
        /* <DEDUP_REMOVED lines=22> */
.L_x_7182:
[----:B------:R-:W-:Y:S05]  /*7800*/  BSYNC B0 ;  /* 0x0000000000007941 */ /* 0x000fea0003800000 */
.L_x_7181:
        /* <DEDUP_REMOVED lines=19> */
.L_x_7184:
[----:B------:R-:W-:Y:S05]  /*7940*/  BSYNC B0 ;  /* 0x0000000000007941 */ /* 0x000fea0003800000 */
.L_x_7183:
        /* <DEDUP_REMOVED lines=20> */
.L_x_7186:
[----:B------:R-:W-:Y:S05]  /*7a90*/  BSYNC B0 ;  /* 0x0000000000007941 */ /* 0x000fea0003800000 */
.L_x_7185:
[----:B------:R-:W-:Y:S06]  /*7aa0*/  BAR.ARV 0xa, 0xa0 ;  /* 0x0282800000007b1d */ /* 0x000fec0000002000 */
[----:B------:R-:W-:Y:S04]  /*7ab0*/  BSSY B0, `(.L_x_7187) ;  /* 0x0000003000007945 */ /* 0x000fe80003800000 */
[----:B------:R-:W-:Y:S05]  /*7ac0*/  @!P0 BRA `(.L_x_7188) ;  /* 0x0000000000048947 */ /* 0x000fea0003800000 */
[----:B------:R-:W-:-:S04]  /*7ad0*/  DEPBAR.LE SB0, 0x1 ;  /* 0x000080400000791a */ /* 0x000fc80000000000 */
.L_x_7188:
[----:B------:R-:W-:Y:S05]  /*7ae0*/  BSYNC B0 ;  /* 0x0000000000007941 */ /* 0x000fea0003800000 */
.L_x_7187:
[----:B------:R-:W-:Y:S06]  /*7af0*/  BAR.ARV 0xb, 0xa0 ;  /* 0x02c2800000007b1d */ /* 0x000fec0000002000 */
[----:B------:R-:W-:Y:S04]  /*7b00*/  BSSY B0, `(.L_x_7189) ;  /* 0x0000003000007945 */ /* 0x000fe80003800000 */
[----:B------:R-:W-:Y:S05]  /*7b10*/  @!P0 BRA `(.L_x_7190) ;  /* 0x0000000000048947 */ /* 0x000fea0003800000 */
[----:B------:R-:W-:-:S04]  /*7b20*/  DEPBAR.LE SB0, 0x0 ;  /* 0x000080000000791a */ /* 0x000fc80000000000 */
.L_x_7190:
[----:B------:R-:W-:Y:S05]  /*7b30*/  BSYNC B0 ;  /* 0x0000000000007941 */ /* 0x000fea0003800000 */
.L_x_7189:
        /* <DEDUP_REMOVED lines=19> */
.L_x_7192:
[----:B------:R-:W-:Y:S05]  /*7c70*/  BSYNC B0 ;  /* 0x0000000000007941 */ /* 0x000fea0003800000 */
.L_x_7191:
[----:B------:R-:W-:Y:S01]  /*7c80*/  UIADD3 UR13, UR12, 0x1, URZ ;  /* 0x000000010c0d7890 */ /* 0x000fe2000fffe03f */
[----:B------:R-:W-:Y:S11]  /*7c90*/  BRA `(.L_x_7193) ;  /* 0x0000000000047947 */ /* 0x000ff60003800000 */
.L_x_7176:
[----:B------:R-:W-:-:S05]  /*7ca0*/  UMOV UR13, UR12 ;  /* 0x0000000c000d7c82 */ /* 0x000fca0008000000 */
.L_x_7193:
        /* <DEDUP_REMOVED lines=16> */
.L_x_7226:
        /* <DEDUP_REMOVED lines=18> */
.L_x_7196:
[----:B------:R-:W2:Y:S04]  /*7ed0*/  LDG.E.STRONG.GPU R4, desc[UR38][R2.64] ;  /* 0x0000002602047981 */ /* 0x000ea8000c1ef900 */
[----:B--2---:R-:W-:Y:S01]  /*7ee0*/  CCTL.IVALL ;  /* 0x00000000ff00798f */ /* 0x004fe20002000000 */
[----:B------:R-:W-:Y:S05]  /*7ef0*/  YIELD ;  /* 0x0000000000007946 */ /* 0x000fea0003800000 */
[----:B------:R-:W-:-:S13]  /*7f00*/  ISETP.NE.AND P1, PT, R4, R5, PT ;  /* 0x000000050400720c */ /* 0x000fda0003f25270 */
[----:B------:R-:W-:Y:S05]  /*7f10*/  @P1 BRA `(.L_x_7196) ;  /* 0xfffffffc00ec1947 */ /* 0x000fea000383ffff */
.L_x_7195:
[----:B------:R-:W-:Y:S05]  /*7f20*/  BSYNC B0 ;  /* 0x0000000000007941 */ /* 0x000fea0003800000 */
.L_x_7194:
[----:B------:R-:W-:-:S03]  /*7f30*/  UMOV UR24, 0xffffffff ;  /* 0xffffffff00187882 */ /* 0x000fc60000000000 */
[----:B------:R-:W-:Y:S05]  /*7f40*/  BRA.DIV UR24, `(.L_x_7197) ;  /* 0x0000003a18b47947 */ /* 0x000fea000b800000 */
[----:B------:R-:W-:Y:S01]  /*7f50*/  NOP ;  /* 0x0000000000007918 */ /* 0x000fe20000000000 */
.L_x_7269:
        /* <DEDUP_REMOVED lines=19> */
.L_x_7199:
[----:B------:R-:W-:Y:S05]  /*8090*/  BSYNC B0 ;  /* 0x0000000000007941 */ /* 0x000fea0003800000 */
.L_x_7198:
        /* <DEDUP_REMOVED lines=14> */
.L_x_7201:
[----:B------:R-:W-:Y:S05]  /*8180*/  BSYNC B0 ;  /* 0x0000000000007941 */ /* 0x000fea0003800000 */
.L_x_7200:
        /* <DEDUP_REMOVED lines=15> */
.L_x_7203:
[----:B------:R-:W-:Y:S05]  /*8280*/  BSYNC B0 ;  /* 0x0000000000007941 */ /* 0x000fea0003800000 */
.L_x_7202:
[----:B------:R-:W-:Y:S06]  /*8290*/  BAR.ARV 0xa, 0xa0 ;  /* 0x0282800000007b1d */ /* 0x000fec0000002000 */
[----:B------:R-:W-:Y:S04]  /*82a0*/  BSSY B0, `(.L_x_7204) ;  /* 0x0000003000007945 */ /* 0x000fe80003800000 */
[----:B------:R-:W-:Y:S05]  /*82b0*/  @!P0 BRA `(.L_x_7205) ;  /* 0x0000000000048947 */ /* 0x000fea0003800000 */
[----:B------:R-:W-:-:S04]  /*82c0*/  DEPBAR.LE SB0, 0x1 ;  /* 0x000080400000791a */ /* 0x000fc80000000000 */
.L_x_7205:
[----:B------:R-:W-:Y:S05]  /*82d0*/  BSYNC B0 ;  /* 0x0000000000007941 */ /* 0x000fea0003800000 */
.L_x_7204:
[----:B------:R-:W-:Y:S06]  /*82e0*/  BAR.ARV 0xb, 0xa0 ;  /* 0x02c2800000007b1d */ /* 0x000fec0000002000 */
[----:B------:R-:W-:Y:S04]  /*82f0*/  BSSY B0, `(.L_x_7206) ;  /* 0x0000003000007945 */ /* 0x000fe80003800000 */
[----:B------:R-:W-:Y:S05]  /*8300*/  @!P0 BRA `(.L_x_7207) ;  /* 0x0000000000048947 */ /* 0x000fea0003800000 */
[----:B------:R-:W-:-:S04]  /*8310*/  DEPBAR.LE SB0, 0x0 ;  /* 0x000080000000791a */ /* 0x000fc80000000000 */
.L_x_7207:
[----:B------:R-:W-:Y:S05]  /*8320*/  BSYNC B0 ;  /* 0x0000000000007941 */ /* 0x000fea0003800000 */
.L_x_7206:
        /* <DEDUP_REMOVED lines=19> */
.L_x_7209:
[----:B------:R-:W-:Y:S05]  /*8460*/  BSYNC B0 ;  /* 0x0000000000007941 */ /* 0x000fea0003800000 */
.L_x_7208:
        /* <DEDUP_REMOVED lines=16> */
.L_x_7212:
[----:B------:R-:W2:Y:S04]  /*8570*/  LDG.E.STRONG.GPU R4, desc[UR38][R2.64] ;  /* 0x0000002602047981 */ /* 0x000ea8000c1ef900 */
[----:B--2---:R-:W-:Y:S01]  /*8580*/  CCTL.IVALL ;  /* 0x00000000ff00798f */ /* 0x004fe20002000000 */
[----:B------:R-:W-:Y:S05]  /*8590*/  YIELD ;  /* 0x0000000000007946 */ /* 0x000fea0003800000 */
[----:B------:R-:W-:-:S13]  /*85a0*/  ISETP.NE.AND P1, PT, R4, R5, PT ;  /* 0x000000050400720c */ /* 0x000fda0003f25270 */
[----:B------:R-:W-:Y:S05]  /*85b0*/  @P1 BRA `(.L_x_7212) ;  /* 0xfffffffc00ec1947 */ /* 0x000fea000383ffff */
.L_x_7211:
[----:B------:R-:W-:Y:S05]  /*85c0*/  BSYNC B0 ;  /* 0x0000000000007941 */ /* 0x000fea0003800000 */
.L_x_7210:
[----:B------:R-:W-:-:S03]  /*85d0*/  UMOV UR22, 0xffffffff ;  /* 0xffffffff00167882 */ /* 0x000fc60000000000 */
[----:B------:R-:W-:Y:S05]  /*85e0*/  BRA.DIV UR22, `(.L_x_7213) ;  /* 0x0000003616287947 */ /* 0x000fea000b800000 */
[----:B------:R-:W-:Y:S01]  /*85f0*/  NOP ;  /* 0x0000000000007918 */ /* 0x000fe20000000000 */
.L_x_7272:
        /* <DEDUP_REMOVED lines=15> */
.L_x_7215:
[----:B------:R-:W-:Y:S05]  /*86f0*/  BSYNC B0 ;  /* 0x0000000000007941 */ /* 0x000fea0003800000 */
.L_x_7214:
        /* <DEDUP_REMOVED lines=14> */
.L_x_7217:
[----:B------:R-:W-:Y:S05]  /*87e0*/  BSYNC B0 ;  /* 0x0000000000007941 */ /* 0x000fea0003800000 */
.L_x_7216:
        /* <DEDUP_REMOVED lines=15> */
.L_x_7219:
[----:B------:R-:W-:Y:S05]  /*88e0*/  BSYNC B0 ;  /* 0x0000000000007941 */ /* 0x000fea0003800000 */
.L_x_7218:
[----:B------:R-:W-:Y:S06]  /*88f0*/  BAR.ARV 0xa, 0xa0 ;  /* 0x0282800000007b1d */ /* 0x000fec0000002000 */
[----:B------:R-:W-:Y:S04]  /*8900*/  BSSY B0, `(.L_x_7220) ;  /* 0x0000003000007945 */ /* 0x000fe80003800000 */
[----:B------:R-:W-:Y:S05]  /*8910*/  @!P0 BRA `(.L_x_7221) ;  /* 0x0000000000048947 */ /* 0x000fea0003800000 */
[----:B------:R-:W-:-:S04]  /*8920*/  DEPBAR.LE SB0, 0x1 ;  /* 0x000080400000791a */ /* 0x000fc80000000000 */
.L_x_7221:
[----:B------:R-:W-:Y:S05]  /*8930*/  BSYNC B0 ;  /* 0x0000000000007941 */ /* 0x000fea0003800000 */
.L_x_7220:
[----:B------:R-:W-:Y:S06]  /*8940*/  BAR.ARV 0xb, 0xa0 ;  /* 0x02c2800000007b1d */ /* 0x000fec0000002000 */
[----:B------:R-:W-:Y:S04]  /*8950*/  BSSY B0, `(.L_x_7222) ;  /* 0x0000003000007945 */ /* 0x000fe80003800000 */
[----:B------:R-:W-:Y:S05]  /*8960*/  @!P0 BRA `(.L_x_7223) ;  /* 0x0000000000048947 */ /* 0x000fea0003800000 */
[----:B------:R-:W-:-:S04]  /*8970*/  DEPBAR.LE SB0, 0x0 ;  /* 0x000080000000791a */ /* 0x000fc80000000000 */
.L_x_7223:
[----:B------:R-:W-:Y:S05]  /*8980*/  BSYNC B0 ;  /* 0x0000000000007941 */ /* 0x000fea0003800000 */
.L_x_7222:
        /* <DEDUP_REMOVED lines=19> */
.L_x_7225:
[----:B------:R-:W-:Y:S05]  /*8ac0*/  BSYNC B0 ;  /* 0x0000000000007941 */ /* 0x000fea0003800000 */
.L_x_7224:
[----:B------:R-:W-:Y:S02]  /*8ad0*/  UIADD3 UR13, UR13, 0x2, URZ ;  /* 0x000000020d0d7890 */ /* 0x000fe4000fffe03f */
[----:B------:R-:W-:Y:S02]  /*8ae0*/  UIADD3 UR6, UR6, 0x6000, URZ ;  /* 0x0000600006067890 */ /* 0x000fe4000fffe03f */
[----:B------:R-:W-:-:S06]  /*8af0*/  UISETP.GE.AND UP0, UPT, UR13, UR7, UPT ;  /* 0x000000070d00728c */ /* 0x000fcc000bf06270 */
[----:B------:R-:W-:-:S13]  /*8b00*/  PLOP3.LUT P1, PT, PT, PT, UP0, 0x80, 0x0 ;  /* 0x000000000000781c */ /* 0x000fda0003f2f008 */
[----:B------:R-:W-:Y:S05]  /*8b10*/  @!P1 BRA `(.L_x_7226) ;  /* 0xfffffff000a49947 */ /* 0x000fea000383ffff */
[----:B------:R-:W-:Y:S05]  /*8b20*/  BRA `(.L_x_7096) ;  /* 0x0000002c00407947 */ /* 0x000fea0003800000 */
.L_x_7167:
        /* <DEDUP_REMOVED lines=21> */
.L_x_7227:
[----:B------:R-:W1:Y:S01]  /*8c80*/  LDC R3, c[0x0][0x8c4] ;  /* 0x00023100ff037b82 */ /* 0x000e620000000800 */
[----:B------:R-:W-:Y:S01]  /*8c90*/  IMAD.MOV.U32 R0, RZ, RZ, R5 ;  /* 0x000000ffff007224 */ /* 0x000fe200078e0005 */
[----:B-1----:R-:W-:-:S13]  /*8ca0*/  ISETP.NE.AND P0, PT, R3, 0x1, PT ;  /* 0x000000010300780c */ /* 0x002fda0003f05270 */
[----:B------:R-:W1:Y:S02]  /*8cb0*/  @P0 LDC.64 R6, c[0x0][0x8c8] ;  /* 0x00023200ff060b82 */ /* 0x000e640000000a00 */
[----:B-1----:R-:W-:-:S05]  /*8cc0*/  @P0 IMAD.HI.U32 R4, R5, R6, RZ ;  /* 0x0000000605040227 */ /* 0x002fca00078e00ff */
[----:B------:R-:W-:-:S05]  /*8cd0*/  @P0 SHF.R.U32.HI R0, RZ, R7, R4 ;  /* 0x00000007ff000219 */ /* 0x000fca0000011604 */
[----:B------:R-:W-:-:S07]  /*8ce0*/  IMAD R3, R0, R3, RZ ;  /* 0x0000000300037224 */ /* 0x000fce00078e02ff */
.L_x_7228:
        /* <DEDUP_REMOVED lines=23> */
.L_x_7229:
        /* <DEDUP_REMOVED lines=10> */
.L_x_7231:
[----:B------:R-:W2:Y:S02]  /*8f00*/  LDC R4, c[0x0][0x8ec] ;  /* 0x00023b00ff047b82 */ /* 0x000ea40000000800 */
.L_x_7230:
        /* <DEDUP_REMOVED lines=52> */
.L_x_7233:
        /* <DEDUP_REMOVED lines=11> */
.L_x_7234:
[----:B------:R-:W-:Y:S05]  /*9300*/  @!P0 BRA `(.L_x_7235) ;  /* 0x00000000000c8947 */ /* 0x000fea0003800000 */
[----:B------:R-:W2:Y:S04]  /*9310*/  LDG.E R5, desc[UR38][R2.64] ;  /* 0x0000002602057981 */ /* 0x000ea8000c1e1900 */
[----:B------:R-:W2:Y:S02]  /*9320*/  LDG.E R4, desc[UR38][R2.64+0x4] ;  /* 0x0000042602047981 */ /* 0x000ea4000c1e1900 */
[----:B--2---:R-:W-:-:S07]  /*9330*/  IMAD.IADD R4, R4, 0x1, -R5 ;  /* 0x0000000104047824 */ /* 0x004fce00078e0a05 */
.L_x_7235:
        /* <DEDUP_REMOVED lines=73> */
.L_x_7273:
        /* <DEDUP_REMOVED lines=9> */
.L_x_7238:
        /* <DEDUP_REMOVED lines=112> */
.L_x_7249:
[----:B-1----:R-:W-:-:S05]  /*9f60*/  IMAD.MOV.U32 R6, RZ, RZ, 0x1 ;  /* 0x00000001ff067424 */ /* 0x002fca00078e00ff */
[----:B------:R-:W-:-:S04]  /*9f70*/  SHF.L.U32 R6, R6, 0x1f, RZ ;  /* 0x0000001f06067819 */ /* 0x000fc800000006ff */
[----:B------:R-:W1:Y:S02]  /*9f80*/  SYNCS.PHASECHK.TRANS64.TRYWAIT P1, [R0+URZ+0x36438], R6 ;  /* 0x03643806000075a7 */ /* 0x000e64000802017f */
[----:B-1----:R-:W-:Y:S05]  /*9f90*/  @!P1 BRA `(.L_x_7241) ;  /* 0x0000001800ec9947 */ /* 0x002fea0003800000 */
.L_x_7274:
[----:B------:R-:W-:Y:S05]  /*9fa0*/  @P0 BRA `(.L_x_7242) ;  /* 0x0000000000140947 */ /* 0x000fea0003800000 */
[----:B------:R-:W-:Y:S01]  /*9fb0*/  ISETP.NE.AND P1, PT, R18, RZ, PT ;  /* 0x000000ff1200720c */ /* 0x000fe20003f25270 */
[----:B------:R-:W-:-:S04]  /*9fc0*/  IMAD.MOV.U32 R3, RZ, RZ, 0x6100 ;  /* 0x00006100ff037424 */ /* 0x000fc800078e00ff */
[----:B------:R2:W-:Y:S08]  /*9fd0*/  SYNCS.ARRIVE.TRANS64 RZ, [R0+URZ+0x36430], R3 ;  /* 0x0364300300ff79a7 */ /* 0x0005f0000800003f */
[----:B------:R-:W-:Y:S05]  /*9fe0*/  @!P1 BRA `(.L_x_7242) ;  /* 0x0000000000049947 */ /* 0x000fea0003800000 */
[----:B------:R-:W-:Y:S01]  /*9ff0*/  BPT.TRAP 0x1 ;  /* 0x000000040000795c */ /* 0x000fe20000300000 */
.L_x_7242:
        /* <DEDUP_REMOVED lines=48> */
.L_x_7275:
[----:B------:R-:W-:Y:S05]  /*a300*/  @P0 BRA `(.L_x_7244) ;  /* 0x0000000000140947 */ /* 0x000fea0003800000 */
[----:B------:R-:W-:Y:S01]  /*a310*/  ISETP.NE.AND P1, PT, R18, RZ, PT ;  /* 0x000000ff1200720c */ /* 0x000fe20003f25270 */
[----:B--2---:R-:W-:-:S04]  /*a320*/  IMAD.MOV.U32 R3, RZ, RZ, 0x6100 ;  /* 0x00006100ff037424 */ /* 0x004fc800078e00ff */
[----:B------:R3:W-:Y:S08]  /*a330*/  SYNCS.ARRIVE.TRANS64 RZ, [R0+URZ+0x36418], R3 ;  /* 0x0364180300ff79a7 */ /* 0x0007f0000800003f */
[----:B------:R-:W-:Y:S05]  /*a340*/  @!P1 BRA `(.L_x_7244) ;  /* 0x0000000000049947 */ /* 0x000fea0003800000 */
[----:B------:R-:W-:Y:S01]  /*a350*/  BPT.TRAP 0x1 ;  /* 0x000000040000795c */ /* 0x000fe20000300000 */
.L_x_7244:
        /* <DEDUP_REMOVED lines=47> */
.L_x_7276:
        /* <DEDUP_REMOVED lines=8> */
.L_x_7246:
        /* <DEDUP_REMOVED lines=37> */
.L_x_7278:
[----:B------:R-:W-:Y:S05]  /*a920*/  @P0 BRA `(.L_x_7248) ;  /* 0x0000000000140947 */ /* 0x000fea0003800000 */
[----:B------:R-:W-:Y:S01]  /*a930*/  ISETP.NE.AND P1, PT, R18, RZ, PT ;  /* 0x000000ff1200720c */ /* 0x000fe20003f25270 */
[----:B--2---:R-:W-:-:S04]  /*a940*/  IMAD.MOV.U32 R5, RZ, RZ, 0x6100 ;  /* 0x00006100ff057424 */ /* 0x004fc800078e00ff */
[----:B------:R3:W-:Y:S08]  /*a950*/  SYNCS.ARRIVE.TRANS64 RZ, [R0+URZ+0x36410], R5 ;  /* 0x0364100500ff79a7 */ /* 0x0007f0000800003f */
[----:B------:R-:W-:Y:S05]  /*a960*/  @!P1 BRA `(.L_x_7248) ;  /* 0x0000000000049947 */ /* 0x000fea0003800000 */
[----:B------:R-:W-:Y:S01]  /*a970*/  BPT.TRAP 0x1 ;  /* 0x000000040000795c */ /* 0x000fe20000300000 */
.L_x_7248:
        /* <DEDUP_REMOVED lines=44> */
.L_x_7240:
[----:B------:R-:W-:Y:S01]  /*ac40*/  ISETP.NE.AND P1, PT, R20, RZ, PT ;  /* 0x000000ff1400720c */ /* 0x000fe20003f25270 */
[----:B------:R-:W-:Y:S02]  /*ac50*/  IMAD.MOV.U32 R16, RZ, RZ, 0x1 ;  /* 0x00000001ff107424 */ /* 0x000fe400078e00ff */
[----:B------:R-:W-:-:S10]  /*ac60*/  IMAD.MOV.U32 R5, RZ, RZ, R14 ;  /* 0x000000ffff057224 */ /* 0x000fd400078e000e */
[----:B------:R-:W-:Y:S05]  /*ac70*/  @!P1 BRA `(.L_x_7239) ;  /* 0x00000004008c9947 */ /* 0x000fea0003800000 */
[----:B------:R-:W2:Y:S02]  /*ac80*/  SYNCS.PHASECHK.TRANS64.TRYWAIT P1, [R0+URZ+0x36438], R6 ;  /* 0x03643806000075a7 */ /* 0x000ea4000802017f */
[----:B--2---:R-:W-:Y:S05]  /*ac90*/  @!P1 BRA `(.L_x_7250) ;  /* 0x00000010000c9947 */ /* 0x004fea0003800000 */
.L_x_7279:
[----:B------:R-:W-:Y:S05]  /*aca0*/  @P0 BRA `(.L_x_7251) ;  /* 0x0000000000140947 */ /* 0x000fea0003800000 */
[----:B------:R-:W-:Y:S01]  /*acb0*/  ISETP.NE.AND P1, PT, R18, RZ, PT ;  /* 0x000000ff1200720c */ /* 0x000fe20003f25270 */
[----:B------:R-:W-:-:S04]  /*acc0*/  IMAD.MOV.U32 R5, RZ, RZ, 0x6100 ;  /* 0x00006100ff057424 */ /* 0x000fc800078e00ff */
[----:B------:R3:W-:Y:S08]  /*acd0*/  SYNCS.ARRIVE.TRANS64 RZ, [R0+URZ+0x36430], R5 ;  /* 0x0364300500ff79a7 */ /* 0x0007f0000800003f */
[----:B------:R-:W-:Y:S05]  /*ace0*/  @!P1 BRA `(.L_x_7251) ;  /* 0x0000000000049947 */ /* 0x000fea0003800000 */
[----:B------:R-:W-:Y:S01]  /*acf0*/  BPT.TRAP 0x1 ;  /* 0x000000040000795c */ /* 0x000fe20000300000 */
.L_x_7251:
        /* <DEDUP_REMOVED lines=42> */
.L_x_7280:
[----:B------:R-:W-:Y:S01]  /*afa0*/  IMAD.MOV.U32 R16, RZ, RZ, RZ ;  /* 0x000000ffff107224 */ /* 0x000fe200078e00ff */
[----:B------:R-:W-:Y:S06]  /*afb0*/  @P0 BRA `(.L_x_7253) ;  /* 0x0000000000140947 */ /* 0x000fec0003800000 */
[----:B------:R-:W-:Y:S01]  /*afc0*/  ISETP.NE.AND P1, PT, R18, RZ, PT ;  /* 0x000000ff1200720c */ /* 0x000fe20003f25270 */
[----:B-1----:R-:W-:-:S04]  /*afd0*/  IMAD.MOV.U32 R5, RZ, RZ, 0x6100 ;  /* 0x00006100ff057424 */ /* 0x002fc800078e00ff */
[----:B------:R2:W-:Y:S08]  /*afe0*/  SYNCS.ARRIVE.TRANS64 RZ, [R0+URZ+0x36418], R5 ;  /* 0x0364180500ff79a7 */ /* 0x0005f0000800003f */
[----:B------:R-:W-:Y:S05]  /*aff0*/  @!P1 BRA `(.L_x_7253) ;  /* 0x0000000000049947 */ /* 0x000fea0003800000 */
[----:B------:R-:W-:Y:S01]  /*b000*/  BPT.TRAP 0x1 ;  /* 0x000000040000795c */ /* 0x000fe20000300000 */
.L_x_7253:
        /* <DEDUP_REMOVED lines=42> */
.L_x_7239:
[----:B------:R-:W-:-:S04]  /*b2b0*/  SHF.L.U32 R3, R16, 0x1f, RZ ;  /* 0x0000001f10037819 */ /* 0x000fc800000006ff */
[----:B------:R-:W2:Y:S02]  /*b2c0*/  SYNCS.PHASECHK.TRANS64.TRYWAIT P1, [R0+URZ+0x36438], R3 ;  /* 0x03643803000075a7 */ /* 0x000ea4000802017f */
[----:B--2---:R-:W-:Y:S05]  /*b2d0*/  @!P1 BRA `(.L_x_7254) ;  /* 0x0000000800a49947 */ /* 0x004fea0003800000 */
.L_x_7281:
[----:B------:R-:W-:Y:S05]  /*b2e0*/  @P0 BRA `(.L_x_7255) ;  /* 0x0000000000180947 */ /* 0x000fea0003800000 */
[----:B------:R-:W3:Y:S01]  /*b2f0*/  S2R R2, SR_TID.X ;  /* 0x0000000000027919 */ /* 0x000ee20000002100 */
[----:B--2---:R-:W-:-:S04]  /*b300*/  IMAD.MOV.U32 R3, RZ, RZ, 0x6100 ;  /* 0x00006100ff037424 */ /* 0x004fc800078e00ff */
[----:B------:R4:W-:Y:S01]  /*b310*/  SYNCS.ARRIVE.TRANS64 RZ, [R0+URZ+0x36430], R3 ;  /* 0x0364300300ff79a7 */ /* 0x0009e2000800003f */
[----:B---3--:R-:W-:-:S13]  /*b320*/  LOP3.LUT P0, RZ, R2, 0x1f, RZ, 0xc0, !PT ;  /* 0x0000001f02ff7812 */ /* 0x008fda000780c0ff */
[----:B----4-:R-:W-:Y:S05]  /*b330*/  @!P0 BRA `(.L_x_7255) ;  /* 0x0000000000048947 */ /* 0x010fea0003800000 */
[----:B------:R-:W-:Y:S01]  /*b340*/  BPT.TRAP 0x1 ;  /* 0x000000040000795c */ /* 0x000fe20000300000 */
.L_x_7255:
        /* <DEDUP_REMOVED lines=44> */
.L_x_7236:
[----:B------:R-:W-:Y:S05]  /*b610*/  BSYNC B0 ;  /* 0x0000000000007941 */ /* 0x000fea0003800000 */
.L_x_7232:
[----:B------:R-:W-:-:S03]  /*b620*/  UMOV UR7, 0xffffffff ;  /* 0xffffffff00077882 */ /* 0x000fc60000000000 */
[----:B------:R-:W-:Y:S05]  /*b630*/  BRA.DIV UR7, `(.L_x_7256) ;  /* 0x0000000607e07947 */ /* 0x000fea000b800000 */
[----:B------:R-:W-:-:S13]  /*b640*/  ELECT P6, URZ, PT ;  /* 0x00000000003f782f */ /* 0x000fda00038c0000 */
.L_x_7284:
[----:B------:R-:W-:Y:S05]  /*b650*/  @!P6 BRA `(.L_x_7096) ;  /* 0x000000000074e947 */ /* 0x000fea0003800000 */
[----:B------:R-:W2:Y:S02]  /*b660*/  LDL.LU R3, [R1] ;  /* 0x0000000001037983 */ /* 0x000ea40000300800 */
[----:B--2---:R-:W-:-:S04]  /*b670*/  LOP3.LUT R3, R3, 0x2, RZ, 0xfc, !PT ;  /* 0x0000000203037812 */ /* 0x004fc800078efcff */
[----:B------:R-:W-:-:S13]  /*b680*/  ISETP.NE.AND P2, PT, R3, 0x3, PT ;  /* 0x000000030300780c */ /* 0x000fda0003f45270 */
[----:B------:R-:W-:Y:S05]  /*b690*/  @!P2 BRA `(.L_x_7257) ;  /* 0x000000000004a947 */ /* 0x000fea0003800000 */
[----:B------:R-:W-:Y:S01]  /*b6a0*/  BPT.TRAP 0x1 ;  /* 0x000000040000795c */ /* 0x000fe20000300000 */
.L_x_7257:
        /* <DEDUP_REMOVED lines=15> */
.L_x_7285:
[----:B------:R-:W2:Y:S02]  /*b7a0*/  SYNCS.PHASECHK.TRANS64.TRYWAIT P0, [R3+URZ], R0 ;  /* 0x00000000030075a7 */ /* 0x000ea4000800017f */
[----:B--2---:R-:W-:Y:S05]  /*b7b0*/  @!P0 BRA `(.L_x_7259) ;  /* 0x0000000400b48947 */ /* 0x004fea0003800000 */
.L_x_7286:
[----:B------:R-:W-:Y:S05]  /*b7c0*/  @!P2 BRA `(.L_x_7260) ;  /* 0x000000000004a947 */ /* 0x000fea0003800000 */
[----:B------:R-:W-:Y:S01]  /*b7d0*/  BPT.TRAP 0x1 ;  /* 0x000000040000795c */ /* 0x000fe20000300000 */
.L_x_7260:
[----:B------:R-:W-:-:S07]  /*b7e0*/  SHF.L.U32 R16, R16, 0x1f, RZ ;  /* 0x0000001f10107819 */ /* 0x000fce00000006ff */
.L_x_7261:
[----:B---3--:R3:W4:Y:S02]  /*b7f0*/  SYNCS.PHASECHK.TRANS64.TRYWAIT P0, [R9+URZ+0x36438], R16 ;  /* 0x03643810090075a7 */ /* 0x008724000800017f */
[----:B----4-:R-:W-:Y:S05]  /*b800*/  @!P0 NANOSLEEP.SYNCS 0x989680 ;  /* 0x009896800000895d */ /* 0x010fea0003900000 */
[----:B------:R-:W4:Y:S02]  /*b810*/  @!P0 SYNCS.PHASECHK.TRANS64 P0, [R9+URZ+0x36438], R16 ;  /* 0x03643810090085a7 */ /* 0x000f24000800007f */
[----:B----4-:R-:W-:Y:S05]  /*b820*/  @!P0 BRA `(.L_x_7261) ;  /* 0xfffffffc00f08947 */ /* 0x010fea000383ffff */
.L_x_7096:
[----:B------:R-:W-:Y:S05]  /*b830*/  BSYNC B6 ;  /* 0x0000000000067941 */ /* 0x000fea0003800000 */
.L_x_7088:
[----:B------:R-:W-:Y:S05]  /*b840*/  EXIT ;  /* 0x000000000000794d */ /* 0x000fea0003800000 */
.L_x_7106:
[----:B------:R-:W-:Y:S02]  /*b850*/  IMAD.MOV.U32 R12, RZ, RZ, RZ ;  /* 0x000000ffff0c7224 */ /* 0x000fe400078e00ff */
[----:B------:R-:W-:Y:S02]  /*b860*/  IMAD.MOV.U32 R11, RZ, RZ, 0x1f ;  /* 0x0000001fff0b7424 */ /* 0x000fe400078e00ff */
[----:B------:R-:W-:-:S07]  /*b870*/  IMAD.MOV.U32 R15, RZ, RZ, -0x1 ;  /* 0xffffffffff0f7424 */ /* 0x000fce00078e00ff */
[----:B----4-:R-:W-:Y:S05]  /*b880*/  WARPSYNC.COLLECTIVE R15, `(.L_x_7262) ;  /* 0x000000000f087348 */ /* 0x010fea0003c00000 */
[----:B------:R1:W2:Y:S02]  /*b890*/  SHFL.IDX P6, R14, R13, R12, R11 ;  /* 0x0000000c0d0e7389 */ /* 0x0002a400000c000b */
[----:B-12-4-:R-:W-:Y:S01]  /*b8a0*/  ENDCOLLECTIVE ;  /* 0x000000000000791b */ /* 0x016fe20003800000 */
.L_x_7262:
[----:B------:R-:W-:Y:S05]  /*b8b0*/  BRA `(.L_x_7263) ;  /* 0xffffff5c00447947 */ /* 0x000fea000383ffff */
.L_x_7108:
[----:B--2---:R2:W3:Y:S02]  /*b8c0*/  SYNCS.PHASECHK.TRANS64.TRYWAIT P0, [R156+URZ+0x36400], R15 ;  /* 0x0364000f9c0075a7 */ /* 0x0044e4000800017f */
[----:B---3--:R-:W-:Y:S05]  /*b8d0*/  @!P0 NANOSLEEP.SYNCS 0x989680 ;  /* 0x009896800000895d */ /* 0x008fea0003900000 */
[----:B------:R-:W3:Y:S02]  /*b8e0*/  @!P0 SYNCS.PHASECHK.TRANS64 P0, [R156+URZ+0x36400], R15 ;  /* 0x0364000f9c0085a7 */ /* 0x000ee4000800007f */
[----:B---3--:R-:W-:Y:S05]  /*b8f0*/  @!P0 BRA `(.L_x_7108) ;  /* 0xfffffffc00f08947 */ /* 0x008fea000383ffff */
[----:B------:R-:W-:Y:S05]  /*b900*/  BRA `(.L_x_7107) ;  /* 0xffffff5c00847947 */ /* 0x000fea000383ffff */
.L_x_7112:
[----:B---3--:R3:W1:Y:S02]  /*b910*/  SYNCS.PHASECHK.TRANS64.TRYWAIT P1, [R3+URZ+0x36410], R12 ;  /* 0x0364100c030075a7 */ /* 0x008664000802017f */
[----:B-1----:R-:W-:Y:S05]  /*b920*/  @!P1 NANOSLEEP.SYNCS 0x989680 ;  /* 0x009896800000995d */ /* 0x002fea0003900000 */
[----:B------:R-:W1:Y:S02]  /*b930*/  @!P1 SYNCS.PHASECHK.TRANS64 P1, [R3+URZ+0x36410], R12 ;  /* 0x0364100c030095a7 */ /* 0x000e64000802007f */
[----:B-1----:R-:W-:Y:S05]  /*b940*/  @!P1 BRA `(.L_x_7112) ;  /* 0xfffffffc00f09947 */ /* 0x002fea000383ffff */
[----:B------:R-:W-:Y:S05]  /*b950*/  BRA `(.L_x_7111) ;  /* 0xffffff6400387947 */ /* 0x000fea000383ffff */
.L_x_7116:
[----:B------:R1:W1:Y:S02]  /*b960*/  SYNCS.PHASECHK.TRANS64.TRYWAIT P1, [R156+URZ+0x36430], R15 ;  /* 0x0364300f9c0075a7 */ /* 0x000264000802017f */
[----:B-1----:R-:W-:Y:S05]  /*b970*/  @!P1 NANOSLEEP.SYNCS 0x989680 ;  /* 0x009896800000995d */ /* 0x002fea0003900000 */
[----:B------:R-:W1:Y:S02]  /*b980*/  @!P1 SYNCS.PHASECHK.TRANS64 P1, [R156+URZ+0x36430], R15 ;  /* 0x0364300f9c0095a7 */ /* 0x000e64000802007f */
[----:B-1----:R-:W-:Y:S05]  /*b990*/  @!P1 BRA `(.L_x_7116) ;  /* 0xfffffffc00f09947 */ /* 0x002fea000383ffff */
[----:B------:R-:W-:Y:S05]  /*b9a0*/  BRA `(.L_x_7115) ;  /* 0xffffff6800dc7947 */ /* 0x000fea000383ffff */
.L_x_7180:
[----:B------:R-:W-:Y:S01]  /*b9b0*/  BSSY B0, `(.L_x_7264) ;  /* 0x0000005000007945 */ /* 0x000fe20003800000 */
[----:B------:R-:W-:-:S07]  /*b9c0*/  IMAD.MOV.U32 R15, RZ, RZ, -0x1 ;  /* 0xffffffffff0f7424 */ /* 0x000fce00078e00ff */
[----:B------:R-:W-:Y:S05]  /*b9d0*/  WARPSYNC.COLLECTIVE R15, `(.L_x_7265) ;  /* 0x000000000f087348 */ /* 0x000fea0003c00000 */
[----:B------:R-:W-:Y:S01]  /*b9e0*/  NOP ;  /* 0x0000000000007918 */ /* 0x000fe20000000000 */
[----:B------:R-:W-:Y:S01]  /*b9f0*/  ENDCOLLECTIVE ;  /* 0x000000000000791b */ /* 0x000fe20003800000 */
.L_x_7265:
[----:B------:R-:W-:Y:S05]  /*ba00*/  BSYNC B0 ;  /* 0x0000000000007941 */ /* 0x000fea0003800000 */
.L_x_7264:
[----:B------:R-:W-:Y:S05]  /*ba10*/  BRA `(.L_x_7266) ;  /* 0xffffffbc00207947 */ /* 0x000fea000383ffff */
.L_x_7197:
[----:B------:R-:W-:Y:S01]  /*ba20*/  BSSY B0, `(.L_x_7267) ;  /* 0x0000005000007945 */ /* 0x000fe20003800000 */
[----:B------:R-:W-:-:S07]  /*ba30*/  IMAD.MOV.U32 R15, RZ, RZ, -0x1 ;  /* 0xffffffffff0f7424 */ /* 0x000fce00078e00ff */
[----:B------:R-:W-:Y:S05]  /*ba40*/  WARPSYNC.COLLECTIVE R15, `(.L_x_7268) ;  /* 0x000000000f087348 */ /* 0x000fea0003c00000 */
[----:B------:R-:W-:Y:S01]  /*ba50*/  NOP ;  /* 0x0000000000007918 */ /* 0x000fe20000000000 */
[----:B------:R-:W-:Y:S01]  /*ba60*/  ENDCOLLECTIVE ;  /* 0x000000000000791b */ /* 0x000fe20003800000 */
.L_x_7268:
[----:B------:R-:W-:Y:S05]  /*ba70*/  BSYNC B0 ;  /* 0x0000000000007941 */ /* 0x000fea0003800000 */
.L_x_7267:
[----:B------:R-:W-:Y:S05]  /*ba80*/  BRA `(.L_x_7269) ;  /* 0xffffffc400347947 */ /* 0x000fea000383ffff */
.L_x_7213:
[----:B------:R-:W-:Y:S01]  /*ba90*/  BSSY B0, `(.L_x_7270) ;  /* 0x0000005000007945 */ /* 0x000fe20003800000 */
[----:B------:R-:W-:-:S07]  /*baa0*/  IMAD.MOV.U32 R15, RZ, RZ, -0x1 ;  /* 0xffffffffff0f7424 */ /* 0x000fce00078e00ff */
[----:B------:R-:W-:Y:S05]  /*bab0*/  WARPSYNC.COLLECTIVE R15, `(.L_x_7271) ;  /* 0x000000000f087348 */ /* 0x000fea0003c00000 */
[----:B------:R-:W-:Y:S01]  /*bac0*/  NOP ;  /* 0x0000000000007918 */ /* 0x000fe20000000000 */
[----:B------:R-:W-:Y:S01]  /*bad0*/  ENDCOLLECTIVE ;  /* 0x000000000000791b */ /* 0x000fe20003800000 */
.L_x_7271:
[----:B------:R-:W-:Y:S05]  /*bae0*/  BSYNC B0 ;  /* 0x0000000000007941 */ /* 0x000fea0003800000 */
.L_x_7270:
[----:B------:R-:W-:Y:S05]  /*baf0*/  BRA `(.L_x_7272) ;  /* 0xffffffc800c07947 */ /* 0x000fea000383ffff */
.L_x_7237:
[----:B-1----:R1:W2:Y:S02]  /*bb00*/  SYNCS.PHASECHK.TRANS64.TRYWAIT P1, [R0+URZ+0x36420], R6 ;  /* 0x03642006000075a7 */ /* 0x0022a4000802017f */
[----:B--2---:R-:W-:Y:S05]  /*bb10*/  @!P1 NANOSLEEP.SYNCS 0x989680 ;  /* 0x009896800000995d */ /* 0x004fea0003900000 */
[----:B------:R-:W2:Y:S02]  /*bb20*/  @!P1 SYNCS.PHASECHK.TRANS64 P1, [R0+URZ+0x36420], R6 ;  /* 0x03642006000095a7 */ /* 0x000ea4000802007f */
[----:B--2---:R-:W-:Y:S05]  /*bb30*/  @!P1 BRA `(.L_x_7237) ;  /* 0xfffffffc00f09947 */ /* 0x004fea000383ffff */
[----:B------:R-:W-:Y:S05]  /*bb40*/  BRA `(.L_x_7273) ;  /* 0xffffffdc00207947 */ /* 0x000fea000383ffff */
.L_x_7241:
[----:B-1----:R1:W2:Y:S02]  /*bb50*/  SYNCS.PHASECHK.TRANS64.TRYWAIT P1, [R0+URZ+0x36438], R6 ;  /* 0x03643806000075a7 */ /* 0x0022a4000802017f */
[----:B--2---:R-:W-:Y:S05]  /*bb60*/  @!P1 NANOSLEEP.SYNCS 0x989680 ;  /* 0x009896800000995d */ /* 0x004fea0003900000 */
[----:B------:R-:W2:Y:S02]  /*bb70*/  @!P1 SYNCS.PHASECHK.TRANS64 P1, [R0+URZ+0x36438], R6 ;  /* 0x03643806000095a7 */ /* 0x000ea4000802007f */
[----:B--2---:R-:W-:Y:S05]  /*bb80*/  @!P1 BRA `(.L_x_7241) ;  /* 0xfffffffc00f09947 */ /* 0x004fea000383ffff */
[----:B------:R-:W-:Y:S05]  /*bb90*/  BRA `(.L_x_7274) ;  /* 0xffffffe400007947 */ /* 0x000fea000383ffff */
.L_x_7243:
[----:B--2---:R2:W3:Y:S02]  /*bba0*/  SYNCS.PHASECHK.TRANS64.TRYWAIT P1, [R0+URZ+0x36428], R3 ;  /* 0x03642803000075a7 */ /* 0x0044e4000802017f */
[----:B---3--:R-:W-:Y:S05]  /*bbb0*/  @!P1 NANOSLEEP.SYNCS 0x989680 ;  /* 0x009896800000995d */ /* 0x008fea0003900000 */
[----:B------:R-:W3:Y:S02]  /*bbc0*/  @!P1 SYNCS.PHASECHK.TRANS64 P1, [R0+URZ+0x36428], R3 ;  /* 0x03642803000095a7 */ /* 0x000ee4000802007f */
[----:B---3--:R-:W-:Y:S05]  /*bbd0*/  @!P1 BRA `(.L_x_7243) ;  /* 0xfffffffc00f09947 */ /* 0x008fea000383ffff */
[----:B------:R-:W-:Y:S05]  /*bbe0*/  BRA `(.L_x_7275) ;  /* 0xffffffe400c47947 */ /* 0x000fea000383ffff */
.L_x_7245:
        /* <DEDUP_REMOVED lines=8> */
.L_x_7247:
[----:B------:R-:W-:-:S07]  /*bc70*/  SHF.L.U32 R5, R7, 0x1f, RZ ;  /* 0x0000001f07057819 */ /* 0x000fce00000006ff */
.L_x_7277:
[----:B--2---:R2:W3:Y:S02]  /*bc80*/  SYNCS.PHASECHK.TRANS64.TRYWAIT P1, [R0+URZ+0x36420], R5 ;  /* 0x03642005000075a7 */ /* 0x0044e4000802017f */
[----:B---3--:R-:W-:Y:S05]  /*bc90*/  @!P1 NANOSLEEP.SYNCS 0x989680 ;  /* 0x009896800000995d */ /* 0x008fea0003900000 */
[----:B------:R-:W3:Y:S02]  /*bca0*/  @!P1 SYNCS.PHASECHK.TRANS64 P1, [R0+URZ+0x36420], R5 ;  /* 0x03642005000095a7 */ /* 0x000ee4000802007f */
[----:B---3--:R-:W-:Y:S05]  /*bcb0*/  @!P1 BRA `(.L_x_7277) ;  /* 0xfffffffc00f09947 */ /* 0x008fea000383ffff */
[----:B------:R-:W-:Y:S05]  /*bcc0*/  BRA `(.L_x_7278) ;  /* 0xffffffec00147947 */ /* 0x000fea000383ffff */
.L_x_7250:
[----:B--2---:R2:W3:Y:S02]  /*bcd0*/  SYNCS.PHASECHK.TRANS64.TRYWAIT P1, [R0+URZ+0x36438], R6 ;  /* 0x03643806000075a7 */ /* 0x0044e4000802017f */
[----:B---3--:R-:W-:Y:S05]  /*bce0*/  @!P1 NANOSLEEP.SYNCS 0x989680 ;  /* 0x009896800000995d */ /* 0x008fea0003900000 */
[----:B------:R-:W3:Y:S02]  /*bcf0*/  @!P1 SYNCS.PHASECHK.TRANS64 P1, [R0+URZ+0x36438], R6 ;  /* 0x03643806000095a7 */ /* 0x000ee4000802007f */
[----:B---3--:R-:W-:Y:S05]  /*bd00*/  @!P1 BRA `(.L_x_7250) ;  /* 0xfffffffc00f09947 */ /* 0x008fea000383ffff */
[----:B------:R-:W-:Y:S05]  /*bd10*/  BRA `(.L_x_7279) ;  /* 0xffffffec00e07947 */ /* 0x000fea000383ffff */
.L_x_7252:
[----:B-1----:R1:W2:Y:S02]  /*bd20*/  SYNCS.PHASECHK.TRANS64.TRYWAIT P1, [R0+URZ+0x36428], R5 ;  /* 0x03642805000075a7 */ /* 0x0022a4000802017f */
[----:B--2---:R-:W-:Y:S05]  /*bd30*/  @!P1 NANOSLEEP.SYNCS 0x989680 ;  /* 0x009896800000995d */ /* 0x004fea0003900000 */
[----:B------:R-:W2:Y:S02]  /*bd40*/  @!P1 SYNCS.PHASECHK.TRANS64 P1, [R0+URZ+0x36428], R5 ;  /* 0x03642805000095a7 */ /* 0x000ea4000802007f */
[----:B--2---:R-:W-:Y:S05]  /*bd50*/  @!P1 BRA `(.L_x_7252) ;  /* 0xfffffffc00f09947 */ /* 0x004fea000383ffff */
[----:B------:R-:W-:Y:S05]  /*bd60*/  BRA `(.L_x_7280) ;  /* 0xfffffff0008c7947 */ /* 0x000fea000383ffff */
.L_x_7254:
[----:B--2---:R2:W3:Y:S02]  /*bd70*/  SYNCS.PHASECHK.TRANS64.TRYWAIT P1, [R0+URZ+0x36438], R3 ;  /* 0x03643803000075a7 */ /* 0x0044e4000802017f */
[----:B---3--:R-:W-:Y:S05]  /*bd80*/  @!P1 NANOSLEEP.SYNCS 0x989680 ;  /* 0x009896800000995d */ /* 0x008fea0003900000 */
[----:B------:R-:W3:Y:S02]  /*bd90*/  @!P1 SYNCS.PHASECHK.TRANS64 P1, [R0+URZ+0x36438], R3 ;  /* 0x03643803000095a7 */ /* 0x000ee4000802007f */
[----:B---3--:R-:W-:Y:S05]  /*bda0*/  @!P1 BRA `(.L_x_7254) ;  /* 0xfffffffc00f09947 */ /* 0x008fea000383ffff */
[----:B------:R-:W-:Y:S05]  /*bdb0*/  BRA `(.L_x_7281) ;  /* 0xfffffff400487947 */ /* 0x000fea000383ffff */
.L_x_7256:
[----:B------:R-:W-:Y:S01]  /*bdc0*/  BSSY B0, `(.L_x_7282) ;  /* 0x0000006000007945 */ /* 0x000fe20003800000 */
[----:B------:R-:W-:-:S07]  /*bdd0*/  IMAD.MOV.U32 R15, RZ, RZ, -0x1 ;  /* 0xffffffffff0f7424 */ /* 0x000fce00078e00ff */
[----:B------:R-:W-:Y:S05]  /*bde0*/  WARPSYNC.COLLECTIVE R15, `(.L_x_7283) ;  /* 0x000000000f0c7348 */ /* 0x000fea0003c00000 */
[----:B------:R-:W-:Y:S02]  /*bdf0*/  ELECT P6, UR62, PT ;  /* 0x00000000003e782f */ /* 0x000fe400038c0000 */
[----:B------:R-:W-:Y:S01]  /*be00*/  MOV R14, UR62 ;  /* 0x0000003e000e7c02 */ /* 0x000fe20008000f00 */
[----:B------:R-:W-:Y:S10]  /*be10*/  ENDCOLLECTIVE ;  /* 0x000000000000791b */ /* 0x000ff40003800000 */
.L_x_7283:
[----:B------:R-:W-:Y:S05]  /*be20*/  BSYNC B0 ;  /* 0x0000000000007941 */ /* 0x000fea0003800000 */
.L_x_7282:
[----:B------:R-:W-:Y:S05]  /*be30*/  BRA `(.L_x_7284) ;  /* 0xfffffff800047947 */ /* 0x000fea000383ffff */
.L_x_7258:
[----:B-1----:R1:W2:Y:S02]  /*be40*/  SYNCS.PHASECHK.TRANS64.TRYWAIT P0, [R7+URZ], R4 ;  /* 0x00000004070075a7 */ /* 0x0022a4000800017f */
[----:B--2---:R-:W-:Y:S05]  /*be50*/  @!P0 NANOSLEEP.SYNCS 0x989680 ;  /* 0x009896800000895d */ /* 0x004fea0003900000 */
[----:B------:R-:W2:Y:S02]  /*be60*/  @!P0 SYNCS.PHASECHK.TRANS64 P0, [R7+URZ], R4 ;  /* 0x00000004070085a7 */ /* 0x000ea4000800007f */
[----:B--2---:R-:W-:Y:S05]  /*be70*/  @!P0 BRA `(.L_x_7258) ;  /* 0xfffffffc00f08947 */ /* 0x004fea000383ffff */
[----:B------:R-:W-:Y:S05]  /*be80*/  BRA `(.L_x_7285) ;  /* 0xfffffff800447947 */ /* 0x000fea000383ffff */
.L_x_7259:
[----:B--2---:R2:W3:Y:S02]  /*be90*/  SYNCS.PHASECHK.TRANS64.TRYWAIT P0, [R3+URZ], R0 ;  /* 0x00000000030075a7 */ /* 0x0044e4000800017f */
[----:B---3--:R-:W-:Y:S05]  /*bea0*/  @!P0 NANOSLEEP.SYNCS 0x989680 ;  /* 0x009896800000895d */ /* 0x008fea0003900000 */
[----:B------:R-:W3:Y:S02]  /*beb0*/  @!P0 SYNCS.PHASECHK.TRANS64 P0, [R3+URZ], R0 ;  /* 0x00000000030085a7 */ /* 0x000ee4000800007f */
[----:B---3--:R-:W-:Y:S05]  /*bec0*/  @!P0 BRA `(.L_x_7259) ;  /* 0xfffffffc00f08947 */ /* 0x008fea000383ffff */
[----:B------:R-:W-:Y:S05]  /*bed0*/  BRA `(.L_x_7286) ;  /* 0xfffffff800387947 */ /* 0x000fea000383ffff */
.L_x_7287:
        /* <DEDUP_REMOVED lines=10> */
.L_x_7695:


//--------------------- .text._ZN7cutlass13device_kernelIN5flash11enable_sm90INS1_16FlashAttnBwdSm90INS1_25CollectiveMainloopBwdSm90ILi2ELi1ELi1EN4cute5tupleIJNS5_1CILi1EEES8_S8_EEENS6_IJNS7_ILi64EEENS7_ILi96EEENS7_ILi192EEEEEENS_6half_tEfNS_4arch4Sm90ELb1ELb0ELb0ELb1ELb0ELb0ELb1ELb0ELi3ELi1ELi1ELi1ELb0EEENS1_24CollectiveEpilogueBwdGQAISD_fSG_Li384ELb1ELb0EEENS1_25SingleTileBwdLPTSchedulerILb1ELi96ELb0EEEEEEEEEvNT_6ParamsE --------------------------
	.section	.text._ZN7cutlass13device_kernelIN5flash11enable_sm90INS1_16FlashAttnBwdSm90INS1_25CollectiveMainloopBwdSm90ILi2ELi1ELi1EN4cute5tupleIJNS5_1CILi1EEES8_S8_EEENS6_IJNS7_ILi64EEENS7_ILi96EEENS7_ILi192EEEEEENS_6half_tEfNS_4arch4Sm90ELb1ELb0ELb0ELb1ELb0ELb0ELb1ELb0ELi3ELi1ELi1ELi1ELb0EEENS1_24CollectiveEpilogueBwdGQAISD_fSG_Li384ELb1ELb0EEENS1_25SingleTileBwdLPTSchedulerILb1ELi96ELb0EEEEEEEEEvNT_6ParamsE,"ax",@progbits
	.align	128
.text._ZN7cutlass13device_kernelIN5flash11enable_sm90INS1_16FlashAttnBwdSm90INS1_25CollectiveMainloopBwdSm90ILi2ELi1ELi1EN4cute5tupleIJNS5_1CILi1EEES8_S8_EEENS6_IJNS7_ILi64EEENS7_ILi96EEENS7_ILi192EEEEEENS_6half_tEfNS_4arch4Sm90ELb1ELb0ELb0ELb1ELb0ELb0ELb1ELb0ELi3ELi1ELi1ELi1ELb0EEENS1_24CollectiveEpilogueBwdGQAISD_fSG_Li384ELb1ELb0EEENS1_25SingleTileBwdLPTSchedulerILb1ELi96ELb0EEEEEEEEEvNT_6ParamsE:
        .type           _ZN7cutlass13device_kernelIN5flash11enable_sm90INS1_16FlashAttnBwdSm90INS1_25CollectiveMainloopBwdSm90ILi2ELi1ELi1EN4cute5tupleIJNS5_1CILi1EEES8_S8_EEENS6_IJNS7_ILi64EEENS7_ILi96EEENS7_ILi192EEEEEENS_6half_tEfNS_4arch4Sm90ELb1ELb0ELb0ELb1ELb0ELb0ELb1ELb0ELi3ELi1ELi1ELi1ELb0EEENS1_24CollectiveEpilogueBwdGQAISD_fSG_Li384ELb1ELb0EEENS1_25SingleTileBwdLPTSchedulerILb1ELi96ELb0EEEEEEEEEvNT_6ParamsE,@function
        .size           _ZN7cutlass13device_kernelIN5flash11enable_sm90INS1_16FlashAttnBwdSm90INS1_25CollectiveMainloopBwdSm90ILi2ELi1ELi1EN4cute5tupleIJNS5_1CILi1EEES8_S8_EEENS6_IJNS7_ILi64EEENS7_ILi96EEENS7_ILi192EEEEEENS_6half_tEfNS_4arch4Sm90ELb1ELb0ELb0ELb1ELb0ELb0ELb1ELb0ELi3ELi1ELi1ELi1ELb0EEENS1_24CollectiveEpilogueBwdGQAISD_fSG_Li384ELb1ELb0EEENS1_25SingleTileBwdLPTSchedulerILb1ELi96ELb0EEEEEEEEEvNT_6ParamsE,(.L_x_7696 - _ZN7cutlass13device_kernelIN5flash11enable_sm90INS1_16FlashAttnBwdSm90INS1_25CollectiveMainloopBwdSm90ILi2ELi1ELi1EN4cute5tupleIJNS5_1CILi1EEES8_S8_EEENS6_IJNS7_ILi64EEENS7_ILi96EEENS7_ILi192EEEEEENS_6half_tEfNS_4arch4Sm90ELb1ELb0ELb0ELb1ELb0ELb0ELb1ELb0ELi3ELi1ELi1ELi1ELb0EEENS1_24CollectiveEpilogueBwdGQAISD_fSG_Li384ELb1ELb0EEENS1_25SingleTileBwdLPTSchedulerILb1ELi96ELb0EEEEEEEEEvNT_6ParamsE)
        .other          _ZN7cutlass13device_kernelIN5flash11enable_sm90INS1_16FlashAttnBwdSm90INS1_25CollectiveMainloopBwdSm90ILi2ELi1ELi1EN4cute5tupleIJNS5_1CILi1EEES8_S8_EEENS6_IJNS7_ILi64EEENS7_ILi96EEENS7_ILi192EEEEEENS_6half_tEfNS_4arch4Sm90ELb1ELb0ELb0ELb1ELb0ELb0ELb1ELb0ELi3ELi1ELi1ELi1ELb0EEENS1_24CollectiveEpilogueBwdGQAISD_fSG_Li384ELb1ELb0EEENS1_25SingleTileBwdLPTSchedulerILb1ELi96ELb0EEEEEEEEEvNT_6ParamsE,@"STO_CUDA_ENTRY STV_DEFAULT"
_ZN7cutlass13device_kernelIN5flash11enable_sm90INS1_16FlashAttnBwdSm90INS1_25CollectiveMainloopBwdSm90ILi2ELi1ELi1EN4cute5tupleIJNS5_1CILi1EEES8_S8_EEENS6_IJNS7_ILi64EEENS7_ILi96EEENS7_ILi192EEEEEENS_6half_tEfNS_4arch4Sm90ELb1ELb0ELb0ELb1ELb0ELb0ELb1ELb0ELi3ELi1ELi1ELi1ELb0EEENS1_24CollectiveEpilogueBwdGQAISD_fSG_Li384ELb1ELb0EEENS1_25SingleTileBwdLPTSchedulerILb1ELi96ELb0EEEEEEEEEvNT_6ParamsE:
        /* <DEDUP_REMOVED lines=23> */
.L_x_7289:
[----:B------:R-:W-:Y:S05]  /*0170*/  BSYNC B0 ;  /* 0x0000000000007941 */ /* 0x000fea0003800000 */
.L_x_7288:
        /* <DEDUP_REMOVED lines=34> */
.L_x_7290:
        /* <DEDUP_REMOVED lines=20> */
.L_x_7291:
        /* <DEDUP_REMOVED lines=9> */
.L_x_7294:
        /* <DEDUP_REMOVED lines=32> */
.L_x_7295:
[----:B------:R-:W1:Y:S01]  /*0770*/  LDC R3, c[0x0][0x8cc] ;  /* 0x00023300ff037b82 */ /* 0x000e620000000800 */
[----:B------:R-:W-:Y:S01]  /*0780*/  IMAD.U32 R152, RZ, RZ, UR4 ;  /* 0x00000004ff987e24 */ /* 0x000fe2000f8e00ff */
[----:B-1----:R-:W-:-:S13]  /*0790*/  ISETP.NE.AND P0, PT, R3, 0x1, PT ;  /* 0x000000010300780c */ /* 0x002fda0003f05270 */
[----:B------:R-:W1:Y:S02]  /*07a0*/  @P0 LDC.64 R4, c[0x0][0x8d0] ;  /* 0x00023400ff040b82 */ /* 0x000e640000000a00 */
[----:B-1----:R-:W-:-:S05]  /*07b0*/  @P0 IMAD.HI.U32 R0, R4, UR4, RZ ;  /* 0x0000000404000c27 */ /* 0x002fca000f8e00ff */
[----:B------:R-:W-:-:S05]  /*07c0*/  @P0 SHF.R.U32.HI R152, RZ, R5, R0 ;  /* 0x00000005ff980219 */ /* 0x000fca0000011600 */
[----:B------:R-:W-:-:S07]  /*07d0*/  IMAD R0, R152, R3, RZ ;  /* 0x0000000398007224 */ /* 0x000fce00078e02ff */
.L_x_7296:
        /* <DEDUP_REMOVED lines=20> */
.L_x_7297:
        /* <DEDUP_REMOVED lines=10> */
.L_x_7299:
[----:B------:R-:W1:Y:S02]  /*09c0*/  LDC R0, c[0x0][0x8f4] ;  /* 0x00023d00ff007b82 */ /* 0x000e640000000800 */
.L_x_7298:
        /* <DEDUP_REMOVED lines=17> */
.L_x_7301:
        /* <DEDUP_REMOVED lines=10> */
.L_x_7302:
        /* <DEDUP_REMOVED lines=8> */
.L_x_7303:
        /* <DEDUP_REMOVED lines=9> */
.L_x_7304:
        /* <DEDUP_REMOVED lines=87> */
.L_x_7307:
        /* <DEDUP_REMOVED lines=15> */
.L_x_7306:
        /* <DEDUP_REMOVED lines=20> */
.L_x_7309:
        /* <DEDUP_REMOVED lines=15> */
.L_x_7308:
        /* <DEDUP_REMOVED lines=8> */
.L_x_7406:
        /* <DEDUP_REMOVED lines=21> */
.L_x_7311:
        /* <DEDUP_REMOVED lines=9> */
[----:B------:R-:W-:-:S02]  /*1780*/  LOP3.LUT R15, R0, 0x7ffffffc, RZ, 0xc0, !PT ;  /* 0x7ffffffc000f7812 */ /* 0x000fc400078ec0ff */
[----:B------:R-:W-:Y:S02]  /*1790*/  CS2R R116, SRZ ;  /* 0x0000000000747805 */ /* 0x000fe4000001ff00 */
[--C-:B------:R-:W-:Y:S02]  /*17a0*/  SHF.R.S32.HI R0, RZ, 0x1, R8.reuse ;  /* 0x00000001ff007819 */ /* 0x100fe40000011408 */
[----:B------:R-:W-:Y:S02]  /*17b0*/  CS2R R114, SRZ ;  /* 0x0000000000727805 */ /* 0x000fe4000001ff00 */
[----:B------:R-:W-:Y:S01]  /*17c0*/  SHF.R.S32.HI R11, RZ, 0x1f, R8 ;  /* 0x0000001fff0b7819 */ /* 0x000fe20000011408 */
[----:B------:R-:W-:Y:S01]  /*17d0*/  IMAD.IADD R15, R2, 0x1, -R15 ;  /* 0x00000001020f7824 */ /* 0x000fe200078e0a0f */
[----:B---3--:R-:W-:Y:S02]  /*17e0*/  SHF.R.S32.HI R10, RZ, 0x1f, R9 ;  /* 0x0000001fff0a7819 */ /* 0x008fe40000011409 */
        /* <DEDUP_REMOVED lines=87> */
.L_x_7323:
[----:B------:R-:W-:-:S13]  /*1d60*/  ISETP.NE.AND P0, PT, R10, 0x3, PT ;  /* 0x000000030a00780c */ /* 0x000fda0003f05270 */
[----:B---3--:R-:W-:Y:S05]  /*1d70*/  @!P0 BRA `(.L_x_7313) ;  /* 0x0000000000048947 */ /* 0x008fea0003800000 */
[----:B------:R-:W-:Y:S01]  /*1d80*/  BPT.TRAP 0x1 ;  /* 0x000000040000795c */ /* 0x000fe20000300000 */
.L_x_7313:
[----:B------:R-:W-:Y:S02]  /*1d90*/  LEA R3, R2, UR36, 0x3 ;  /* 0x0000002402037c11 */ /* 0x000fe4000f8e18ff */
[----:B------:R-:W-:-:S04]  /*1da0*/  SHF.L.U32 R12, R7, 0x1f, RZ ;  /* 0x0000001f070c7819 */ /* 0x000fc800000006ff */
[----:B------:R3:W4:Y:S01]  /*1db0*/  SYNCS.PHASECHK.TRANS64.TRYWAIT P1, [R3+URZ+0x36410], R12 ;  /* 0x0364100c030075a7 */ /* 0x000722000802017f */
[----:B------:R-:W-:Y:S05]  /*1dc0*/  @!P0 BRA `(.L_x_7314) ;  /* 0x0000000000048947 */ /* 0x000fea0003800000 */
[----:B------:R-:W-:Y:S01]  /*1dd0*/  BPT.TRAP 0x1 ;  /* 0x000000040000795c */ /* 0x000fe20000300000 */
.L_x_7314:
[----:B----4-:R-:W-:Y:S05]  /*1de0*/  @P1 BRA `(.L_x_7315) ;  /* 0x0000000000081947 */ /* 0x010fea0003800000 */
[----:B------:R-:W4:Y:S02]  /*1df0*/  SYNCS.PHASECHK.TRANS64.TRYWAIT P1, [R3+URZ+0x36410], R12 ;  /* 0x0364100c030075a7 */ /* 0x000f24000802017f */
[----:B----4-:R-:W-:Y:S05]  /*1e00*/  @!P1 BRA `(.L_x_7316) ;  /* 0x0000007000849947 */ /* 0x010fea0003800000 */
.L_x_7315:
        /* <DEDUP_REMOVED lines=103> */
.L_x_7317:
[----:B---3--:R-:W-:-:S04]  /*2480*/  SHF.L.U32 R14, R5, 0x1f, RZ ;  /* 0x0000001f050e7819 */ /* 0x008fc800000006ff */
[----:B------:R3:W1:Y:S01]  /*2490*/  SYNCS.PHASECHK.TRANS64.TRYWAIT P1, [UR36+0x36430], R14 ;  /* 0x0364300eff0075a7 */ /* 0x0006620008020164 */
[----:B------:R-:W-:Y:S05]  /*24a0*/  @!P0 BRA `(.L_x_7318) ;  /* 0x0000000000048947 */ /* 0x000fea0003800000 */
[----:B------:R-:W-:Y:S01]  /*24b0*/  BPT.TRAP 0x1 ;  /* 0x000000040000795c */ /* 0x000fe20000300000 */
.L_x_7318:
[----:B-1----:R-:W-:Y:S05]  /*24c0*/  @P1 BRA `(.L_x_7319) ;  /* 0x0000000000081947 */ /* 0x002fea0003800000 */
[----:B------:R-:W1:Y:S02]  /*24d0*/  SYNCS.PHASECHK.TRANS64.TRYWAIT P1, [UR36+0x36430], R14 ;  /* 0x0364300eff0075a7 */ /* 0x000e640008020164 */
[----:B-1----:R-:W-:Y:S05]  /*24e0*/  @!P1 BRA `(.L_x_7320) ;  /* 0x0000006800e09947 */ /* 0x002fea0003800000 */
.L_x_7319:
[----:B------:R-:W-:Y:S01]  /*24f0*/  UIADD3 UR5, UR36, 0x2a000, URZ ;  /* 0x0002a00024057890 */ /* 0x000fe2000fffe03f */
[----:B------:R-:W-:Y:S01]  /*2500*/  WARPGROUP.ARRIVE ;  /* 0x00000000000079c5 */ /* 0x000fe20000000000 */
[----:B------:R-:W-:Y:S01]  /*2510*/  UIADD3 UR4, UR4, 0x9000, URZ ;  /* 0x0000900004047890 */ /* 0x000fe2000fffe03f */
[----:B------:R-:W-:Y:S01]  /*2520*/  IMAD R15, R16, 0x40, R6 ;  /* 0x00000040100f7824 */ /* 0x000fe200078e0206 */
[----:B------:R-:W-:Y:S01]  /*2530*/  USHF.R.U32.HI UR6, URZ, 0x4, UR5 ;  /* 0x000000043f067899 */ /* 0x000fe20008011605 */
[----:B------:R-:W-:Y:S01]  /*2540*/  LEA R156, R6, UR36, 0x2 ;  /* 0x00000024069c7c11 */ /* 0x000fe2000f8e10ff */
        /* <DEDUP_REMOVED lines=17> */
[----:B------:R-:W-:Y:S01]  /*2660*/  FSEL R137, R137, -INF , P1 ;  /* 0xff80000089897808 */ /* 0x000fe20000800000 */
        /* <DEDUP_REMOVED lines=12> */
[----:B--2---:R-:W-:-:S02]  /*2730*/  FSEL R23, R140, -INF , P2 ;  /* 0xff8000008c177808 */ /* 0x004fc40001000000 */
[----:B------:R-:W-:Y:S02]  /*2740*/  VIMNMX R14, R9, R14, PT ;  /* 0x0000000e090e7248 */ /* 0x000fe40003fe0100 */
[----:B------:R-:W-:Y:S01]  /*2750*/  FSEL R141, R141, -INF , P3 ;  /* 0xff8000008d8d7808 */ /* 0x000fe20001800000 */
[--C-:B------:R-:W-:Y:S01]  /*2760*/  FFMA.FTZ R22, R23, UR40, -R12.reuse ;  /* 0x0000002817167c23 */ /* 0x100fe2000801080c */
[C---:B------:R-:W-:Y:S01]  /*2770*/  ISETP.GT.AND P2, PT, R14.reuse, RZ, PT ;  /* 0x000000ff0e00720c */ /* 0x040fe20003f44270 */
[----:B------:R-:W1:Y:S01]  /*2780*/  MUFU.EX2 R21, R21 ;  /* 0x0000001500157308 */ /* 0x000e620000000800 */
[----:B------:R-:W-:Y:S01]  /*2790*/  ISETP.GT.AND P3, PT, R14, 0x1, PT ;  /* 0x000000010e00780c */ /* 0x000fe20003f64270 */
[----:B------:R-:W-:Y:S01]  /*27a0*/  FFMA.FTZ R23, R141, UR40, -R12 ;  /* 0x000000288d177c23 */ /* 0x000fe2000801080c */
[----:B------:R-:W-:Y:S02]  /*27b0*/  FSEL R138, R138, -INF , P2 ;  /* 0xff8000008a8a7808 */ /* 0x000fe40001000000 */
[----:B------:R-:W-:-:S02]  /*27c0*/  ISETP.GT.AND P2, PT, R14, 0x8, PT ;  /* 0x000000080e00780c */ /* 0x000fc40003f44270 */
[----:B------:R-:W-:Y:S01]  /*27d0*/  FSEL R145, R145, -INF , P6 ;  /* 0xff80000091917808 */ /* 0x000fe20003000000 */
[--C-:B------:R-:W-:Y:S01]  /*27e0*/  FFMA.FTZ R136, R138, UR40, -R13.reuse ;  /* 0x000000288a887c23 */ /* 0x100fe2000801080d */
[----:B------:R-:W-:Y:S01]  /*27f0*/  FSEL R138, R139, -INF , P3 ;  /* 0xff8000008b8a7808 */ /* 0x000fe20001800000 */
[----:B------:R-:W-:Y:S01]  /*2800*/  MUFU.EX2 R22, R22 ;  /* 0x0000001600167308 */ /* 0x000fe20000000800 */
[----:B------:R-:W-:Y:S02]  /*2810*/  ISETP.GT.AND P6, PT, R14, 0x9, PT ;  /* 0x000000090e00780c */ /* 0x000fe40003fc4270 */
[----:B------:R-:W-:Y:S01]  /*2820*/  FSEL R15, R144, -INF , P4 ;  /* 0xff800000900f7808 */ /* 0x000fe20002000000 */
[--C-:B------:R-:W-:Y:S01]  /*2830*/  FFMA.FTZ R137, R138, UR40, -R13.reuse ;  /* 0x000000288a897c23 */ /* 0x100fe2000801080d */
[----:B------:R-:W-:Y:S02]  /*2840*/  FSEL R141, R148, -INF , P5 ;  /* 0xff800000948d7808 */ /* 0x000fe40002800000 */
[----:B------:R-:W-:Y:S01]  /*2850*/  FSEL R142, R142, -INF , P2 ;  /* 0xff8000008e8e7808 */ /* 0x000fe20001000000 */
[----:B------:R-:W2:Y:S01]  /*2860*/  MUFU.EX2 R23, R23 ;  /* 0x0000001700177308 */ /* 0x000ea20000000800 */
[C---:B------:R-:W-:Y:S01]  /*2870*/  ISETP.GT.AND P5, PT, R14.reuse, 0x10, PT ;  /* 0x000000100e00780c */ /* 0x040fe20003fa4270 */
[--C-:B------:R-:W-:Y:S01]  /*2880*/  FFMA.FTZ R140, R15, UR40, -R12.reuse ;  /* 0x000000280f8c7c23 */ /* 0x100fe2000801080c */
[----:B------:R-:W-:Y:S01]  /*2890*/  ISETP.GT.AND P4, PT, R14, 0x11, PT ;  /* 0x000000110e00780c */ /* 0x000fe20003f84270 */
[----:B------:R-:W-:Y:S01]  /*28a0*/  FFMA.FTZ R139, R142, UR40, -R13 ;  /* 0x000000288e8b7c23 */ /* 0x000fe2000801080d */
[C---:B------:R-:W-:Y:S01]  /*28b0*/  ISETP.GT.AND P3, PT, R14.reuse, 0x18, PT ;  /* 0x000000180e00780c */ /* 0x040fe20003f64270 */
[--C-:B------:R-:W-:Y:S01]  /*28c0*/  FFMA.FTZ R142, R145, UR40, -R12.reuse ;  /* 0x00000028918e7c23 */ /* 0x100fe2000801080c */
[----:B------:R-:W-:Y:S01]  /*28d0*/  ISETP.GT.AND P2, PT, R14, 0x19, PT ;  /* 0x000000190e00780c */ /* 0x000fe20003f44270 */
[----:B------:R-:W-:Y:S01]  /*28e0*/  MUFU.EX2 R136, R136 ;  /* 0x0000008800887308 */ /* 0x000fe20000000800 */
[----:B------:R-:W-:Y:S01]  /*28f0*/  FSEL R14, R143, -INF , P6 ;  /* 0xff8000008f0e7808 */ /* 0x000fe20003000000 */
[----:B------:R-:W-:Y:S01]  /*2900*/  FFMA.FTZ R141, R141, UR40, -R12 ;  /* 0x000000288d8d7c23 */ /* 0x000fe2000801080c */
[----:B------:R-:W-:-:S02]  /*2910*/  FSEL R149, R149, -INF , P1 ;  /* 0xff80000095957808 */ /* 0x000fc40000800000 */
[----:B------:R-:W-:Y:S01]  /*2920*/  FSEL R146, R146, -INF , P5 ;  /* 0xff80000092927808 */ /* 0x000fe20002800000 */
[--C-:B------:R-:W-:Y:S01]  /*2930*/  FFMA.FTZ R148, R14, UR40, -R13.reuse ;  /* 0x000000280e947c23 */ /* 0x100fe2000801080d */
[----:B------:R-:W-:Y:S01]  /*2940*/  FSEL R150, R150, -INF , P3 ;  /* 0xff80000096967808 */ /* 0x000fe20001800000 */
[----:B------:R-:W3:Y:S01]  /*2950*/  MUFU.EX2 R137, R137 ;  /* 0x0000008900897308 */ /* 0x000ee20000000800 */
[----:B------:R-:W-:Y:S01]  /*2960*/  FSEL R14, R151, -INF , P2 ;  /* 0xff800000970e7808 */ /* 0x000fe20001000000 */
[----:B------:R-:W-:Y:S01]  /*2970*/  FFMA.FTZ R144, R149, UR40, -R12 ;  /* 0x0000002895907c23 */ /* 0x000fe2000801080c */
[----:B------:R-:W-:Y:S01]  /*2980*/  FSEL R12, R147, -INF , P4 ;  /* 0xff800000930c7808 */ /* 0x000fe20002000000 */
[----:B------:R-:W-:Y:S02]  /*2990*/  WARPGROUP.DEPBAR.LE gsb0, 0x0 ;  /* 0x00008000000079c5 */ /* 0x000fe40000010000 */
[----:B------:R-:W-:Y:S01]  /*29a0*/  WARPGROUP.ARRIVE ;  /* 0x00000000000079c5 */ /* 0x000fe20000000000 */
[--C-:B------:R-:W-:Y:S01]  /*29b0*/  FFMA.FTZ R149, R146, UR40, -R13.reuse ;  /* 0x0000002892957c23 */ /* 0x100fe2000801080d */
[----:B------:R-:W-:Y:S01]  /*29c0*/  MUFU.EX2 R139, R139 ;  /* 0x0000008b008b7308 */ /* 0x000fe20000000800 */
[--C-:B------:R-:W-:Y:S01]  /*29d0*/  FFMA.FTZ R146, R150, UR40, -R13.reuse ;  /* 0x0000002896927c23 */ /* 0x100fe2000801080d */
[--C-:B------:R-:W-:Y:S01]  /*29e0*/  FFMA.FTZ R147, R14, UR40, -R13.reuse ;  /* 0x000000280e937c23 */ /* 0x100fe2000801080d */
[----:B------:R-:W-:Y:S01]  /*29f0*/  FFMA.FTZ R145, R12, UR40, -R13 ;  /* 0x000000280c917c23 */ /* 0x000fe2000801080d */
[----:B------:R-:W-:Y:S01]  /*2a00*/  HGMMA.64x32x16.F32 R120, gdesc[UR8], R120, gsb0 ;  /* 0x00600000087879f0 */ /* 0x000fe20008000878 */
[----:B------:R-:W-:Y:S01]  /*2a10*/  UIADD3 UR10, UR6, 0x4, URZ ;  /* 0x00000004060a7890 */ /* 0x000fe2000fffe03f */
[----:B-1----:R-:W-:Y:S01]  /*2a20*/  F2FP.F16.F32.PACK_AB R12, R21, R20 ;  /* 0x00000014150c723e */ /* 0x002fe200000000ff */
[----:B------:R-:W-:Y:S01]  /*2a30*/  UIADD3 UR8, UR4, 0x4, URZ ;  /* 0x0000000404087890 */ /* 0x000fe2000fffe03f */
[----:B------:R-:W1:Y:S01]  /*2a40*/  MUFU.EX2 R148, R148 ;  /* 0x0000009400947308 */ /* 0x000e620000000800 */
[----:B------:R-:W-:Y:S01]  /*2a50*/  UMOV UR11, 0x40000040 ;  /* 0x40000040000b7882 */ /* 0x000fe20000000000 */
[----:B------:R-:W-:Y:S01]  /*2a60*/  UMOV UR9, 0x40000040 ;  /* 0x4000004000097882 */ /* 0x000fe20000000000 */
[----:B--2---:R-:W-:-:S02]  /*2a70*/  F2FP.F16.F32.PACK_AB R14, R23, R22 ;  /* 0x00000016170e723e */ /* 0x004fc400000000ff */
[----:B---3--:R-:W-:-:S03]  /*2a80*/  F2FP.F16.F32.PACK_AB R13, R137, R136 ;  /* 0x00000088890d723e */ /* 0x008fc600000000ff */
[----:B------:R-:W-:Y:S08]  /*2a90*/  MUFU.EX2 R140, R140 ;  /* 0x0000008c008c7308 */ /* 0x000ff00000000800 */
[----:B------:R-:W-:Y:S01]  /*2aa0*/  MUFU.EX2 R151, R142 ;  /* 0x0000008e00977308 */ /* 0x000fe20000000800 */
[----:B-1----:R-:W-:-:S07]  /*2ab0*/  F2FP.F16.F32.PACK_AB R15, R148, R139 ;  /* 0x0000008b940f723e */ /* 0x002fce00000000ff */
[----:B------:R-:W-:Y:S08]  /*2ac0*/  MUFU.EX2 R141, R141 ;  /* 0x0000008d008d7308 */ /* 0x000ff00000000800 */
[----:B------:R-:W-:Y:S08]  /*2ad0*/  MUFU.EX2 R144, R144 ;  /* 0x0000009000907308 */ /* 0x000ff00000000800 */
[----:B------:R-:W-:Y:S08]  /*2ae0*/  MUFU.EX2 R149, R149 ;  /* 0x0000009500957308 */ /* 0x000ff00000000800 */
[----:B------:R-:W-:Y:S01]  /*2af0*/  MUFU.EX2 R150, R145 ;  /* 0x0000009100967308 */ /* 0x000fe20000000800 */
[----:B------:R-:W-:-:S02]  /*2b00*/  WARPGROUP.DEPBAR.LE gsb0, 0x0 ;  /* 0x00008000000079c5 */ /* 0x000fc40000010000 */
[----:B------:R-:W-:-:S05]  /*2b10*/  WARPGROUP.ARRIVE ;  /* 0x00000000000079c5 */ /* 0x000fca0000000000 */
[----:B------:R-:W-:Y:S01]  /*2b20*/  MUFU.EX2 R146, R146 ;  /* 0x0000009200927308 */ /* 0x000fe20000000800 */
[----:B------:R-:W-:Y:S01]  /*2b30*/  HGMMA.64x32x16.F32 R120, gdesc[UR8], R120, gsb0 ;  /* 0x00600000087879f0 */ /* 0x000fe20008000878 */
[----:B------:R-:W-:Y:S02]  /*2b40*/  UIADD3 UR10, UR6, 0x6, URZ ;  /* 0x00000006060a7890 */ /* 0x000fe4000fffe03f */
[----:B------:R-:W-:-:S04]  /*2b50*/  UIADD3 UR8, UR4, 0x6, URZ ;  /* 0x0000000604087890 */ /* 0x000fc8000fffe03f */
[----:B------:R-:W1:Y:S01]  /*2b60*/  MUFU.EX2 R147, R147 ;  /* 0x0000009300937308 */ /* 0x000e620000000800 */
        /* <DEDUP_REMOVED lines=78> */
[--C-:B------:R-:W-:Y:S01]  /*3050*/  FADD.FTZ R120, R121, -R138.reuse ;  /* 0x8000008a79787221 */ /* 0x100fe20000010000 */
[--C-:B------:R-:W-:Y:S01]  /*3060*/  FADD.FTZ R121, R124, -R138.reuse ;  /* 0x8000008a7c797221 */ /* 0x100fe20000010000 */
[--C-:B------:R-:W-:Y:S01]  /*3070*/  FADD.FTZ R124, R125, -R138.reuse ;  /* 0x8000008a7d7c7221 */ /* 0x100fe20000010000 */
[--C-:B---3--:R-:W-:Y:S01]  /*3080*/  FADD.FTZ R126, R126, -R143.reuse ;  /* 0x8000008f7e7e7221 */ /* 0x108fe20000010000 */
[----:B------:R-:W-:Y:S01]  /*3090*/  FMUL.FTZ R21, R21, R120 ;  /* 0x0000007815157220 */ /* 0x000fe20000410000 */
[--C-:B------:R-:W-:Y:S01]  /*30a0*/  FADD.FTZ R120, R123, -R143.reuse ;  /* 0x8000008f7b787221 */ /* 0x100fe20000010000 */
[----:B-1----:R-:W-:Y:S01]  /*30b0*/  F2FP.F16.F32.PACK_AB R123, R147, R146 ;  /* 0x00000092937b723e */ /* 0x002fe200000000ff */
[----:B----4-:R-:W-:Y:S01]  /*30c0*/  FMUL.FTZ R14, R22, R121 ;  /* 0x00000079160e7220 */ /* 0x010fe20000410000 */
[--C-:B------:R-:W-:Y:S01]  /*30d0*/  FADD.FTZ R121, R122, -R143.reuse ;  /* 0x8000008f7a797221 */ /* 0x100fe20000010000 */
[----:B------:R-:W-:Y:S01]  /*30e0*/  FMUL.FTZ R137, R137, R120 ;  /* 0x0000007889897220 */ /* 0x000fe20000410000 */
[----:B------:R-:W-:Y:S01]  /*30f0*/  F2FP.F16.F32.PACK_AB R120, R151, R140 ;  /* 0x0000008c9778723e */ /* 0x000fe200000000ff */
[--C-:B------:R-:W-:Y:S01]  /*3100*/  FADD.FTZ R13, R128, -R138.reuse ;  /* 0x8000008a800d7221 */ /* 0x100fe20000010000 */
[----:B------:R-:W-:Y:S01]  /*3110*/  FMUL.FTZ R136, R136, R121 ;  /* 0x0000007988887220 */ /* 0x000fe20000410000 */
[----:B------:R-:W-:Y:S01]  /*3120*/  F2FP.F16.F32.PACK_AB R122, R144, R141 ;  /* 0x0000008d907a723e */ /* 0x000fe200000000ff */
[--C-:B------:R-:W-:Y:S01]  /*3130*/  FADD.FTZ R12, R129, -R138.reuse ;  /* 0x8000008a810c7221 */ /* 0x100fe20000010000 */
[----:B------:R-:W-:Y:S01]  /*3140*/  F2FP.F16.F32.PACK_AB R121, R150, R149 ;  /* 0x000000959679723e */ /* 0x000fe200000000ff */
[--C-:B------:R-:W-:Y:S01]  /*3150*/  FADD.FTZ R127, R127, -R143.reuse ;  /* 0x8000008f7f7f7221 */ /* 0x100fe20000010000 */
[--C-:B------:R-:W-:Y:S01]  /*3160*/  FADD.FTZ R132, R132, -R138.reuse ;  /* 0x8000008a84847221 */ /* 0x100fe20000010000 */
[----:B------:R-:W-:Y:S01]  /*3170*/  FADD.FTZ R133, R133, -R138 ;  /* 0x8000008a85857221 */ /* 0x000fe20000010000 */
[--C-:B------:R-:W-:Y:S01]  /*3180*/  FADD.FTZ R130, R130, -R143.reuse ;  /* 0x8000008f82827221 */ /* 0x100fe20000010000 */
[----:B------:R1:W-:Y:S01]  /*3190*/  STSM.16.M88.4 [R17], R120 ;  /* 0x0000007811007844 */ /* 0x0003e20000000200 */
[--C-:B------:R-:W-:Y:S01]  /*31a0*/  FADD.FTZ R131, R131, -R143.reuse ;  /* 0x8000008f83837221 */ /* 0x100fe20000010000 */
[--C-:B------:R-:W-:Y:S01]  /*31b0*/  FADD.FTZ R15, R134, -R143.reuse ;  /* 0x8000008f860f7221 */ /* 0x100fe20000010000 */
[----:B------:R-:W-:Y:S01]  /*31c0*/  FADD.FTZ R22, R135, -R143 ;  /* 0x8000008f87167221 */ /* 0x000fe20000010000 */
        /* <DEDUP_REMOVED lines=18> */
[----:B------:R-:W-:-:S02]  /*32f0*/  F2FP.F16.F32.PACK_AB R12, R21, R20 ;  /* 0x00000014150c723e */ /* 0x000fc400000000ff */
[----:B------:R-:W-:Y:S02]  /*3300*/  F2FP.F16.F32.PACK_AB R20, R124, R13 ;  /* 0x0000000d7c14723e */ /* 0x000fe400000000ff */
[----:B------:R-:W-:Y:S02]  /*3310*/  F2FP.F16.F32.PACK_AB R14, R23, R14 ;  /* 0x0000000e170e723e */ /* 0x000fe400000000ff */
[----:B------:R-:W-:Y:S02]  /*3320*/  F2FP.F16.F32.PACK_AB R13, R137, R136 ;  /* 0x00000088890d723e */ /* 0x000fe400000000ff */
[----:B------:R-:W-:Y:S02]  /*3330*/  F2FP.F16.F32.PACK_AB R15, R148, R139 ;  /* 0x0000008b940f723e */ /* 0x000fe400000000ff */
[----:B------:R-:W-:Y:S01]  /*3340*/  F2FP.F16.F32.PACK_AB R22, R133, R132 ;  /* 0x000000848516723e */ /* 0x000fe200000000ff */
[----:B--2---:R-:W-:Y:S01]  /*3350*/  BAR.SYNC.DEFER_BLOCKING 0x9, 0x180 ;  /* 0x0246000000007b1d */ /* 0x004fe20000010000 */
[----:B------:R-:W-:-:S02]  /*3360*/  F2FP.F16.F32.PACK_AB R21, R131, R130 ;  /* 0x000000828315723e */ /* 0x000fc400000000ff */
[----:B------:R-:W-:-:S03]  /*3370*/  F2FP.F16.F32.PACK_AB R23, R147, R146 ;  /* 0x000000929317723e */ /* 0x000fc600000000ff */
        /* <DEDUP_REMOVED lines=82> */
.L_x_7321:
        /* <DEDUP_REMOVED lines=60> */
.L_x_7322:
        /* <DEDUP_REMOVED lines=62> */
.L_x_7305:
[----:B------:R-:W-:Y:S05]  /*4040*/  @P0 BRA `(.L_x_7300) ;  /* 0x0000004c00bc0947 */ /* 0x000fea0003800000 */
[----:B---3--:R-:W1:Y:S01]  /*4050*/  LDC.64 R2, c[0x0][0x878] ;  /* 0x00021e00ff027b82 */ /* 0x008e620000000a00 */
[----:B------:R-:W3:Y:S07]  /*4060*/  S2R R0, SR_TID.X ;  /* 0x0000000000007919 */ /* 0x000eee0000002100 */
[----:B------:R-:W4:Y:S01]  /*4070*/  S2UR UR5, SR_CgaCtaId ;  /* 0x00000000000579c3 */ /* 0x000f220000008800 */
[----:B------:R-:W-:-:S07]  /*4080*/  UMOV UR4, 0x400 ;  /* 0x0000040000047882 */ /* 0x000fce0000000000 */
[----:B------:R-:W5:Y:S01]  /*4090*/  LDC.64 R12, c[0x0][0x818] ;  /* 0x00020600ff0c7b82 */ /* 0x000f620000000a00 */
[----:B-1----:R-:W-:-:S07]  /*40a0*/  ISETP.NE.U32.AND P0, PT, R2, RZ, PT ;  /* 0x000000ff0200720c */ /* 0x002fce0003f05070 */
[----:B------:R-:W1:Y:S01]  /*40b0*/  LDC.64 R16, c[0x0][0x840] ;  /* 0x00021000ff107b82 */ /* 0x000e620000000a00 */
[----:B------:R-:W-:-:S07]  /*40c0*/  ISETP.NE.AND.EX P0, PT, R3, RZ, PT, P0 ;  /* 0x000000ff0300720c */ /* 0x000fce0003f05300 */
[----:B------:R-:W4:Y:S08]  /*40d0*/  LDC R2, c[0x0][0x850] ;  /* 0x00021400ff027b82 */ /* 0x000f300000000800 */
[----:B------:R-:W2:Y:S08]  /*40e0*/  @P0 LDC.64 R4, c[0x0][0x878] ;  /* 0x00021e00ff040b82 */ /* 0x000eb00000000a00 */
[----:B------:R-:W5:Y:S08]  /*40f0*/  LDC.64 R14, c[0x0][0x820] ;  /* 0x00020800ff0e7b82 */ /* 0x000f700000000a00 */
[----:B------:R-:W5:Y:S01]  /*4100*/  LDC.64 R20, c[0x0][0x848] ;  /* 0x00021200ff147b82 */ /* 0x000f620000000a00 */
[----:B--2---:R-:W-:-:S07]  /*4110*/  @P0 IMAD.WIDE R4, R19, 0x4, R4 ;  /* 0x0000000413040825 */ /* 0x004fce00078e0204 */
[----:B------:R-:W2:Y:S01]  /*4120*/  LDC.64 R22, c[0x0][0x800] ;  /* 0x00020000ff167b82 */ /* 0x000ea20000000a00 */
[----:B------:R-:W5:Y:S07]  /*4130*/  @P0 LDG.E R4, desc[UR38][R4.64] ;  /* 0x0000002604040981 */ /* 0x000f6e000c1e1900 */
[----:B------:R-:W-:Y:S01]  /*4140*/  BAR.SYNC.DEFER_BLOCKING 0x1, 0x180 ;  /* 0x0046000000007b1d */ /* 0x000fe20000010000 */
[----:B----4-:R-:W-:Y:S01]  /*4150*/  ISETP.NE.AND P1, PT, R2, 0x1, PT ;  /* 0x000000010200780c */ /* 0x010fe20003f25270 */
[----:B---3--:R-:W-:Y:S01]  /*4160*/  VIADD R2, R0, 0xffffff80 ;  /* 0xffffff8000027836 */ /* 0x008fe20000000000 */
[----:B------:R-:W-:-:S03]  /*4170*/  ULEA UR4, UR5, UR4, 0x18 ;  /* 0x0000000405047291 */ /* 0x000fc6000f8ec03f */
[----:B------:R-:W-:Y:S01]  /*4180*/  BSSY B0, `(.L_x_7324) ;  /* 0x0000052000007945 */ /* 0x000fe20003800000 */
[----:B------:R-:W-:-:S04]  /*4190*/  SHF.R.S32.HI R3, RZ, 0x1f, R2 ;  /* 0x0000001fff037819 */ /* 0x000fc80000011402 */
[----:B------:R-:W-:-:S03]  /*41a0*/  LEA.HI R6, R3, R2, RZ, 0x7 ;  /* 0x0000000203067211 */ /* 0x000fc600078f38ff */
[----:B------:R-:W3:Y:S01]  /*41b0*/  @P1 LDC R8, c[0x0][0x854] ;  /* 0x00021500ff081b82 */ /* 0x000ee20000000800 */
[----:B------:R-:W-:Y:S02]  /*41c0*/  LOP3.LUT R3, R6, 0x3fffff80, RZ, 0xc0, !PT ;  /* 0x3fffff8006037812 */ /* 0x000fe400078ec0ff */
[----:B------:R-:W-:-:S03]  /*41d0*/  SHF.R.S32.HI R6, RZ, 0x7, R6 ;  /* 0x00000007ff067819 */ /* 0x000fc60000011406 */
[----:B------:R-:W-:Y:S02]  /*41e0*/  IMAD.IADD R3, R2, 0x1, -R3 ;  /* 0x0000000102037824 */ /* 0x000fe400078e0a03 */
[----:B------:R-:W4:Y:S02]  /*41f0*/  @P1 LDC R10, c[0x0][0x858] ;  /* 0x00021600ff0a1b82 */ /* 0x000f240000000800 */
[----:B------:R-:W-:-:S04]  /*4200*/  IMAD R6, R6, 0x600, R3 ;  /* 0x0000060006067824 */ /* 0x000fc800078e0203 */
[----:B------:R-:W-:Y:S02]  /*4210*/  IMAD.SHL.U32 R6, R6, 0x4, RZ ;  /* 0x0000000406067824 */ /* 0x000fe400078e00ff */
[----:B---3--:R-:W-:-:S03]  /*4220*/  @P1 IMAD.HI.U32 R3, R153, R8, RZ ;  /* 0x0000000899031227 */ /* 0x008fc600078e00ff */
[----:B------:R-:W-:-:S05]  /*4230*/  LEA R8, R6, UR4, 0x2 ;  /* 0x0000000406087c11 */ /* 0x000fca000f8e10ff */
[----:B------:R3:W-:Y:S01]  /*4240*/  STS.128 [R8], R24 ;  /* 0x0000001808007388 */ /* 0x0007e20000000c00 */
[----:B----4-:R-:W-:Y:S01]  /*4250*/  @P1 SHF.R.U32.HI R153, RZ, R10, R3 ;  /* 0x0000000aff991219 */ /* 0x010fe20000011603 */
[----:B------:R-:W-:Y:S02]  /*4260*/  IMAD R3, R152, 0x4800, RZ ;  /* 0x0000480098037824 */ /* 0x000fe400078e02ff */
[----:B------:R4:W-:Y:S01]  /*4270*/  STS.128 [R8+0x800], R28 ;  /* 0x0008001c08007388 */ /* 0x0009e20000000c00 */
[----:B------:R-:W-:-:S03]  /*4280*/  SHF.R.S32.HI R9, RZ, 0x1f, R153 ;  /* 0x0000001fff097819 */ /* 0x000fc60000011499 */
[----:B------:R4:W-:Y:S02]  /*4290*/  STS.128 [R8+0x1000], R32 ;  /* 0x0010002008007388 */ /* 0x0009e40000000c00 */
[----:B-1----:R-:W-:Y:S02]  /*42a0*/  IMAD R10, R9, R16, RZ ;  /* 0x00000010090a7224 */ /* 0x002fe400078e02ff */
[----:B------:R4:W-:Y:S02]  /*42b0*/  STS.128 [R8+0x1800], R36 ;  /* 0x0018002408007388 */ /* 0x0009e40000000c00 */
[----:B------:R-:W-:Y:S02]  /*42c0*/  IMAD R11, R153, R17, R10 ;  /* 0x00000011990b7224 */ /* 0x000fe400078e020a */
[----:B------:R4:W-:Y:S01]  /*42d0*/  STS.128 [R8+0x2000], R40 ;  /* 0x0020002808007388 */ /* 0x0009e20000000c00 */
[----:B---3--:R-:W1:Y:S03]  /*42e0*/  LDC.64 R24, c[0x0][0x828] ;  /* 0x00020a00ff187b82 */ /* 0x008e660000000a00 */
        /* <DEDUP_REMOVED lines=22> */
[----:B------:R-:W-:-:S03]  /*4450*/  IMAD R4, R9, R12, RZ ;  /* 0x0000000c09047224 */ /* 0x000fc600078e02ff */
[----:B------:R-:W-:Y:S01]  /*4460*/  LEA.HI.X.SX32 R7, R3, R5, 0x1, P1 ;  /* 0x0000000503077211 */ /* 0x000fe200008f0eff */
[----:B------:R-:W-:Y:S01]  /*4470*/  IMAD R9, R153, R13, R4 ;  /* 0x0000000d99097224 */ /* 0x000fe200078e0204 */
[----:B------:R-:W-:Y:S02]  /*4480*/  SHF.R.S32.HI R3, RZ, 0x1f, R19 ;  /* 0x0000001fff037819 */ /* 0x000fe40000011413 */
[----:B------:R-:W-:Y:S01]  /*4490*/  SEL R19, R19, RZ, !P0 ;  /* 0x000000ff13137207 */ /* 0x000fe20004000000 */
[--C-:B------:R-:W-:Y:S01]  /*44a0*/  IMAD.WIDE.U32 R4, R153, R12, R6.reuse ;  /* 0x0000000c99047225 */ /* 0x100fe200078e0006 */
[----:B------:R-:W-:Y:S02]  /*44b0*/  SEL R3, R3, RZ, !P0 ;  /* 0x000000ff03037207 */ /* 0x000fe40004000000 */
[----:B------:R-:W-:Y:S01]  /*44c0*/  ISETP.NE.AND P0, PT, R2, RZ, PT ;  /* 0x000000ff0200720c */ /* 0x000fe20003f05270 */
[----:B------:R-:W-:-:S04]  /*44d0*/  IMAD.WIDE.U32 R6, R153, R16, R6 ;  /* 0x0000001099067225 */ /* 0x000fc800078e0006 */
[----:B------:R-:W-:Y:S02]  /*44e0*/  IMAD.IADD R5, R5, 0x1, R9 ;  /* 0x0000000105057824 */ /* 0x000fe400078e0209 */
[----:B------:R-:W-:Y:S02]  /*44f0*/  IMAD.IADD R7, R7, 0x1, R11 ;  /* 0x0000000107077824 */ /* 0x000fe400078e020b */
[C---:B------:R-:W-:Y:S02]  /*4500*/  IMAD R10, R3.reuse, R14, RZ ;  /* 0x0000000e030a7224 */ /* 0x040fe400078e02ff */
[----:B------:R-:W-:Y:S02]  /*4510*/  IMAD R12, R3, R20, RZ ;  /* 0x00000014030c7224 */ /* 0x000fe400078e02ff */
[----:B------:R-:W-:-:S04]  /*4520*/  IMAD.WIDE.U32 R4, R19, R14, R4 ;  /* 0x0000000e13047225 */ /* 0x000fc800078e0004 */
[----:B------:R-:W-:Y:S01]  /*4530*/  IMAD.WIDE.U32 R6, R19, R20, R6 ;  /* 0x0000001413067225 */ /* 0x000fe200078e0006 */
[----:B--2---:R-:W-:-:S03]  /*4540*/  LEA R22, P1, R4, R22, 0x2 ;  /* 0x0000001604167211 */ /* 0x004fc600078210ff */
[C---:B------:R-:W-:Y:S01]  /*4550*/  IMAD R3, R19.reuse, R15, R10 ;  /* 0x0000000f13037224 */ /* 0x040fe200078e020a */
[----:B-1----:R-:W-:Y:S01]  /*4560*/  LEA R24, P2, R6, R24, 0x2 ;  /* 0x0000001806187211 */ /* 0x002fe200078410ff */
        /* <DEDUP_REMOVED lines=12> */
.L_x_7326:
[----:B------:R-:W-:Y:S01]  /*4630*/  @P0 ELECT P1, URZ, PT ;  /* 0x00000000003f082f */ /* 0x000fe20003820000 */
[----:B------:R1:W-:-:S12]  /*4640*/  UBLKRED.G.S.ADD.F32.RN [UR6], [UR4], UR5, desc[UR8] ;  /* 0x00000806040073bb */ /* 0x0003d800080a1405 */
[----:B------:R-:W-:Y:S02]  /*4650*/  @P1 PLOP3.LUT P0, PT, P1, PT, PT, 0x8, 0x0 ;  /* 0x000000000000181c */ /* 0x000fe40000f0e170 */
[----:B------:R-:W-:-:S11]  /*4660*/  PLOP3.LUT P1, PT, PT, PT, PT, 0x8, 0x0 ;  /* 0x000000000000781c */ /* 0x000fd60003f2e170 */
[----:B-1----:R-:W-:Y:S05]  /*4670*/  @P0 BRA.U.ANY `(.L_x_7326) ;  /* 0xfffffffd00ec0947 */ /* 0x002fea000393ffff */
[----:B------:R0:W-:Y:S01]  /*4680*/  UTMACMDFLUSH ;  /* 0x00000000000079b7 */ /* 0x0001e20000000000 */
[----:B------:R-:W-:-:S04]  /*4690*/  DEPBAR.LE SB0, 0x0 ;  /* 0x000080000000791a */ /* 0x000fc80000000000 */
.L_x_7325:
[----:B------:R-:W-:Y:S05]  /*46a0*/  BSYNC B0 ;  /* 0x0000000000007941 */ /* 0x000fea0003800000 */
.L_x_7324:
        /* <DEDUP_REMOVED lines=28> */
.L_x_7327:
        /* <DEDUP_REMOVED lines=8> */
.L_x_7293:
        /* <DEDUP_REMOVED lines=29> */
.L_x_7329:
[----:B------:R-:W-:Y:S01]  /*4ac0*/  ULDC UR9, c[0x0][0x8cc] ;  /* 0x0002330000097ab9 */ /* 0x000fe20000000800 */
[----:B------:R-:W-:Y:S01]  /*4ad0*/  UMOV UR7, UR8 ;  /* 0x0000000800077c82 */ /* 0x000fe20008000000 */
[----:B------:R-:W-:-:S11]  /*4ae0*/  UISETP.NE.AND UP0, UPT, UR9, 0x1, UPT ;  /* 0x000000010900788c */ /* 0x000fd6000bf05270 */
[----:B------:R-:W-:Y:S02]  /*4af0*/  @UP0 ULDC.64 UR10, c[0x0][0x8d0] ;  /* 0x00023400000a0ab9 */ /* 0x000fe40000000a00 */
[----:B------:R-:W-:-:S04]  /*4b00*/  UIMAD.WIDE.U32 UR4, UR8, UR10, URZ ;  /* 0x0000000a080472a5 */ /* 0x000fc8000f8e003f */
[----:B------:R-:W-:-:S04]  /*4b10*/  @UP0 USHF.R.U32.HI UR7, URZ, UR11, UR5 ;  /* 0x0000000b3f070299 */ /* 0x000fc80008011605 */
[----:B------:R-:W-:-:S12]  /*4b20*/  UIMAD UR4, UR7, UR9, URZ ;  /* 0x00000009070472a4 */ /* 0x000fd8000f8e023f */
.L_x_7330:
        /* <DEDUP_REMOVED lines=23> */
.L_x_7331:
        /* <DEDUP_REMOVED lines=13> */
.L_x_7333:
[----:B------:R-:W-:-:S05]  /*4d70*/  ULDC UR4, c[0x0][0x8f4] ;  /* 0x00023d0000047ab9 */ /* 0x000fca0000000800 */
.L_x_7332:
        /* <DEDUP_REMOVED lines=46> */
.L_x_7334:
        /* <DEDUP_REMOVED lines=13> */
.L_x_7335:
        /* <DEDUP_REMOVED lines=12> */
.L_x_7336:
        /* <DEDUP_REMOVED lines=54> */
.L_x_7339:
[----:B------:R-:W-:Y:S05]  /*5550*/  BSYNC B0 ;  /* 0x0000000000007941 */ /* 0x000fea0003800000 */
.L_x_7338:
        /* <DEDUP_REMOVED lines=18> */
.L_x_7341:
[----:B------:R-:W-:Y:S05]  /*5680*/  BSYNC B0 ;  /* 0x0000000000007941 */ /* 0x000fea0003800000 */
.L_x_7340:
        /* <DEDUP_REMOVED lines=19> */
.L_x_7343:
[----:B------:R-:W-:Y:S05]  /*57c0*/  BSYNC B0 ;  /* 0x0000000000007941 */ /* 0x000fea0003800000 */
.L_x_7342:
[----:B------:R-:W-:Y:S06]  /*57d0*/  BAR.ARV 0xa, 0xa0 ;  /* 0x0282800000007b1d */ /* 0x000fec0000002000 */
[----:B------:R-:W-:Y:S04]  /*57e0*/  BSSY B0, `(.L_x_7344) ;  /* 0x0000003000007945 */ /* 0x000fe80003800000 */
[----:B------:R-:W-:Y:S05]  /*57f0*/  @!P0 BRA `(.L_x_7345) ;  /* 0x0000000000048947 */ /* 0x000fea0003800000 */
[----:B------:R-:W-:-:S04]  /*5800*/  DEPBAR.LE SB0, 0x1 ;  /* 0x000080400000791a */ /* 0x000fc80000000000 */
.L_x_7345:
[----:B------:R-:W-:Y:S05]  /*5810*/  BSYNC B0 ;  /* 0x0000000000007941 */ /* 0x000fea0003800000 */
.L_x_7344:
[----:B------:R-:W-:Y:S06]  /*5820*/  BAR.ARV 0xb, 0xa0 ;  /* 0x02c2800000007b1d */ /* 0x000fec0000002000 */
[----:B------:R-:W-:Y:S04]  /*5830*/  BSSY B0, `(.L_x_7346) ;  /* 0x0000003000007945 */ /* 0x000fe80003800000 */
[----:B------:R-:W-:Y:S05]  /*5840*/  @!P0 BRA `(.L_x_7347) ;  /* 0x0000000000048947 */ /* 0x000fea0003800000 */
[----:B------:R-:W-:-:S04]  /*5850*/  DEPBAR.LE SB0, 0x0 ;  /* 0x000080000000791a */ /* 0x000fc80000000000 */
.L_x_7347:
[----:B------:R-:W-:Y:S05]  /*5860*/  BSYNC B0 ;  /* 0x0000000000007941 */ /* 0x000fea0003800000 */
.L_x_7346:
[----:B------:R-:W-:Y:S06]  /*5870*/  BAR.ARV 0xc, 0xa0 ;  /* 0x0302800000007b1d */ /* 0x000fec0000002000 */
[----:B------:R-:W-:Y:S01]  /*5880*/  UIADD3 UR20, UR16, 0x1, URZ ;  /* 0x0000000110147890 */ /* 0x000fe2000fffe03f */
[----:B------:R-:W-:Y:S11]  /*5890*/  BRA `(.L_x_7348) ;  /* 0x0000000000047947 */ /* 0x000ff60003800000 */
.L_x_7337:
[----:B------:R-:W-:-:S05]  /*58a0*/  UMOV UR20, UR16 ;  /* 0x0000001000147c82 */ /* 0x000fca0008000000 */
.L_x_7348:
        /* <DEDUP_REMOVED lines=26> */
.L_x_7369:
        /* <DEDUP_REMOVED lines=32> */
.L_x_7350:
[----:B------:R-:W-:Y:S05]  /*5c50*/  BSYNC B0 ;  /* 0x0000000000007941 */ /* 0x000fea0003800000 */
.L_x_7349:
        /* <DEDUP_REMOVED lines=12> */
.L_x_7352:
[----:B------:R-:W-:Y:S05]  /*5d20*/  BSYNC B0 ;  /* 0x0000000000007941 */ /* 0x000fea0003800000 */
.L_x_7351:
        /* <DEDUP_REMOVED lines=13> */
.L_x_7354:
[----:B------:R-:W-:Y:S05]  /*5e00*/  BSYNC B0 ;  /* 0x0000000000007941 */ /* 0x000fea0003800000 */
.L_x_7353:
[----:B------:R-:W-:Y:S06]  /*5e10*/  BAR.ARV 0xa, 0xa0 ;  /* 0x0282800000007b1d */ /* 0x000fec0000002000 */
[----:B------:R-:W-:Y:S04]  /*5e20*/  BSSY B0, `(.L_x_7355) ;  /* 0x0000003000007945 */ /* 0x000fe80003800000 */
[----:B------:R-:W-:Y:S05]  /*5e30*/  @!P0 BRA `(.L_x_7356) ;  /* 0x0000000000048947 */ /* 0x000fea0003800000 */
[----:B------:R-:W-:-:S04]  /*5e40*/  DEPBAR.LE SB0, 0x1 ;  /* 0x000080400000791a */ /* 0x000fc80000000000 */
.L_x_7356:
[----:B------:R-:W-:Y:S05]  /*5e50*/  BSYNC B0 ;  /* 0x0000000000007941 */ /* 0x000fea0003800000 */
.L_x_7355:
[----:B------:R-:W-:Y:S06]  /*5e60*/  BAR.ARV 0xb, 0xa0 ;  /* 0x02c2800000007b1d */ /* 0x000fec0000002000 */
[----:B------:R-:W-:Y:S04]  /*5e70*/  BSSY B0, `(.L_x_7357) ;  /* 0x0000003000007945 */ /* 0x000fe80003800000 */
[----:B------:R-:W-:Y:S05]  /*5e80*/  @!P0 BRA `(.L_x_7358) ;  /* 0x0000000000048947 */ /* 0x000fea0003800000 */
[----:B------:R-:W-:-:S04]  /*5e90*/  DEPBAR.LE SB0, 0x0 ;  /* 0x000080000000791a */ /* 0x000fc80000000000 */
.L_x_7358:
[----:B------:R-:W-:Y:S05]  /*5ea0*/  BSYNC B0 ;  /* 0x0000000000007941 */ /* 0x000fea0003800000 */
.L_x_7357:
        /* <DEDUP_REMOVED lines=13> */
.L_x_7360:
[----:B------:R-:W-:Y:S05]  /*5f80*/  BSYNC B0 ;  /* 0x0000000000007941 */ /* 0x000fea0003800000 */
.L_x_7359:
        /* <DEDUP_REMOVED lines=12> */
.L_x_7362:
[----:B------:R-:W-:Y:S05]  /*6050*/  BSYNC B0 ;  /* 0x0000000000007941 */ /* 0x000fea0003800000 */
.L_x_7361:
        /* <DEDUP_REMOVED lines=13> */
.L_x_7364:
[----:B------:R-:W-:Y:S05]  /*6130*/  BSYNC B0 ;  /* 0x0000000000007941 */ /* 0x000fea0003800000 */
.L_x_7363:
[----:B------:R-:W-:Y:S06]  /*6140*/  BAR.ARV 0xa, 0xa0 ;  /* 0x0282800000007b1d */ /* 0x000fec0000002000 */
[----:B------:R-:W-:Y:S04]  /*6150*/  BSSY B0, `(.L_x_7365) ;  /* 0x0000003000007945 */ /* 0x000fe80003800000 */
[----:B------:R-:W-:Y:S05]  /*6160*/  @!P0 BRA `(.L_x_7366) ;  /* 0x0000000000048947 */ /* 0x000fea0003800000 */
[----:B------:R-:W-:-:S04]  /*6170*/  DEPBAR.LE SB0, 0x1 ;  /* 0x000080400000791a */ /* 0x000fc80000000000 */
.L_x_7366:
[----:B------:R-:W-:Y:S05]  /*6180*/  BSYNC B0 ;  /* 0x0000000000007941 */ /* 0x000fea0003800000 */
.L_x_7365:
[----:B------:R-:W-:Y:S01]  /*6190*/  UIADD3 UR20, UR20, 0x2, URZ ;  /* 0x0000000214147890 */ /* 0x000fe2000fffe03f */
[----:B------:R-:W-:Y:S06]  /*61a0*/  BAR.ARV 0xb, 0xa0 ;  /* 0x02c2800000007b1d */ /* 0x000fec0000002000 */
[----:B------:R-:W-:Y:S01]  /*61b0*/  UISETP.GE.AND UP0, UPT, UR20, UR7, UPT ;  /* 0x000000071400728c */ /* 0x000fe2000bf06270 */
[----:B------:R-:W-:Y:S04]  /*61c0*/  BSSY B0, `(.L_x_7367) ;  /* 0x0000003000007945 */ /* 0x000fe80003800000 */
[----:B------:R-:W-:Y:S06]  /*61d0*/  @!P0 BRA `(.L_x_7368) ;  /* 0x0000000000048947 */ /* 0x000fec0003800000 */
[----:B------:R-:W-:-:S04]  /*61e0*/  DEPBAR.LE SB0, 0x0 ;  /* 0x000080000000791a */ /* 0x000fc80000000000 */
.L_x_7368:
[----:B------:R-:W-:Y:S05]  /*61f0*/  BSYNC B0 ;  /* 0x0000000000007941 */ /* 0x000fea0003800000 */
.L_x_7367:
[----:B------:R-:W-:Y:S06]  /*6200*/  BAR.ARV 0xc, 0xa0 ;  /* 0x0302800000007b1d */ /* 0x000fec0000002000 */
[----:B------:R-:W-:Y:S01]  /*6210*/  PLOP3.LUT P1, PT, PT, PT, UP0, 0x80, 0x0 ;  /* 0x000000000000781c */ /* 0x000fe20003f2f008 */
[----:B------:R-:W-:Y:S02]  /*6220*/  UIADD3 UR47, UR47, 0x6000, URZ ;  /* 0x000060002f2f7890 */ /* 0x000fe4000fffe03f */
[----:B------:R-:W-:-:S10]  /*6230*/  UIADD3 UR6, UR6, 0x6000, URZ ;  /* 0x0000600006067890 */ /* 0x000fd4000fffe03f */
[----:B------:R-:W-:Y:S05]  /*6240*/  @!P1 BRA `(.L_x_7369) ;  /* 0xfffffff800009947 */ /* 0x000fea000383ffff */
[----:B------:R-:W-:Y:S05]  /*6250*/  BRA `(.L_x_7300) ;  /* 0x0000002c00387947 */ /* 0x000fea0003800000 */
.L_x_7328:
        /* <DEDUP_REMOVED lines=21> */
.L_x_7370:
[----:B------:R-:W1:Y:S01]  /*63b0*/  LDC R3, c[0x0][0x8cc] ;  /* 0x00023300ff037b82 */ /* 0x000e620000000800 */
[----:B------:R-:W-:Y:S01]  /*63c0*/  IMAD.MOV.U32 R0, RZ, RZ, R5 ;  /* 0x000000ffff007224 */ /* 0x000fe200078e0005 */
[----:B-1----:R-:W-:-:S13]  /*63d0*/  ISETP.NE.AND P0, PT, R3, 0x1, PT ;  /* 0x000000010300780c */ /* 0x002fda0003f05270 */
[----:B------:R-:W1:Y:S02]  /*63e0*/  @P0 LDC.64 R6, c[0x0][0x8d0] ;  /* 0x00023400ff060b82 */ /* 0x000e640000000a00 */
[----:B-1----:R-:W-:-:S05]  /*63f0*/  @P0 IMAD.HI.U32 R4, R5, R6, RZ ;  /* 0x0000000605040227 */ /* 0x002fca00078e00ff */
[----:B------:R-:W-:-:S05]  /*6400*/  @P0 SHF.R.U32.HI R0, RZ, R7, R4 ;  /* 0x00000007ff000219 */ /* 0x000fca0000011604 */
[----:B------:R-:W-:-:S07]  /*6410*/  IMAD R3, R0, R3, RZ ;  /* 0x0000000300037224 */ /* 0x000fce00078e02ff */
.L_x_7371:
        /* <DEDUP_REMOVED lines=23> */
.L_x_7372:
        /* <DEDUP_REMOVED lines=10> */
.L_x_7374:
[----:B------:R-:W1:Y:S02]  /*6630*/  LDC R4, c[0x0][0x8f4] ;  /* 0x00023d00ff047b82 */ /* 0x000e640000000800 */
.L_x_7373:
        /* <DEDUP_REMOVED lines=50> */
.L_x_7376:
        /* <DEDUP_REMOVED lines=11> */
.L_x_7377:
[----:B------:R-:W-:Y:S05]  /*6a10*/  @!P0 BRA `(.L_x_7378) ;  /* 0x00000000000c8947 */ /* 0x000fea0003800000 */
[----:B------:R-:W2:Y:S04]  /*6a20*/  LDG.E R5, desc[UR38][R2.64] ;  /* 0x0000002602057981 */ /* 0x000ea8000c1e1900 */
[----:B------:R-:W2:Y:S02]  /*6a30*/  LDG.E R4, desc[UR38][R2.64+0x4] ;  /* 0x0000042602047981 */ /* 0x000ea4000c1e1900 */
[----:B--2---:R-:W-:-:S07]  /*6a40*/  IMAD.IADD R4, R4, 0x1, -R5 ;  /* 0x0000000104047824 */ /* 0x004fce00078e0a05 */
.L_x_7378:
        /* <DEDUP_REMOVED lines=73> */
.L_x_7407:
        /* <DEDUP_REMOVED lines=9> */
.L_x_7381:
        /* <DEDUP_REMOVED lines=112> */
.L_x_7392:
[----:B-1----:R-:W-:-:S05]  /*7670*/  IMAD.MOV.U32 R6, RZ, RZ, 0x1 ;  /* 0x00000001ff067424 */ /* 0x002fca00078e00ff */
[----:B------:R-:W-:-:S04]  /*7680*/  SHF.L.U32 R6, R6, 0x1f, RZ ;  /* 0x0000001f06067819 */ /* 0x000fc800000006ff */
[----:B------:R-:W1:Y:S02]  /*7690*/  SYNCS.PHASECHK.TRANS64.TRYWAIT P1, [R0+URZ+0x36438], R6 ;  /* 0x03643806000075a7 */ /* 0x000e64000802017f */
[----:B-1----:R-:W-:Y:S05]  /*76a0*/  @!P1 BRA `(.L_x_7384) ;  /* 0x0000001800989947 */ /* 0x002fea0003800000 */
.L_x_7408:
[----:B------:R-:W-:Y:S05]  /*76b0*/  @P0 BRA `(.L_x_7385) ;  /* 0x0000000000140947 */ /* 0x000fea0003800000 */
[----:B------:R-:W-:Y:S01]  /*76c0*/  ISETP.NE.AND P1, PT, R18, RZ, PT ;  /* 0x000000ff1200720c */ /* 0x000fe20003f25270 */
[----:B------:R-:W-:-:S04]  /*76d0*/  IMAD.MOV.U32 R3, RZ, RZ, 0x6100 ;  /* 0x00006100ff037424 */ /* 0x000fc800078e00ff */
[----:B------:R2:W-:Y:S08]  /*76e0*/  SYNCS.ARRIVE.TRANS64 RZ, [R0+URZ+0x36430], R3 ;  /* 0x0364300300ff79a7 */ /* 0x0005f0000800003f */
[----:B------:R-:W-:Y:S05]  /*76f0*/  @!P1 BRA `(.L_x_7385) ;  /* 0x0000000000049947 */ /* 0x000fea0003800000 */
[----:B------:R-:W-:Y:S01]  /*7700*/  BPT.TRAP 0x1 ;  /* 0x000000040000795c */ /* 0x000fe20000300000 */
.L_x_7385:
        /* <DEDUP_REMOVED lines=48> */
.L_x_7409:
[----:B------:R-:W-:Y:S05]  /*7a10*/  @P0 BRA `(.L_x_7387) ;  /* 0x0000000000140947 */ /* 0x000fea0003800000 */
[----:B------:R-:W-:Y:S01]  /*7a20*/  ISETP.NE.AND P1, PT, R18, RZ, PT ;  /* 0x000000ff1200720c */ /* 0x000fe20003f25270 */
[----:B--2---:R-:W-:-:S04]  /*7a30*/  IMAD.MOV.U32 R3, RZ, RZ, 0x6100 ;  /* 0x00006100ff037424 */ /* 0x004fc800078e00ff */
[----:B------:R3:W-:Y:S08]  /*7a40*/  SYNCS.ARRIVE.TRANS64 RZ, [R0+URZ+0x36418], R3 ;  /* 0x0364180300ff79a7 */ /* 0x0007f0000800003f */
[----:B------:R-:W-:Y:S05]  /*7a50*/  @!P1 BRA `(.L_x_7387) ;  /* 0x0000000000049947 */ /* 0x000fea0003800000 */
[----:B------:R-:W-:Y:S01]  /*7a60*/  BPT.TRAP 0x1 ;  /* 0x000000040000795c */ /* 0x000fe20000300000 */
.L_x_7387:
        /* <DEDUP_REMOVED lines=47> */
.L_x_7410:
        /* <DEDUP_REMOVED lines=8> */
.L_x_7389:
        /* <DEDUP_REMOVED lines=37> */
.L_x_7412:
[----:B------:R-:W-:Y:S05]  /*8030*/  @P0 BRA `(.L_x_7391) ;  /* 0x0000000000140947 */ /* 0x000fea0003800000 */
[----:B------:R-:W-:Y:S01]  /*8040*/  ISETP.NE.AND P1, PT, R18, RZ, PT ;  /* 0x000000ff1200720c */ /* 0x000fe20003f25270 */
[----:B--2---:R-:W-:-:S04]  /*8050*/  IMAD.MOV.U32 R5, RZ, RZ, 0x6100 ;  /* 0x00006100ff057424 */ /* 0x004fc800078e00ff */
[----:B------:R3:W-:Y:S08]  /*8060*/  SYNCS.ARRIVE.TRANS64 RZ, [R0+URZ+0x36410], R5 ;  /* 0x0364100500ff79a7 */ /* 0x0007f0000800003f */
[----:B------:R-:W-:Y:S05]  /*8070*/  @!P1 BRA `(.L_x_7391) ;  /* 0x0000000000049947 */ /* 0x000fea0003800000 */
[----:B------:R-:W-:Y:S01]  /*8080*/  BPT.TRAP 0x1 ;  /* 0x000000040000795c */ /* 0x000fe20000300000 */
.L_x_7391:
        /* <DEDUP_REMOVED lines=44> */
.L_x_7383:
[----:B------:R-:W-:Y:S01]  /*8350*/  ISETP.NE.AND P1, PT, R20, RZ, PT ;  /* 0x000000ff1400720c */ /* 0x000fe20003f25270 */
[----:B------:R-:W-:Y:S02]  /*8360*/  IMAD.MOV.U32 R16, RZ, RZ, 0x1 ;  /* 0x00000001ff107424 */ /* 0x000fe400078e00ff */
[----:B------:R-:W-:-:S10]  /*8370*/  IMAD.MOV.U32 R5, RZ, RZ, R14 ;  /* 0x000000ffff057224 */ /* 0x000fd400078e000e */
[----:B------:R-:W-:Y:S05]  /*8380*/  @!P1 BRA `(.L_x_7382) ;  /* 0x00000004008c9947 */ /* 0x000fea0003800000 */
[----:B------:R-:W2:Y:S02]  /*8390*/  SYNCS.PHASECHK.TRANS64.TRYWAIT P1, [R0+URZ+0x36438], R6 ;  /* 0x03643806000075a7 */ /* 0x000ea4000802017f */
[----:B--2---:R-:W-:Y:S05]  /*83a0*/  @!P1 BRA `(.L_x_7393) ;  /* 0x0000000c00b89947 */ /* 0x004fea0003800000 */
.L_x_7413:
[----:B------:R-:W-:Y:S05]  /*83b0*/  @P0 BRA `(.L_x_7394) ;  /* 0x0000000000140947 */ /* 0x000fea0003800000 */
[----:B------:R-:W-:Y:S01]  /*83c0*/  ISETP.NE.AND P1, PT, R18, RZ, PT ;  /* 0x000000ff1200720c */ /* 0x000fe20003f25270 */
[----:B------:R-:W-:-:S04]  /*83d0*/  IMAD.MOV.U32 R5, RZ, RZ, 0x6100 ;  /* 0x00006100ff057424 */ /* 0x000fc800078e00ff */
[----:B------:R3:W-:Y:S08]  /*83e0*/  SYNCS.ARRIVE.TRANS64 RZ, [R0+URZ+0x36430], R5 ;  /* 0x0364300500ff79a7 */ /* 0x0007f0000800003f */
[----:B------:R-:W-:Y:S05]  /*83f0*/  @!P1 BRA `(.L_x_7394) ;  /* 0x0000000000049947 */ /* 0x000fea0003800000 */
[----:B------:R-:W-:Y:S01]  /*8400*/  BPT.TRAP 0x1 ;  /* 0x000000040000795c */ /* 0x000fe20000300000 */
.L_x_7394:
        /* <DEDUP_REMOVED lines=42> */
.L_x_7414:
[----:B------:R-:W-:Y:S01]  /*86b0*/  IMAD.MOV.U32 R16, RZ, RZ, RZ ;  /* 0x000000ffff107224 */ /* 0x000fe200078e00ff */
[----:B------:R-:W-:Y:S06]  /*86c0*/  @P0 BRA `(.L_x_7396) ;  /* 0x0000000000140947 */ /* 0x000fec0003800000 */
[----:B------:R-:W-:Y:S01]  /*86d0*/  ISETP.NE.AND P1, PT, R18, RZ, PT ;  /* 0x000000ff1200720c */ /* 0x000fe20003f25270 */
[----:B-1----:R-:W-:-:S04]  /*86e0*/  IMAD.MOV.U32 R5, RZ, RZ, 0x6100 ;  /* 0x00006100ff057424 */ /* 0x002fc800078e00ff */
[----:B------:R2:W-:Y:S08]  /*86f0*/  SYNCS.ARRIVE.TRANS64 RZ, [R0+URZ+0x36418], R5 ;  /* 0x0364180500ff79a7 */ /* 0x0005f0000800003f */
[----:B------:R-:W-:Y:S05]  /*8700*/  @!P1 BRA `(.L_x_7396) ;  /* 0x0000000000049947 */ /* 0x000fea0003800000 */
[----:B------:R-:W-:Y:S01]  /*8710*/  BPT.TRAP 0x1 ;  /* 0x000000040000795c */ /* 0x000fe20000300000 */
.L_x_7396:
        /* <DEDUP_REMOVED lines=42> */
.L_x_7382:
[----:B------:R-:W-:-:S04]  /*89c0*/  SHF.L.U32 R3, R16, 0x1f, RZ ;  /* 0x0000001f10037819 */ /* 0x000fc800000006ff */
[----:B------:R-:W2:Y:S02]  /*89d0*/  SYNCS.PHASECHK.TRANS64.TRYWAIT P1, [R0+URZ+0x36438], R3 ;  /* 0x03643803000075a7 */ /* 0x000ea4000802017f */
[----:B--2---:R-:W-:Y:S05]  /*89e0*/  @!P1 BRA `(.L_x_7397) ;  /* 0x0000000800509947 */ /* 0x004fea0003800000 */
.L_x_7415:
[----:B------:R-:W-:Y:S05]  /*89f0*/  @P0 BRA `(.L_x_7398) ;  /* 0x0000000000180947 */ /* 0x000fea0003800000 */
[----:B------:R-:W3:Y:S01]  /*8a00*/  S2R R2, SR_TID.X ;  /* 0x0000000000027919 */ /* 0x000ee20000002100 */
[----:B--2---:R-:W-:-:S04]  /*8a10*/  IMAD.MOV.U32 R3, RZ, RZ, 0x6100 ;  /* 0x00006100ff037424 */ /* 0x004fc800078e00ff */
[----:B------:R4:W-:Y:S01]  /*8a20*/  SYNCS.ARRIVE.TRANS64 RZ, [R0+URZ+0x36430], R3 ;  /* 0x0364300300ff79a7 */ /* 0x0009e2000800003f */
[----:B---3--:R-:W-:-:S13]  /*8a30*/  LOP3.LUT P0, RZ, R2, 0x1f, RZ, 0xc0, !PT ;  /* 0x0000001f02ff7812 */ /* 0x008fda000780c0ff */
[----:B----4-:R-:W-:Y:S05]  /*8a40*/  @!P0 BRA `(.L_x_7398) ;  /* 0x0000000000048947 */ /* 0x010fea0003800000 */
[----:B------:R-:W-:Y:S01]  /*8a50*/  BPT.TRAP 0x1 ;  /* 0x000000040000795c */ /* 0x000fe20000300000 */
.L_x_7398:
        /* <DEDUP_REMOVED lines=44> */
.L_x_7379:
[----:B------:R-:W-:Y:S05]  /*8d20*/  BSYNC B0 ;  /* 0x0000000000007941 */ /* 0x000fea0003800000 */
.L_x_7375:
[----:B------:R-:W-:-:S03]  /*8d30*/  UMOV UR7, 0xffffffff ;  /* 0xffffffff00077882 */ /* 0x000fc60000000000 */
[----:B------:R-:W-:Y:S05]  /*8d40*/  BRA.DIV UR7, `(.L_x_7399) ;  /* 0x00000006078c7947 */ /* 0x000fea000b800000 */
[----:B------:R-:W-:-:S13]  /*8d50*/  ELECT P6, URZ, PT ;  /* 0x00000000003f782f */ /* 0x000fda00038c0000 */
.L_x_7418:
[----:B------:R-:W-:Y:S05]  /*8d60*/  @!P6 BRA `(.L_x_7300) ;  /* 0x000000000074e947 */ /* 0x000fea0003800000 */
[----:B-12---:R-:W2:Y:S02]  /*8d70*/  LDL.LU R0, [R1] ;  /* 0x0000000001007983 */ /* 0x006ea40000300800 */
[----:B--2---:R-:W-:-:S04]  /*8d80*/  LOP3.LUT R0, R0, 0x2, RZ, 0xfc, !PT ;  /* 0x0000000200007812 */ /* 0x004fc800078efcff */
[----:B------:R-:W-:-:S13]  /*8d90*/  ISETP.NE.AND P2, PT, R0, 0x3, PT ;  /* 0x000000030000780c */ /* 0x000fda0003f45270 */
[----:B------:R-:W-:Y:S05]  /*8da0*/  @!P2 BRA `(.L_x_7400) ;  /* 0x000000000004a947 */ /* 0x000fea0003800000 */
[----:B------:R-:W-:Y:S01]  /*8db0*/  BPT.TRAP 0x1 ;  /* 0x000000040000795c */ /* 0x000fe20000300000 */
.L_x_7400:
        /* <DEDUP_REMOVED lines=15> */
.L_x_7419:
[----:B------:R-:W2:Y:S02]  /*8eb0*/  SYNCS.PHASECHK.TRANS64.TRYWAIT P0, [R3+URZ], R2 ;  /* 0x00000002030075a7 */ /* 0x000ea4000800017f */
[----:B--2---:R-:W-:Y:S05]  /*8ec0*/  @!P0 BRA `(.L_x_7402) ;  /* 0x0000000400608947 */ /* 0x004fea0003800000 */
.L_x_7420:
[----:B------:R-:W-:Y:S05]  /*8ed0*/  @!P2 BRA `(.L_x_7403) ;  /* 0x000000000004a947 */ /* 0x000fea0003800000 */
[----:B------:R-:W-:Y:S01]  /*8ee0*/  BPT.TRAP 0x1 ;  /* 0x000000040000795c */ /* 0x000fe20000300000 */
.L_x_7403:
[----:B------:R-:W-:-:S07]  /*8ef0*/  SHF.L.U32 R16, R16, 0x1f, RZ ;  /* 0x0000001f10107819 */ /* 0x000fce00000006ff */
.L_x_7404:
[----:B---3--:R3:W4:Y:S02]  /*8f00*/  SYNCS.PHASECHK.TRANS64.TRYWAIT P0, [R9+URZ+0x36438], R16 ;  /* 0x03643810090075a7 */ /* 0x008724000800017f */
[----:B----4-:R-:W-:Y:S05]  /*8f10*/  @!P0 NANOSLEEP.SYNCS 0x989680 ;  /* 0x009896800000895d */ /* 0x010fea0003900000 */
[----:B------:R-:W4:Y:S02]  /*8f20*/  @!P0 SYNCS.PHASECHK.TRANS64 P0, [R9+URZ+0x36438], R16 ;  /* 0x03643810090085a7 */ /* 0x000f24000800007f */
[----:B----4-:R-:W-:Y:S05]  /*8f30*/  @!P0 BRA `(.L_x_7404) ;  /* 0xfffffffc00f08947 */ /* 0x010fea000383ffff */
.L_x_7300:
[----:B------:R-:W-:Y:S05]  /*8f40*/  BSYNC B6 ;  /* 0x0000000000067941 */ /* 0x000fea0003800000 */
.L_x_7292:
[----:B------:R-:W-:Y:S05]  /*8f50*/  EXIT ;  /* 0x000000000000794d */ /* 0x000fea0003800000 */
.L_x_7310:
[----:B------:R-:W-:Y:S02]  /*8f60*/  IMAD.MOV.U32 R12, RZ, RZ, RZ ;  /* 0x000000ffff0c7224 */ /* 0x000fe400078e00ff */
[----:B------:R-:W-:Y:S02]  /*8f70*/  IMAD.MOV.U32 R11, RZ, RZ, 0x1f ;  /* 0x0000001fff0b7424 */ /* 0x000fe400078e00ff */
[----:B------:R-:W-:-:S07]  /*8f80*/  IMAD.MOV.U32 R15, RZ, RZ, -0x1 ;  /* 0xffffffffff0f7424 */ /* 0x000fce00078e00ff */
[----:B--2---:R-:W-:Y:S05]  /*8f90*/  WARPSYNC.COLLECTIVE R15, `(.L_x_7405) ;  /* 0x000000000f087348 */ /* 0x004fea0003c00000 */
[----:B------:R1:W3:Y:S02]  /*8fa0*/  SHFL.IDX P6, R14, R13, R12, R11 ;  /* 0x0000000c0d0e7389 */ /* 0x0002e400000c000b */
[----:B-123--:R-:W-:Y:S01]  /*8fb0*/  ENDCOLLECTIVE ;  /* 0x000000000000791b */ /* 0x00efe20003800000 */
.L_x_7405:
[----:B------:R-:W-:Y:S05]  /*8fc0*/  BRA `(.L_x_7406) ;  /* 0xffffff8400747947 */ /* 0x000fea000383ffff */
.L_x_7312:
[----:B---3--:R3:W4:Y:S02]  /*8fd0*/  SYNCS.PHASECHK.TRANS64.TRYWAIT P0, [R155+URZ+0x36400], R10 ;  /* 0x0364000a9b0075a7 */ /* 0x008724000800017f */
[----:B----4-:R-:W-:Y:S05]  /*8fe0*/  @!P0 NANOSLEEP.SYNCS 0x989680 ;  /* 0x009896800000895d */ /* 0x010fea0003900000 */
[----:B------:R-:W4:Y:S02]  /*8ff0*/  @!P0 SYNCS.PHASECHK.TRANS64 P0, [R155+URZ+0x36400], R10 ;  /* 0x0364000a9b0085a7 */ /* 0x000f24000800007f */
[----:B----4-:R-:W-:Y:S05]  /*9000*/  @!P0 BRA `(.L_x_7312) ;  /* 0xfffffffc00f08947 */ /* 0x010fea000383ffff */
[----:B------:R-:W-:Y:S05]  /*9010*/  BRA `(.L_x_7311) ;  /* 0xffffff8400b47947 */ /* 0x000fea000383ffff */
.L_x_7316:
[----:B----4-:R4:W1:Y:S02]  /*9020*/  SYNCS.PHASECHK.TRANS64.TRYWAIT P1, [R3+URZ+0x36410], R12 ;  /* 0x0364100c030075a7 */ /* 0x010864000802017f */
[----:B-1----:R-:W-:Y:S05]  /*9030*/  @!P1 NANOSLEEP.SYNCS 0x989680 ;  /* 0x009896800000995d */ /* 0x002fea0003900000 */
[----:B------:R-:W1:Y:S02]  /*9040*/  @!P1 SYNCS.PHASECHK.TRANS64 P1, [R3+URZ+0x36410], R12 ;  /* 0x0364100c030095a7 */ /* 0x000e64000802007f */
[----:B-1----:R-:W-:Y:S05]  /*9050*/  @!P1 BRA `(.L_x_7316) ;  /* 0xfffffffc00f09947 */ /* 0x002fea000383ffff */
[----:B------:R-:W-:Y:S05]  /*9060*/  BRA `(.L_x_7315) ;  /* 0xffffff8c00687947 */ /* 0x000fea000383ffff */
.L_x_7320:
[----:B------:R1:W1:Y:S02]  /*9070*/  SYNCS.PHASECHK.TRANS64.TRYWAIT P1, [R155+URZ+0x36430], R14 ;  /* 0x0364300e9b0075a7 */ /* 0x000264000802017f */
[----:B-1----:R-:W-:Y:S05]  /*9080*/  @!P1 NANOSLEEP.SYNCS 0x989680 ;  /* 0x009896800000995d */ /* 0x002fea0003900000 */
[----:B------:R-:W1:Y:S02]  /*9090*/  @!P1 SYNCS.PHASECHK.TRANS64 P1, [R155+URZ+0x36430], R14 ;  /* 0x0364300e9b0095a7 */ /* 0x000e64000802007f */
[----:B-1----:R-:W-:Y:S05]  /*90a0*/  @!P1 BRA `(.L_x_7320) ;  /* 0xfffffffc00f09947 */ /* 0x002fea000383ffff */
[----:B------:R-:W-:Y:S05]  /*90b0*/  BRA `(.L_x_7319) ;  /* 0xffffff94000c7947 */ /* 0x000fea000383ffff */
.L_x_7380:
[----:B-1----:R1:W2:Y:S02]  /*90c0*/  SYNCS.PHASECHK.TRANS64.TRYWAIT P1, [R0+URZ+0x36420], R6 ;  /* 0x03642006000075a7 */ /* 0x0022a4000802017f */
[----:B--2---:R-:W-:Y:S05]  /*90d0*/  @!P1 NANOSLEEP.SYNCS 0x989680 ;  /* 0x009896800000995d */ /* 0x004fea0003900000 */
[----:B------:R-:W2:Y:S02]  /*90e0*/  @!P1 SYNCS.PHASECHK.TRANS64 P1, [R0+URZ+0x36420], R6 ;  /* 0x03642006000095a7 */ /* 0x000ea4000802007f */
[----:B--2---:R-:W-:Y:S05]  /*90f0*/  @!P1 BRA `(.L_x_7380) ;  /* 0xfffffffc00f09947 */ /* 0x004fea000383ffff */
[----:B------:R-:W-:Y:S05]  /*9100*/  BRA `(.L_x_7407) ;  /* 0xffffffdc00747947 */ /* 0x000fea000383ffff */
.L_x_7384:
[----:B-1----:R1:W2:Y:S02]  /*9110*/  SYNCS.PHASECHK.TRANS64.TRYWAIT P1, [R0+URZ+0x36438], R6 ;  /* 0x03643806000075a7 */ /* 0x0022a4000802017f */
[----:B--2---:R-:W-:Y:S05]  /*9120*/  @!P1 NANOSLEEP.SYNCS 0x989680 ;  /* 0x009896800000995d */ /* 0x004fea0003900000 */
[----:B------:R-:W2:Y:S02]  /*9130*/  @!P1 SYNCS.PHASECHK.TRANS64 P1, [R0+URZ+0x36438], R6 ;  /* 0x03643806000095a7 */ /* 0x000ea4000802007f */
[----:B--2---:R-:W-:Y:S05]  /*9140*/  @!P1 BRA `(.L_x_7384) ;  /* 0xfffffffc00f09947 */ /* 0x004fea000383ffff */
[----:B------:R-:W-:Y:S05]  /*9150*/  BRA `(.L_x_7408) ;  /* 0xffffffe400547947 */ /* 0x000fea000383ffff */
.L_x_7386:
[----:B--2---:R2:W3:Y:S02]  /*9160*/  SYNCS.PHASECHK.TRANS64.TRYWAIT P1, [R0+URZ+0x36428], R3 ;  /* 0x03642803000075a7 */ /* 0x0044e4000802017f */
[----:B---3--:R-:W-:Y:S05]  /*9170*/  @!P1 NANOSLEEP.SYNCS 0x989680 ;  /* 0x009896800000995d */ /* 0x008fea0003900000 */
[----:B------:R-:W3:Y:S02]  /*9180*/  @!P1 SYNCS.PHASECHK.TRANS64 P1, [R0+URZ+0x36428], R3 ;  /* 0x03642803000095a7 */ /* 0x000ee4000802007f */
[----:B---3--:R-:W-:Y:S05]  /*9190*/  @!P1 BRA `(.L_x_7386) ;  /* 0xfffffffc00f09947 */ /* 0x008fea000383ffff */
[----:B------:R-:W-:Y:S05]  /*91a0*/  BRA `(.L_x_7409) ;  /* 0xffffffe800187947 */ /* 0x000fea000383ffff */
.L_x_7388:
        /* <DEDUP_REMOVED lines=8> */
.L_x_7390:
[----:B------:R-:W-:-:S07]  /*9230*/  SHF.L.U32 R5, R7, 0x1f, RZ ;  /* 0x0000001f07057819 */ /* 0x000fce00000006ff */
.L_x_7411:
[----:B--2---:R2:W3:Y:S02]  /*9240*/  SYNCS.PHASECHK.TRANS64.TRYWAIT P1, [R0+URZ+0x36420], R5 ;  /* 0x03642005000075a7 */ /* 0x0044e4000802017f */
[----:B---3--:R-:W-:Y:S05]  /*9250*/  @!P1 NANOSLEEP.SYNCS 0x989680 ;  /* 0x009896800000995d */ /* 0x008fea0003900000 */
[----:B------:R-:W3:Y:S02]  /*9260*/  @!P1 SYNCS.PHASECHK.TRANS64 P1, [R0+URZ+0x36420], R5 ;  /* 0x03642005000095a7 */ /* 0x000ee4000802007f */
[----:B---3--:R-:W-:Y:S05]  /*9270*/  @!P1 BRA `(.L_x_7411) ;  /* 0xfffffffc00f09947 */ /* 0x008fea000383ffff */
[----:B------:R-:W-:Y:S05]  /*9280*/  BRA `(.L_x_7412) ;  /* 0xffffffec00687947 */ /* 0x000fea000383ffff */
.L_x_7393:
[----:B--2---:R2:W3:Y:S02]  /*9290*/  SYNCS.PHASECHK.TRANS64.TRYWAIT P1, [R0+URZ+0x36438], R6 ;  /* 0x03643806000075a7 */ /* 0x0044e4000802017f */
[----:B---3--:R-:W-:Y:S05]  /*92a0*/  @!P1 NANOSLEEP.SYNCS 0x989680 ;  /* 0x009896800000995d */ /* 0x008fea0003900000 */
[----:B------:R-:W3:Y:S02]  /*92b0*/  @!P1 SYNCS.PHASECHK.TRANS64 P1, [R0+URZ+0x36438], R6 ;  /* 0x03643806000095a7 */ /* 0x000ee4000802007f */
[----:B---3--:R-:W-:Y:S05]  /*92c0*/  @!P1 BRA `(.L_x_7393) ;  /* 0xfffffffc00f09947 */ /* 0x008fea000383ffff */
[----:B------:R-:W-:Y:S05]  /*92d0*/  BRA `(.L_x_7413) ;  /* 0xfffffff000347947 */ /* 0x000fea000383ffff */
.L_x_7395:
[----:B-1----:R1:W2:Y:S02]  /*92e0*/  SYNCS.PHASECHK.TRANS64.TRYWAIT P1, [R0+URZ+0x36428], R5 ;  /* 0x03642805000075a7 */ /* 0x0022a4000802017f */
[----:B--2---:R-:W-:Y:S05]  /*92f0*/  @!P1 NANOSLEEP.SYNCS 0x989680 ;  /* 0x009896800000995d */ /* 0x004fea0003900000 */
[----:B------:R-:W2:Y:S02]  /*9300*/  @!P1 SYNCS.PHASECHK.TRANS64 P1, [R0+URZ+0x36428], R5 ;  /* 0x03642805000095a7 */ /* 0x000ea4000802007f */
[----:B--2---:R-:W-:Y:S05]  /*9310*/  @!P1 BRA `(.L_x_7395) ;  /* 0xfffffffc00f09947 */ /* 0x004fea000383ffff */
[----:B------:R-:W-:Y:S05]  /*9320*/  BRA `(.L_x_7414) ;  /* 0xfffffff000e07947 */ /* 0x000fea000383ffff */
.L_x_7397:
[----:B--2---:R2:W3:Y:S02]  /*9330*/  SYNCS.PHASECHK.TRANS64.TRYWAIT P1, [R0+URZ+0x36438], R3 ;  /* 0x03643803000075a7 */ /* 0x0044e4000802017f */
[----:B---3--:R-:W-:Y:S05]  /*9340*/  @!P1 NANOSLEEP.SYNCS 0x989680 ;  /* 0x009896800000995d */ /* 0x008fea0003900000 */
[----:B------:R-:W3:Y:S02]  /*9350*/  @!P1 SYNCS.PHASECHK.TRANS64 P1, [R0+URZ+0x36438], R3 ;  /* 0x03643803000095a7 */ /* 0x000ee4000802007f */
[----:B---3--:R-:W-:Y:S05]  /*9360*/  @!P1 BRA `(.L_x_7397) ;  /* 0xfffffffc00f09947 */ /* 0x008fea000383ffff */
[----:B------:R-:W-:Y:S05]  /*9370*/  BRA `(.L_x_7415) ;  /* 0xfffffff4009c7947 */ /* 0x000fea000383ffff */
.L_x_7399:
[----:B------:R-:W-:Y:S01]  /*9380*/  BSSY B0, `(.L_x_7416) ;  /* 0x0000006000007945 */ /* 0x000fe20003800000 */
[----:B------:R-:W-:-:S07]  /*9390*/  IMAD.MOV.U32 R15, RZ, RZ, -0x1 ;  /* 0xffffffffff0f7424 */ /* 0x000fce00078e00ff */
[----:B-12---:R-:W-:Y:S05]  /*93a0*/  WARPSYNC.COLLECTIVE R15, `(.L_x_7417) ;  /* 0x000000000f0c7348 */ /* 0x006fea0003c00000 */
[----:B------:R-:W-:Y:S02]  /*93b0*/  ELECT P6, UR62, PT ;  /* 0x00000000003e782f */ /* 0x000fe400038c0000 */
[----:B------:R-:W-:Y:S01]  /*93c0*/  MOV R14, UR62 ;  /* 0x0000003e000e7c02 */ /* 0x000fe20008000f00 */
[----:B-12---:R-:W-:Y:S10]  /*93d0*/  ENDCOLLECTIVE ;  /* 0x000000000000791b */ /* 0x006ff40003800000 */
.L_x_7417:
[----:B------:R-:W-:Y:S05]  /*93e0*/  BSYNC B0 ;  /* 0x0000000000007941 */ /* 0x000fea0003800000 */
.L_x_7416:
[----:B------:R-:W-:Y:S05]  /*93f0*/  BRA `(.L_x_7418) ;  /* 0xfffffff800587947 */ /* 0x000fea000383ffff */
.L_x_7401:
[----:B-1----:R1:W2:Y:S02]  /*9400*/  SYNCS.PHASECHK.TRANS64.TRYWAIT P0, [R7+URZ], R0 ;  /* 0x00000000070075a7 */ /* 0x0022a4000800017f */
[----:B--2---:R-:W-:Y:S05]  /*9410*/  @!P0 NANOSLEEP.SYNCS 0x989680 ;  /* 0x009896800000895d */ /* 0x004fea0003900000 */
[----:B------:R-:W2:Y:S02]  /*9420*/  @!P0 SYNCS.PHASECHK.TRANS64 P0, [R7+URZ], R0 ;  /* 0x00000000070085a7 */ /* 0x000ea4000800007f */
[----:B--2---:R-:W-:Y:S05]  /*9430*/  @!P0 BRA `(.L_x_7401) ;  /* 0xfffffffc00f08947 */ /* 0x004fea000383ffff */
[----:B------:R-:W-:Y:S05]  /*9440*/  BRA `(.L_x_7419) ;  /* 0xfffffff800987947 */ /* 0x000fea000383ffff */
.L_x_7402:
[----:B--2---:R2:W3:Y:S02]  /*9450*/  SYNCS.PHASECHK.TRANS64.TRYWAIT P0, [R3+URZ], R2 ;  /* 0x00000002030075a7 */ /* 0x0044e4000800017f */
[----:B---3--:R-:W-:Y:S05]  /*9460*/  @!P0 NANOSLEEP.SYNCS 0x989680 ;  /* 0x009896800000895d */ /* 0x008fea0003900000 */
[----:B------:R-:W3:Y:S02]  /*9470*/  @!P0 SYNCS.PHASECHK.TRANS64 P0, [R3+URZ], R2 ;  /* 0x00000002030085a7 */ /* 0x000ee4000800007f */
[----:B---3--:R-:W-:Y:S05]  /*9480*/  @!P0 BRA `(.L_x_7402) ;  /* 0xfffffffc00f08947 */ /* 0x008fea000383ffff */
[----:B------:R-:W-:Y:S05]  /*9490*/  BRA `(.L_x_7420) ;  /* 0xfffffff8008c7947 */ /* 0x000fea000383ffff */
.L_x_7421:
        /* <DEDUP_REMOVED lines=14> */
.L_x_7696:


//--------------------- .text._ZN7cutlass13device_kernelIN5flash32FlashAttnBwdPostprocessConvertdQIN4cute5tupleIJNS3_1CILi96EEENS5_ILi192EEEEEENS_6half_tEfNS_4arch4Sm90ELi384ENS3_8TiledMMAINS3_8MMA_AtomIJNS3_4SM904GMMA25MMA_64x96x16_F32F16F16_SSILNSF_5MajorE1ELSH_1ELNSF_7ScaleInE1ELSI_1EEEEEENS3_6LayoutINS4_IJNS5_ILi3EEENS5_ILi1EEESN_EEENS4_IJSN_NS5_ILi0EEESP_EEEEENS4_IJNS3_10UnderscoreESS_SS_EEEEELb1EEEEEvNT_6ParamsE --------------------------
	.section	.text._ZN7cutlass13device_kernelIN5flash32FlashAttnBwdPostprocessConvertdQIN4cute5tupleIJNS3_1CILi96EEENS5_ILi192EEEEEENS_6half_tEfNS_4arch4Sm90ELi384ENS3_8TiledMMAINS3_8MMA_AtomIJNS3_4SM904GMMA25MMA_64x96x16_F32F16F16_SSILNSF_5MajorE1ELSH_1ELNSF_7ScaleInE1ELSI_1EEEEEENS3_6LayoutINS4_IJNS5_ILi3EEENS5_ILi1EEESN_EEENS4_IJSN_NS5_ILi0EEESP_EEEEENS4_IJNS3_10UnderscoreESS_SS_EEEEELb1EEEEEvNT_6ParamsE,"ax",@progbits
	.align	128
.text._ZN7cutlass13device_kernelIN5flash32FlashAttnBwdPostprocessConvertdQIN4cute5tupleIJNS3_1CILi96EEENS5_ILi192EEEEEENS_6half_tEfNS_4arch4Sm90ELi384ENS3_8TiledMMAINS3_8MMA_AtomIJNS3_4SM904GMMA25MMA_64x96x16_F32F16F16_SSILNSF_5MajorE1ELSH_1ELNSF_7ScaleInE1ELSI_1EEEEEENS3_6LayoutINS4_IJNS5_ILi3EEENS5_ILi1EEESN_EEENS4_IJSN_NS5_ILi0EEESP_EEEEENS4_IJNS3_10UnderscoreESS_SS_EEEEELb1EEEEEvNT_6ParamsE:
        .type           _ZN7cutlass13device_kernelIN5flash32FlashAttnBwdPostprocessConvertdQIN4cute5tupleIJNS3_1CILi96EEENS5_ILi192EEEEEENS_6half_tEfNS_4arch4Sm90ELi384ENS3_8TiledMMAINS3_8MMA_AtomIJNS3_4SM904GMMA25MMA_64x96x16_F32F16F16_SSILNSF_5MajorE1ELSH_1ELNSF_7ScaleInE1ELSI_1EEEEEENS3_6LayoutINS4_IJNS5_ILi3EEENS5_ILi1EEESN_EEENS4_IJSN_NS5_ILi0EEESP_EEEEENS4_IJNS3_10UnderscoreESS_SS_EEEEELb1EEEEEvNT_6ParamsE,@function
        .size           _ZN7cutlass13device_kernelIN5flash32FlashAttnBwdPostprocessConvertdQIN4cute5tupleIJNS3_1CILi96EEENS5_ILi192EEEEEENS_6half_tEfNS_4arch4Sm90ELi384ENS3_8TiledMMAINS3_8MMA_AtomIJNS3_4SM904GMMA25MMA_64x96x16_F32F16F16_SSILNSF_5MajorE1ELSH_1ELNSF_7ScaleInE1ELSI_1EEEEEENS3_6LayoutINS4_IJNS5_ILi3EEENS5_ILi1EEESN_EEENS4_IJSN_NS5_ILi0EEESP_EEEEENS4_IJNS3_10UnderscoreESS_SS_EEEEELb1EEEEEvNT_6ParamsE,(.L_x_7697 - _ZN7cutlass13device_kernelIN5flash32FlashAttnBwdPostprocessConvertdQIN4cute5tupleIJNS3_1CILi96EEENS5_ILi192EEEEEENS_6half_tEfNS_4arch4Sm90ELi384ENS3_8TiledMMAINS3_8MMA_AtomIJNS3_4SM904GMMA25MMA_64x96x16_F32F16F16_SSILNSF_5MajorE1ELSH_1ELNSF_7ScaleInE1ELSI_1EEEEEENS3_6LayoutINS4_IJNS5_ILi3EEENS5_ILi1EEESN_EEENS4_IJSN_NS5_ILi0EEESP_EEEEENS4_IJNS3_10UnderscoreESS_SS_EEEEELb1EEEEEvNT_6ParamsE)
        .other          _ZN7cutlass13device_kernelIN5flash32FlashAttnBwdPostprocessConvertdQIN4cute5tupleIJNS3_1CILi96EEENS5_ILi192EEEEEENS_6half_tEfNS_4arch4Sm90ELi384ENS3_8TiledMMAINS3_8MMA_AtomIJNS3_4SM904GMMA25MMA_64x96x16_F32F16F16_SSILNSF_5MajorE1ELSH_1ELNSF_7ScaleInE1ELSI_1EEEEEENS3_6LayoutINS4_IJNS5_ILi3EEENS5_ILi1EEESN_EEENS4_IJSN_NS5_ILi0EEESP_EEEEENS4_IJNS3_10UnderscoreESS_SS_EEEEELb1EEEEEvNT_6ParamsE,@"STO_CUDA_ENTRY STV_DEFAULT"
_ZN7cutlass13device_kernelIN5flash32FlashAttnBwdPostprocessConvertdQIN4cute5tupleIJNS3_1CILi96EEENS5_ILi192EEEEEENS_6half_tEfNS_4arch4Sm90ELi384ENS3_8TiledMMAINS3_8MMA_AtomIJNS3_4SM904GMMA25MMA_64x96x16_F32F16F16_SSILNSF_5MajorE1ELSH_1ELNSF_7ScaleInE1ELSI_1EEEEEENS3_6LayoutINS4_IJNS5_ILi3EEENS5_ILi1EEESN_EEENS4_IJSN_NS5_ILi0EEESP_EEEEENS4_IJNS3_10UnderscoreESS_SS_EEEEELb1EEEEEvNT_6ParamsE:
[----:B------:R-:W-:Y:S08]  /*0000*/  LDC R1, c[0x0][0x28] ;  /* 0x00000a00ff017b82 */ /* 0x000ff00000000800 */
[----:B------:R-:W0:Y:S01]  /*0010*/  LDC.64 R4, c[0x0][0x278] ;  /* 0x00009e00ff047b82 */ /* 0x000e220000000a00 */
[----:B------:R-:W1:Y:S01]  /*0020*/  S2R R11, SR_CTAID.Z ;  /* 0x00000000000b7919 */ /* 0x000e620000002700 */
[----:B------:R-:W-:-:S06]  /*0030*/  ULDC.64 UR8, c[0x0][0x208] ;  /* 0x0000820000087ab9 */ /* 0x000fcc0000000a00 */
[----:B------:R-:W2:Y:S08]  /*0040*/  LDC.64 R8, c[0x0][0x270] ;  /* 0x00009c00ff087b82 */ /* 0x000eb00000000a00 */
[----:B------:R-:W1:Y:S01]  /*0050*/  LDC.64 R2, c[0x0][0x270] ;  /* 0x00009c00ff027b82 */ /* 0x000e620000000a00 */
[----:B0-----:R-:W-:-:S04]  /*0060*/  ISETP.NE.U32.AND P2, PT, R4, RZ, PT ;  /* 0x000000ff0400720c */ /* 0x001fc80003f45070 */
[----:B------:R-:W-:-:S03]  /*0070*/  ISETP.NE.AND.EX P2, PT, R5, RZ, PT, P2 ;  /* 0x000000ff0500720c */ /* 0x000fc60003f45320 */
[----:B------:R-:W0:Y:S01]  /*0080*/  LDC R55, c[0x0][0x240] ;  /* 0x00009000ff377b82 */ /* 0x000e220000000800 */
[----:B--2---:R-:W-:-:S04]  /*0090*/  ISETP.NE.U32.AND P1, PT, R8, RZ, PT ;  /* 0x000000ff0800720c */ /* 0x004fc80003f25070 */
[----:B------:R-:W-:Y:S01]  /*00a0*/  ISETP.NE.AND.EX P1, PT, R9, RZ, PT, P1 ;  /* 0x000000ff0900720c */ /* 0x000fe20003f25310 */
[----:B-1----:R-:W-:-:S04]  /*00b0*/  IMAD.WIDE R2, R11, 0x4, R2 ;  /* 0x000000040b027825 */ /* 0x002fc800078e0202 */
[----:B------:R-:W1:Y:S08]  /*00c0*/  @P2 LDC.64 R4, c[0x0][0x278] ;  /* 0x00009e00ff042b82 */ /* 0x000e700000000a00 */
[----:B------:R2:W5:Y:S01]  /*00d0*/  @P1 LDG.E R7, desc[UR8][R2.64] ;  /* 0x0000000802071981 */ /* 0x000562000c1e1900 */
[----:B-1----:R-:W-:-:S05]  /*00e0*/  @P2 IMAD.WIDE R4, R11, 0x4, R4 ;  /* 0x000000040b042825 */ /* 0x002fca00078e0204 */
[----:B0-----:R2:W5:Y:S01]  /*00f0*/  @P2 LDG.E R55, desc[UR8][R4.64] ;  /* 0x0000000804372981 */ /* 0x001562000c1e1900 */
[----:B------:R-:W-:Y:S01]  /*0100*/  ISETP.NE.U32.AND P0, PT, R8, RZ, PT ;  /* 0x000000ff0800720c */ /* 0x000fe20003f05070 */
[----:B------:R-:W0:Y:S03]  /*0110*/  S2R R48, SR_CTAID.X ;  /* 0x0000000000307919 */ /* 0x000e260000002500 */
[----:B------:R-:W-:Y:S01]  /*0120*/  ISETP.NE.AND.EX P0, PT, R9, RZ, PT, P0 ;  /* 0x000000ff0900720c */ /* 0x000fe20003f05300 */
[----:B0-----:R-:W-:Y:S01]  /*0130*/  IMAD R0, R48, 0x60, RZ ;  /* 0x0000006030007824 */ /* 0x001fe200078e02ff */
[----:B--2---:R-:W-:Y:S11]  /*0140*/  @P2 BRA `(.L_x_7422) ;  /* 0x0000000000102947 */ /* 0x004ff60003800000 */
[----:B------:R-:W-:Y:S05]  /*0150*/  @!P1 BRA `(.L_x_7422) ;  /* 0x00000000000c9947 */ /* 0x000fea0003800000 */
[----:B------:R-:W2:Y:S04]  /*0160*/  LDG.E R4, desc[UR8][R2.64] ;  /* 0x0000000802047981 */ /* 0x000ea8000c1e1900 */
[----:B-----5:R-:W2:Y:S02]  /*0170*/  LDG.E R55, desc[UR8][R2.64+0x4] ;  /* 0x0000040802377981 */ /* 0x020ea4000c1e1900 */
[----:B--2---:R-:W-:-:S07]  /*0180*/  IMAD.IADD R55, R55, 0x1, -R4 ;  /* 0x0000000137377824 */ /* 0x004fce00078e0a04 */
.L_x_7422:
[----:B-----5:R-:W-:-:S13]  /*0190*/  ISETP.GE.AND P2, PT, R0, R55, PT ;  /* 0x000000370000720c */ /* 0x020fda0003f46270 */
[----:B------:R-:W-:Y:S05]  /*01a0*/  @P0 EXIT P2 ;  /* 0x000000000000094d */ /* 0x000fea0001000000 */
[C---:B------:R-:W-:Y:S01]  /*01b0*/  @P1 IMAD R2, R11.reuse, 0x60, R7 ;  /* 0x000000600b021824 */ /* 0x040fe200078e0207 */
[----:B------:R-:W0:Y:S01]  /*01c0*/  S2R R0, SR_CTAID.Y ;  /* 0x0000000000007919 */ /* 0x000e220000002600 */
[----:B------:R-:W1:Y:S01]  /*01d0*/  LDC.64 R14, c[0x0][0x228] ;  /* 0x00008a00ff0e7b82 */ /* 0x000e620000000a00 */
[----:B------:R-:W-:Y:S01]  /*01e0*/  IMAD R9, R48, 0x4800, RZ ;  /* 0x0000480030097824 */ /* 0x000fe200078e02ff */
[----:B------:R-:W-:Y:S01]  /*01f0*/  SHF.R.S32.HI R53, RZ, 0x1f, R11 ;  /* 0x0000001fff357819 */ /* 0x000fe2000001140b */
[----:B------:R-:W-:Y:S01]  /*0200*/  @P1 IMAD.HI R2, R2, 0x2aaaaaab, RZ ;  /* 0x2aaaaaab02021827 */ /* 0x000fe200078e02ff */
[----:B------:R-:W2:Y:S01]  /*0210*/  S2R R12, SR_TID.X ;  /* 0x00000000000c7919 */ /* 0x000ea20000002100 */
[----:B------:R-:W-:Y:S01]  /*0220*/  SEL R50, R11, RZ, !P0 ;  /* 0x000000ff0b327207 */ /* 0x000fe20004000000 */
[----:B------:R-:W-:Y:S01]  /*0230*/  BSSY B0, `(.L_x_7423) ;  /* 0x000002f000007945 */ /* 0x000fe20003800000 */
[----:B------:R-:W-:Y:S01]  /*0240*/  SEL R53, R53, RZ, !P0 ;  /* 0x000000ff35357207 */ /* 0x000fe20004000000 */
[----:B------:R-:W3:Y:S01]  /*0250*/  LDC.64 R16, c[0x0][0x230] ;  /* 0x00008c00ff107b82 */ /* 0x000ee20000000a00 */
[----:B------:R-:W-:Y:S01]  /*0260*/  @P1 SHF.R.U32.HI R3, RZ, 0x1f, R2 ;  /* 0x0000001fff031819 */ /* 0x000fe20000011602 */
[----:B------:R-:W4:Y:S03]  /*0270*/  S2R R13, SR_CgaCtaId ;  /* 0x00000000000d7919 */ /* 0x000f260000008800 */
[----:B------:R-:W-:-:S05]  /*0280*/  @P1 LEA.HI.SX32 R3, R2, R3, 0x1c ;  /* 0x0000000302031211 */ /* 0x000fca00078fe2ff */
[----:B------:R-:W-:Y:S01]  /*0290*/  @P1 IMAD R5, R3, 0x4800, RZ ;  /* 0x0000480003051824 */ /* 0x000fe200078e02ff */
[----:B------:R-:W-:-:S03]  /*02a0*/  CS2R R2, SRZ ;  /* 0x0000000000027805 */ /* 0x000fc6000001ff00 */
[--C-:B------:R-:W-:Y:S01]  /*02b0*/  @P1 IMAD.MOV.U32 R2, RZ, RZ, R5.reuse ;  /* 0x000000ffff021224 */ /* 0x100fe200078e0005 */
[----:B------:R-:W-:-:S04]  /*02c0*/  @P1 SHF.R.S32.HI R3, RZ, 0x1f, R5 ;  /* 0x0000001fff031819 */ /* 0x000fc80000011405 */
[----:B------:R-:W-:-:S04]  /*02d0*/  IADD3 R2, P2, R9, R2, RZ ;  /* 0x0000000209027210 */ /* 0x000fc80007f5e0ff */
[----:B------:R-:W-:Y:S02]  /*02e0*/  LEA.HI.X.SX32 R3, R9, R3, 0x1, P2 ;  /* 0x0000000309037211 */ /* 0x000fe400010f0eff */
[----:B------:R-:W5:Y:S01]  /*02f0*/  LDC.64 R8, c[0x0][0x210] ;  /* 0x00008400ff087b82 */ /* 0x000f620000000a00 */
[----:B0-----:R-:W-:Y:S01]  /*0300*/  SHF.R.S32.HI R51, RZ, 0x1f, R0 ;  /* 0x0000001fff337819 */ /* 0x001fe20000011400 */
[----:B-1----:R-:W-:Y:S01]  /*0310*/  IMAD.WIDE.U32 R2, R0, R14, R2 ;  /* 0x0000000e00027225 */ /* 0x002fe200078e0002 */
[----:B--2---:R-:W-:-:S03]  /*0320*/  ISETP.NE.AND P0, PT, R12, RZ, PT ;  /* 0x000000ff0c00720c */ /* 0x004fc60003f05270 */
[----:B------:R-:W-:-:S04]  /*0330*/  IMAD R4, R51, R14, RZ ;  /* 0x0000000e33047224 */ /* 0x000fc800078e02ff */
[----:B------:R-:W-:Y:S02]  /*0340*/  IMAD R5, R0, R15, R4 ;  /* 0x0000000f00057224 */ /* 0x000fe400078e0204 */
[-C--:B---3--:R-:W-:Y:S02]  /*0350*/  IMAD R4, R53, R16.reuse, RZ ;  /* 0x0000001035047224 */ /* 0x088fe400078e02ff */
[----:B------:R-:W-:Y:S02]  /*0360*/  IMAD.IADD R3, R3, 0x1, R5 ;  /* 0x0000000103037824 */ /* 0x000fe400078e0205 */
[C---:B------:R-:W-:Y:S02]  /*0370*/  IMAD R5, R50.reuse, R17, R4 ;  /* 0x0000001132057224 */ /* 0x040fe400078e0204 */
[----:B------:R-:W-:-:S05]  /*0380*/  IMAD.WIDE.U32 R2, R50, R16, R2 ;  /* 0x0000001032027225 */ /* 0x000fca00078e0002 */
[----:B------:R-:W-:Y:S02]  /*0390*/  IADD3 R3, R3, R5, RZ ;  /* 0x0000000503037210 */ /* 0x000fe40007ffe0ff */
[----:B-----5:R-:W-:-:S04]  /*03a0*/  LEA R8, P2, R2, R8, 0x2 ;  /* 0x0000000802087211 */ /* 0x020fc800078410ff */
[----:B------:R-:W-:Y:S01]  /*03b0*/  LEA.HI.X R3, R2, R9, R3, 0x2, P2 ;  /* 0x0000000902037211 */ /* 0x000fe200010f1403 */
[----:B----4-:R-:W-:Y:S08]  /*03c0*/  @P0 BRA `(.L_x_7424) ;  /* 0x0000000000540947 */ /* 0x010ff00003800000 */
[----:B------:R-:W0:Y:S01]  /*03d0*/  S2UR UR7, SR_CgaCtaId ;  /* 0x00000000000779c3 */ /* 0x000e220000008800 */
[----:B------:R-:W-:Y:S01]  /*03e0*/  UMOV UR6, 0x400 ;  /* 0x0000040000067882 */ /* 0x000fe20000000000 */
[----:B------:R-:W-:Y:S01]  /*03f0*/  UMOV UR4, 0x1 ;  /* 0x0000000100047882 */ /* 0x000fe20000000000 */
[----:B------:R-:W-:Y:S01]  /*0400*/  IMAD.MOV.U32 R2, RZ, RZ, 0x12000 ;  /* 0x00012000ff027424 */ /* 0x000fe200078e00ff */
[----:B------:R-:W-:-:S04]  /*0410*/  UIADD3 UR4, -UR4, 0x100000, URZ ;  /* 0x0010000004047890 */ /* 0x000fc8000fffe13f */
[----:B------:R-:W-:Y:S02]  /*0420*/  USHF.L.U32 UR5, UR4, 0xb, URZ ;  /* 0x0000000b04057899 */ /* 0x000fe4000800063f */
[----:B------:R-:W-:Y:S01]  /*0430*/  USHF.L.U32 UR4, UR4, 0x1, URZ ;  /* 0x0000000104047899 */ /* 0x000fe2000800063f */
[----:B------:R-:W-:Y:S01]  /*0440*/  PLOP3.LUT P0, PT, PT, PT, PT, 0x80, 0x0 ;  /* 0x000000000000781c */ /* 0x000fe20003f0f070 */
[----:B------:R-:W-:Y:S01]  /*0450*/  UMOV UR10, 0x1200 ;  /* 0x00001200000a7882 */ /* 0x000fe20000000000 */
[----:B0-----:R-:W-:-:S04]  /*0460*/  ULEA UR6, UR7, UR6, 0x18 ;  /* 0x0000000607067291 */ /* 0x001fc8000f8ec03f */
[----:B------:R-:W-:Y:S01]  /*0470*/  UIADD3 UR7, UR6, 0x1b000, URZ ;  /* 0x0001b00006077890 */ /* 0x000fe2000fffe03f */
[----:B------:R-:W0:Y:S07]  /*0480*/  FENCE.VIEW.ASYNC.S ;  /* 0x00000000000073c6 */ /* 0x000e2e0000000000 */
[----:B0-----:R0:W1:Y:S02]  /*0490*/  SYNCS.EXCH.64 URZ, [UR6+0x1b000], UR4 ;  /* 0x01b00004063f75b2 */ /* 0x0010640008000100 */
[----:B0-----:R-:W-:-:S02]  /*04a0*/  R2UR UR4, R8 ;  /* 0x00000000080472ca */ /* 0x001fc400000e0000 */
[----:B------:R-:W-:Y:S01]  /*04b0*/  R2UR UR5, R3 ;  /* 0x00000000030572ca */ /* 0x000fe200000e0000 */
[----:B-1----:R0:W-:-:S14]  /*04c0*/  SYNCS.ARRIVE.TRANS64 RZ, [UR6+0x1b000], R2 ;  /* 0x01b00002ffff79a7 */ /* 0x0021dc0008000006 */
.L_x_7425:
[----:B------:R-:W-:Y:S01]  /*04d0*/  @P0 ELECT P2, URZ, PT ;  /* 0x00000000003f082f */ /* 0x000fe20003840000 */
[----:B------:R1:W-:-:S12]  /*04e0*/  UBLKCP.S.G [UR6], [UR4], UR10 ;  /* 0x00000006040073ba */ /* 0x0003d8000800020a */
[----:B------:R-:W-:Y:S02]  /*04f0*/  @P2 PLOP3.LUT P0, PT, P2, PT, PT, 0x8, 0x0 ;  /* 0x000000000000281c */ /* 0x000fe4000170e170 */
[----:B------:R-:W-:-:S11]  /*0500*/  PLOP3.LUT P2, PT, PT, PT, PT, 0x8, 0x0 ;  /* 0x000000000000781c */ /* 0x000fd60003f4e170 */
[----:B-1----:R-:W-:Y:S05]  /*0510*/  @P0 BRA.U.ANY `(.L_x_7425) ;  /* 0xfffffffd00ec0947 */ /* 0x002fea000393ffff */
.L_x_7424:
[----:B------:R-:W-:Y:S05]  /*0520*/  BSYNC B0 ;  /* 0x0000000000007941 */ /* 0x000fea0003800000 */
.L_x_7423:
[----:B------:R-:W-:Y:S01]  /*0530*/  BAR.SYNC.DEFER_BLOCKING 0x0 ;  /* 0x0000000000007b1d */ /* 0x000fe20000010000 */
[----:B0-----:R-:W-:Y:S02]  /*0540*/  MOV R2, 0x400 ;  /* 0x0000040000027802 */ /* 0x001fe40000000f00 */
[----:B------:R-:W-:Y:S02]  /*0550*/  CS2R R68, SRZ ;  /* 0x0000000000447805 */ /* 0x000fe4000001ff00 */
[----:B------:R-:W-:Y:S01]  /*0560*/  SHF.L.U32 R3, RZ, 0x1f, RZ ;  /* 0x0000001fff037819 */ /* 0x000fe200000006ff */
[--C-:B------:R-:W-:Y:S01]  /*0570*/  @P1 IMAD.MOV.U32 R68, RZ, RZ, R7.reuse ;  /* 0x000000ffff441224 */ /* 0x100fe200078e0007 */
[----:B------:R-:W-:Y:S02]  /*0580*/  LEA R2, R13, R2, 0x18 ;  /* 0x000000020d027211 */ /* 0x000fe400078ec0ff */
[----:B------:R-:W-:-:S07]  /*0590*/  @P1 SHF.R.S32.HI R69, RZ, 0x1f, R7 ;  /* 0x0000001fff451819 */ /* 0x000fce0000011407 */
.L_x_7426:
[----:B0-----:R0:W1:Y:S02]  /*05a0*/  SYNCS.PHASECHK.TRANS64.TRYWAIT P0, [R2+URZ+0x1b000], R3 ;  /* 0x01b00003020075a7 */ /* 0x001064000800017f */
[----:B-1----:R-:W-:Y:S05]  /*05b0*/  @!P0 NANOSLEEP.SYNCS 0x989680 ;  /* 0x009896800000895d */ /* 0x002fea0003900000 */
[----:B------:R-:W1:Y:S02]  /*05c0*/  @!P0 SYNCS.PHASECHK.TRANS64 P0, [R2+URZ+0x1b000], R3 ;  /* 0x01b00003020085a7 */ /* 0x000e64000800007f */
[----:B-1----:R-:W-:Y:S05]  /*05d0*/  @!P0 BRA `(.L_x_7426) ;  /* 0xfffffffc00f08947 */ /* 0x002fea000383ffff */
[----:B------:R-:W-:Y:S01]  /*05e0*/  SHF.R.S32.HI R5, RZ, 0x1f, R12 ;  /* 0x0000001fff057819 */ /* 0x000fe2000001140c */
[----:B------:R-:W-:Y:S01]  /*05f0*/  IMAD.HI R6, R12, 0x2aaaaaab, RZ ;  /* 0x2aaaaaab0c067827 */ /* 0x000fe200078e02ff */
[----:B------:R-:W-:Y:S01]  /*0600*/  ULDC UR4, c[0x0][0x268] ;  /* 0x00009a0000047ab9 */ /* 0x000fe20000000800 */
[----:B------:R-:W-:Y:S01]  /*0610*/  ULDC.64 UR6, c[0x0][0x258] ;  /* 0x0000960000067ab9 */ /* 0x000fe20000000a00 */
[----:B0-----:R-:W-:Y:S01]  /*0620*/  LEA.HI R3, R5, R12, RZ, 0x7 ;  /* 0x0000000c05037211 */ /* 0x001fe200078f38ff */
[----:B------:R-:W-:Y:S01]  /*0630*/  IMAD R55, R48, -0x60, R55 ;  /* 0xffffffa030377824 */ /* 0x000fe200078e0237 */
[----:B------:R-:W-:Y:S01]  /*0640*/  SHF.R.U32.HI R9, RZ, 0x1f, R6 ;  /* 0x0000001fff097819 */ /* 0x000fe20000011606 */
[----:B------:R-:W-:Y:S01]  /*0650*/  IMAD R51, R51, UR6, RZ ;  /* 0x0000000633337c24 */ /* 0x000fe2000f8e02ff */
[----:B------:R-:W-:Y:S01]  /*0660*/  LOP3.LUT R7, R3, 0x3fffff80, RZ, 0xc0, !PT ;  /* 0x3fffff8003077812 */ /* 0x000fe200078ec0ff */
[----:B------:R-:W-:Y:S01]  /*0670*/  BSSY B0, `(.L_x_7427) ;  /* 0x00000b7000007945 */ /* 0x000fe20003800000 */
[----:B------:R-:W-:Y:S01]  /*0680*/  SHF.R.S32.HI R4, RZ, 0x7, R3 ;  /* 0x00000007ff047819 */ /* 0x000fe20000011403 */
[----:B------:R-:W-:Y:S01]  /*0690*/  IMAD R51, R0, UR7, R51 ;  /* 0x0000000700337c24 */ /* 0x000fe2000f8e0233 */
[-C--:B------:R-:W-:Y:S01]  /*06a0*/  LEA.HI R14, R6, R9.reuse, RZ, 0x1d ;  /* 0x00000009060e7211 */ /* 0x080fe200078fe8ff */
[----:B------:R-:W-:Y:S01]  /*06b0*/  IMAD.IADD R7, R12, 0x1, -R7 ;  /* 0x000000010c077824 */ /* 0x000fe200078e0a07 */
[----:B------:R-:W-:-:S02]  /*06c0*/  LEA.HI.SX32 R3, R6, R9, 0x1e ;  /* 0x0000000906037211 */ /* 0x000fc400078ff2ff */
[----:B------:R-:W-:Y:S01]  /*06d0*/  LEA.HI R15, R6, R9, RZ, 0x1b ;  /* 0x00000009060f7211 */ /* 0x000fe200078fd8ff */
[----:B------:R-:W-:Y:S01]  /*06e0*/  IMAD R7, R4, 0x600, R7 ;  /* 0x0000060004077824 */ /* 0x000fe200078e0207 */
[-C--:B------:R-:W-:Y:S01]  /*06f0*/  LEA.HI R4, R5, R12.reuse, RZ, 0x3 ;  /* 0x0000000c05047211 */ /* 0x080fe200078f18ff */
[----:B------:R-:W-:Y:S01]  /*0700*/  IMAD R66, R3, -0x18, R12 ;  /* 0xffffffe803427824 */ /* 0x000fe200078e020c */
[-C--:B------:R-:W-:Y:S01]  /*0710*/  LEA.HI R8, R5, R12.reuse, RZ, 0x4 ;  /* 0x0000000c05087211 */ /* 0x080fe200078f20ff */
[----:B------:R-:W-:Y:S01]  /*0720*/  IMAD.SHL.U32 R24, R14, 0x40, RZ ;  /* 0x000000400e187824 */ /* 0x000fe200078e00ff */
[----:B------:R-:W-:Y:S02]  /*0730*/  SHF.L.U32 R7, R7, 0x2, RZ ;  /* 0x0000000207077819 */ /* 0x000fe400000006ff */
[CC--:B------:R-:W-:Y:S02]  /*0740*/  LEA.HI R10, R5.reuse, R12.reuse, RZ, 0x6 ;  /* 0x0000000c050a7211 */ /* 0x0c0fe400078f30ff */
[----:B------:R-:W-:Y:S01]  /*0750*/  LEA.HI R6, R5, R12, RZ, 0x5 ;  /* 0x0000000c05067211 */ /* 0x000fe200078f28ff */
[----:B------:R-:W-:Y:S01]  /*0760*/  IMAD R64, R7, 0x4, R2 ;  /* 0x0000000407407824 */ /* 0x000fe200078e0202 */
[----:B------:R-:W-:-:S02]  /*0770*/  LOP3.LUT R5, R4, 0xfffffff8, RZ, 0xc0, !PT ;  /* 0xfffffff804057812 */ /* 0x000fc400078ec0ff */
[----:B------:R-:W-:Y:S02]  /*0780*/  SHF.R.S32.HI R9, RZ, 0x4, R8 ;  /* 0x00000004ff097819 */ /* 0x000fe40000011408 */
[----:B------:R-:W0:Y:S01]  /*0790*/  LDS.128 R44, [R64] ;  /* 0x00000000402c7984 */ /* 0x000e220000000c00 */
[----:B------:R-:W-:Y:S01]  /*07a0*/  IMAD.IADD R22, R12, 0x1, -R5 ;  /* 0x000000010c167824 */ /* 0x000fe200078e0a05 */
[----:B------:R-:W-:Y:S02]  /*07b0*/  LEA.HI R5, R3, R3, RZ, 0x1 ;  /* 0x0000000303057211 */ /* 0x000fe400078f08ff */
[----:B------:R-:W-:Y:S01]  /*07c0*/  LEA.HI R8, R8, R9, RZ, 0x1 ;  /* 0x0000000908087211 */ /* 0x000fe200078f08ff */
[----:B------:R-:W1:Y:S01]  /*07d0*/  LDS.128 R40, [R64+0x2800] ;  /* 0x0028000040287984 */ /* 0x000e620000000c00 */
[----:B------:R-:W-:Y:S02]  /*07e0*/  LEA.HI R23, R22, R22, RZ, 0x1 ;  /* 0x0000001616177211 */ /* 0x000fe400078f08ff */
[----:B------:R-:W-:Y:S01]  /*07f0*/  LOP3.LUT R16, R5, 0x7fffffe, RZ, 0xc0, !PT ;  /* 0x07fffffe05107812 */ /* 0x000fe200078ec0ff */
[----:B------:R-:W2:Y:S01]  /*0800*/  LDS.128 R36, [R64+0x3000] ;  /* 0x0030000040247984 */ /* 0x000ea20000000c00 */
[----:B------:R-:W-:-:S02]  /*0810*/  SHF.R.S32.HI R27, RZ, 0x1f, R66 ;  /* 0x0000001fff1b7819 */ /* 0x000fc40000011442 */
[C---:B------:R-:W-:Y:S01]  /*0820*/  LOP3.LUT R13, R23.reuse, 0x3fffffe, RZ, 0xc0, !PT ;  /* 0x03fffffe170d7812 */ /* 0x040fe200078ec0ff */
[----:B------:R-:W-:Y:S01]  /*0830*/  IMAD.SHL.U32 R23, R23, 0x20, RZ ;  /* 0x0000002017177824 */ /* 0x000fe200078e00ff */
[----:B------:R-:W-:Y:S01]  /*0840*/  LOP3.LUT R8, R8, 0xfffffe, RZ, 0xc0, !PT ;  /* 0x00fffffe08087812 */ /* 0x000fe200078ec0ff */
[----:B------:R-:W-:Y:S01]  /*0850*/  IMAD.IADD R12, R3, 0x1, -R16 ;  /* 0x00000001030c7824 */ /* 0x000fe200078e0a10 */
[----:B------:R-:W-:Y:S01]  /*0860*/  LEA.HI R27, R27, R66, RZ, 0x2 ;  /* 0x000000421b1b7211 */ /* 0x000fe200078f10ff */
[----:B------:R-:W3:Y:S01]  /*0870*/  LDS.128 R16, [R64+0x1800] ;  /* 0x0018000040107984 */ /* 0x000ee20000000c00 */
[----:B------:R-:W-:Y:S01]  /*0880*/  LOP3.LUT R25, R24, 0xc0, RZ, 0xc0, !PT ;  /* 0x000000c018197812 */ /* 0x000fe200078ec0ff */
[----:B------:R-:W-:Y:S01]  /*0890*/  IMAD.IADD R21, R9, 0x1, -R8 ;  /* 0x0000000109157824 */ /* 0x000fe200078e0a08 */
[----:B------:R-:W-:Y:S01]  /*08a0*/  SHF.L.U32 R66, R66, 0x3, RZ ;  /* 0x0000000342427819 */ /* 0x000fe200000006ff */
[----:B------:R-:W-:Y:S01]  /*08b0*/  IMAD R28, R15, 0x8, R12 ;  /* 0x000000080f1c7824 */ /* 0x000fe200078e020c */
[----:B------:R-:W-:Y:S01]  /*08c0*/  LOP3.LUT R20, R4, 0x8, RZ, 0xc0, !PT ;  /* 0x0000000804147812 */ /* 0x000fe200078ec0ff */
[----:B------:R-:W4:Y:S01]  /*08d0*/  LDS.128 R32, [R64+0x3800] ;  /* 0x0038000040207984 */ /* 0x000f220000000c00 */
[----:B------:R-:W-:-:S02]  /*08e0*/  SHF.R.S32.HI R4, RZ, 0x6, R10 ;  /* 0x00000006ff047819 */ /* 0x000fc4000001140a */
[----:B------:R-:W-:Y:S01]  /*08f0*/  SHF.R.U32.HI R7, RZ, 0x1, R6 ;  /* 0x00000001ff077819 */ /* 0x000fe20000011606 */
[----:B------:R-:W5:Y:S01]  /*0900*/  LDS.128 R8, [R64+0x800] ;  /* 0x0008000040087984 */ /* 0x000f620000000c00 */
[----:B------:R-:W-:Y:S01]  /*0910*/  LOP3.LUT R23, R23, 0xc0, RZ, 0xc0, !PT ;  /* 0x000000c017177812 */ /* 0x000fe200078ec0ff */
[----:B------:R-:W-:Y:S01]  /*0920*/  IMAD R21, R4, 0xc, R21 ;  /* 0x0000000c04157824 */ /* 0x000fe200078e0215 */
[----:B------:R-:W-:Y:S02]  /*0930*/  IADD3 R22, R22, -R13, RZ ;  /* 0x8000000d16167210 */ /* 0x000fe40007ffe0ff */
[----:B------:R-:W-:Y:S01]  /*0940*/  LOP3.LUT R26, R25, 0x18, R66, 0xf8, !PT ;  /* 0x00000018191a7812 */ /* 0x000fe200078ef842 */
[----:B------:R-:W5:Y:S01]  /*0950*/  LDS.128 R12, [R64+0x2000] ;  /* 0x00200000400c7984 */ /* 0x000f620000000c00 */
[----:B------:R-:W-:Y:S01]  /*0960*/  SHF.R.S32.HI R27, RZ, 0x2, R27 ;  /* 0x00000002ff1b7819 */ /* 0x000fe2000001141b */
[----:B------:R-:W-:Y:S01]  /*0970*/  IMAD R21, R21, 0x8, R22 ;  /* 0x0000000815157824 */ /* 0x000fe200078e0216 */
[----:B------:R-:W-:-:S02]  /*0980*/  SHF.R.U32.HI R25, RZ, 0x3, R25 ;  /* 0x00000003ff197819 */ /* 0x000fc40000011619 */
[----:B------:R-:W-:Y:S01]  /*0990*/  LOP3.LUT R20, R20, 0x10, R7, 0xf8, !PT ;  /* 0x0000001014147812 */ /* 0x000fe200078ef807 */
[----:B------:R-:W-:Y:S01]  /*09a0*/  IMAD R52, R27, 0x60, R28 ;  /* 0x000000601b347824 */ /* 0x000fe200078e021c */
[--C-:B------:R-:W-:Y:S01]  /*09b0*/  SHF.R.U32.HI R24, RZ, 0x3, R23.reuse ;  /* 0x00000003ff187819 */ /* 0x100fe20000011617 */
[----:B------:R-:W5:Y:S01]  /*09c0*/  LDS.128 R4, [R64+0x1000] ;  /* 0x0010000040047984 */ /* 0x000f620000000c00 */
[----:B------:R-:W-:Y:S01]  /*09d0*/  LOP3.LUT R25, R26, R25, RZ, 0x3c, !PT ;  /* 0x000000191a197212 */ /* 0x000fe200078e3cff */
[----:B0-----:R-:W-:Y:S01]  /*09e0*/  FMUL.FTZ R59, R45, UR4 ;  /* 0x000000042d3b7c20 */ /* 0x001fe20008410000 */
[----:B------:R-:W-:Y:S01]  /*09f0*/  LOP3.LUT R20, R24, R20, R23, 0x1e, !PT ;  /* 0x0000001418147212 */ /* 0x000fe200078e1e17 */
[----:B------:R-:W0:Y:S01]  /*0a00*/  LDS.128 R28, [R64+0x4000] ;  /* 0x00400000401c7984 */ /* 0x000e220000000c00 */
[----:B------:R-:W-:Y:S01]  /*0a10*/  FMUL.FTZ R54, R46, UR4 ;  /* 0x000000042e367c20 */ /* 0x000fe20008410000 */
[----:B------:R-:W-:Y:S01]  /*0a20*/  IMAD.U32 R49, R52, 0x20, R25 ;  /* 0x0000002034317824 */ /* 0x000fe200078e0019 */
[----:B------:R-:W-:Y:S01]  /*0a30*/  LEA R57, R21, R20, 0x5 ;  /* 0x0000001415397211 */ /* 0x000fe200078e28ff */
[----:B------:R-:W0:Y:S01]  /*0a40*/  LDS.128 R24, [R64+0x4800] ;  /* 0x0048000040187984 */ /* 0x000e220000000c00 */
[----:B------:R-:W-:Y:S01]  /*0a50*/  FMUL.FTZ R52, R44, UR4 ;  /* 0x000000042c347c20 */ /* 0x000fe20008410000 */
[----:B------:R-:W-:Y:S01]  /*0a60*/  FMUL.FTZ R61, R47, UR4 ;  /* 0x000000042f3d7c20 */ /* 0x000fe20008410000 */
[----:B-1----:R-:W-:Y:S01]  /*0a70*/  FMUL.FTZ R41, R41, UR4 ;  /* 0x0000000429297c20 */ /* 0x002fe20008410000 */
[----:B------:R-:W1:Y:S01]  /*0a80*/  LDS.128 R20, [R64+0x5000] ;  /* 0x0050000040147984 */ /* 0x000e620000000c00 */
[----:B--2---:R-:W-:Y:S01]  /*0a90*/  FMUL.FTZ R36, R36, UR4 ;  /* 0x0000000424247c20 */ /* 0x004fe20008410000 */
[----:B------:R-:W-:Y:S01]  /*0aa0*/  IMAD R57, R57, 0x2, R2 ;  /* 0x0000000239397824 */ /* 0x000fe200078e0202 */
[----:B------:R-:W-:Y:S01]  /*0ab0*/  SHF.R.S32.HI R67, RZ, 0x1f, R66 ;  /* 0x0000001fff437819 */ /* 0x000fe20000011442 */
[----:B------:R2:W1:Y:S01]  /*0ac0*/  LDS.128 R44, [R64+0x5800] ;  /* 0x00580000402c7984 */ /* 0x0004620000000c00 */
[----:B---3--:R-:W-:Y:S01]  /*0ad0*/  FMUL.FTZ R63, R17, UR4 ;  /* 0x00000004113f7c20 */ /* 0x008fe20008410000 */
[----:B------:R-:W-:Y:S01]  /*0ae0*/  FMUL.FTZ R17, R18, UR4 ;  /* 0x0000000412117c20 */ /* 0x000fe20008410000 */
[----:B------:R-:W-:Y:S01]  /*0af0*/  FMUL.FTZ R18, R19, UR4 ;  /* 0x0000000413127c20 */ /* 0x000fe20008410000 */
[----:B------:R-:W-:Y:S01]  /*0b00*/  FMUL.FTZ R16, R16, UR4 ;  /* 0x0000000410107c20 */ /* 0x000fe20008410000 */
[----:B----4-:R-:W-:Y:S01]  /*0b10*/  FMUL.FTZ R32, R32, UR4 ;  /* 0x0000000420207c20 */ /* 0x010fe20008410000 */
[----:B-----5:R-:W-:Y:S01]  /*0b20*/  FMUL.FTZ R56, R9, UR4 ;  /* 0x0000000409387c20 */ /* 0x020fe20008410000 */
[----:B------:R-:W-:Y:S01]  /*0b30*/  FMUL.FTZ R8, R8, UR4 ;  /* 0x0000000408087c20 */ /* 0x000fe20008410000 */
[----:B------:R-:W-:Y:S01]  /*0b40*/  FMUL.FTZ R9, R10, UR4 ;  /* 0x000000040a097c20 */ /* 0x000fe20008410000 */
[----:B------:R-:W-:Y:S01]  /*0b50*/  FMUL.FTZ R58, R11, UR4 ;  /* 0x000000040b3a7c20 */ /* 0x000fe20008410000 */
[----:B--2---:R-:W-:Y:S01]  /*0b60*/  FMUL.FTZ R64, R15, UR4 ;  /* 0x000000040f407c20 */ /* 0x004fe20008410000 */
        /* <DEDUP_REMOVED lines=15> */
[----:B0-----:R-:W-:Y:S01]  /*0c60*/  FMUL.FTZ R35, R29, UR4 ;  /* 0x000000041d237c20 */ /* 0x001fe20008410000 */
[----:B------:R-:W-:Y:S01]  /*0c70*/  FMUL.FTZ R40, R31, UR4 ;  /* 0x000000041f287c20 */ /* 0x000fe20008410000 */
[----:B------:R-:W-:Y:S01]  /*0c80*/  FMUL.FTZ R29, R30, UR4 ;  /* 0x000000041e1d7c20 */ /* 0x000fe20008410000 */
[----:B------:R-:W-:Y:S01]  /*0c90*/  FMUL.FTZ R31, R26, UR4 ;  /* 0x000000041a1f7c20 */ /* 0x000fe20008410000 */
[----:B------:R-:W-:Y:S01]  /*0ca0*/  FMUL.FTZ R12, R12, UR4 ;  /* 0x000000040c0c7c20 */ /* 0x000fe20008410000 */
[----:B------:R-:W-:Y:S01]  /*0cb0*/  FMUL.FTZ R30, R24, UR4 ;  /* 0x00000004181e7c20 */ /* 0x000fe20008410000 */
[----:B------:R-:W-:Y:S01]  /*0cc0*/  FMUL.FTZ R26, R27, UR4 ;  /* 0x000000041b1a7c20 */ /* 0x000fe20008410000 */
[----:B-1----:R-:W-:Y:S01]  /*0cd0*/  FMUL.FTZ R27, R21, UR4 ;  /* 0x00000004151b7c20 */ /* 0x002fe20008410000 */
[----:B------:R-:W-:Y:S01]  /*0ce0*/  FMUL.FTZ R24, R23, UR4 ;  /* 0x0000000417187c20 */ /* 0x000fe20008410000 */
[----:B------:R-:W-:Y:S01]  /*0cf0*/  FMUL.FTZ R28, R28, UR4 ;  /* 0x000000041c1c7c20 */ /* 0x000fe20008410000 */
[----:B------:R-:W-:Y:S01]  /*0d00*/  FMUL.FTZ R25, R25, UR4 ;  /* 0x0000000419197c20 */ /* 0x000fe20008410000 */
[----:B------:R-:W-:Y:S01]  /*0d10*/  FMUL.FTZ R21, R22, UR4 ;  /* 0x0000000416157c20 */ /* 0x000fe20008410000 */
[----:B------:R-:W-:Y:S01]  /*0d20*/  F2FP.F16.F32.PACK_AB R6, R56, R8 ;  /* 0x000000083806723e */ /* 0x000fe200000000ff */
[----:B------:R-:W-:Y:S01]  /*0d30*/  FMUL.FTZ R23, R46, UR4 ;  /* 0x000000042e177c20 */ /* 0x000fe20008410000 */
[----:B------:R-:W-:Y:S01]  /*0d40*/  F2FP.F16.F32.PACK_AB R7, R58, R9 ;  /* 0x000000093a07723e */ /* 0x000fe200000000ff */
[----:B------:R-:W-:Y:S01]  /*0d50*/  FMUL.FTZ R20, R20, UR4 ;  /* 0x0000000414147c20 */ /* 0x000fe20008410000 */
[----:B------:R-:W-:Y:S01]  /*0d60*/  FMUL.FTZ R22, R44, UR4 ;  /* 0x000000042c167c20 */ /* 0x000fe20008410000 */
[----:B------:R-:W-:Y:S01]  /*0d70*/  FMUL.FTZ R45, R45, UR4 ;  /* 0x000000042d2d7c20 */ /* 0x000fe20008410000 */
[----:B------:R-:W-:Y:S01]  /*0d80*/  F2FP.F16.F32.PACK_AB R4, R59, R52 ;  /* 0x000000343b04723e */ /* 0x000fe200000000ff */
[----:B------:R-:W-:Y:S01]  /*0d90*/  FMUL.FTZ R46, R47, UR4 ;  /* 0x000000042f2e7c20 */ /* 0x000fe20008410000 */
[----:B------:R-:W-:Y:S01]  /*0da0*/  F2FP.F16.F32.PACK_AB R5, R61, R54 ;  /* 0x000000363d05723e */ /* 0x000fe200000000ff */
[----:B------:R-:W-:Y:S01]  /*0db0*/  ULDC UR4, c[0x0][0x244] ;  /* 0x0000910000047ab9 */ /* 0x000fe20000000800 */
[----:B------:R-:W-:-:S02]  /*0dc0*/  F2FP.F16.F32.PACK_AB R8, R60, R10 ;  /* 0x0000000a3c08723e */ /* 0x000fc400000000ff */
[----:B------:R-:W-:Y:S01]  /*0dd0*/  F2FP.F16.F32.PACK_AB R9, R62, R11 ;  /* 0x0000000b3e09723e */ /* 0x000fe200000000ff */
[----:B------:R-:W-:Y:S01]  /*0de0*/  STSM.16.MT88.4 [R57+0x12000], R4 ;  /* 0x0120000439007844 */ /* 0x000fe20000004200 */
        /* <DEDUP_REMOVED lines=8> */
[----:B------:R-:W-:Y:S02]  /*0e70*/  F2FP.F16.F32.PACK_AB R38, R39, R32 ;  /* 0x000000202726723e */ /* 0x000fe400000000ff */
[----:B------:R-:W-:Y:S01]  /*0e80*/  F2FP.F16.F32.PACK_AB R36, R43, R36 ;  /* 0x000000242b24723e */ /* 0x000fe200000000ff */
[----:B------:R1:W-:Y:S01]  /*0e90*/  STSM.16.MT88.4 [R57+0x12800], R12 ;  /* 0x0128000c39007844 */ /* 0x0003e20000004200 */
[----:B------:R-:W-:Y:S02]  /*0ea0*/  F2FP.F16.F32.PACK_AB R39, R34, R33 ;  /* 0x000000212227723e */ /* 0x000fe400000000ff */
[----:B------:R-:W-:-:S02]  /*0eb0*/  F2FP.F16.F32.PACK_AB R28, R35, R28 ;  /* 0x0000001c231c723e */ /* 0x000fc400000000ff */
[----:B------:R-:W-:Y:S01]  /*0ec0*/  F2FP.F16.F32.PACK_AB R29, R40, R29 ;  /* 0x0000001d281d723e */ /* 0x000fe200000000ff */
[----:B------:R2:W-:Y:S01]  /*0ed0*/  STSM.16.MT88.4 [R57+0x12c00], R36 ;  /* 0x012c002439007844 */ /* 0x0005e20000004200 */
[----:B------:R-:W-:Y:S01]  /*0ee0*/  F2FP.F16.F32.PACK_AB R30, R25, R30 ;  /* 0x0000001e191e723e */ /* 0x000fe200000000ff */
[----:B0-----:R-:W-:Y:S01]  /*0ef0*/  IMAD R8, R49, 0x2, R2 ;  /* 0x0000000231087824 */ /* 0x001fe200078e0202 */
[----:B------:R-:W-:Y:S01]  /*0f00*/  F2FP.F16.F32.PACK_AB R31, R26, R31 ;  /* 0x0000001f1a1f723e */ /* 0x000fe200000000ff */
[----:B------:R-:W-:Y:S01]  /*0f10*/  VIADD R9, R3, 0x10 ;  /* 0x0000001003097836 */ /* 0x000fe20000000000 */
[----:B------:R-:W-:Y:S02]  /*0f20*/  F2FP.F16.F32.PACK_AB R20, R27, R20 ;  /* 0x000000141b14723e */ /* 0x000fe400000000ff */
[----:B------:R-:W-:Y:S01]  /*0f30*/  F2FP.F16.F32.PACK_AB R21, R24, R21 ;  /* 0x000000151815723e */ /* 0x000fe200000000ff */
[----:B------:R2:W-:Y:S01]  /*0f40*/  STSM.16.MT88.4 [R57+0x13000], R28 ;  /* 0x0130001c39007844 */ /* 0x0005e20000004200 */
[----:B------:R-:W-:-:S02]  /*0f50*/  F2FP.F16.F32.PACK_AB R22, R45, R22 ;  /* 0x000000162d16723e */ /* 0x000fc400000000ff */
[----:B------:R-:W-:Y:S02]  /*0f60*/  F2FP.F16.F32.PACK_AB R23, R46, R23 ;  /* 0x000000172e17723e */ /* 0x000fe400000000ff */
[----:B-1----:R-:W-:Y:S02]  /*0f70*/  VIMNMX R14, R55, 0x60, PT ;  /* 0x00000060370e7848 */ /* 0x002fe40003fe0100 */
[----:B------:R-:W-:Y:S01]  /*0f80*/  ISETP.GE.AND P0, PT, R66, UR4, PT ;  /* 0x0000000442007c0c */ /* 0x000fe2000bf06270 */
[----:B------:R2:W-:Y:S01]  /*0f90*/  STSM.16.MT88.4 [R57+0x13400], R20 ;  /* 0x0134001439007844 */ /* 0x0005e20000004200 */
[----:B------:R-:W-:Y:S01]  /*0fa0*/  IMAD.WIDE.U32 R66, R0, UR6, R66 ;  /* 0x0000000600427c25 */ /* 0x000fe2000f8e0042 */
[----:B------:R-:W-:Y:S01]  /*0fb0*/  BAR.SYNC.DEFER_BLOCKING 0x0 ;  /* 0x0000000000007b1d */ /* 0x000fe20000010000 */
[C---:B------:R-:W-:Y:S02]  /*0fc0*/  ISETP.GE.OR P5, PT, R3.reuse, R14, P0 ;  /* 0x0000000e0300720c */ /* 0x040fe400007a6670 */
[C---:B------:R-:W-:Y:S01]  /*0fd0*/  VIADD R0, R3.reuse, 0x30 ;  /* 0x0000003003007836 */ /* 0x040fe20000000000 */
[----:B------:R-:W-:-:S02]  /*0fe0*/  IADD3 R10, P1, R3, R68, RZ ;  /* 0x00000044030a7210 */ /* 0x000fc40007f3e0ff */
[----:B------:R-:W-:Y:S01]  /*0ff0*/  IADD3 R67, R67, R51, RZ ;  /* 0x0000003343437210 */ /* 0x000fe20007ffe0ff */
[----:B------:R-:W-:Y:S01]  /*1000*/  ULDC.64 UR4, c[0x0][0x260] ;  /* 0x0000980000047ab9 */ /* 0x000fe20000000a00 */
[-C--:B------:R-:W-:Y:S01]  /*1010*/  ISETP.GE.OR P4, PT, R9, R14.reuse, P0 ;  /* 0x0000000e0900720c */ /* 0x080fe20000786670 */
[----:B------:R-:W-:Y:S01]  /*1020*/  IMAD R53, R53, UR4, RZ ;  /* 0x0000000435357c24 */ /* 0x000fe2000f8e02ff */
[C---:B------:R-:W-:Y:S01]  /*1030*/  IADD3 R12, R3.reuse, 0x20, RZ ;  /* 0x00000020030c7810 */ /* 0x040fe20007ffe0ff */
[C---:B------:R-:W-:Y:S01]  /*1040*/  VIADD R9, R3.reuse, 0x40 ;  /* 0x0000004003097836 */ /* 0x040fe20000000000 */
[C---:B------:R-:W-:Y:S01]  /*1050*/  LEA.HI.X.SX32 R11, R3.reuse, R69, 0x1, P1 ;  /* 0x00000045030b7211 */ /* 0x040fe200008f0eff */
[----:B------:R-:W-:Y:S01]  /*1060*/  VIADD R3, R3, 0x50 ;  /* 0x0000005003037836 */ /* 0x000fe20000000000 */
[-C--:B------:R-:W-:Y:S01]  /*1070*/  ISETP.GE.OR P2, PT, R0, R14.reuse, P0 ;  /* 0x0000000e0000720c */ /* 0x080fe20000746670 */
[----:B------:R-:W-:Y:S01]  /*1080*/  IMAD R53, R50, UR5, R53 ;  /* 0x0000000532357c24 */ /* 0x000fe2000f8e0235 */
[-C--:B------:R-:W-:Y:S01]  /*1090*/  ISETP.GE.OR P3, PT, R12, R14.reuse, P0 ;  /* 0x0000000e0c00720c */ /* 0x080fe20000766670 */
[----:B------:R-:W-:Y:S01]  /*10a0*/  IMAD.WIDE.U32 R50, R50, UR4, R66 ;  /* 0x0000000432327c25 */ /* 0x000fe2000f8e0042 */
[----:B------:R-:W-:-:S02]  /*10b0*/  ISETP.GE.OR P1, PT, R9, R14, P0 ;  /* 0x0000000e0900720c */ /* 0x000fc40000726670 */
[----:B------:R-:W-:Y:S01]  /*10c0*/  ISETP.GE.OR P0, PT, R3, R14, P0 ;  /* 0x0000000e0300720c */ /* 0x000fe20000706670 */
[----:B------:R-:W-:Y:S02]  /*10d0*/  VIADD R0, R2, 0x12000 ;  /* 0x0001200002007836 */ /* 0x000fe40000000000 */
[----:B------:R-:W-:Y:S01]  /*10e0*/  IMAD.WIDE R2, R48, 0x60, R10 ;  /* 0x0000006030027825 */ /* 0x000fe200078e020a */
[----:B------:R-:W-:Y:S01]  /*10f0*/  IADD3 R11, R51, R53, RZ ;  /* 0x00000035330b7210 */ /* 0x000fe20007ffe0ff */
[----:B------:R2:W0:Y:S02]  /*1100*/  LDS.128 R4, [R8+0x13400] ;  /* 0x0134000008047984 */ /* 0x0004240000000c00 */
[----:B------:R-:W-:Y:S01]  /*1110*/  IMAD R0, R49, 0x2, R0 ;  /* 0x0000000231007824 */ /* 0x000fe200078e0200 */
[----:B------:R-:W-:Y:S06]  /*1120*/  @P5 BRA `(.L_x_7428) ;  /* 0x00000000002c5947 */ /* 0x000fec0003800000 */
[----:B------:R-:W1:Y:S01]  /*1130*/  LDS.128 R12, [R0] ;  /* 0x00000000000c7984 */ /* 0x000e620000000c00 */
        /* <DEDUP_REMOVED lines=10> */
.L_x_7428:
[----:B------:R-:W-:Y:S05]  /*11e0*/  BSYNC B0 ;  /* 0x0000000000007941 */ /* 0x000fea0003800000 */
.L_x_7427:
[----:B-1----:R1:W3:Y:S01]  /*11f0*/  LDS.128 R12, [R8+0x12400] ;  /* 0x01240000080c7984 */ /* 0x0022e20000000c00 */
[----:B------:R-:W-:Y:S04]  /*1200*/  BSSY B0, `(.L_x_7429) ;  /* 0x000000f000007945 */ /* 0x000fe80003800000 */
[----:B------:R-:W-:Y:S05]  /*1210*/  @P4 BRA `(.L_x_7430) ;  /* 0x0000000000344947 */ /* 0x000fea0003800000 */
[----:B------:R-:W-:Y:S01]  /*1220*/  IADD3 R9, P4, R2, 0x10, RZ ;  /* 0x0000001002097810 */ /* 0x000fe20007f9e0ff */
[----:B------:R-:W-:Y:S01]  /*1230*/  ULDC.64 UR4, c[0x0][0x250] ;  /* 0x0000940000047ab9 */ /* 0x000fe20000000a00 */
[----:B------:R-:W-:Y:S02]  /*1240*/  IMAD.MOV.U32 R16, RZ, RZ, R50 ;  /* 0x000000ffff107224 */ /* 0x000fe400078e0032 */
[----:B------:R-:W-:Y:S01]  /*1250*/  IADD3.X R0, RZ, R3, RZ, P4, !PT ;  /* 0x00000003ff007210 */ /* 0x000fe200027fe4ff */
[----:B------:R-:W-:-:S04]  /*1260*/  IMAD.MOV.U32 R17, RZ, RZ, R11 ;  /* 0x000000ffff117224 */ /* 0x000fc800078e000b */
[----:B------:R-:W-:Y:S02]  /*1270*/  IMAD R0, R0, UR4, RZ ;  /* 0x0000000400007c24 */ /* 0x000fe4000f8e02ff */
[----:B------:R-:W-:-:S04]  /*1280*/  IMAD.WIDE.U32 R16, R9, UR4, R16 ;  /* 0x0000000409107c25 */ /* 0x000fc8000f8e0010 */
[----:B------:R-:W-:Y:S01]  /*1290*/  IMAD R9, R9, UR5, R0 ;  /* 0x0000000509097c24 */ /* 0x000fe2000f8e0200 */
[----:B------:R-:W-:Y:S02]  /*12a0*/  ULDC.64 UR4, c[0x0][0x238] ;  /* 0x00008e0000047ab9 */ /* 0x000fe40000000a00 */
[----:B------:R-:W-:Y:S02]  /*12b0*/  LEA R18, P4, R16, UR4, 0x1 ;  /* 0x0000000410127c11 */ /* 0x000fe4000f8808ff */
[----:B------:R-:W-:-:S04]  /*12c0*/  IADD3 R9, R17, R9, RZ ;  /* 0x0000000911097210 */ /* 0x000fc80007ffe0ff */
[----:B------:R-:W-:-:S05]  /*12d0*/  LEA.HI.X R19, R16, UR5, R9, 0x1, P4 ;  /* 0x0000000510137c11 */ /* 0x000fca000a0f0c09 */
[----:B---3--:R4:W-:Y:S02]  /*12e0*/  STG.E.128 desc[UR8][R18.64], R12 ;  /* 0x0000000c12007986 */ /* 0x0089e4000c101d08 */
.L_x_7430:
[----:B------:R-:W-:Y:S05]  /*12f0*/  BSYNC B0 ;  /* 0x0000000000007941 */ /* 0x000fea0003800000 */
.L_x_7429:
[----:B---34-:R3:W4:Y:S01]  /*1300*/  LDS.128 R12, [R8+0x12800] ;  /* 0x01280000080c7984 */ /* 0x0187220000000c00 */
[----:B------:R-:W-:Y:S04]  /*1310*/  BSSY B0, `(.L_x_7431) ;  /* 0x000000f000007945 */ /* 0x000fe80003800000 */
[----:B------:R-:W-:Y:S05]  /*1320*/  @P3 BRA `(.L_x_7432) ;  /* 0x0000000000343947 */ /* 0x000fea0003800000 */
[----:B------:R-:W-:Y:S01]  /*1330*/  IADD3 R9, P3, R2, 0x20, RZ ;  /* 0x0000002002097810 */ /* 0x000fe20007f7e0ff */
[----:B------:R-:W-:Y:S01]  /*1340*/  ULDC.64 UR4, c[0x0][0x250] ;  /* 0x0000940000047ab9 */ /* 0x000fe20000000a00 */
[----:B------:R-:W-:Y:S01]  /*1350*/  MOV R17, R11 ;  /* 0x0000000b00117202 */ /* 0x000fe20000000f00 */
        /* <DEDUP_REMOVED lines=10> */
.L_x_7432:
[----:B------:R-:W-:Y:S05]  /*1400*/  BSYNC B0 ;  /* 0x0000000000007941 */ /* 0x000fea0003800000 */
.L_x_7431:
[----:B----4-:R4:W0:Y:S01]  /*1410*/  LDS.128 R12, [R8+0x12c00] ;  /* 0x012c0000080c7984 */ /* 0x0108220000000c00 */
        /* <DEDUP_REMOVED lines=14> */
[----:B0-----:R0:W-:Y:S02]  /*1500*/  STG.E.128 desc[UR8][R18.64], R12 ;  /* 0x0000000c12007986 */ /* 0x0011e4000c101d08 */
.L_x_7434:
[----:B------:R-:W-:Y:S05]  /*1510*/  BSYNC B0 ;  /* 0x0000000000007941 */ /* 0x000fea0003800000 */
.L_x_7433:
[----:B0-----:R0:W0:Y:S01]  /*1520*/  LDS.128 R12, [R8+0x13000] ;  /* 0x01300000080c7984 */ /* 0x0010220000000c00 */
[----:B------:R-:W-:Y:S04]  /*1530*/  BSSY B0, `(.L_x_7435) ;  /* 0x000000f000007945 */ /* 0x000fe80003800000 */
[----:B------:R-:W-:Y:S05]  /*1540*/  @P1 BRA `(.L_x_7436) ;  /* 0x0000000000341947 */ /* 0x000fea0003800000 */
[----:B------:R-:W-:Y:S01]  /*1550*/  IADD3 R17, P1, R2, 0x40, RZ ;  /* 0x0000004002117810 */ /* 0x000fe20007f3e0ff */
[----:B------:R-:W-:Y:S01]  /*1560*/  ULDC.64 UR4, c[0x0][0x250] ;  /* 0x0000940000047ab9 */ /* 0x000fe20000000a00 */
[----:B01234-:R-:W-:Y:S02]  /*1570*/  IMAD.MOV.U32 R8, RZ, RZ, R50 ;  /* 0x000000ffff087224 */ /* 0x01ffe400078e0032 */
        /* <DEDUP_REMOVED lines=9> */
[----:B------:R0:W-:Y:S02]  /*1610*/  STG.E.128 desc[UR8][R16.64], R12 ;  /* 0x0000000c10007986 */ /* 0x0001e4000c101d08 */
.L_x_7436:
[----:B------:R-:W-:Y:S05]  /*1620*/  BSYNC B0 ;  /* 0x0000000000007941 */ /* 0x000fea0003800000 */
.L_x_7435:
[----:B------:R-:W-:Y:S05]  /*1630*/  @P0 EXIT ;  /* 0x000000000000094d */ /* 0x000fea0003800000 */
[----:B------:R-:W-:Y:S01]  /*1640*/  IADD3 R9, P0, R2, 0x50, RZ ;  /* 0x0000005002097810 */ /* 0x000fe20007f1e0ff */
[----:B------:R-:W-:-:S04]  /*1650*/  ULDC.64 UR4, c[0x0][0x250] ;  /* 0x0000940000047ab9 */ /* 0x000fc80000000a00 */
[----:B------:R-:W-:Y:S01]  /*1660*/  IMAD.X R2, RZ, RZ, R3, P0 ;  /* 0x000000ffff027224 */ /* 0x000fe200000e0603 */
[----:B------:R-:W-:-:S03]  /*1670*/  MOV R3, R11 ;  /* 0x0000000b00037202 */ /* 0x000fc60000000f00 */
[----:B------:R-:W-:Y:S02]  /*1680*/  IMAD R0, R2, UR4, RZ ;  /* 0x0000000402007c24 */ /* 0x000fe4000f8e02ff */
[----:B------:R-:W-:-:S04]  /*1690*/  IMAD.MOV.U32 R2, RZ, RZ, R50 ;  /* 0x000000ffff027224 */ /* 0x000fc800078e0032 */
[----:B------:R-:W-:-:S04]  /*16a0*/  IMAD.WIDE.U32 R2, R9, UR4, R2 ;  /* 0x0000000409027c25 */ /* 0x000fc8000f8e0002 */
[----:B------:R-:W-:Y:S01]  /*16b0*/  IMAD R9, R9, UR5, R0 ;  /* 0x0000000509097c24 */ /* 0x000fe2000f8e0200 */
[----:B------:R-:W-:Y:S02]  /*16c0*/  ULDC.64 UR4, c[0x0][0x238] ;  /* 0x00008e0000047ab9 */ /* 0x000fe40000000a00 */
[----:B01234-:R-:W-:Y:S01]  /*16d0*/  LEA R8, P0, R2, UR4, 0x1 ;  /* 0x0000000402087c11 */ /* 0x01ffe2000f8008ff */
[----:B------:R-:W-:-:S05]  /*16e0*/  IMAD.IADD R3, R3, 0x1, R9 ;  /* 0x0000000103037824 */ /* 0x000fca00078e0209 */
[----:B------:R-:W-:-:S05]  /*16f0*/  LEA.HI.X R9, R2, UR5, R3, 0x1, P0 ;  /* 0x0000000502097c11 */ /* 0x000fca00080f0c03 */
[----:B------:R-:W-:Y:S01]  /*1700*/  STG.E.128 desc[UR8][R8.64], R4 ;  /* 0x0000000408007986 */ /* 0x000fe2000c101d08 */
[----:B------:R-:W-:Y:S05]  /*1710*/  EXIT ;  /* 0x000000000000794d */ /* 0x000fea0003800000 */
.L_x_7437:
        /* <DEDUP_REMOVED lines=14> */
.L_x_7697:


//--------------------- .text._ZN7cutlass13device_kernelIN5flash32FlashAttnBwdPostprocessConvertdQIN4cute5tupleIJNS3_1CILi64EEENS5_ILi192EEEEEENS_6half_tEfNS_4arch4Sm90ELi384ENS3_8TiledMMAINS3_8MMA_AtomIJNS3_4SM904GMMA25MMA_64x64x16_F32F16F16_SSILNSF_5MajorE0ELSH_1ELNSF_7ScaleInE1ELSI_1EEEEEENS3_6LayoutINS4_IJNS5_ILi1EEENS5_ILi3EEESM_EEENS4_IJNS5_ILi0EEESM_SP_EEEEENS4_IJNS3_10UnderscoreESS_SS_EEEEELb0EEEEEvNT_6ParamsE --------------------------
	.section	.text._ZN7cutlass13device_kernelIN5flash32FlashAttnBwdPostprocessConvertdQIN4cute5tupleIJNS3_1CILi64EEENS5_ILi192EEEEEENS_6half_tEfNS_4arch4Sm90ELi384ENS3_8TiledMMAINS3_8MMA_AtomIJNS3_4SM904GMMA25MMA_64x64x16_F32F16F16_SSILNSF_5MajorE0ELSH_1ELNSF_7ScaleInE1ELSI_1EEEEEENS3_6LayoutINS4_IJNS5_ILi1EEENS5_ILi3EEESM_EEENS4_IJNS5_ILi0EEESM_SP_EEEEENS4_IJNS3_10UnderscoreESS_SS_EEEEELb0EEEEEvNT_6ParamsE,"ax",@progbits
	.align	128
.text._ZN7cutlass13device_kernelIN5flash32FlashAttnBwdPostprocessConvertdQIN4cute5tupleIJNS3_1CILi64EEENS5_ILi192EEEEEENS_6half_tEfNS_4arch4Sm90ELi384ENS3_8TiledMMAINS3_8MMA_AtomIJNS3_4SM904GMMA25MMA_64x64x16_F32F16F16_SSILNSF_5MajorE0ELSH_1ELNSF_7ScaleInE1ELSI_1EEEEEENS3_6LayoutINS4_IJNS5_ILi1EEENS5_ILi3EEESM_EEENS4_IJNS5_ILi0EEESM_SP_EEEEENS4_IJNS3_10UnderscoreESS_SS_EEEEELb0EEEEEvNT_6ParamsE:
        .type           _ZN7cutlass13device_kernelIN5flash32FlashAttnBwdPostprocessConvertdQIN4cute5tupleIJNS3_1CILi64EEENS5_ILi192EEEEEENS_6half_tEfNS_4arch4Sm90ELi384ENS3_8TiledMMAINS3_8MMA_AtomIJNS3_4SM904GMMA25MMA_64x64x16_F32F16F16_SSILNSF_5MajorE0ELSH_1ELNSF_7ScaleInE1ELSI_1EEEEEENS3_6LayoutINS4_IJNS5_ILi1EEENS5_ILi3EEESM_EEENS4_IJNS5_ILi0EEESM_SP_EEEEENS4_IJNS3_10UnderscoreESS_SS_EEEEELb0EEEEEvNT_6ParamsE,@function
        .size           _ZN7cutlass13device_kernelIN5flash32FlashAttnBwdPostprocessConvertdQIN4cute5tupleIJNS3_1CILi64EEENS5_ILi192EEEEEENS_6half_tEfNS_4arch4Sm90ELi384ENS3_8TiledMMAINS3_8MMA_AtomIJNS3_4SM904GMMA25MMA_64x64x16_F32F16F16_SSILNSF_5MajorE0ELSH_1ELNSF_7ScaleInE1ELSI_1EEEEEENS3_6LayoutINS4_IJNS5_ILi1EEENS5_ILi3EEESM_EEENS4_IJNS5_ILi0EEESM_SP_EEEEENS4_IJNS3_10UnderscoreESS_SS_EEEEELb0EEEEEvNT_6ParamsE,(.L_x_7698 - _ZN7cutlass13device_kernelIN5flash32FlashAttnBwdPostprocessConvertdQIN4cute5tupleIJNS3_1CILi64EEENS5_ILi192EEEEEENS_6half_tEfNS_4arch4Sm90ELi384ENS3_8TiledMMAINS3_8MMA_AtomIJNS3_4SM904GMMA25MMA_64x64x16_F32F16F16_SSILNSF_5MajorE0ELSH_1ELNSF_7ScaleInE1ELSI_1EEEEEENS3_6LayoutINS4_IJNS5_ILi1EEENS5_ILi3EEESM_EEENS4_IJNS5_ILi0EEESM_SP_EEEEENS4_IJNS3_10UnderscoreESS_SS_EEEEELb0EEEEEvNT_6ParamsE)
        .other          _ZN7cutlass13device_kernelIN5flash32FlashAttnBwdPostprocessConvertdQIN4cute5tupleIJNS3_1CILi64EEENS5_ILi192EEEEEENS_6half_tEfNS_4arch4Sm90ELi384ENS3_8TiledMMAINS3_8MMA_AtomIJNS3_4SM904GMMA25MMA_64x64x16_F32F16F16_SSILNSF_5MajorE0ELSH_1ELNSF_7ScaleInE1ELSI_1EEEEEENS3_6LayoutINS4_IJNS5_ILi1EEENS5_ILi3EEESM_EEENS4_IJNS5_ILi0EEESM_SP_EEEEENS4_IJNS3_10UnderscoreESS_SS_EEEEELb0EEEEEvNT_6ParamsE,@"STO_CUDA_ENTRY STV_DEFAULT"
_ZN7cutlass13device_kernelIN5flash32FlashAttnBwdPostprocessConvertdQIN4cute5tupleIJNS3_1CILi64EEENS5_ILi192EEEEEENS_6half_tEfNS_4arch4Sm90ELi384ENS3_8TiledMMAINS3_8MMA_AtomIJNS3_4SM904GMMA25MMA_64x64x16_F32F16F16_SSILNSF_5MajorE0ELSH_1ELNSF_7ScaleInE1ELSI_1EEEEEENS3_6LayoutINS4_IJNS5_ILi1EEENS5_ILi3EEESM_EEENS4_IJNS5_ILi0EEESM_SP_EEEEENS4_IJNS3_10UnderscoreESS_SS_EEEEELb0EEEEEvNT_6ParamsE:
[----:B------:R-:W-:Y:S08]  /*0000*/  LDC R1, c[0x0][0x28] ;  /* 0x00000a00ff017b82 */ /* 0x000ff00000000800 */
[----:B------:R-:W0:Y:S01]  /*0010*/  LDC.64 R2, c[0x0][0x278] ;  /* 0x00009e00ff027b82 */ /* 0x000e220000000a00 */
[----:B------:R-:W1:Y:S01]  /*0020*/  S2R R13, SR_CTAID.Z ;  /* 0x00000000000d7919 */ /* 0x000e620000002700 */
[----:B------:R-:W-:-:S06]  /*0030*/  ULDC.64 UR8, c[0x0][0x208] ;  /* 0x0000820000087ab9 */ /* 0x000fcc0000000a00 */
[----:B------:R-:W2:Y:S08]  /*0040*/  LDC.64 R10, c[0x0][0x270] ;  /* 0x00009c00ff0a7b82 */ /* 0x000eb00000000a00 */
[----:B------:R-:W1:Y:S01]  /*0050*/  LDC.64 R4, c[0x0][0x270] ;  /* 0x00009c00ff047b82 */ /* 0x000e620000000a00 */
[----:B0-----:R-:W-:-:S04]  /*0060*/  ISETP.NE.U32.AND P2, PT, R2, RZ, PT ;  /* 0x000000ff0200720c */ /* 0x001fc80003f45070 */
[----:B------:R-:W-:Y:S02]  /*0070*/  ISETP.NE.AND.EX P2, PT, R3, RZ, PT, P2 ;  /* 0x000000ff0300720c */ /* 0x000fe40003f45320 */
[----:B--2---:R-:W-:-:S04]  /*0080*/  ISETP.NE.U32.AND P1, PT, R10, RZ, PT ;  /* 0x000000ff0a00720c */ /* 0x004fc80003f25070 */
[----:B------:R-:W-:Y:S01]  /*0090*/  ISETP.NE.AND.EX P1, PT, R11, RZ, PT, P1 ;  /* 0x000000ff0b00720c */ /* 0x000fe20003f25310 */
[----:B------:R-:W-:Y:S01]  /*00a0*/  ULDC UR4, c[0x0][0x240] ;  /* 0x0000900000047ab9 */ /* 0x000fe20000000800 */
[----:B-1----:R-:W-:-:S05]  /*00b0*/  IMAD.WIDE R4, R13, 0x4, R4 ;  /* 0x000000040d047825 */ /* 0x002fca00078e0204 */
[----:B------:R-:W0:Y:S01]  /*00c0*/  @P2 LDC.64 R6, c[0x0][0x278] ;  /* 0x00009e00ff062b82 */ /* 0x000e220000000a00 */
[----:B------:R-:W-:-:S05]  /*00d0*/  IMAD.U32 R43, RZ, RZ, UR4 ;  /* 0x00000004ff2b7e24 */ /* 0x000fca000f8e00ff */
[----:B------:R1:W5:Y:S01]  /*00e0*/  @P1 LDG.E R9, desc[UR8][R4.64] ;  /* 0x0000000804091981 */ /* 0x000362000c1e1900 */
[----:B0-----:R-:W-:-:S05]  /*00f0*/  @P2 IMAD.WIDE R6, R13, 0x4, R6 ;  /* 0x000000040d062825 */ /* 0x001fca00078e0206 */
[----:B------:R1:W5:Y:S01]  /*0100*/  @P2 LDG.E R43, desc[UR8][R6.64] ;  /* 0x00000008062b2981 */ /* 0x000362000c1e1900 */
[----:B------:R-:W-:Y:S01]  /*0110*/  ISETP.NE.U32.AND P0, PT, R10, RZ, PT ;  /* 0x000000ff0a00720c */ /* 0x000fe20003f05070 */
[----:B------:R-:W0:Y:S03]  /*0120*/  S2R R3, SR_CTAID.X ;  /* 0x0000000000037919 */ /* 0x000e260000002500 */
[----:B------:R-:W-:Y:S01]  /*0130*/  ISETP.NE.AND.EX P0, PT, R11, RZ, PT, P0 ;  /* 0x000000ff0b00720c */ /* 0x000fe20003f05300 */
[----:B0-----:R-:W-:Y:S01]  /*0140*/  IMAD.SHL.U32 R40, R3, 0x40, RZ ;  /* 0x0000004003287824 */ /* 0x001fe200078e00ff */
[----:B-1----:R-:W-:Y:S11]  /*0150*/  @P2 BRA `(.L_x_7438) ;  /* 0x0000000000102947 */ /* 0x002ff60003800000 */
[----:B------:R-:W-:Y:S05]  /*0160*/  @!P1 BRA `(.L_x_7438) ;  /* 0x00000000000c9947 */ /* 0x000fea0003800000 */
[----:B------:R-:W2:Y:S04]  /*0170*/  LDG.E R0, desc[UR8][R4.64] ;  /* 0x0000000804007981 */ /* 0x000ea8000c1e1900 */
[----:B-----5:R-:W2:Y:S02]  /*0180*/  LDG.E R43, desc[UR8][R4.64+0x4] ;  /* 0x00000408042b7981 */ /* 0x020ea4000c1e1900 */
[----:B--2---:R-:W-:-:S07]  /*0190*/  IMAD.IADD R43, R43, 0x1, -R0 ;  /* 0x000000012b2b7824 */ /* 0x004fce00078e0a00 */
.L_x_7438:
[----:B-----5:R-:W-:-:S13]  /*01a0*/  ISETP.LE.AND P2, PT, R43, R40, PT ;  /* 0x000000282b00720c */ /* 0x020fda0003f43270 */
[----:B------:R-:W-:Y:S05]  /*01b0*/  @P0 EXIT P2 ;  /* 0x000000000000094d */ /* 0x000fea0001000000 */
[----:B------:R-:W0:Y:S01]  /*01c0*/  S2R R6, SR_CTAID.Y ;  /* 0x0000000000067919 */ /* 0x000e220000002600 */
[----:B------:R-:W-:Y:S01]  /*01d0*/  @P1 IMAD R0, R13, 0x40, R9 ;  /* 0x000000400d001824 */ /* 0x000fe200078e0209 */
[----:B------:R-:W1:Y:S01]  /*01e0*/  LDC.64 R14, c[0x0][0x228] ;  /* 0x00008a00ff0e7b82 */ /* 0x000e620000000a00 */
[----:B------:R-:W-:Y:S01]  /*01f0*/  CS2R R10, SRZ ;  /* 0x00000000000a7805 */ /* 0x000fe2000001ff00 */
[----:B------:R-:W2:Y:S01]  /*0200*/  S2R R17, SR_TID.X ;  /* 0x0000000000117919 */ /* 0x000ea20000002100 */
[----:B------:R-:W-:Y:S01]  /*0210*/  IMAD R7, R3, 0x3000, RZ ;  /* 0x0000300003077824 */ /* 0x000fe200078e02ff */
[----:B------:R-:W-:Y:S01]  /*0220*/  @P1 SHF.R.S32.HI R5, RZ, 0x1f, R0 ;  /* 0x0000001fff051819 */ /* 0x000fe20000011400 */
[----:B------:R-:W-:Y:S01]  /*0230*/  BSSY B0, `(.L_x_7439) ;  /* 0x0000030000007945 */ /* 0x000fe20003800000 */
[----:B------:R-:W3:Y:S01]  /*0240*/  S2R R2, SR_CgaCtaId ;  /* 0x0000000000027919 */ /* 0x000ee20000008800 */
[----:B------:R-:W-:Y:S01]  /*0250*/  SEL R4, R13, RZ, !P0 ;  /* 0x000000ff0d047207 */ /* 0x000fe20004000000 */
[----:B------:R-:W4:Y:S01]  /*0260*/  LDC.64 R18, c[0x0][0x230] ;  /* 0x00008c00ff127b82 */ /* 0x000f220000000a00 */
[----:B------:R-:W-:-:S04]  /*0270*/  @P1 LEA.HI R5, R5, R0, RZ, 0x6 ;  /* 0x0000000005051211 */ /* 0x000fc800078f30ff */
[----:B------:R-:W-:-:S03]  /*0280*/  @P1 SHF.R.S32.HI R5, RZ, 0x6, R5 ;  /* 0x00000006ff051819 */ /* 0x000fc60000011405 */
[----:B------:R-:W5:Y:S02]  /*0290*/  LDC.64 R20, c[0x0][0x210] ;  /* 0x00008400ff147b82 */ /* 0x000f640000000a00 */
[----:B------:R-:W-:-:S04]  /*02a0*/  @P1 IMAD R5, R5, 0x3000, RZ ;  /* 0x0000300005051824 */ /* 0x000fc800078e02ff */
[--C-:B------:R-:W-:Y:S01]  /*02b0*/  @P1 IMAD.MOV.U32 R10, RZ, RZ, R5.reuse ;  /* 0x000000ffff0a1224 */ /* 0x100fe200078e0005 */
[----:B------:R-:W-:-:S04]  /*02c0*/  @P1 SHF.R.S32.HI R11, RZ, 0x1f, R5 ;  /* 0x0000001fff0b1819 */ /* 0x000fc80000011405 */
[C---:B------:R-:W-:Y:S02]  /*02d0*/  IADD3 R10, P2, R7.reuse, R10, RZ ;  /* 0x0000000a070a7210 */ /* 0x040fe40007f5e0ff */
[----:B0-----:R-:W-:Y:S02]  /*02e0*/  SHF.R.S32.HI R5, RZ, 0x1f, R6 ;  /* 0x0000001fff057819 */ /* 0x001fe40000011406 */
[----:B------:R-:W-:Y:S02]  /*02f0*/  LEA.HI.X.SX32 R11, R7, R11, 0x1, P2 ;  /* 0x0000000b070b7211 */ /* 0x000fe400010f0eff */
[----:B------:R-:W-:Y:S01]  /*0300*/  SHF.R.S32.HI R7, RZ, 0x1f, R13 ;  /* 0x0000001fff077819 */ /* 0x000fe2000001140d */
[-C--:B-1----:R-:W-:Y:S02]  /*0310*/  IMAD R0, R5, R14.reuse, RZ ;  /* 0x0000000e05007224 */ /* 0x082fe400078e02ff */
[----:B------:R-:W-:Y:S01]  /*0320*/  IMAD.WIDE.U32 R10, R6, R14, R10 ;  /* 0x0000000e060a7225 */ /* 0x000fe200078e000a */
[----:B------:R-:W-:-:S02]  /*0330*/  SEL R7, R7, RZ, !P0 ;  /* 0x000000ff07077207 */ /* 0x000fc40004000000 */
[----:B--2---:R-:W-:Y:S01]  /*0340*/  ISETP.NE.AND P0, PT, R17, RZ, PT ;  /* 0x000000ff1100720c */ /* 0x004fe20003f05270 */
[----:B------:R-:W-:Y:S02]  /*0350*/  IMAD R15, R6, R15, R0 ;  /* 0x0000000f060f7224 */ /* 0x000fe400078e0200 */
[-C--:B----4-:R-:W-:Y:S02]  /*0360*/  IMAD R0, R7, R18.reuse, RZ ;  /* 0x0000001207007224 */ /* 0x090fe400078e02ff */
[----:B------:R-:W-:Y:S02]  /*0370*/  IMAD.IADD R11, R11, 0x1, R15 ;  /* 0x000000010b0b7824 */ /* 0x000fe400078e020f */
[C---:B------:R-:W-:Y:S02]  /*0380*/  IMAD R13, R4.reuse, R19, R0 ;  /* 0x00000013040d7224 */ /* 0x040fe400078e0200 */
[----:B------:R-:W-:-:S05]  /*0390*/  IMAD.WIDE.U32 R10, R4, R18, R10 ;  /* 0x00000012040a7225 */ /* 0x000fca00078e000a */
[----:B------:R-:W-:Y:S02]  /*03a0*/  IADD3 R0, R11, R13, RZ ;  /* 0x0000000d0b007210 */ /* 0x000fe40007ffe0ff */
[----:B-----5:R-:W-:-:S04]  /*03b0*/  LEA R20, P2, R10, R20, 0x2 ;  /* 0x000000140a147211 */ /* 0x020fc800078410ff */
[----:B------:R-:W-:Y:S01]  /*03c0*/  LEA.HI.X R0, R10, R21, R0, 0x2, P2 ;  /* 0x000000150a007211 */ /* 0x000fe200010f1400 */
[----:B---3--:R-:W-:Y:S08]  /*03d0*/  @P0 BRA `(.L_x_7440) ;  /* 0x0000000000540947 */ /* 0x008ff00003800000 */
        /* <DEDUP_REMOVED lines=16> */
.L_x_7441:
[----:B------:R-:W-:Y:S01]  /*04e0*/  @P0 ELECT P2, URZ, PT ;  /* 0x00000000003f082f */ /* 0x000fe20003840000 */
[----:B------:R1:W-:-:S12]  /*04f0*/  UBLKCP.S.G [UR6], [UR4], UR10 ;  /* 0x00000006040073ba */ /* 0x0003d8000800020a */
[----:B------:R-:W-:Y:S02]  /*0500*/  @P2 PLOP3.LUT P0, PT, P2, PT, PT, 0x8, 0x0 ;  /* 0x000000000000281c */ /* 0x000fe4000170e170 */
[----:B------:R-:W-:-:S11]  /*0510*/  PLOP3.LUT P2, PT, PT, PT, PT, 0x8, 0x0 ;  /* 0x000000000000781c */ /* 0x000fd60003f4e170 */
[----:B-1----:R-:W-:Y:S05]  /*0520*/  @P0 BRA.U.ANY `(.L_x_7441) ;  /* 0xfffffffd00ec0947 */ /* 0x002fea000393ffff */
.L_x_7440:
[----:B------:R-:W-:Y:S05]  /*0530*/  BSYNC B0 ;  /* 0x0000000000007941 */ /* 0x000fea0003800000 */
.L_x_7439:
[----:B------:R-:W-:Y:S01]  /*0540*/  BAR.SYNC.DEFER_BLOCKING 0x0 ;  /* 0x0000000000007b1d */ /* 0x000fe20000010000 */
[----:B------:R-:W-:Y:S02]  /*0550*/  MOV R41, 0x400 ;  /* 0x0000040000297802 */ /* 0x000fe40000000f00 */
[----:B------:R-:W-:Y:S02]  /*0560*/  CS2R R50, SRZ ;  /* 0x0000000000327805 */ /* 0x000fe4000001ff00 */
[----:B------:R-:W-:Y:S01]  /*0570*/  SHF.L.U32 R0, RZ, 0x1f, RZ ;  /* 0x0000001fff007819 */ /* 0x000fe200000006ff */
[--C-:B------:R-:W-:Y:S01]  /*0580*/  @P1 IMAD.MOV.U32 R50, RZ, RZ, R9.reuse ;  /* 0x000000ffff321224 */ /* 0x100fe200078e0009 */
[----:B------:R-:W-:Y:S02]  /*0590*/  LEA R41, R2, R41, 0x18 ;  /* 0x0000002902297211 */ /* 0x000fe400078ec0ff */
[----:B------:R-:W-:-:S07]  /*05a0*/  @P1 SHF.R.S32.HI R51, RZ, 0x1f, R9 ;  /* 0x0000001fff331819 */ /* 0x000fce0000011409 */
.L_x_7442:
[----:B-1----:R1:W2:Y:S02]  /*05b0*/  SYNCS.PHASECHK.TRANS64.TRYWAIT P0, [R41+URZ+0x12000], R0 ;  /* 0x01200000290075a7 */ /* 0x0022a4000800017f */
[----:B--2---:R-:W-:Y:S05]  /*05c0*/  @!P0 NANOSLEEP.SYNCS 0x989680 ;  /* 0x009896800000895d */ /* 0x004fea0003900000 */
[----:B------:R-:W2:Y:S02]  /*05d0*/  @!P0 SYNCS.PHASECHK.TRANS64 P0, [R41+URZ+0x12000], R0 ;  /* 0x01200000290085a7 */ /* 0x000ea4000800007f */
[----:B--2---:R-:W-:Y:S05]  /*05e0*/  @!P0 BRA `(.L_x_7442) ;  /* 0xfffffffc00f08947 */ /* 0x004fea000383ffff */
[----:B------:R-:W-:Y:S01]  /*05f0*/  SHF.R.S32.HI R46, RZ, 0x1f, R17 ;  /* 0x0000001fff2e7819 */ /* 0x000fe20000011411 */
[----:B------:R-:W-:Y:S01]  /*0600*/  IMAD.HI R16, R17, 0x2aaaaaab, RZ ;  /* 0x2aaaaaab11107827 */ /* 0x000fe200078e02ff */
[----:B------:R-:W-:Y:S01]  /*0610*/  ULDC UR4, c[0x0][0x268] ;  /* 0x00009a0000047ab9 */ /* 0x000fe20000000800 */
[----:B------:R-:W-:Y:S01]  /*0620*/  ULDC.64 UR6, c[0x0][0x258] ;  /* 0x0000960000067ab9 */ /* 0x000fe20000000a00 */
[CC--:B-1----:R-:W-:Y:S01]  /*0630*/  LEA.HI R0, R46.reuse, R17.reuse, RZ, 0x7 ;  /* 0x000000112e007211 */ /* 0x0c2fe200078f38ff */
[----:B------:R-:W-:Y:S01]  /*0640*/  IMAD R5, R5, UR6, RZ ;  /* 0x0000000605057c24 */ /* 0x000fe2000f8e02ff */
[-C--:B0-----:R-:W-:Y:S01]  /*0650*/  LEA.HI R8, R46, R17.reuse, RZ, 0x5 ;  /* 0x000000112e087211 */ /* 0x081fe200078f28ff */
[----:B------:R-:W-:Y:S01]  /*0660*/  BSSY B0, `(.L_x_7443) ;  /* 0x0000099000007945 */ /* 0x000fe20003800000 */
[C---:B------:R-:W-:Y:S01]  /*0670*/  LOP3.LUT R2, R0.reuse, 0xfffff80, RZ, 0xc0, !PT ;  /* 0x0fffff8000027812 */ /* 0x040fe200078ec0ff */
[----:B------:R-:W-:Y:S01]  /*0680*/  IMAD.SHL.U32 R0, R0, 0x20, RZ ;  /* 0x0000002000007824 */ /* 0x000fe200078e00ff */
[----:B------:R-:W-:-:S02]  /*0690*/  LEA.HI R46, R46, R17, RZ, 0x4 ;  /* 0x000000112e2e7211 */ /* 0x000fc400078f20ff */
[----:B------:R-:W-:Y:S01]  /*06a0*/  SHF.R.S32.HI R12, RZ, 0x5, R8 ;  /* 0x00000005ff0c7819 */ /* 0x000fe20000011408 */
[C---:B------:R-:W-:Y:S01]  /*06b0*/  IMAD.IADD R2, R17.reuse, 0x1, -R2 ;  /* 0x0000000111027824 */ /* 0x040fe200078e0a02 */
[----:B------:R-:W-:Y:S02]  /*06c0*/  LOP3.LUT R21, R0, 0xfffff000, RZ, 0xc0, !PT ;  /* 0xfffff00000157812 */ /* 0x000fe400078ec0ff */
[----:B------:R-:W-:Y:S02]  /*06d0*/  LOP3.LUT R0, R46, 0xfffffff0, RZ, 0xc0, !PT ;  /* 0xfffffff02e007812 */ /* 0x000fe400078ec0ff */
[----:B------:R-:W-:Y:S01]  /*06e0*/  SHF.R.S32.HI R9, RZ, 0x1f, R8 ;  /* 0x0000001fff097819 */ /* 0x000fe20000011408 */
[----:B------:R-:W-:Y:S01]  /*06f0*/  IMAD R2, R2, 0x4, R21 ;  /* 0x0000000402027824 */ /* 0x000fe200078e0215 */
[----:B------:R-:W-:Y:S01]  /*0700*/  SHF.R.U32.HI R19, RZ, 0x1f, R16 ;  /* 0x0000001fff137819 */ /* 0x000fe20000011610 */
[----:B------:R-:W-:Y:S01]  /*0710*/  IMAD.IADD R45, R17, 0x1, -R0 ;  /* 0x00000001112d7824 */ /* 0x000fe200078e0a00 */
[----:B------:R-:W-:-:S02]  /*0720*/  LEA.HI R9, R9, R12, RZ, 0x2 ;  /* 0x0000000c09097211 */ /* 0x000fc400078f10ff */
[----:B------:R-:W-:Y:S02]  /*0730*/  LEA.HI.SX32 R0, R16, R19, 0x1e ;  /* 0x0000001310007211 */ /* 0x000fe400078ff2ff */
[----:B------:R-:W-:Y:S02]  /*0740*/  SHF.R.S32.HI R52, RZ, 0x1f, R45 ;  /* 0x0000001fff347819 */ /* 0x000fe4000001142d */
[----:B------:R-:W-:Y:S01]  /*0750*/  LOP3.LUT R13, R9, 0x3ffffc, RZ, 0xc0, !PT ;  /* 0x003ffffc090d7812 */ /* 0x000fe200078ec0ff */
[----:B------:R-:W-:Y:S01]  /*0760*/  IMAD R44, R0, -0x18, R17 ;  /* 0xffffffe8002c7824 */ /* 0x000fe200078e0211 */
[----:B------:R-:W-:Y:S01]  /*0770*/  LEA.HI R52, R52, R45, RZ, 0x3 ;  /* 0x0000002d34347211 */ /* 0x000fe200078f18ff */
[----:B------:R-:W-:Y:S01]  /*0780*/  IMAD.SHL.U32 R37, R0, 0x40, RZ ;  /* 0x0000004000257824 */ /* 0x000fe200078e00ff */
[----:B------:R-:W-:Y:S01]  /*0790*/  LEA R36, R2, R41, 0x2 ;  /* 0x0000002902247211 */ /* 0x000fe200078e10ff */
[----:B------:R-:W-:Y:S01]  /*07a0*/  IMAD.IADD R42, R12, 0x1, -R13 ;  /* 0x000000010c2a7824 */ /* 0x000fe200078e0a0d */
[C---:B------:R-:W-:Y:S01]  /*07b0*/  LOP3.LUT R24, R52.reuse, 0xfffffff8, RZ, 0xc0, !PT ;  /* 0xfffffff834187812 */ /* 0x040fe200078ec0ff */
[----:B------:R-:W-:Y:S01]  /*07c0*/  IMAD.SHL.U32 R52, R52, 0x40, RZ ;  /* 0x0000004034347824 */ /* 0x000fe200078e00ff */
[----:B------:R-:W-:Y:S01]  /*07d0*/  SHF.R.S32.HI R25, RZ, 0x1f, R44 ;  /* 0x0000001fff197819 */ /* 0x000fe2000001142c */
[----:B------:R-:W0:Y:S01]  /*07e0*/  LDS.128 R12, [R36+0x800] ;  /* 0x00080000240c7984 */ /* 0x000e220000000c00 */
[----:B------:R-:W-:Y:S01]  /*07f0*/  IMAD R42, R42, 0x400, R21 ;  /* 0x000004002a2a7824 */ /* 0x000fe200078e0215 */
[----:B------:R-:W-:Y:S01]  /*0800*/  LOP3.LUT R37, R37, 0x1c0, RZ, 0xc0, !PT ;  /* 0x000001c025257812 */ /* 0x000fe200078ec0ff */
[----:B------:R-:W-:Y:S01]  /*0810*/  IMAD.IADD R45, R45, 0x1, -R24 ;  /* 0x000000012d2d7824 */ /* 0x000fe200078e0a18 */
[----:B------:R-:W1:Y:S01]  /*0820*/  LDS.128 R20, [R36+0x1800] ;  /* 0x0018000024147984 */ /* 0x000e620000000c00 */
[----:B------:R-:W-:-:S02]  /*0830*/  LEA.HI R53, R25, R44, RZ, 0x3 ;  /* 0x0000002c19357211 */ /* 0x000fc400078f18ff */
[----:B------:R-:W-:Y:S01]  /*0840*/  SHF.L.U32 R44, R44, 0x3, RZ ;  /* 0x000000032c2c7819 */ /* 0x000fe200000006ff */
[----:B------:R-:W2:Y:S01]  /*0850*/  LDS.128 R8, [R36] ;  /* 0x0000000024087984 */ /* 0x000ea20000000c00 */
[----:B------:R-:W-:Y:S01]  /*0860*/  LEA.HI R2, R16, R19, RZ, 0x1b ;  /* 0x0000001310027211 */ /* 0x000fe200078fd8ff */
[----:B------:R-:W-:Y:S01]  /*0870*/  IMAD.SHL.U32 R49, R45, 0x40, RZ ;  /* 0x000000402d317824 */ /* 0x000fe200078e00ff */
[----:B------:R-:W-:Y:S01]  /*0880*/  LOP3.LUT R47, R37, 0x38, R44, 0xf8, !PT ;  /* 0x00000038252f7812 */ /* 0x000fe200078ef82c */
[----:B------:R-:W3:Y:S01]  /*0890*/  LDS.128 R24, [R36+0x2000] ;  /* 0x0020000024187984 */ /* 0x000ee20000000c00 */
[----:B------:R-:W-:Y:S01]  /*08a0*/  SHF.R.U32.HI R48, RZ, 0x3, R37 ;  /* 0x00000003ff307819 */ /* 0x000fe20000011625 */
[----:B------:R-:W-:Y:S01]  /*08b0*/  IMAD.SHL.U32 R53, R53, 0x200, RZ ;  /* 0x0000020035357824 */ /* 0x000fe200078e00ff */
[----:B------:R-:W-:Y:S01]  /*08c0*/  SHF.R.U32.HI R46, RZ, 0x1, R46 ;  /* 0x00000001ff2e7819 */ /* 0x000fe2000001162e */
[----:B------:R-:W4:Y:S01]  /*08d0*/  LDS.128 R16, [R36+0x1000] ;  /* 0x0010000024107984 */ /* 0x000f220000000c00 */
[----:B------:R-:W-:-:S02]  /*08e0*/  LOP3.LUT R49, R49, 0x1c0, RZ, 0xc0, !PT ;  /* 0x000001c031317812 */ /* 0x000fc400078ec0ff */
[----:B------:R-:W-:Y:S01]  /*08f0*/  LOP3.LUT R47, R47, R48, RZ, 0x3c, !PT ;  /* 0x000000302f2f7212 */ /* 0x000fe200078e3cff */
[----:B------:R-:W5:Y:S01]  /*0900*/  LDS.128 R32, [R36+0x3000] ;  /* 0x0030000024207984 */ /* 0x000f620000000c00 */
[----:B------:R-:W-:Y:S02]  /*0910*/  LOP3.LUT R46, R49, 0x8, R46, 0xf8, !PT ;  /* 0x00000008312e7812 */ /* 0x000fe400078ef82e */
[----:B------:R-:W-:Y:S01]  /*0920*/  SHF.R.U32.HI R49, RZ, 0x3, R49 ;  /* 0x00000003ff317819 */ /* 0x000fe20000011631 */
[----:B------:R-:W5:Y:S01]  /*0930*/  LDS.128 R28, [R36+0x2800] ;  /* 0x00280000241c7984 */ /* 0x000f620000000c00 */
[----:B------:R-:W-:Y:S02]  /*0940*/  R2P PR, R45, 0x6 ;  /* 0x000000062d007804 */ /* 0x000fe40000000000 */
[----:B------:R-:W-:Y:S01]  /*0950*/  LOP3.LUT R46, R46, R49, RZ, 0x3c, !PT ;  /* 0x000000312e2e7212 */ /* 0x000fe200078e3cff */
[----:B------:R-:W5:Y:S01]  /*0960*/  LDS.128 R36, [R36+0x3800] ;  /* 0x0038000024247984 */ /* 0x000f620000000c00 */
[----:B------:R-:W-:-:S02]  /*0970*/  LOP3.LUT R49, R52, 0x7ffffe00, RZ, 0xc0, !PT ;  /* 0x7ffffe0034317812 */ /* 0x000fc400078ec0ff */
[----:B------:R-:W-:Y:S02]  /*0980*/  LOP3.LUT R53, R53, 0x7ffff000, RZ, 0xc0, !PT ;  /* 0x7ffff00035357812 */ /* 0x000fe400078ec0ff */
[----:B------:R-:W-:Y:S02]  /*0990*/  IADD3 R42, R46, R42, R49 ;  /* 0x0000002a2e2a7210 */ /* 0x000fe40007ffe031 */
[----:B------:R-:W-:Y:S01]  /*09a0*/  VIADDMNMX R43, R43, -R40, 0x40, PT ;  /* 0x000000402b2b7446 */ /* 0x000fe20003800928 */
[----:B------:R-:W-:Y:S02]  /*09b0*/  IMAD R2, R2, 0x200, R53 ;  /* 0x0000020002027824 */ /* 0x000fe400078e0235 */
[----:B0-----:R-:W-:Y:S01]  /*09c0*/  FMUL.FTZ R48, R15, UR4 ;  /* 0x000000040f307c20 */ /* 0x001fe20008410000 */
[----:B------:R-:W-:Y:S01]  /*09d0*/  FMUL.FTZ R13, R13, UR4 ;  /* 0x000000040d0d7c20 */ /* 0x000fe20008410000 */
[----:B------:R-:W-:Y:S02]  /*09e0*/  IMAD.IADD R2, R2, 0x1, R47 ;  /* 0x0000000102027824 */ /* 0x000fe400078e022f */
[----:B-1----:R-:W-:Y:S01]  /*09f0*/  FMUL.FTZ R15, R20, UR4 ;  /* 0x00000004140f7c20 */ /* 0x002fe20008410000 */
[----:B------:R-:W-:Y:S01]  /*0a00*/  FMUL.FTZ R20, R21, UR4 ;  /* 0x0000000415147c20 */ /* 0x000fe20008410000 */
[----:B------:R-:W-:Y:S01]  /*0a10*/  FMUL.FTZ R23, R23, UR4 ;  /* 0x0000000417177c20 */ /* 0x000fe20008410000 */
[----:B--2---:R-:W-:Y:S01]  /*0a20*/  FMUL.FTZ R45, R9, UR4 ;  /* 0x00000004092d7c20 */ /* 0x004fe20008410000 */
[----:B------:R-:W-:Y:S01]  /*0a30*/  FMUL.FTZ R46, R11, UR4 ;  /* 0x000000040b2e7c20 */ /* 0x000fe20008410000 */
[----:B------:R-:W-:Y:S01]  /*0a40*/  FMUL.FTZ R9, R10, UR4 ;  /* 0x000000040a097c20 */ /* 0x000fe20008410000 */
[----:B------:R-:W-:Y:S01]  /*0a50*/  FMUL.FTZ R11, R14, UR4 ;  /* 0x000000040e0b7c20 */ /* 0x000fe20008410000 */
[----:B---3--:R-:W-:Y:S01]  /*0a60*/  FMUL.FTZ R21, R26, UR4 ;  /* 0x000000041a157c20 */ /* 0x008fe20008410000 */
[----:B------:R-:W-:Y:S01]  /*0a70*/  FMUL.FTZ R10, R12, UR4 ;  /* 0x000000040c0a7c20 */ /* 0x000fe20008410000 */
[----:B------:R-:W-:Y:S01]  /*0a80*/  FMUL.FTZ R26, R27, UR4 ;  /* 0x000000041b1a7c20 */ /* 0x000fe20008410000 */
[----:B------:R-:W-:Y:S01]  /*0a90*/  FMUL.FTZ R25, R25, UR4 ;  /* 0x0000000419197c20 */ /* 0x000fe20008410000 */
[----:B----4-:R-:W-:Y:S01]  /*0aa0*/  FMUL.FTZ R14, R18, UR4 ;  /* 0x00000004120e7c20 */ /* 0x010fe20008410000 */
[----:B------:R-:W-:Y:S01]  /*0ab0*/  FMUL.FTZ R19, R19, UR4 ;  /* 0x0000000413137c20 */ /* 0x000fe20008410000 */
[----:B------:R-:W-:Y:S01]  /*0ac0*/  FMUL.FTZ R18, R24, UR4 ;  /* 0x0000000418127c20 */ /* 0x000fe20008410000 */
[----:B------:R-:W-:Y:S01]  /*0ad0*/  FMUL.FTZ R12, R16, UR4 ;  /* 0x00000004100c7c20 */ /* 0x000fe20008410000 */
[----:B-----5:R-:W-:Y:S01]  /*0ae0*/  FMUL.FTZ R27, R32, UR4 ;  /* 0x00000004201b7c20 */ /* 0x020fe20008410000 */
[----:B------:R-:W-:Y:S01]  /*0af0*/  FMUL.FTZ R32, R33, UR4 ;  /* 0x0000000421207c20 */ /* 0x000fe20008410000 */
[----:B------:R-:W-:Y:S01]  /*0b00*/  FMUL.FTZ R16, R22, UR4 ;  /* 0x0000000416107c20 */ /* 0x000fe20008410000 */
[----:B------:R-:W-:Y:S01]  /*0b10*/  F2FP.F16.F32.PACK_AB R10, R13, R10 ;  /* 0x0000000a0d0a723e */ /* 0x000fe200000000ff */
[----:B------:R-:W-:Y:S01]  /*0b20*/  FMUL.FTZ R24, R30, UR4 ;  /* 0x000000041e187c20 */ /* 0x000fe20008410000 */
[----:B------:R-:W-:Y:S01]  /*0b30*/  FMUL.FTZ R31, R31, UR4 ;  /* 0x000000041f1f7c20 */ /* 0x000fe20008410000 */
[----:B------:R-:W-:Y:S01]  /*0b40*/  F2FP.F16.F32.PACK_AB R13, R19, R14 ;  /* 0x0000000e130d723e */ /* 0x000fe200000000ff */
[----:B------:R-:W-:Y:S01]  /*0b50*/  FMUL.FTZ R22, R28, UR4 ;  /* 0x000000041c167c20 */ /* 0x000fe20008410000 */
[----:B------:R-:W-:Y:S01]  /*0b60*/  FMUL.FTZ R33, R38, UR4 ;  /* 0x0000000426217c20 */ /* 0x000fe20008410000 */
[----:B------:R-:W-:Y:S01]  /*0b70*/  FMUL.FTZ R38, R39, UR4 ;  /* 0x0000000427267c20 */ /* 0x000fe20008410000 */
[----:B------:R-:W-:Y:S01]  /*0b80*/  IADD3 R39, R41, 0xc000, RZ ;  /* 0x0000c00029277810 */ /* 0x000fe20007ffe0ff */
[----:B------:R-:W-:Y:S01]  /*0b90*/  FMUL.FTZ R29, R29, UR4 ;  /* 0x000000041d1d7c20 */ /* 0x000fe20008410000 */
[----:B------:R-:W-:Y:S01]  /*0ba0*/  F2FP.F16.F32.PACK_AB R19, R31, R24 ;  /* 0x000000181f13723e */ /* 0x000fe200000000ff */
[----:B------:R-:W-:Y:S01]  /*0bb0*/  IMAD.MOV.U32 R24, RZ, RZ, 0x20 ;  /* 0x00000020ff187424 */ /* 0x000fe200078e00ff */
[----:B------:R-:W-:Y:S01]  /*0bc0*/  F2FP.F16.F32.PACK_AB R14, R20, R15 ;  /* 0x0000000f140e723e */ /* 0x000fe200000000ff */
[----:B------:R-:W-:Y:S01]  /*0bd0*/  FMUL.FTZ R8, R8, UR4 ;  /* 0x0000000408087c20 */ /* 0x000fe20008410000 */
[----:B------:R-:W-:Y:S01]  /*0be0*/  F2FP.F16.F32.PACK_AB R15, R23, R16 ;  /* 0x00000010170f723e */ /* 0x000fe200000000ff */
[----:B------:R-:W-:-:S02]  /*0bf0*/  IMAD R23, R42, 0x2, R39 ;  /* 0x000000022a177824 */ /* 0x000fc400078e0227 */
[----:B------:R-:W-:Y:S01]  /*0c00*/  FMUL.FTZ R30, R36, UR4 ;  /* 0x00000004241e7c20 */ /* 0x000fe20008410000 */
[----:B------:R-:W-:Y:S01]  /*0c10*/  FMUL.FTZ R37, R37, UR4 ;  /* 0x0000000425257c20 */ /* 0x000fe20008410000 */
[----:B------:R-:W-:Y:S01]  /*0c20*/  FMUL.FTZ R17, R17, UR4 ;  /* 0x0000000411117c20 */ /* 0x000fe20008410000 */
[----:B------:R-:W-:Y:S01]  /*0c30*/  SEL R24, R24, 0xffffffe0, !P1 ;  /* 0xffffffe018187807 */ /* 0x000fe20004800000 */
[----:B------:R-:W-:Y:S01]  /*0c40*/  FMUL.FTZ R28, R34, UR4 ;  /* 0x00000004221c7c20 */ /* 0x000fe20008410000 */
[----:B------:R-:W-:Y:S01]  /*0c50*/  FMUL.FTZ R35, R35, UR4 ;  /* 0x0000000423237c20 */ /* 0x000fe20008410000 */
[----:B------:R-:W-:Y:S01]  /*0c60*/  F2FP.F16.F32.PACK_AB R16, R25, R18 ;  /* 0x000000121910723e */ /* 0x000fe200000000ff */
[----:B------:R-:W-:Y:S01]  /*0c70*/  VIADD R31, R23, 0x40 ;  /* 0x00000040171f7836 */ /* 0x000fe20000000000 */
[----:B------:R-:W-:Y:S01]  /*0c80*/  F2FP.F16.F32.PACK_AB R18, R29, R22 ;  /* 0x000000161d12723e */ /* 0x000fe200000000ff */
[----:B------:R-:W-:Y:S01]  /*0c90*/  @P2 VIADD R31, R23, 0xffffffc0 ;  /* 0xffffffc0171f2836 */ /* 0x000fe20000000000 */
[----:B------:R-:W-:Y:S01]  /*0ca0*/  F2FP.F16.F32.PACK_AB R8, R45, R8 ;  /* 0x000000082d08723e */ /* 0x000fe200000000ff */
[--C-:B------:R-:W-:Y:S01]  /*0cb0*/  IMAD R42, R42, 0x2, R41.reuse ;  /* 0x000000022a2a7824 */ /* 0x100fe200078e0229 */
[----:B------:R-:W-:Y:S01]  /*0cc0*/  F2FP.F16.F32.PACK_AB R9, R46, R9 ;  /* 0x000000092e09723e */ /* 0x000fe200000000ff */
[----:B------:R-:W-:Y:S01]  /*0cd0*/  IMAD R41, R2, 0x2, R41 ;  /* 0x0000000202297824 */ /* 0x000fe200078e0229 */
[----:B------:R-:W-:Y:S01]  /*0ce0*/  F2FP.F16.F32.PACK_AB R11, R48, R11 ;  /* 0x0000000b300b723e */ /* 0x000fe200000000ff */
[----:B------:R-:W-:Y:S01]  /*0cf0*/  ULDC UR4, c[0x0][0x244] ;  /* 0x0000910000047ab9 */ /* 0x000fe20000000800 */
[----:B------:R-:W-:-:S02]  /*0d00*/  F2FP.F16.F32.PACK_AB R22, R37, R30 ;  /* 0x0000001e2516723e */ /* 0x000fc400000000ff */
[----:B------:R-:W-:Y:S01]  /*0d10*/  F2FP.F16.F32.PACK_AB R12, R17, R12 ;  /* 0x0000000c110c723e */ /* 0x000fe200000000ff */
[----:B------:R0:W-:Y:S01]  /*0d20*/  STSM.16.M88.4 [R42+0xc000], R8 ;  /* 0x00c000082a007844 */ /* 0x0001e20000000200 */
[----:B------:R-:W-:Y:S02]  /*0d30*/  IADD3 R30, R23, R24, RZ ;  /* 0x00000018171e7210 */ /* 0x000fe40007ffe0ff */
[----:B------:R-:W-:Y:S02]  /*0d40*/  F2FP.F16.F32.PACK_AB R17, R26, R21 ;  /* 0x000000151a11723e */ /* 0x000fe400000000ff */
[----:B------:R-:W-:Y:S01]  /*0d50*/  F2FP.F16.F32.PACK_AB R20, R32, R27 ;  /* 0x0000001b2014723e */ /* 0x000fe200000000ff */
[----:B------:R-:W-:Y:S01]  /*0d60*/  IMAD.IADD R32, R24, 0x1, R31 ;  /* 0x0000000118207824 */ /* 0x000fe200078e021f */
[----:B------:R-:W-:Y:S01]  /*0d70*/  F2FP.F16.F32.PACK_AB R21, R35, R28 ;  /* 0x0000001c2315723e */ /* 0x000fe200000000ff */
[----:B------:R1:W-:Y:S01]  /*0d80*/  STSM.16.M88.4 [R30], R12 ;  /* 0x0000000c1e007844 */ /* 0x0003e20000000200 */
[----:B------:R-:W-:-:S02]  /*0d90*/  F2FP.F16.F32.PACK_AB R23, R38, R33 ;  /* 0x000000212617723e */ /* 0x000fc400000000ff */
[C---:B------:R-:W-:Y:S01]  /*0da0*/  IADD3 R28, P0, R0.reuse, R50, RZ ;  /* 0x00000032001c7210 */ /* 0x040fe20007f1e0ff */
[----:B------:R1:W-:Y:S01]  /*0db0*/  STSM.16.M88.4 [R31], R16 ;  /* 0x000000101f007844 */ /* 0x0003e20000000200 */
[--C-:B------:R-:W-:Y:S02]  /*0dc0*/  SHF.R.S32.HI R45, RZ, 0x1f, R44.reuse ;  /* 0x0000001fff2d7819 */ /* 0x100fe4000001142c */
[----:B------:R-:W-:Y:S01]  /*0dd0*/  LEA.HI.X.SX32 R29, R0, R51, 0x1, P0 ;  /* 0x00000033001d7211 */ /* 0x000fe200000f0eff */
[----:B------:R1:W-:Y:S01]  /*0de0*/  STSM.16.M88.4 [R32], R20 ;  /* 0x0000001420007844 */ /* 0x0003e20000000200 */
[----:B------:R-:W-:Y:S01]  /*0df0*/  BAR.SYNC.DEFER_BLOCKING 0x0 ;  /* 0x0000000000007b1d */ /* 0x000fe20000010000 */
[----:B------:R-:W-:Y:S01]  /*0e00*/  ISETP.GE.AND P0, PT, R44, UR4, PT ;  /* 0x000000042c007c0c */ /* 0x000fe2000bf06270 */
[C---:B0-----:R-:W-:Y:S02]  /*0e10*/  IMAD R9, R6.reuse, UR7, R5 ;  /* 0x0000000706097c24 */ /* 0x041fe4000f8e0205 */
[----:B------:R-:W-:Y:S01]  /*0e20*/  IMAD.WIDE.U32 R44, R6, UR6, R44 ;  /* 0x00000006062c7c25 */ /* 0x000fe2000f8e002c */
[----:B------:R-:W-:Y:S01]  /*0e30*/  ISETP.GE.OR P3, PT, R0, R43, P0 ;  /* 0x0000002b0000720c */ /* 0x000fe20000766670 */
[----:B------:R-:W-:-:S02]  /*0e40*/  ULDC.64 UR4, c[0x0][0x260] ;  /* 0x0000980000047ab9 */ /* 0x000fc40000000a00 */
[C---:B------:R-:W-:Y:S01]  /*0e50*/  VIADD R5, R0.reuse, 0x10 ;  /* 0x0000001000057836 */ /* 0x040fe20000000000 */
[----:B------:R-:W-:Y:S01]  /*0e60*/  IADD3 R45, R45, R9, RZ ;  /* 0x000000092d2d7210 */ /* 0x000fe20007ffe0ff */
[----:B------:R-:W-:Y:S02]  /*0e70*/  IMAD R7, R7, UR4, RZ ;  /* 0x0000000407077c24 */ /* 0x000fe4000f8e02ff */
[C---:B------:R-:W-:Y:S01]  /*0e80*/  VIADD R6, R0.reuse, 0x20 ;  /* 0x0000002000067836 */ /* 0x040fe20000000000 */
[-C--:B------:R-:W-:Y:S01]  /*0e90*/  ISETP.GE.OR P2, PT, R5, R43.reuse, P0 ;  /* 0x0000002b0500720c */ /* 0x080fe20000746670 */
[----:B------:R-:W-:Y:S02]  /*0ea0*/  VIADD R0, R0, 0x30 ;  /* 0x0000003000007836 */ /* 0x000fe40000000000 */
[----:B------:R-:W-:Y:S01]  /*0eb0*/  IMAD R9, R4, UR5, R7 ;  /* 0x0000000504097c24 */ /* 0x000fe2000f8e0207 */
[-C--:B------:R-:W-:Y:S01]  /*0ec0*/  ISETP.GE.OR P1, PT, R6, R43.reuse, P0 ;  /* 0x0000002b0600720c */ /* 0x080fe20000726670 */
[----:B------:R-:W-:Y:S01]  /*0ed0*/  IMAD.WIDE.U32 R4, R4, UR4, R44 ;  /* 0x0000000404047c25 */ /* 0x000fe2000f8e002c */
[----:B------:R-:W-:-:S03]  /*0ee0*/  ISETP.GE.OR P0, PT, R0, R43, P0 ;  /* 0x0000002b0000720c */ /* 0x000fc60000706670 */
[----:B------:R-:W-:Y:S01]  /*0ef0*/  IMAD.WIDE R6, R3, 0x40, R28 ;  /* 0x0000004003067825 */ /* 0x000fe200078e021c */
[----:B------:R1:W0:Y:S03]  /*0f00*/  LDS.128 R24, [R41+0xd800] ;  /* 0x00d8000029187984 */ /* 0x0002260000000c00 */
[----:B------:R-:W-:Y:S02]  /*0f10*/  IMAD R8, R2, 0x2, R39 ;  /* 0x0000000202087824 */ /* 0x000fe400078e0227 */
[----:B------:R-:W-:Y:S01]  /*0f20*/  IMAD.IADD R3, R5, 0x1, R9 ;  /* 0x0000000105037824 */ /* 0x000fe200078e0209 */
[----:B------:R-:W-:Y:S06]  /*0f30*/  @P3 BRA `(.L_x_7444) ;  /* 0x00000000002c3947 */ /* 0x000fec0003800000 */
[----:B------:R-:W2:Y:S01]  /*0f40*/  LDS.128 R8, [R8] ;  /* 0x0000000008087984 */ /* 0x000ea20000000c00 */
[----:B------:R-:W-:Y:S01]  /*0f50*/  ULDC.64 UR4, c[0x0][0x250] ;  /* 0x0000940000047ab9 */ /* 0x000fe20000000a00 */
[----:B------:R-:W-:Y:S02]  /*0f60*/  IMAD.MOV.U32 R2, RZ, RZ, R4 ;  /* 0x000000ffff027224 */ /* 0x000fe400078e0004 */
[----:B-1----:R-:W-:Y:S02]  /*0f70*/  IMAD R15, R7, UR4, RZ ;  /* 0x00000004070f7c24 */ /* 0x002fe4000f8e02ff */
[----:B------:R-:W-:-:S04]  /*0f80*/  IMAD.WIDE.U32 R12, R6, UR4, R2 ;  /* 0x00000004060c7c25 */ /* 0x000fc8000f8e0002 */
[----:B------:R-:W-:Y:S01]  /*0f90*/  IMAD R15, R6, UR5, R15 ;  /* 0x00000005060f7c24 */ /* 0x000fe2000f8e020f */
[----:B------:R-:W-:Y:S02]  /*0fa0*/  ULDC.64 UR4, c[0x0][0x238] ;  /* 0x00008e0000047ab9 */ /* 0x000fe40000000a00 */
[----:B------:R-:W-:Y:S01]  /*0fb0*/  LEA R14, P3, R12, UR4, 0x1 ;  /* 0x000000040c0e7c11 */ /* 0x000fe2000f8608ff */
[----:B------:R-:W-:-:S05]  /*0fc0*/  IMAD.IADD R13, R13, 0x1, R15 ;  /* 0x000000010d0d7824 */ /* 0x000fca00078e020f */
[----:B------:R-:W-:-:S05]  /*0fd0*/  LEA.HI.X R15, R12, UR5, R13, 0x1, P3 ;  /* 0x000000050c0f7c11 */ /* 0x000fca00098f0c0d */
[----:B--2---:R2:W-:Y:S02]  /*0fe0*/  STG.E.128 desc[UR8][R14.64], R8 ;  /* 0x000000080e007986 */ /* 0x0045e4000c101d08 */
.L_x_7444:
[----:B------:R-:W-:Y:S05]  /*0ff0*/  BSYNC B0 ;  /* 0x0000000000007941 */ /* 0x000fea0003800000 */
.L_x_7443:
[----:B--2---:R2:W3:Y:S01]  /*1000*/  LDS.128 R8, [R41+0xc800] ;  /* 0x00c8000029087984 */ /* 0x0044e20000000c00 */
[----:B------:R-:W-:Y:S04]  /*1010*/  BSSY B0, `(.L_x_7445) ;  /* 0x000000f000007945 */ /* 0x000fe80003800000 */
[----:B------:R-:W-:Y:S05]  /*1020*/  @P2 BRA `(.L_x_7446) ;  /* 0x0000000000342947 */ /* 0x000fea0003800000 */
[----:B-1----:R-:W-:Y:S01]  /*1030*/  IADD3 R15, P2, R6, 0x10, RZ ;  /* 0x00000010060f7810 */ /* 0x002fe20007f5e0ff */
        /* <DEDUP_REMOVED lines=12> */
.L_x_7446:
[----:B------:R-:W-:Y:S05]  /*1100*/  BSYNC B0 ;  /* 0x0000000000007941 */ /* 0x000fea0003800000 */
.L_x_7445:
[----:B---34-:R3:W4:Y:S01]  /*1110*/  LDS.128 R8, [R41+0xd000] ;  /* 0x00d0000029087984 */ /* 0x0187220000000c00 */
        /* <DEDUP_REMOVED lines=11> */
[----:B------:R-:W-:Y:S02]  /*11d0*/  LEA R14, P1, R12, UR4, 0x1 ;  /* 0x000000040c0e7c11 */ /* 0x000fe4000f8208ff */
[----:B------:R-:W-:-:S04]  /*11e0*/  IADD3 R13, R13, R15, RZ ;  /* 0x0000000f0d0d7210 */ /* 0x000fc80007ffe0ff */
[----:B------:R-:W-:-:S05]  /*11f0*/  LEA.HI.X R15, R12, UR5, R13, 0x1, P1 ;  /* 0x000000050c0f7c11 */ /* 0x000fca00088f0c0d */
[----:B----4-:R1:W-:Y:S02]  /*1200*/  STG.E.128 desc[UR8][R14.64], R8 ;  /* 0x000000080e007986 */ /* 0x0103e4000c101d08 */
.L_x_7448:
[----:B------:R-:W-:Y:S05]  /*1210*/  BSYNC B0 ;  /* 0x0000000000007941 */ /* 0x000fea0003800000 */
.L_x_7447:
[----:B------:R-:W-:Y:S05]  /*1220*/  @P0 EXIT ;  /* 0x000000000000094d */ /* 0x000fea0003800000 */
[----:B------:R-:W-:Y:S01]  /*1230*/  IADD3 R5, P0, R6, 0x30, RZ ;  /* 0x0000003006057810 */ /* 0x000fe20007f1e0ff */
[----:B------:R-:W-:Y:S01]  /*1240*/  ULDC.64 UR4, c[0x0][0x250] ;  /* 0x0000940000047ab9 */ /* 0x000fe20000000a00 */
[----:B------:R-:W-:-:S03]  /*1250*/  IMAD.MOV.U32 R2, RZ, RZ, R4 ;  /* 0x000000ffff027224 */ /* 0x000fc600078e0004 */
        /* <DEDUP_REMOVED lines=8> */
[----:B0-----:R-:W-:Y:S01]  /*12e0*/  STG.E.128 desc[UR8][R4.64], R24 ;  /* 0x0000001804007986 */ /* 0x001fe2000c101d08 */
[----:B------:R-:W-:Y:S05]  /*12f0*/  EXIT ;  /* 0x000000000000794d */ /* 0x000fea0003800000 */
.L_x_7449:
        /* <DEDUP_REMOVED lines=16> */
.L_x_7698:


//--------------------- .text._ZN7cutlass13device_kernelIN5flash11enable_sm90INS1_16FlashAttnBwdSm90INS1_25CollectiveMainloopBwdSm90ILi2ELi1ELi1EN4cute5tupleIJNS5_1CILi1EEES8_S8_EEENS6_IJNS7_ILi64EEENS7_ILi96EEENS7_ILi192EEEEEENS_6half_tEfNS_4arch4Sm90ELb1ELb0ELb0ELb1ELb1ELb0ELb1ELb0ELi3ELi1ELi1ELi1ELb0EEENS1_24CollectiveEpilogueBwdGQAISD_fSG_Li384ELb1ELb1EEENS1_25SingleTileBwdLPTSchedulerILb1ELi96ELb1EEEEEEEEEvNT_6ParamsE --------------------------
	.section	.text._ZN7cutlass13device_kernelIN5flash11enable_sm90INS1_16FlashAttnBwdSm90INS1_25CollectiveMainloopBwdSm90ILi2ELi1ELi1EN4cute5tupleIJNS5_1CILi1EEES8_S8_EEENS6_IJNS7_ILi64EEENS7_ILi96EEENS7_ILi192EEEEEENS_6half_tEfNS_4arch4Sm90ELb1ELb0ELb0ELb1ELb1ELb0ELb1ELb0ELi3ELi1ELi1ELi1ELb0EEENS1_24CollectiveEpilogueBwdGQAISD_fSG_Li384ELb1ELb1EEENS1_25SingleTileBwdLPTSchedulerILb1ELi96ELb1EEEEEEEEEvNT_6ParamsE,"ax",@progbits
	.align	128
.text._ZN7cutlass13device_kernelIN5flash11enable_sm90INS1_16FlashAttnBwdSm90INS1_25CollectiveMainloopBwdSm90ILi2ELi1ELi1EN4cute5tupleIJNS5_1CILi1EEES8_S8_EEENS6_IJNS7_ILi64EEENS7_ILi96EEENS7_ILi192EEEEEENS_6half_tEfNS_4arch4Sm90ELb1ELb0ELb0ELb1ELb1ELb0ELb1ELb0ELi3ELi1ELi1ELi1ELb0EEENS1_24CollectiveEpilogueBwdGQAISD_fSG_Li384ELb1ELb1EEENS1_25SingleTileBwdLPTSchedulerILb1ELi96ELb1EEEEEEEEEvNT_6ParamsE:
        .type           _ZN7cutlass13device_kernelIN5flash11enable_sm90INS1_16FlashAttnBwdSm90INS1_25CollectiveMainloopBwdSm90ILi2ELi1ELi1EN4cute5tupleIJNS5_1CILi1EEES8_S8_EEENS6_IJNS7_ILi64EEENS7_ILi96EEENS7_ILi192EEEEEENS_6half_tEfNS_4arch4Sm90ELb1ELb0ELb0ELb1ELb1ELb0ELb1ELb0ELi3ELi1ELi1ELi1ELb0EEENS1_24CollectiveEpilogueBwdGQAISD_fSG_Li384ELb1ELb1EEENS1_25SingleTileBwdLPTSchedulerILb1ELi96ELb1EEEEEEEEEvNT_6ParamsE,@function
        .size           _ZN7cutlass13device_kernelIN5flash11enable_sm90INS1_16FlashAttnBwdSm90INS1_25CollectiveMainloopBwdSm90ILi2ELi1ELi1EN4cute5tupleIJNS5_1CILi1EEES8_S8_EEENS6_IJNS7_ILi64EEENS7_ILi96EEENS7_ILi192EEEEEENS_6half_tEfNS_4arch4Sm90ELb1ELb0ELb0ELb1ELb1ELb0ELb1ELb0ELi3ELi1ELi1ELi1ELb0EEENS1_24CollectiveEpilogueBwdGQAISD_fSG_Li384ELb1ELb1EEENS1_25SingleTileBwdLPTSchedulerILb1ELi96ELb1EEEEEEEEEvNT_6ParamsE,(.L_x_7699 - _ZN7cutlass13device_kernelIN5flash11enable_sm90INS1_16FlashAttnBwdSm90INS1_25CollectiveMainloopBwdSm90ILi2ELi1ELi1EN4cute5tupleIJNS5_1CILi1EEES8_S8_EEENS6_IJNS7_ILi64EEENS7_ILi96EEENS7_ILi192EEEEEENS_6half_tEfNS_4arch4Sm90ELb1ELb0ELb0ELb1ELb1ELb0ELb1ELb0ELi3ELi1ELi1ELi1ELb0EEENS1_24CollectiveEpilogueBwdGQAISD_fSG_Li384ELb1ELb1EEENS1_25SingleTileBwdLPTSchedulerILb1ELi96ELb1EEEEEEEEEvNT_6ParamsE)
        .other          _ZN7cutlass13device_kernelIN5flash11enable_sm90INS1_16FlashAttnBwdSm90INS1_25CollectiveMainloopBwdSm90ILi2ELi1ELi1EN4cute5tupleIJNS5_1CILi1EEES8_S8_EEENS6_IJNS7_ILi64EEENS7_ILi96EEENS7_ILi192EEEEEENS_6half_tEfNS_4arch4Sm90ELb1ELb0ELb0ELb1ELb1ELb0ELb1ELb0ELi3ELi1ELi1ELi1ELb0EEENS1_24CollectiveEpilogueBwdGQAISD_fSG_Li384ELb1ELb1EEENS1_25SingleTileBwdLPTSchedulerILb1ELi96ELb1EEEEEEEEEvNT_6ParamsE,@"STO_CUDA_ENTRY STV_DEFAULT"
_ZN7cutlass13device_kernelIN5flash11enable_sm90INS1_16FlashAttnBwdSm90INS1_25CollectiveMainloopBwdSm90ILi2ELi1ELi1EN4cute5tupleIJNS5_1CILi1EEES8_S8_EEENS6_IJNS7_ILi64EEENS7_ILi96EEENS7_ILi192EEEEEENS_6half_tEfNS_4arch4Sm90ELb1ELb0ELb0ELb1ELb1ELb0ELb1ELb0ELi3ELi1ELi1ELi1ELb0EEENS1_24CollectiveEpilogueBwdGQAISD_fSG_Li384ELb1ELb1EEENS1_25SingleTileBwdLPTSchedulerILb1ELi96ELb1EEEEEEEEEvNT_6ParamsE:
        /* <DEDUP_REMOVED lines=23> */
.L_x_7451:
[----:B------:R-:W-:Y:S05]  /*0170*/  BSYNC B0 ;  /* 0x0000000000007941 */ /* 0x000fea0003800000 */
.L_x_7450:
        /* <DEDUP_REMOVED lines=34> */
.L_x_7452:
        /* <DEDUP_REMOVED lines=20> */
.L_x_7453:
        /* <DEDUP_REMOVED lines=9> */
.L_x_7456:
        /* <DEDUP_REMOVED lines=32> */
.L_x_7457:
[----:B------:R-:W1:Y:S01]  /*0770*/  LDC R3, c[0x0][0x8cc] ;  /* 0x00023300ff037b82 */ /* 0x000e620000000800 */
[----:B------:R-:W-:Y:S01]  /*0780*/  IMAD.U32 R0, RZ, RZ, UR4 ;  /* 0x00000004ff007e24 */ /* 0x000fe2000f8e00ff */
[----:B-1----:R-:W-:-:S13]  /*0790*/  ISETP.NE.AND P0, PT, R3, 0x1, PT ;  /* 0x000000010300780c */ /* 0x002fda0003f05270 */
[----:B------:R-:W1:Y:S02]  /*07a0*/  @P0 LDC.64 R4, c[0x0][0x8d0] ;  /* 0x00023400ff040b82 */ /* 0x000e640000000a00 */
[----:B-1----:R-:W-:-:S05]  /*07b0*/  @P0 IMAD.HI.U32 R2, R4, UR4, RZ ;  /* 0x0000000404020c27 */ /* 0x002fca000f8e00ff */
[----:B------:R-:W-:-:S05]  /*07c0*/  @P0 SHF.R.U32.HI R0, RZ, R5, R2 ;  /* 0x00000005ff000219 */ /* 0x000fca0000011602 */
[----:B------:R-:W-:-:S07]  /*07d0*/  IMAD R2, R0, R3, RZ ;  /* 0x0000000300027224 */ /* 0x000fce00078e02ff */
.L_x_7458:
        /* <DEDUP_REMOVED lines=20> */
.L_x_7459:
        /* <DEDUP_REMOVED lines=10> */
.L_x_7461:
[----:B------:R-:W1:Y:S02]  /*09c0*/  LDC R4, c[0x0][0x8f4] ;  /* 0x00023d00ff047b82 */ /* 0x000e640000000800 */
.L_x_7460:
[----:B-1---5:R-:W-:-:S04]  /*09d0*/  VIADD R4, R4, 0x5f ;  /* 0x0000005f04047836 */ /* 0x022fc80000000000 */
[----:B------:R-:W-:-:S05]  /*09e0*/  IMAD.HI R4, R4, 0x2aaaaaab, RZ ;  /* 0x2aaaaaab04047827 */ /* 0x000fca00078e02ff */
[----:B--2---:R-:W-:-:S04]  /*09f0*/  SHF.R.U32.HI R3, RZ, 0x1f, R4 ;  /* 0x0000001fff037819 */ /* 0x004fc80000011604 */
[----:B------:R-:W-:-:S04]  /*0a00*/  LEA.HI.SX32 R3, R4, R3, 0x1c ;  /* 0x0000000304037211 */ /* 0x000fc800078fe2ff */
[-C--:B------:R-:W-:Y:S02]  /*0a10*/  ISETP.GT.AND P0, PT, R3, R0.reuse, PT ;  /* 0x000000000300720c */ /* 0x080fe40003f04270 */
[----:B------:R-:W-:Y:S02]  /*0a20*/  LOP3.LUT R0, RZ, R0, RZ, 0x33, !PT ;  /* 0x00000000ff007212 */ /* 0x000fe400078e33ff */
[----:B------:R-:W-:-:S03]  /*0a30*/  SEL R19, R19, 0xffffffff, P0 ;  /* 0xffffffff13137807 */ /* 0x000fc60000000000 */
[----:B------:R-:W-:Y:S01]  /*0a40*/  IMAD.IADD R153, R3, 0x1, R0 ;  /* 0x0000000103997824 */ /* 0x000fe200078e0200 */
        /* <DEDUP_REMOVED lines=11> */
.L_x_7463:
        /* <DEDUP_REMOVED lines=10> */
.L_x_7464:
        /* <DEDUP_REMOVED lines=8> */
.L_x_7465:
        /* <DEDUP_REMOVED lines=9> */
.L_x_7466:
        /* <DEDUP_REMOVED lines=87> */
.L_x_7469:
        /* <DEDUP_REMOVED lines=15> */
.L_x_7468:
        /* <DEDUP_REMOVED lines=20> */
.L_x_7471:
        /* <DEDUP_REMOVED lines=15> */
.L_x_7470:
        /* <DEDUP_REMOVED lines=8> */
.L_x_7598:
        /* <DEDUP_REMOVED lines=21> */
.L_x_7473:
        /* <DEDUP_REMOVED lines=15> */
[----:B--2---:R-:W-:Y:S02]  /*1800*/  SHF.R.S32.HI R10, RZ, 0x1f, R9 ;  /* 0x0000001fff0a7819 */ /* 0x004fe40000011409 */
        /* <DEDUP_REMOVED lines=87> */
.L_x_7485:
[----:B------:R-:W-:-:S13]  /*1d80*/  ISETP.NE.AND P0, PT, R10, 0x3, PT ;  /* 0x000000030a00780c */ /* 0x000fda0003f05270 */
[----:B--2---:R-:W-:Y:S05]  /*1d90*/  @!P0 BRA `(.L_x_7475) ;  /* 0x0000000000048947 */ /* 0x004fea0003800000 */
[----:B------:R-:W-:Y:S01]  /*1da0*/  BPT.TRAP 0x1 ;  /* 0x000000040000795c */ /* 0x000fe20000300000 */
.L_x_7475:
[----:B------:R-:W-:Y:S02]  /*1db0*/  LEA R3, R2, UR36, 0x3 ;  /* 0x0000002402037c11 */ /* 0x000fe4000f8e18ff */
[----:B------:R-:W-:-:S04]  /*1dc0*/  SHF.L.U32 R12, R7, 0x1f, RZ ;  /* 0x0000001f070c7819 */ /* 0x000fc800000006ff */
[----:B------:R2:W3:Y:S01]  /*1dd0*/  SYNCS.PHASECHK.TRANS64.TRYWAIT P1, [R3+URZ+0x36410], R12 ;  /* 0x0364100c030075a7 */ /* 0x0004e2000802017f */
[----:B------:R-:W-:Y:S05]  /*1de0*/  @!P0 BRA `(.L_x_7476) ;  /* 0x0000000000048947 */ /* 0x000fea0003800000 */
[----:B------:R-:W-:Y:S01]  /*1df0*/  BPT.TRAP 0x1 ;  /* 0x000000040000795c */ /* 0x000fe20000300000 */
.L_x_7476:
[----:B---3--:R-:W-:Y:S05]  /*1e00*/  @P1 BRA `(.L_x_7477) ;  /* 0x0000000000081947 */ /* 0x008fea0003800000 */
[----:B------:R-:W3:Y:S02]  /*1e10*/  SYNCS.PHASECHK.TRANS64.TRYWAIT P1, [R3+URZ+0x36410], R12 ;  /* 0x0364100c030075a7 */ /* 0x000ee4000802017f */
[----:B---3--:R-:W-:Y:S05]  /*1e20*/  @!P1 BRA `(.L_x_7478) ;  /* 0x0000007c00f89947 */ /* 0x008fea0003800000 */
.L_x_7477:
        /* <DEDUP_REMOVED lines=103> */
.L_x_7479:
[----:B--2---:R-:W-:-:S04]  /*24a0*/  SHF.L.U32 R14, R5, 0x1f, RZ ;  /* 0x0000001f050e7819 */ /* 0x004fc800000006ff */
[----:B------:R2:W1:Y:S01]  /*24b0*/  SYNCS.PHASECHK.TRANS64.TRYWAIT P1, [UR36+0x36430], R14 ;  /* 0x0364300eff0075a7 */ /* 0x0004620008020164 */
[----:B------:R-:W-:Y:S05]  /*24c0*/  @!P0 BRA `(.L_x_7480) ;  /* 0x0000000000048947 */ /* 0x000fea0003800000 */
[----:B------:R-:W-:Y:S01]  /*24d0*/  BPT.TRAP 0x1 ;  /* 0x000000040000795c */ /* 0x000fe20000300000 */
.L_x_7480:
[----:B-1----:R-:W-:Y:S05]  /*24e0*/  @P1 BRA `(.L_x_7481) ;  /* 0x0000000000081947 */ /* 0x002fea0003800000 */
[----:B------:R-:W1:Y:S02]  /*24f0*/  SYNCS.PHASECHK.TRANS64.TRYWAIT P1, [UR36+0x36430], R14 ;  /* 0x0364300eff0075a7 */ /* 0x000e640008020164 */
[----:B-1----:R-:W-:Y:S05]  /*2500*/  @!P1 BRA `(.L_x_7482) ;  /* 0x0000007800549947 */ /* 0x002fea0003800000 */
.L_x_7481:
        /* <DEDUP_REMOVED lines=36> */
[----:B----4-:R-:W-:-:S02]  /*2750*/  FSEL R23, R140, -INF , P2 ;  /* 0xff8000008c177808 */ /* 0x010fc40001000000 */
        /* <DEDUP_REMOVED lines=278> */
.L_x_7483:
        /* <DEDUP_REMOVED lines=60> */
.L_x_7484:
        /* <DEDUP_REMOVED lines=62> */
.L_x_7467:
[----:B------:R-:W-:Y:S05]  /*4060*/  @P0 BRA `(.L_x_7462) ;  /* 0x0000005c00300947 */ /* 0x000fea0003800000 */
[----:B--2---:R-:W1:Y:S08]  /*4070*/  LDC.64 R2, c[0x0][0x878] ;  /* 0x00021e00ff027b82 */ /* 0x004e700000000a00 */
[----:B------:R-:W2:Y:S01]  /*4080*/  LDC R5, c[0x0][0x850] ;  /* 0x00021400ff057b82 */ /* 0x000ea20000000800 */
[----:B------:R-:W3:Y:S01]  /*4090*/  S2R R6, SR_TID.X ;  /* 0x0000000000067919 */ /* 0x000ee20000002100 */
[----:B------:R-:W-:Y:S01]  /*40a0*/  ULDC UR7, c[0x0][0x870] ;  /* 0x00021c0000077ab9 */ /* 0x000fe20000000800 */
[----:B------:R-:W-:-:S05]  /*40b0*/  ULDC UR6, c[0x0][0x80c] ;  /* 0x0002030000067ab9 */ /* 0x000fca0000000800 */
[----:B------:R-:W5:Y:S01]  /*40c0*/  S2UR UR5, SR_CgaCtaId ;  /* 0x00000000000579c3 */ /* 0x000f620000008800 */
[----:B-1----:R-:W-:Y:S01]  /*40d0*/  ISETP.NE.U32.AND P0, PT, R2, RZ, PT ;  /* 0x000000ff0200720c */ /* 0x002fe20003f05070 */
[----:B------:R-:W-:-:S06]  /*40e0*/  UMOV UR4, 0x400 ;  /* 0x0000040000047882 */ /* 0x000fcc0000000000 */
[----:B------:R-:W1:Y:S01]  /*40f0*/  LDC.64 R16, c[0x0][0x820] ;  /* 0x00020800ff107b82 */ /* 0x000e620000000a00 */
[----:B------:R-:W-:-:S07]  /*4100*/  ISETP.NE.AND.EX P0, PT, R3, RZ, PT, P0 ;  /* 0x000000ff0300720c */ /* 0x000fce0003f05300 */
[----:B------:R-:W1:Y:S08]  /*4110*/  LDC.64 R20, c[0x0][0x848] ;  /* 0x00021200ff147b82 */ /* 0x000e700000000a00 */
[----:B------:R-:W5:Y:S08]  /*4120*/  @P0 LDC.64 R2, c[0x0][0x878] ;  /* 0x00021e00ff020b82 */ /* 0x000f700000000a00 */
[----:B----4-:R-:W4:Y:S01]  /*4130*/  LDC.64 R22, c[0x0][0x800] ;  /* 0x00020000ff167b82 */ /* 0x010f220000000a00 */
[----:B-----5:R-:W-:-:S05]  /*4140*/  @P0 IMAD.WIDE R2, R19, 0x4, R2 ;  /* 0x0000000413020825 */ /* 0x020fca00078e0202 */
[----:B------:R5:W4:Y:S02]  /*4150*/  @P0 LDG.E R4, desc[UR38][R2.64] ;  /* 0x0000002602040981 */ /* 0x000b24000c1e1900 */
[----:B------:R-:W-:Y:S01]  /*4160*/  BAR.SYNC.DEFER_BLOCKING 0x1, 0x180 ;  /* 0x0046000000007b1d */ /* 0x000fe20000010000 */
[----:B--2---:R-:W-:Y:S01]  /*4170*/  ISETP.NE.AND P2, PT, R5, 0x1, PT ;  /* 0x000000010500780c */ /* 0x004fe20003f45270 */
[C---:B---3--:R-:W-:Y:S01]  /*4180*/  VIADD R15, R6.reuse, 0xffffff80 ;  /* 0xffffff80060f7836 */ /* 0x048fe20000000000 */
[----:B------:R-:W-:Y:S01]  /*4190*/  ISETP.NE.AND P1, PT, R6, 0x80, PT ;  /* 0x000000800600780c */ /* 0x000fe20003f25270 */
[C---:B------:R-:W-:Y:S01]  /*41a0*/  IMAD R6, R153.reuse, UR7, RZ ;  /* 0x0000000799067c24 */ /* 0x040fe2000f8e02ff */
[----:B------:R-:W-:Y:S01]  /*41b0*/  ULEA UR4, UR5, UR4, 0x18 ;  /* 0x0000000405047291 */ /* 0x000fe2000f8ec03f */
[----:B------:R-:W-:Y:S01]  /*41c0*/  IMAD R153, R153, 0x4800, RZ ;  /* 0x0000480099997824 */ /* 0x000fe200078e02ff */
[----:B------:R-:W-:Y:S01]  /*41d0*/  SHF.R.S32.HI R0, RZ, 0x1f, R15 ;  /* 0x0000001fff007819 */ /* 0x000fe2000001140f */
[----:B------:R-:W-:Y:S01]  /*41e0*/  IMAD R10, R6, UR6, RZ ;  /* 0x00000006060a7c24 */ /* 0x000fe2000f8e02ff */
[----:B------:R-:W-:Y:S02]  /*41f0*/  BSSY B0, `(.L_x_7486) ;  /* 0x000004e000007945 */ /* 0x000fe40003800000 */
[----:B------:R-:W-:-:S03]  /*4200*/  LEA.HI R8, R0, R15, RZ, 0x7 ;  /* 0x0000000f00087211 */ /* 0x000fc600078f38ff */
[----:B------:R-:W2:Y:S01]  /*4210*/  @P2 LDC R7, c[0x0][0x854] ;  /* 0x00021500ff072b82 */ /* 0x000ea20000000800 */
[----:B------:R-:W-:Y:S02]  /*4220*/  LOP3.LUT R0, R8, 0x3fffff80, RZ, 0xc0, !PT ;  /* 0x3fffff8008007812 */ /* 0x000fe400078ec0ff */
[----:B------:R-:W-:-:S03]  /*4230*/  SHF.R.S32.HI R8, RZ, 0x7, R8 ;  /* 0x00000007ff087819 */ /* 0x000fc60000011408 */
[----:B-----5:R-:W-:Y:S02]  /*4240*/  IMAD.IADD R3, R15, 0x1, -R0 ;  /* 0x000000010f037824 */ /* 0x020fe400078e0a00 */
[----:B------:R-:W3:Y:S01]  /*4250*/  @P2 LDC R9, c[0x0][0x858] ;  /* 0x00021600ff092b82 */ /* 0x000ee20000000800 */
[----:B------:R-:W-:Y:S02]  /*4260*/  IMAD.MOV.U32 R0, RZ, RZ, R154 ;  /* 0x000000ffff007224 */ /* 0x000fe400078e009a */
[----:B------:R-:W-:-:S04]  /*4270*/  IMAD R8, R8, 0x600, R3 ;  /* 0x0000060008087824 */ /* 0x000fc800078e0203 */
[----:B------:R-:W-:Y:S02]  /*4280*/  IMAD.SHL.U32 R8, R8, 0x4, RZ ;  /* 0x0000000408087824 */ /* 0x000fe400078e00ff */
[----:B--2---:R-:W-:Y:S02]  /*4290*/  @P2 IMAD.HI.U32 R2, R154, R7, RZ ;  /* 0x000000079a022227 */ /* 0x004fe400078e00ff */
[----:B------:R-:W2:Y:S03]  /*42a0*/  LDC.64 R6, c[0x0][0x840] ;  /* 0x00021000ff067b82 */ /* 0x000ea60000000a00 */
[----:B---3--:R-:W-:Y:S01]  /*42b0*/  @P2 SHF.R.U32.HI R0, RZ, R9, R2 ;  /* 0x00000009ff002219 */ /* 0x008fe20000011602 */
[----:B------:R-:W-:-:S04]  /*42c0*/  IMAD R9, R19, UR6, RZ ;  /* 0x0000000613097c24 */ /* 0x000fc8000f8e02ff */
[----:B------:R-:W3:Y:S01]  /*42d0*/  LDC.64 R2, c[0x0][0x818] ;  /* 0x00020600ff027b82 */ /* 0x000ee20000000a00 */
[----:B------:R-:W-:Y:S01]  /*42e0*/  ISETP.NE.AND P2, PT, R15, RZ, PT ;  /* 0x000000ff0f00720c */ /* 0x000fe20003f45270 */
[----:B------:R-:W-:Y:S01]  /*42f0*/  ULDC.64 UR6, c[0x0][0x868] ;  /* 0x00021a0000067ab9 */ /* 0x000fe20000000a00 */
[--C-:B------:R-:W-:Y:S02]  /*4300*/  SHF.R.S32.HI R11, RZ, 0x1f, R0.reuse ;  /* 0x0000001fff0b7819 */ /* 0x100fe40000011400 */
[----:B------:R-:W-:Y:S02]  /*4310*/  SHF.R.S32.HI R12, RZ, 0x1f, R9 ;  /* 0x0000001fff0c7819 */ /* 0x000fe40000011409 */
[----:B------:R-:W-:Y:S02]  /*4320*/  IADD3 R13, P3, P4, R10, R9, R0 ;  /* 0x000000090a0d7210 */ /* 0x000fe40007c7e000 */
[----:B------:R-:W-:-:S04]  /*4330*/  SHF.R.S32.HI R10, RZ, 0x1f, R10 ;  /* 0x0000001fff0a7819 */ /* 0x000fc8000001140a */
[----:B------:R-:W-:Y:S01]  /*4340*/  IADD3.X R12, R10, R12, R11, P3, P4 ;  /* 0x0000000c0a0c7210 */ /* 0x000fe20001fe840b */
[----:B--2---:R-:W-:-:S03]  /*4350*/  IMAD R14, R11, R6, RZ ;  /* 0x000000060b0e7224 */ /* 0x004fc600078e02ff */
[C---:B------:R-:W-:Y:S01]  /*4360*/  SHF.L.U64.HI R12, R13.reuse, 0x2, R12 ;  /* 0x000000020d0c7819 */ /* 0x040fe2000001020c */
[----:B------:R-:W-:Y:S02]  /*4370*/  IMAD R15, R0, R7, R14 ;  /* 0x00000007000f7224 */ /* 0x000fe400078e020e */
[----:B------:R-:W-:Y:S02]  /*4380*/  IMAD.SHL.U32 R14, R13, 0x4, RZ ;  /* 0x000000040d0e7824 */ /* 0x000fe400078e00ff */
[----:B---3--:R-:W-:-:S04]  /*4390*/  IMAD R10, R11, R2, RZ ;  /* 0x000000020b0a7224 */ /* 0x008fc800078e02ff */
[----:B------:R-:W-:Y:S01]  /*43a0*/  IMAD R11, R0, R3, R10 ;  /* 0x00000003000b7224 */ /* 0x000fe200078e020a */
[----:B------:R-:W-:Y:S01]  /*43b0*/  SHF.R.S32.HI R10, RZ, 0x1f, R19 ;  /* 0x0000001fff0a7819 */ /* 0x000fe20000011413 */
[C---:B----4-:R-:W-:Y:S01]  /*43c0*/  @P0 IMAD R4, R19.reuse, 0x60, R4 ;  /* 0x0000006013040824 */ /* 0x050fe200078e0204 */
[----:B------:R-:W-:-:S03]  /*43d0*/  SEL R19, R19, RZ, !P0 ;  /* 0x000000ff13137207 */ /* 0x000fc60004000000 */
[----:B------:R-:W-:-:S05]  /*43e0*/  @P0 IMAD.HI R4, R4, 0x2aaaaaab, RZ ;  /* 0x2aaaaaab04040827 */ /* 0x000fca00078e02ff */
[----:B------:R-:W-:-:S04]  /*43f0*/  @P0 SHF.R.U32.HI R9, RZ, 0x1f, R4 ;  /* 0x0000001fff090819 */ /* 0x000fc80000011604 */
[----:B------:R-:W-:Y:S02]  /*4400*/  @P0 LEA.HI.SX32 R9, R4, R9, 0x1c ;  /* 0x0000000904090211 */ /* 0x000fe400078fe2ff */
[----:B------:R-:W-:-:S03]  /*4410*/  LEA R4, R8, UR4, 0x2 ;  /* 0x0000000408047c11 */ /* 0x000fc6000f8e10ff */
[----:B------:R-:W-:Y:S02]  /*4420*/  @P0 IMAD R8, R9, 0x4800, RZ ;  /* 0x0000480009080824 */ /* 0x000fe400078e02ff */
[----:B------:R2:W-:Y:S03]  /*4430*/  STS.128 [R4], R24 ;  /* 0x0000001804007388 */ /* 0x0005e60000000c00 */
[----:B------:R-:W-:Y:S02]  /*4440*/  @P0 SHF.R.S32.HI R9, RZ, 0x1f, R8 ;  /* 0x0000001fff090819 */ /* 0x000fe40000011408 */
[----:B------:R-:W-:Y:S01]  /*4450*/  @!P0 CS2R R8, SRZ ;  /* 0x0000000000088805 */ /* 0x000fe2000001ff00 */
[----:B------:R3:W-:Y:S04]  /*4460*/  STS.128 [R4+0x800], R28 ;  /* 0x0008001c04007388 */ /* 0x0007e80000000c00 */
[----:B------:R3:W-:Y:S01]  /*4470*/  STS.128 [R4+0x1000], R32 ;  /* 0x0010002004007388 */ /* 0x0007e20000000c00 */
[----:B------:R-:W-:-:S03]  /*4480*/  IADD3 R8, P3, R153, R8, RZ ;  /* 0x0000000899087210 */ /* 0x000fc60007f7e0ff */
[----:B------:R3:W-:Y:S01]  /*4490*/  STS.128 [R4+0x1800], R36 ;  /* 0x0018002404007388 */ /* 0x0007e20000000c00 */
[----:B------:R-:W-:Y:S01]  /*44a0*/  LEA.HI.X.SX32 R9, R153, R9, 0x1, P3 ;  /* 0x0000000999097211 */ /* 0x000fe200018f0eff */
[----:B--2---:R-:W2:Y:S02]  /*44b0*/  LDC.64 R24, c[0x0][0x828] ;  /* 0x00020a00ff187b82 */ /* 0x004ea40000000a00 */
[----:B------:R3:W-:Y:S01]  /*44c0*/  STS.128 [R4+0x2000], R40 ;  /* 0x0020002804007388 */ /* 0x0007e20000000c00 */
[----:B------:R-:W-:-:S03]  /*44d0*/  IMAD.WIDE.U32 R2, R0, R2, R8 ;  /* 0x0000000200027225 */ /* 0x000fc600078e0008 */
[----:B------:R3:W-:Y:S01]  /*44e0*/  STS.128 [R4+0x2800], R44 ;  /* 0x0028002c04007388 */ /* 0x0007e20000000c00 */
[----:B------:R-:W-:Y:S01]  /*44f0*/  IMAD.WIDE.U32 R6, R0, R6, R8 ;  /* 0x0000000600067225 */ /* 0x000fe200078e0008 */
[----:B------:R-:W-:Y:S02]  /*4500*/  SEL R9, R10, RZ, !P0 ;  /* 0x000000ff0a097207 */ /* 0x000fe40004000000 */
[----:B------:R3:W-:Y:S01]  /*4510*/  STS.128 [R4+0x3000], R48 ;  /* 0x0030003004007388 */ /* 0x0007e20000000c00 */
[----:B------:R-:W-:-:S03]  /*4520*/  IMAD.IADD R3, R3, 0x1, R11 ;  /* 0x0000000103037824 */ /* 0x000fc600078e020b */
[----:B------:R3:W-:Y:S01]  /*4530*/  STS.128 [R4+0x3800], R52 ;  /* 0x0038003404007388 */ /* 0x0007e20000000c00 */
[----:B-1----:R-:W-:Y:S02]  /*4540*/  IMAD R8, R9, R16, RZ ;  /* 0x0000001009087224 */ /* 0x002fe400078e02ff */
        /* <DEDUP_REMOVED lines=9> */
[C---:B------:R-:W-:Y:S01]  /*45e0*/  IMAD.WIDE.U32 R6, R19.reuse, R20, R6 ;  /* 0x0000001413067225 */ /* 0x040fe200078e0006 */
[----:B------:R-:W-:Y:S02]  /*45f0*/  LEA R22, P3, R2, R22, 0x2 ;  /* 0x0000001602167211 */ /* 0x000fe400078610ff */
[----:B------:R3:W-:Y:S01]  /*4600*/  STS.128 [R4+0x5800], R68 ;  /* 0x0058004404007388 */ /* 0x0007e20000000c00 */
[----:B------:R-:W-:Y:S01]  /*4610*/  IMAD.MOV R0, RZ, RZ, -R0 ;  /* 0x000000ffff007224 */ /* 0x000fe200078e0a00 */
[----:B--2---:R-:W-:Y:S01]  /*4620*/  LEA R24, P4, R6, R24, 0x2 ;  /* 0x0000001806187211 */ /* 0x004fe200078810ff */
[----:B------:R-:W-:Y:S02]  /*4630*/  IMAD R19, R19, R21, R10 ;  /* 0x0000001513137224 */ /* 0x000fe400078e020a */
[----:B------:R-:W-:Y:S02]  /*4640*/  IMAD R13, R5, R0, R154 ;  /* 0x00000000050d7224 */ /* 0x000fe400078e029a */
[----:B------:R-:W-:-:S02]  /*4650*/  IMAD.IADD R10, R3, 0x1, R11 ;  /* 0x00000001030a7824 */ /* 0x000fc400078e020b */
[----:B------:R-:W-:Y:S01]  /*4660*/  IMAD.IADD R5, R7, 0x1, R19 ;  /* 0x0000000107057824 */ /* 0x000fe200078e0213 */
[----:B---3--:R-:W-:Y:S06]  /*4670*/  @P2 BRA `(.L_x_7487) ;  /* 0x0000000000142947 */ /* 0x008fec0003800000 */
.L_x_7488:
[----:B------:R-:W2:Y:S04]  /*4680*/  LDG.E.STRONG.GPU R0, desc[UR38][R8.64] ;  /* 0x0000002608007981 */ /* 0x000ea8000c1ef900 */
[----:B--2---:R-:W-:Y:S01]  /*4690*/  CCTL.IVALL ;  /* 0x00000000ff00798f */ /* 0x004fe20002000000 */
[----:B------:R-:W-:Y:S05]  /*46a0*/  YIELD ;  /* 0x0000000000007946 */ /* 0x000fea0003800000 */
[----:B------:R-:W-:-:S13]  /*46b0*/  ISETP.NE.AND P0, PT, R0, R13, PT ;  /* 0x0000000d0000720c */ /* 0x000fda0003f05270 */
[----:B------:R-:W-:Y:S05]  /*46c0*/  @P0 BRA `(.L_x_7488) ;  /* 0xfffffffc00ec0947 */ /* 0x000fea000383ffff */
.L_x_7487:
[----:B------:R-:W-:Y:S05]  /*46d0*/  BSYNC B0 ;  /* 0x0000000000007941 */ /* 0x000fea0003800000 */
.L_x_7486:
[----:B------:R-:W-:Y:S01]  /*46e0*/  UMOV UR5, 0xffffffff ;  /* 0xffffffff00057882 */ /* 0x000fe20000000000 */
[----:B------:R-:W-:Y:S02]  /*46f0*/  LEA.HI.X R10, R2, R23, R10, 0x2, P3 ;  /* 0x00000017020a7211 */ /* 0x000fe400018f140a */
[----:B------:R-:W-:Y:S01]  /*4700*/  LEA.HI.X R5, R6, R25, R5, 0x2, P4 ;  /* 0x0000001906057211 */ /* 0x000fe200020f1405 */
[----:B------:R-:W-:Y:S06]  /*4710*/  BRA.DIV UR5, `(.L_x_7489) ;  /* 0x0000005605e47947 */ /* 0x000fec000b800000 */
[----:B------:R-:W-:Y:S01]  /*4720*/  NOP ;  /* 0x0000000000007918 */ /* 0x000fe20000000000 */
.L_x_7601:
        /* <DEDUP_REMOVED lines=16> */
.L_x_7492:
[----:B------:R-:W-:Y:S01]  /*4830*/  @P0 ELECT P2, URZ, PT ;  /* 0x00000000003f082f */ /* 0x000fe20003840000 */
[----:B------:R1:W-:-:S12]  /*4840*/  UBLKRED.G.S.ADD.F32.RN [UR6], [UR4], UR5, desc[UR8] ;  /* 0x00000806040073bb */ /* 0x0003d800080a1405 */
[----:B------:R-:W-:Y:S02]  /*4850*/  @P2 PLOP3.LUT P0, PT, P2, PT, PT, 0x8, 0x0 ;  /* 0x000000000000281c */ /* 0x000fe4000170e170 */
[----:B------:R-:W-:-:S11]  /*4860*/  PLOP3.LUT P2, PT, PT, PT, PT, 0x8, 0x0 ;  /* 0x000000000000781c */ /* 0x000fd60003f4e170 */
[----:B-1----:R-:W-:Y:S05]  /*4870*/  @P0 BRA.U.ANY `(.L_x_7492) ;  /* 0xfffffffd00ec0947 */ /* 0x002fea000393ffff */
[----:B------:R0:W-:Y:S01]  /*4880*/  UTMACMDFLUSH ;  /* 0x00000000000079b7 */ /* 0x0001e20000000000 */
[----:B------:R-:W-:-:S04]  /*4890*/  DEPBAR.LE SB0, 0x0 ;  /* 0x000080000000791a */ /* 0x000fc80000000000 */
.L_x_7491:
[----:B------:R-:W-:Y:S05]  /*48a0*/  BSYNC B0 ;  /* 0x0000000000007941 */ /* 0x000fea0003800000 */
.L_x_7490:
        /* <DEDUP_REMOVED lines=14> */
.L_x_7494:
[----:B------:R-:W-:Y:S05]  /*4990*/  BSYNC B0 ;  /* 0x0000000000007941 */ /* 0x000fea0003800000 */
.L_x_7493:
        /* <DEDUP_REMOVED lines=18> */
.L_x_7497:
[----:B------:R-:W2:Y:S04]  /*4ac0*/  LDG.E.STRONG.GPU R0, desc[UR38][R2.64] ;  /* 0x0000002602007981 */ /* 0x000ea8000c1ef900 */
[----:B--2---:R-:W-:Y:S01]  /*4ad0*/  CCTL.IVALL ;  /* 0x00000000ff00798f */ /* 0x004fe20002000000 */
[----:B------:R-:W-:Y:S05]  /*4ae0*/  YIELD ;  /* 0x0000000000007946 */ /* 0x000fea0003800000 */
[----:B------:R-:W-:-:S13]  /*4af0*/  ISETP.NE.AND P0, PT, R0, R13, PT ;  /* 0x0000000d0000720c */ /* 0x000fda0003f05270 */
[----:B------:R-:W-:Y:S05]  /*4b00*/  @P0 BRA `(.L_x_7497) ;  /* 0xfffffffc00ec0947 */ /* 0x000fea000383ffff */
.L_x_7496:
[----:B------:R-:W-:Y:S05]  /*4b10*/  BSYNC B0 ;  /* 0x0000000000007941 */ /* 0x000fea0003800000 */
.L_x_7495:
[----:B------:R-:W-:-:S03]  /*4b20*/  UMOV UR5, 0xffffffff ;  /* 0xffffffff00057882 */ /* 0x000fc60000000000 */
[----:B------:R-:W-:Y:S05]  /*4b30*/  BRA.DIV UR5, `(.L_x_7498) ;  /* 0x0000005205f87947 */ /* 0x000fea000b800000 */
[----:B------:R-:W-:Y:S01]  /*4b40*/  NOP ;  /* 0x0000000000007918 */ /* 0x000fe20000000000 */
.L_x_7604:
        /* <DEDUP_REMOVED lines=16> */
.L_x_7501:
[----:B------:R-:W-:Y:S01]  /*4c50*/  @P0 ELECT P2, URZ, PT ;  /* 0x00000000003f082f */ /* 0x000fe20003840000 */
[----:B------:R2:W-:-:S12]  /*4c60*/  UBLKRED.G.S.ADD.F32.RN [UR6], [UR4], UR5, desc[UR8] ;  /* 0x00000806040073bb */ /* 0x0005d800080a1405 */
[----:B------:R-:W-:Y:S02]  /*4c70*/  @P2 PLOP3.LUT P0, PT, P2, PT, PT, 0x8, 0x0 ;  /* 0x000000000000281c */ /* 0x000fe4000170e170 */
[----:B------:R-:W-:-:S11]  /*4c80*/  PLOP3.LUT P2, PT, PT, PT, PT, 0x8, 0x0 ;  /* 0x000000000000781c */ /* 0x000fd60003f4e170 */
[----:B--2---:R-:W-:Y:S05]  /*4c90*/  @P0 BRA.U.ANY `(.L_x_7501) ;  /* 0xfffffffd00ec0947 */ /* 0x004fea000393ffff */
[----:B------:R0:W-:Y:S01]  /*4ca0*/  UTMACMDFLUSH ;  /* 0x00000000000079b7 */ /* 0x0001e20000000000 */
[----:B------:R-:W-:-:S04]  /*4cb0*/  DEPBAR.LE SB0, 0x0 ;  /* 0x000080000000791a */ /* 0x000fc80000000000 */
.L_x_7500:
[----:B------:R-:W-:Y:S05]  /*4cc0*/  BSYNC B0 ;  /* 0x0000000000007941 */ /* 0x000fea0003800000 */
.L_x_7499:
        /* <DEDUP_REMOVED lines=14> */
.L_x_7455:
        /* <DEDUP_REMOVED lines=29> */
.L_x_7503:
[----:B------:R-:W-:Y:S01]  /*4f80*/  ULDC UR9, c[0x0][0x8cc] ;  /* 0x0002330000097ab9 */ /* 0x000fe20000000800 */
[----:B------:R-:W-:Y:S01]  /*4f90*/  UMOV UR7, UR8 ;  /* 0x0000000800077c82 */ /* 0x000fe20008000000 */
[----:B------:R-:W-:-:S11]  /*4fa0*/  UISETP.NE.AND UP0, UPT, UR9, 0x1, UPT ;  /* 0x000000010900788c */ /* 0x000fd6000bf05270 */
[----:B------:R-:W-:Y:S02]  /*4fb0*/  @UP0 ULDC.64 UR10, c[0x0][0x8d0] ;  /* 0x00023400000a0ab9 */ /* 0x000fe40000000a00 */
[----:B------:R-:W-:-:S04]  /*4fc0*/  UIMAD.WIDE.U32 UR4, UR8, UR10, URZ ;  /* 0x0000000a080472a5 */ /* 0x000fc8000f8e003f */
[----:B------:R-:W-:-:S04]  /*4fd0*/  @UP0 USHF.R.U32.HI UR7, URZ, UR11, UR5 ;  /* 0x0000000b3f070299 */ /* 0x000fc80008011605 */
[----:B------:R-:W-:-:S12]  /*4fe0*/  UIMAD UR4, UR7, UR9, URZ ;  /* 0x00000009070472a4 */ /* 0x000fd8000f8e023f */
.L_x_7504:
        /* <DEDUP_REMOVED lines=23> */
.L_x_7505:
        /* <DEDUP_REMOVED lines=13> */
.L_x_7507:
[----:B------:R-:W-:-:S05]  /*5230*/  ULDC UR4, c[0x0][0x8f4] ;  /* 0x00023d0000047ab9 */ /* 0x000fca0000000800 */
.L_x_7506:
        /* <DEDUP_REMOVED lines=48> */
.L_x_7508:
        /* <DEDUP_REMOVED lines=13> */
.L_x_7509:
        /* <DEDUP_REMOVED lines=12> */
.L_x_7510:
        /* <DEDUP_REMOVED lines=68> */
.L_x_7514:
[----:B------:R-:W2:Y:S04]  /*5b10*/  LDG.E.STRONG.GPU R4, desc[UR38][R2.64] ;  /* 0x0000002602047981 */ /* 0x000ea8000c1ef900 */
[----:B--2---:R-:W-:Y:S01]  /*5b20*/  CCTL.IVALL ;  /* 0x00000000ff00798f */ /* 0x004fe20002000000 */
[----:B------:R-:W-:Y:S05]  /*5b30*/  YIELD ;  /* 0x0000000000007946 */ /* 0x000fea0003800000 */
[----:B------:R-:W-:-:S13]  /*5b40*/  ISETP.NE.AND P1, PT, R4, R5, PT ;  /* 0x000000050400720c */ /* 0x000fda0003f25270 */
[----:B------:R-:W-:Y:S05]  /*5b50*/  @P1 BRA `(.L_x_7514) ;  /* 0xfffffffc00ec1947 */ /* 0x000fea000383ffff */
.L_x_7513:
[----:B------:R-:W-:Y:S05]  /*5b60*/  BSYNC B0 ;  /* 0x0000000000007941 */ /* 0x000fea0003800000 */
.L_x_7512:
[----:B------:R-:W-:-:S03]  /*5b70*/  UMOV UR6, 0xffffffff ;  /* 0xffffffff00067882 */ /* 0x000fc60000000000 */
[----:B------:R-:W-:Y:S05]  /*5b80*/  BRA.DIV UR6, `(.L_x_7515) ;  /* 0x0000004606007947 */ /* 0x000fea000b800000 */
[----:B------:R-:W-:Y:S01]  /*5b90*/  NOP ;  /* 0x0000000000007918 */ /* 0x000fe20000000000 */
.L_x_7607:
        /* <DEDUP_REMOVED lines=22> */
.L_x_7517:
[----:B------:R-:W-:Y:S05]  /*5d00*/  BSYNC B0 ;  /* 0x0000000000007941 */ /* 0x000fea0003800000 */
.L_x_7516:
        /* <DEDUP_REMOVED lines=19> */
.L_x_7519:
[----:B------:R-:W-:Y:S05]  /*5e40*/  BSYNC B0 ;  /* 0x0000000000007941 */ /* 0x000fea0003800000 */
.L_x_7518:
        /* <DEDUP_REMOVED lines=20> */
.L_x_7521:
[----:B------:R-:W-:Y:S05]  /*5f90*/  BSYNC B0 ;  /* 0x0000000000007941 */ /* 0x000fea0003800000 */
.L_x_7520:
[----:B------:R-:W-:Y:S06]  /*5fa0*/  BAR.ARV 0xa, 0xa0 ;  /* 0x0282800000007b1d */ /* 0x000fec0000002000 */
[----:B------:R-:W-:Y:S04]  /*5fb0*/  BSSY B0, `(.L_x_7522) ;  /* 0x0000003000007945 */ /* 0x000fe80003800000 */
[----:B------:R-:W-:Y:S05]  /*5fc0*/  @!P0 BRA `(.L_x_7523) ;  /* 0x0000000000048947 */ /* 0x000fea0003800000 */
[----:B------:R-:W-:-:S04]  /*5fd0*/  DEPBAR.LE SB0, 0x1 ;  /* 0x000080400000791a */ /* 0x000fc80000000000 */
.L_x_7523:
[----:B------:R-:W-:Y:S05]  /*5fe0*/  BSYNC B0 ;  /* 0x0000000000007941 */ /* 0x000fea0003800000 */
.L_x_7522:
[----:B------:R-:W-:Y:S06]  /*5ff0*/  BAR.ARV 0xb, 0xa0 ;  /* 0x02c2800000007b1d */ /* 0x000fec0000002000 */
[----:B------:R-:W-:Y:S04]  /*6000*/  BSSY B0, `(.L_x_7524) ;  /* 0x0000003000007945 */ /* 0x000fe80003800000 */
[----:B------:R-:W-:Y:S05]  /*6010*/  @!P0 BRA `(.L_x_7525) ;  /* 0x0000000000048947 */ /* 0x000fea0003800000 */
[----:B------:R-:W-:-:S04]  /*6020*/  DEPBAR.LE SB0, 0x0 ;  /* 0x000080000000791a */ /* 0x000fc80000000000 */
.L_x_7525:
[----:B------:R-:W-:Y:S05]  /*6030*/  BSYNC B0 ;  /* 0x0000000000007941 */ /* 0x000fea0003800000 */
.L_x_7524:
        /* <DEDUP_REMOVED lines=19> */
.L_x_7527:
[----:B------:R-:W-:Y:S05]  /*6170*/  BSYNC B0 ;  /* 0x0000000000007941 */ /* 0x000fea0003800000 */
.L_x_7526:
[----:B------:R-:W-:Y:S01]  /*6180*/  UIADD3 UR13, UR12, 0x1, URZ ;  /* 0x000000010c0d7890 */ /* 0x000fe2000fffe03f */
[----:B------:R-:W-:Y:S11]  /*6190*/  BRA `(.L_x_7528) ;  /* 0x0000000000047947 */ /* 0x000ff60003800000 */
.L_x_7511:
[----:B------:R-:W-:-:S05]  /*61a0*/  UMOV UR13, UR12 ;  /* 0x0000000c000d7c82 */ /* 0x000fca0008000000 */
.L_x_7528:
        /* <DEDUP_REMOVED lines=16> */
.L_x_7561:
        /* <DEDUP_REMOVED lines=18> */
.L_x_7531:
[----:B------:R-:W2:Y:S04]  /*63d0*/  LDG.E.STRONG.GPU R4, desc[UR38][R2.64] ;  /* 0x0000002602047981 */ /* 0x000ea8000c1ef900 */
[----:B--2---:R-:W-:Y:S01]  /*63e0*/  CCTL.IVALL ;  /* 0x00000000ff00798f */ /* 0x004fe20002000000 */
[----:B------:R-:W-:Y:S05]  /*63f0*/  YIELD ;  /* 0x0000000000007946 */ /* 0x000fea0003800000 */
[----:B------:R-:W-:-:S13]  /*6400*/  ISETP.NE.AND P1, PT, R4, R5, PT ;  /* 0x000000050400720c */ /* 0x000fda0003f25270 */
[----:B------:R-:W-:Y:S05]  /*6410*/  @P1 BRA `(.L_x_7531) ;  /* 0xfffffffc00ec1947 */ /* 0x000fea000383ffff */
.L_x_7530:
[----:B------:R-:W-:Y:S05]  /*6420*/  BSYNC B0 ;  /* 0x0000000000007941 */ /* 0x000fea0003800000 */
.L_x_7529:
[----:B------:R-:W-:-:S03]  /*6430*/  UMOV UR24, 0xffffffff ;  /* 0xffffffff00187882 */ /* 0x000fc60000000000 */
[----:B------:R-:W-:Y:S05]  /*6440*/  BRA.DIV UR24, `(.L_x_7532) ;  /* 0x0000003a18ec7947 */ /* 0x000fea000b800000 */
[----:B------:R-:W-:Y:S01]  /*6450*/  NOP ;  /* 0x0000000000007918 */ /* 0x000fe20000000000 */
.L_x_7610:
        /* <DEDUP_REMOVED lines=19> */
.L_x_7534:
[----:B------:R-:W-:Y:S05]  /*6590*/  BSYNC B0 ;  /* 0x0000000000007941 */ /* 0x000fea0003800000 */
.L_x_7533:
        /* <DEDUP_REMOVED lines=14> */
.L_x_7536:
[----:B------:R-:W-:Y:S05]  /*6680*/  BSYNC B0 ;  /* 0x0000000000007941 */ /* 0x000fea0003800000 */
.L_x_7535:
        /* <DEDUP_REMOVED lines=15> */
.L_x_7538:
[----:B------:R-:W-:Y:S05]  /*6780*/  BSYNC B0 ;  /* 0x0000000000007941 */ /* 0x000fea0003800000 */
.L_x_7537:
[----:B------:R-:W-:Y:S06]  /*6790*/  BAR.ARV 0xa, 0xa0 ;  /* 0x0282800000007b1d */ /* 0x000fec0000002000 */
[----:B------:R-:W-:Y:S04]  /*67a0*/  BSSY B0, `(.L_x_7539) ;  /* 0x0000003000007945 */ /* 0x000fe80003800000 */
[----:B------:R-:W-:Y:S05]  /*67b0*/  @!P0 BRA `(.L_x_7540) ;  /* 0x0000000000048947 */ /* 0x000fea0003800000 */
[----:B------:R-:W-:-:S04]  /*67c0*/  DEPBAR.LE SB0, 0x1 ;  /* 0x000080400000791a */ /* 0x000fc80000000000 */
.L_x_7540:
[----:B------:R-:W-:Y:S05]  /*67d0*/  BSYNC B0 ;  /* 0x0000000000007941 */ /* 0x000fea0003800000 */
.L_x_7539:
[----:B------:R-:W-:Y:S06]  /*67e0*/  BAR.ARV 0xb, 0xa0 ;  /* 0x02c2800000007b1d */ /* 0x000fec0000002000 */
[----:B------:R-:W-:Y:S04]  /*67f0*/  BSSY B0, `(.L_x_7541) ;  /* 0x0000003000007945 */ /* 0x000fe80003800000 */
[----:B------:R-:W-:Y:S05]  /*6800*/  @!P0 BRA `(.L_x_7542) ;  /* 0x0000000000048947 */ /* 0x000fea0003800000 */
[----:B------:R-:W-:-:S04]  /*6810*/  DEPBAR.LE SB0, 0x0 ;  /* 0x000080000000791a */ /* 0x000fc80000000000 */
.L_x_7542:
[----:B------:R-:W-:Y:S05]  /*6820*/  BSYNC B0 ;  /* 0x0000000000007941 */ /* 0x000fea0003800000 */
.L_x_7541:
        /* <DEDUP_REMOVED lines=19> */
.L_x_7544:
[----:B------:R-:W-:Y:S05]  /*6960*/  BSYNC B0 ;  /* 0x0000000000007941 */ /* 0x000fea0003800000 */
.L_x_7543:
        /* <DEDUP_REMOVED lines=16> */
.L_x_7547:
[----:B------:R-:W2:Y:S04]  /*6a70*/  LDG.E.STRONG.GPU R4, desc[UR38][R2.64] ;  /* 0x0000002602047981 */ /* 0x000ea8000c1ef900 */
[----:B--2---:R-:W-:Y:S01]  /*6a80*/  CCTL.IVALL ;  /* 0x00000000ff00798f */ /* 0x004fe20002000000 */
[----:B------:R-:W-:Y:S05]  /*6a90*/  YIELD ;  /* 0x0000000000007946 */ /* 0x000fea0003800000 */
[----:B------:R-:W-:-:S13]  /*6aa0*/  ISETP.NE.AND P1, PT, R4, R5, PT ;  /* 0x000000050400720c */ /* 0x000fda0003f25270 */
[----:B------:R-:W-:Y:S05]  /*6ab0*/  @P1 BRA `(.L_x_7547) ;  /* 0xfffffffc00ec1947 */ /* 0x000fea000383ffff */
.L_x_7546:
[----:B------:R-:W-:Y:S05]  /*6ac0*/  BSYNC B0 ;  /* 0x0000000000007941 */ /* 0x000fea0003800000 */
.L_x_7545:
[----:B------:R-:W-:-:S03]  /*6ad0*/  UMOV UR22, 0xffffffff ;  /* 0xffffffff00167882 */ /* 0x000fc60000000000 */
[----:B------:R-:W-:Y:S05]  /*6ae0*/  BRA.DIV UR22, `(.L_x_7548) ;  /* 0x0000003616607947 */ /* 0x000fea000b800000 */
[----:B------:R-:W-:Y:S01]  /*6af0*/  NOP ;  /* 0x0000000000007918 */ /* 0x000fe20000000000 */
.L_x_7613:
        /* <DEDUP_REMOVED lines=15> */
.L_x_7550:
[----:B------:R-:W-:Y:S05]  /*6bf0*/  BSYNC B0 ;  /* 0x0000000000007941 */ /* 0x000fea0003800000 */
.L_x_7549:
        /* <DEDUP_REMOVED lines=14> */
.L_x_7552:
[----:B------:R-:W-:Y:S05]  /*6ce0*/  BSYNC B0 ;  /* 0x0000000000007941 */ /* 0x000fea0003800000 */
.L_x_7551:
        /* <DEDUP_REMOVED lines=15> */
.L_x_7554:
[----:B------:R-:W-:Y:S05]  /*6de0*/  BSYNC B0 ;  /* 0x0000000000007941 */ /* 0x000fea0003800000 */
.L_x_7553:
[----:B------:R-:W-:Y:S06]  /*6df0*/  BAR.ARV 0xa, 0xa0 ;  /* 0x0282800000007b1d */ /* 0x000fec0000002000 */
[----:B------:R-:W-:Y:S04]  /*6e00*/  BSSY B0, `(.L_x_7555) ;  /* 0x0000003000007945 */ /* 0x000fe80003800000 */
[----:B------:R-:W-:Y:S05]  /*6e10*/  @!P0 BRA `(.L_x_7556) ;  /* 0x0000000000048947 */ /* 0x000fea0003800000 */
[----:B------:R-:W-:-:S04]  /*6e20*/  DEPBAR.LE SB0, 0x1 ;  /* 0x000080400000791a */ /* 0x000fc80000000000 */
.L_x_7556:
[----:B------:R-:W-:Y:S05]  /*6e30*/  BSYNC B0 ;  /* 0x0000000000007941 */ /* 0x000fea0003800000 */
.L_x_7555:
[----:B------:R-:W-:Y:S06]  /*6e40*/  BAR.ARV 0xb, 0xa0 ;  /* 0x02c2800000007b1d */ /* 0x000fec0000002000 */
[----:B------:R-:W-:Y:S04]  /*6e50*/  BSSY B0, `(.L_x_7557) ;  /* 0x0000003000007945 */ /* 0x000fe80003800000 */
[----:B------:R-:W-:Y:S05]  /*6e60*/  @!P0 BRA `(.L_x_7558) ;  /* 0x0000000000048947 */ /* 0x000fea0003800000 */
[----:B------:R-:W-:-:S04]  /*6e70*/  DEPBAR.LE SB0, 0x0 ;  /* 0x000080000000791a */ /* 0x000fc80000000000 */
.L_x_7558:
[----:B------:R-:W-:Y:S05]  /*6e80*/  BSYNC B0 ;  /* 0x0000000000007941 */ /* 0x000fea0003800000 */
.L_x_7557:
        /* <DEDUP_REMOVED lines=19> */
.L_x_7560:
[----:B------:R-:W-:Y:S05]  /*6fc0*/  BSYNC B0 ;  /* 0x0000000000007941 */ /* 0x000fea0003800000 */
.L_x_7559:
[----:B------:R-:W-:Y:S02]  /*6fd0*/  UIADD3 UR13, UR13, 0x2, URZ ;  /* 0x000000020d0d7890 */ /* 0x000fe4000fffe03f */
[----:B------:R-:W-:Y:S02]  /*6fe0*/  UIADD3 UR6, UR6, 0x6000, URZ ;  /* 0x0000600006067890 */ /* 0x000fe4000fffe03f */
[----:B------:R-:W-:-:S06]  /*6ff0*/  UISETP.GE.AND UP0, UPT, UR13, UR7, UPT ;  /* 0x000000070d00728c */ /* 0x000fcc000bf06270 */
[----:B------:R-:W-:-:S13]  /*7000*/  PLOP3.LUT P1, PT, PT, PT, UP0, 0x80, 0x0 ;  /* 0x000000000000781c */ /* 0x000fda0003f2f008 */
[----:B------:R-:W-:Y:S05]  /*7010*/  @!P1 BRA `(.L_x_7561) ;  /* 0xfffffff000a49947 */ /* 0x000fea000383ffff */
[----:B------:R-:W-:Y:S05]  /*7020*/  BRA `(.L_x_7462) ;  /* 0x0000002c00407947 */ /* 0x000fea0003800000 */
.L_x_7502:
        /* <DEDUP_REMOVED lines=21> */
.L_x_7562:
[----:B------:R-:W1:Y:S01]  /*7180*/  LDC R3, c[0x0][0x8cc] ;  /* 0x00023300ff037b82 */ /* 0x000e620000000800 */
[----:B------:R-:W-:Y:S01]  /*7190*/  IMAD.MOV.U32 R0, RZ, RZ, R5 ;  /* 0x000000ffff007224 */ /* 0x000fe200078e0005 */
[----:B-1----:R-:W-:-:S13]  /*71a0*/  ISETP.NE.AND P0, PT, R3, 0x1, PT ;  /* 0x000000010300780c */ /* 0x002fda0003f05270 */
[----:B------:R-:W1:Y:S02]  /*71b0*/  @P0 LDC.64 R6, c[0x0][0x8d0] ;  /* 0x00023400ff060b82 */ /* 0x000e640000000a00 */
[----:B-1----:R-:W-:-:S05]  /*71c0*/  @P0 IMAD.HI.U32 R4, R5, R6, RZ ;  /* 0x0000000605040227 */ /* 0x002fca00078e00ff */
[----:B------:R-:W-:-:S05]  /*71d0*/  @P0 SHF.R.U32.HI R0, RZ, R7, R4 ;  /* 0x00000007ff000219 */ /* 0x000fca0000011604 */
[----:B------:R-:W-:-:S07]  /*71e0*/  IMAD R3, R0, R3, RZ ;  /* 0x0000000300037224 */ /* 0x000fce00078e02ff */
.L_x_7563:
        /* <DEDUP_REMOVED lines=23> */
.L_x_7564:
        /* <DEDUP_REMOVED lines=10> */
.L_x_7566:
[----:B------:R-:W2:Y:S02]  /*7400*/  LDC R4, c[0x0][0x8f4] ;  /* 0x00023d00ff047b82 */ /* 0x000ea40000000800 */
.L_x_7565:
        /* <DEDUP_REMOVED lines=52> */
.L_x_7568:
        /* <DEDUP_REMOVED lines=11> */
.L_x_7569:
[----:B------:R-:W-:Y:S05]  /*7800*/  @!P0 BRA `(.L_x_7570) ;  /* 0x00000000000c8947 */ /* 0x000fea0003800000 */
[----:B------:R-:W2:Y:S04]  /*7810*/  LDG.E R5, desc[UR38][R2.64] ;  /* 0x0000002602057981 */ /* 0x000ea8000c1e1900 */
[----:B------:R-:W2:Y:S02]  /*7820*/  LDG.E R4, desc[UR38][R2.64+0x4] ;  /* 0x0000042602047981 */ /* 0x000ea4000c1e1900 */
[----:B--2---:R-:W-:-:S07]  /*7830*/  IMAD.IADD R4, R4, 0x1, -R5 ;  /* 0x0000000104047824 */ /* 0x004fce00078e0a05 */
.L_x_7570:
        /* <DEDUP_REMOVED lines=73> */
.L_x_7614:
        /* <DEDUP_REMOVED lines=9> */
.L_x_7573:
        /* <DEDUP_REMOVED lines=112> */
.L_x_7584:
[----:B-1----:R-:W-:-:S05]  /*8460*/  IMAD.MOV.U32 R6, RZ, RZ, 0x1 ;  /* 0x00000001ff067424 */ /* 0x002fca00078e00ff */
[----:B------:R-:W-:-:S04]  /*8470*/  SHF.L.U32 R6, R6, 0x1f, RZ ;  /* 0x0000001f06067819 */ /* 0x000fc800000006ff */
[----:B------:R-:W1:Y:S02]  /*8480*/  SYNCS.PHASECHK.TRANS64.TRYWAIT P1, [R0+URZ+0x36438], R6 ;  /* 0x03643806000075a7 */ /* 0x000e64000802017f */
[----:B-1----:R-:W-:Y:S05]  /*8490*/  @!P1 BRA `(.L_x_7576) ;  /* 0x0000001c00249947 */ /* 0x002fea0003800000 */
.L_x_7615:
[----:B------:R-:W-:Y:S05]  /*84a0*/  @P0 BRA `(.L_x_7577) ;  /* 0x0000000000140947 */ /* 0x000fea0003800000 */
[----:B------:R-:W-:Y:S01]  /*84b0*/  ISETP.NE.AND P1, PT, R18, RZ, PT ;  /* 0x000000ff1200720c */ /* 0x000fe20003f25270 */
[----:B------:R-:W-:-:S04]  /*84c0*/  IMAD.MOV.U32 R3, RZ, RZ, 0x6100 ;  /* 0x00006100ff037424 */ /* 0x000fc800078e00ff */
[----:B------:R2:W-:Y:S08]  /*84d0*/  SYNCS.ARRIVE.TRANS64 RZ, [R0+URZ+0x36430], R3 ;  /* 0x0364300300ff79a7 */ /* 0x0005f0000800003f */
[----:B------:R-:W-:Y:S05]  /*84e0*/  @!P1 BRA `(.L_x_7577) ;  /* 0x0000000000049947 */ /* 0x000fea0003800000 */
[----:B------:R-:W-:Y:S01]  /*84f0*/  BPT.TRAP 0x1 ;  /* 0x000000040000795c */ /* 0x000fe20000300000 */
.L_x_7577:
        /* <DEDUP_REMOVED lines=48> */
.L_x_7616:
[----:B------:R-:W-:Y:S05]  /*8800*/  @P0 BRA `(.L_x_7579) ;  /* 0x0000000000140947 */ /* 0x000fea0003800000 */
[----:B------:R-:W-:Y:S01]  /*8810*/  ISETP.NE.AND P1, PT, R18, RZ, PT ;  /* 0x000000ff1200720c */ /* 0x000fe20003f25270 */
[----:B--2---:R-:W-:-:S04]  /*8820*/  IMAD.MOV.U32 R3, RZ, RZ, 0x6100 ;  /* 0x00006100ff037424 */ /* 0x004fc800078e00ff */
[----:B------:R3:W-:Y:S08]  /*8830*/  SYNCS.ARRIVE.TRANS64 RZ, [R0+URZ+0x36418], R3 ;  /* 0x0364180300ff79a7 */ /* 0x0007f0000800003f */
[----:B------:R-:W-:Y:S05]  /*8840*/  @!P1 BRA `(.L_x_7579) ;  /* 0x0000000000049947 */ /* 0x000fea0003800000 */
[----:B------:R-:W-:Y:S01]  /*8850*/  BPT.TRAP 0x1 ;  /* 0x000000040000795c */ /* 0x000fe20000300000 */
.L_x_7579:
        /* <DEDUP_REMOVED lines=47> */
.L_x_7617:
        /* <DEDUP_REMOVED lines=8> */
.L_x_7581:
        /* <DEDUP_REMOVED lines=37> */
.L_x_7619:
[----:B------:R-:W-:Y:S05]  /*8e20*/  @P0 BRA `(.L_x_7583) ;  /* 0x0000000000140947 */ /* 0x000fea0003800000 */
[----:B------:R-:W-:Y:S01]  /*8e30*/  ISETP.NE.AND P1, PT, R18, RZ, PT ;  /* 0x000000ff1200720c */ /* 0x000fe20003f25270 */
[----:B--2---:R-:W-:-:S04]  /*8e40*/  IMAD.MOV.U32 R5, RZ, RZ, 0x6100 ;  /* 0x00006100ff057424 */ /* 0x004fc800078e00ff */
[----:B------:R3:W-:Y:S08]  /*8e50*/  SYNCS.ARRIVE.TRANS64 RZ, [R0+URZ+0x36410], R5 ;  /* 0x0364100500ff79a7 */ /* 0x0007f0000800003f */
[----:B------:R-:W-:Y:S05]  /*8e60*/  @!P1 BRA `(.L_x_7583) ;  /* 0x0000000000049947 */ /* 0x000fea0003800000 */
[----:B------:R-:W-:Y:S01]  /*8e70*/  BPT.TRAP 0x1 ;  /* 0x000000040000795c */ /* 0x000fe20000300000 */
.L_x_7583:
        /* <DEDUP_REMOVED lines=44> */
.L_x_7575:
[----:B------:R-:W-:Y:S01]  /*9140*/  ISETP.NE.AND P1, PT, R20, RZ, PT ;  /* 0x000000ff1400720c */ /* 0x000fe20003f25270 */
[----:B------:R-:W-:Y:S02]  /*9150*/  IMAD.MOV.U32 R16, RZ, RZ, 0x1 ;  /* 0x00000001ff107424 */ /* 0x000fe400078e00ff */
[----:B------:R-:W-:-:S10]  /*9160*/  IMAD.MOV.U32 R5, RZ, RZ, R14 ;  /* 0x000000ffff057224 */ /* 0x000fd400078e000e */
[----:B------:R-:W-:Y:S05]  /*9170*/  @!P1 BRA `(.L_x_7574) ;  /* 0x00000004008c9947 */ /* 0x000fea0003800000 */
[----:B------:R-:W2:Y:S02]  /*9180*/  SYNCS.PHASECHK.TRANS64.TRYWAIT P1, [R0+URZ+0x36438], R6 ;  /* 0x03643806000075a7 */ /* 0x000ea4000802017f */
[----:B--2---:R-:W-:Y:S05]  /*9190*/  @!P1 BRA `(.L_x_7585) ;  /* 0x0000001000449947 */ /* 0x004fea0003800000 */
.L_x_7620:
[----:B------:R-:W-:Y:S05]  /*91a0*/  @P0 BRA `(.L_x_7586) ;  /* 0x0000000000140947 */ /* 0x000fea0003800000 */
[----:B------:R-:W-:Y:S01]  /*91b0*/  ISETP.NE.AND P1, PT, R18, RZ, PT ;  /* 0x000000ff1200720c */ /* 0x000fe20003f25270 */
[----:B------:R-:W-:-:S04]  /*91c0*/  IMAD.MOV.U32 R5, RZ, RZ, 0x6100 ;  /* 0x00006100ff057424 */ /* 0x000fc800078e00ff */
[----:B------:R3:W-:Y:S08]  /*91d0*/  SYNCS.ARRIVE.TRANS64 RZ, [R0+URZ+0x36430], R5 ;  /* 0x0364300500ff79a7 */ /* 0x0007f0000800003f */
[----:B------:R-:W-:Y:S05]  /*91e0*/  @!P1 BRA `(.L_x_7586) ;  /* 0x0000000000049947 */ /* 0x000fea0003800000 */
[----:B------:R-:W-:Y:S01]  /*91f0*/  BPT.TRAP 0x1 ;  /* 0x000000040000795c */ /* 0x000fe20000300000 */
.L_x_7586:
        /* <DEDUP_REMOVED lines=42> */
.L_x_7621:
[----:B------:R-:W-:Y:S01]  /*94a0*/  IMAD.MOV.U32 R16, RZ, RZ, RZ ;  /* 0x000000ffff107224 */ /* 0x000fe200078e00ff */
[----:B------:R-:W-:Y:S06]  /*94b0*/  @P0 BRA `(.L_x_7588) ;  /* 0x0000000000140947 */ /* 0x000fec0003800000 */
[----:B------:R-:W-:Y:S01]  /*94c0*/  ISETP.NE.AND P1, PT, R18, RZ, PT ;  /* 0x000000ff1200720c */ /* 0x000fe20003f25270 */
[----:B-1----:R-:W-:-:S04]  /*94d0*/  IMAD.MOV.U32 R5, RZ, RZ, 0x6100 ;  /* 0x00006100ff057424 */ /* 0x002fc800078e00ff */
[----:B------:R2:W-:Y:S08]  /*94e0*/  SYNCS.ARRIVE.TRANS64 RZ, [R0+URZ+0x36418], R5 ;  /* 0x0364180500ff79a7 */ /* 0x0005f0000800003f */
[----:B------:R-:W-:Y:S05]  /*94f0*/  @!P1 BRA `(.L_x_7588) ;  /* 0x0000000000049947 */ /* 0x000fea0003800000 */
[----:B------:R-:W-:Y:S01]  /*9500*/  BPT.TRAP 0x1 ;  /* 0x000000040000795c */ /* 0x000fe20000300000 */
.L_x_7588:
        /* <DEDUP_REMOVED lines=42> */
.L_x_7574:
[----:B------:R-:W-:-:S04]  /*97b0*/  SHF.L.U32 R3, R16, 0x1f, RZ ;  /* 0x0000001f10037819 */ /* 0x000fc800000006ff */
[----:B------:R-:W2:Y:S02]  /*97c0*/  SYNCS.PHASECHK.TRANS64.TRYWAIT P1, [R0+URZ+0x36438], R3 ;  /* 0x03643803000075a7 */ /* 0x000ea4000802017f */
[----:B--2---:R-:W-:Y:S05]  /*97d0*/  @!P1 BRA `(.L_x_7589) ;  /* 0x0000000800dc9947 */ /* 0x004fea0003800000 */
.L_x_7622:
[----:B------:R-:W-:Y:S05]  /*97e0*/  @P0 BRA `(.L_x_7590) ;  /* 0x0000000000180947 */ /* 0x000fea0003800000 */
[----:B------:R-:W3:Y:S01]  /*97f0*/  S2R R2, SR_TID.X ;  /* 0x0000000000027919 */ /* 0x000ee20000002100 */
[----:B--2---:R-:W-:-:S04]  /*9800*/  IMAD.MOV.U32 R3, RZ, RZ, 0x6100 ;  /* 0x00006100ff037424 */ /* 0x004fc800078e00ff */
[----:B------:R4:W-:Y:S01]  /*9810*/  SYNCS.ARRIVE.TRANS64 RZ, [R0+URZ+0x36430], R3 ;  /* 0x0364300300ff79a7 */ /* 0x0009e2000800003f */
[----:B---3--:R-:W-:-:S13]  /*9820*/  LOP3.LUT P0, RZ, R2, 0x1f, RZ, 0xc0, !PT ;  /* 0x0000001f02ff7812 */ /* 0x008fda000780c0ff */
[----:B----4-:R-:W-:Y:S05]  /*9830*/  @!P0 BRA `(.L_x_7590) ;  /* 0x0000000000048947 */ /* 0x010fea0003800000 */
[----:B------:R-:W-:Y:S01]  /*9840*/  BPT.TRAP 0x1 ;  /* 0x000000040000795c */ /* 0x000fe20000300000 */
.L_x_7590:
        /* <DEDUP_REMOVED lines=44> */
.L_x_7571:
[----:B------:R-:W-:Y:S05]  /*9b10*/  BSYNC B0 ;  /* 0x0000000000007941 */ /* 0x000fea0003800000 */
.L_x_7567:
[----:B------:R-:W-:-:S03]  /*9b20*/  UMOV UR7, 0xffffffff ;  /* 0xffffffff00077882 */ /* 0x000fc60000000000 */
[----:B------:R-:W-:Y:S05]  /*9b30*/  BRA.DIV UR7, `(.L_x_7591) ;  /* 0x0000000a07187947 */ /* 0x000fea000b800000 */
[----:B------:R-:W-:-:S13]  /*9b40*/  ELECT P6, URZ, PT ;  /* 0x00000000003f782f */ /* 0x000fda00038c0000 */
.L_x_7625:
[----:B------:R-:W-:Y:S05]  /*9b50*/  @!P6 BRA `(.L_x_7462) ;  /* 0x000000000074e947 */ /* 0x000fea0003800000 */
[----:B------:R-:W2:Y:S02]  /*9b60*/  LDL.LU R3, [R1] ;  /* 0x0000000001037983 */ /* 0x000ea40000300800 */
[----:B--2---:R-:W-:-:S04]  /*9b70*/  LOP3.LUT R3, R3, 0x2, RZ, 0xfc, !PT ;  /* 0x0000000203037812 */ /* 0x004fc800078efcff */
[----:B------:R-:W-:-:S13]  /*9b80*/  ISETP.NE.AND P2, PT, R3, 0x3, PT ;  /* 0x000000030300780c */ /* 0x000fda0003f45270 */
[----:B------:R-:W-:Y:S05]  /*9b90*/  @!P2 BRA `(.L_x_7592) ;  /* 0x000000000004a947 */ /* 0x000fea0003800000 */
[----:B------:R-:W-:Y:S01]  /*9ba0*/  BPT.TRAP 0x1 ;  /* 0x000000040000795c */ /* 0x000fe20000300000 */
.L_x_7592:
        /* <DEDUP_REMOVED lines=15> */
.L_x_7626:
[----:B------:R-:W2:Y:S02]  /*9ca0*/  SYNCS.PHASECHK.TRANS64.TRYWAIT P0, [R3+URZ], R0 ;  /* 0x00000000030075a7 */ /* 0x000ea4000800017f */
[----:B--2---:R-:W-:Y:S05]  /*9cb0*/  @!P0 BRA `(.L_x_7594) ;  /* 0x0000000400ec8947 */ /* 0x004fea0003800000 */
.L_x_7627:
[----:B------:R-:W-:Y:S05]  /*9cc0*/  @!P2 BRA `(.L_x_7595) ;  /* 0x000000000004a947 */ /* 0x000fea0003800000 */
[----:B------:R-:W-:Y:S01]  /*9cd0*/  BPT.TRAP 0x1 ;  /* 0x000000040000795c */ /* 0x000fe20000300000 */
.L_x_7595:
[----:B------:R-:W-:-:S07]  /*9ce0*/  SHF.L.U32 R16, R16, 0x1f, RZ ;  /* 0x0000001f10107819 */ /* 0x000fce00000006ff */
.L_x_7596:
[----:B---3--:R3:W4:Y:S02]  /*9cf0*/  SYNCS.PHASECHK.TRANS64.TRYWAIT P0, [R9+URZ+0x36438], R16 ;  /* 0x03643810090075a7 */ /* 0x008724000800017f */
[----:B----4-:R-:W-:Y:S05]  /*9d00*/  @!P0 NANOSLEEP.SYNCS 0x989680 ;  /* 0x009896800000895d */ /* 0x010fea0003900000 */
[----:B------:R-:W4:Y:S02]  /*9d10*/  @!P0 SYNCS.PHASECHK.TRANS64 P0, [R9+URZ+0x36438], R16 ;  /* 0x03643810090085a7 */ /* 0x000f24000800007f */
[----:B----4-:R-:W-:Y:S05]  /*9d20*/  @!P0 BRA `(.L_x_7596) ;  /* 0xfffffffc00f08947 */ /* 0x010fea000383ffff */
.L_x_7462:
[----:B------:R-:W-:Y:S05]  /*9d30*/  BSYNC B6 ;  /* 0x0000000000067941 */ /* 0x000fea0003800000 */
.L_x_7454:
[----:B------:R-:W-:Y:S05]  /*9d40*/  EXIT ;  /* 0x000000000000794d */ /* 0x000fea0003800000 */
.L_x_7472:
[----:B------:R-:W-:Y:S02]  /*9d50*/  IMAD.MOV.U32 R12, RZ, RZ, RZ ;  /* 0x000000ffff0c7224 */ /* 0x000fe400078e00ff */
[----:B------:R-:W-:Y:S02]  /*9d60*/  IMAD.MOV.U32 R11, RZ, RZ, 0x1f ;  /* 0x0000001fff0b7424 */ /* 0x000fe400078e00ff */
[----:B------:R-:W-:-:S07]  /*9d70*/  IMAD.MOV.U32 R15, RZ, RZ, -0x1 ;  /* 0xffffffffff0f7424 */ /* 0x000fce00078e00ff */
[----:B----4-:R-:W-:Y:S05]  /*9d80*/  WARPSYNC.COLLECTIVE R15, `(.L_x_7597) ;  /* 0x000000000f087348 */ /* 0x010fea0003c00000 */
[----:B------:R1:W2:Y:S02]  /*9d90*/  SHFL.IDX P6, R14, R13, R12, R11 ;  /* 0x0000000c0d0e7389 */ /* 0x0002a400000c000b */
[----:B-12-4-:R-:W-:Y:S01]  /*9da0*/  ENDCOLLECTIVE ;  /* 0x000000000000791b */ /* 0x016fe20003800000 */
.L_x_7597:
[----:B------:R-:W-:Y:S05]  /*9db0*/  BRA `(.L_x_7598) ;  /* 0xffffff7800007947 */ /* 0x000fea000383ffff */
.L_x_7474:
[----:B--2---:R2:W3:Y:S02]  /*9dc0*/  SYNCS.PHASECHK.TRANS64.TRYWAIT P0, [R155+URZ+0x36400], R10 ;  /* 0x0364000a9b0075a7 */ /* 0x0044e4000800017f */
[----:B---3--:R-:W-:Y:S05]  /*9dd0*/  @!P0 NANOSLEEP.SYNCS 0x989680 ;  /* 0x009896800000895d */ /* 0x008fea0003900000 */
[----:B------:R-:W3:Y:S02]  /*9de0*/  @!P0 SYNCS.PHASECHK.TRANS64 P0, [R155+URZ+0x36400], R10 ;  /* 0x0364000a9b0085a7 */ /* 0x000ee4000800007f */
[----:B---3--:R-:W-:Y:S05]  /*9df0*/  @!P0 BRA `(.L_x_7474) ;  /* 0xfffffffc00f08947 */ /* 0x008fea000383ffff */
[----:B------:R-:W-:Y:S05]  /*9e00*/  BRA `(.L_x_7473) ;  /* 0xffffff7800407947 */ /* 0x000fea000383ffff */
.L_x_7478:
[----:B---3--:R3:W1:Y:S02]  /*9e10*/  SYNCS.PHASECHK.TRANS64.TRYWAIT P1, [R3+URZ+0x36410], R12 ;  /* 0x0364100c030075a7 */ /* 0x008664000802017f */
[----:B-1----:R-:W-:Y:S05]  /*9e20*/  @!P1 NANOSLEEP.SYNCS 0x989680 ;  /* 0x009896800000995d */ /* 0x002fea0003900000 */
[----:B------:R-:W1:Y:S02]  /*9e30*/  @!P1 SYNCS.PHASECHK.TRANS64 P1, [R3+URZ+0x36410], R12 ;  /* 0x0364100c030095a7 */ /* 0x000e64000802007f */
[----:B-1----:R-:W-:Y:S05]  /*9e40*/  @!P1 BRA `(.L_x_7478) ;  /* 0xfffffffc00f09947 */ /* 0x002fea000383ffff */
[----:B------:R-:W-:Y:S05]  /*9e50*/  BRA `(.L_x_7477) ;  /* 0xffffff7c00f47947 */ /* 0x000fea000383ffff */
.L_x_7482:
[----:B------:R1:W1:Y:S02]  /*9e60*/  SYNCS.PHASECHK.TRANS64.TRYWAIT P1, [R155+URZ+0x36430], R14 ;  /* 0x0364300e9b0075a7 */ /* 0x000264000802017f */
[----:B-1----:R-:W-:Y:S05]  /*9e70*/  @!P1 NANOSLEEP.SYNCS 0x989680 ;  /* 0x009896800000995d */ /* 0x002fea0003900000 */
[----:B------:R-:W1:Y:S02]  /*9e80*/  @!P1 SYNCS.PHASECHK.TRANS64 P1, [R155+URZ+0x36430], R14 ;  /* 0x0364300e9b0095a7 */ /* 0x000e64000802007f */
[----:B-1----:R-:W-:Y:S05]  /*9e90*/  @!P1 BRA `(.L_x_7482) ;  /* 0xfffffffc00f09947 */ /* 0x002fea000383ffff */
[----:B------:R-:W-:Y:S05]  /*9ea0*/  BRA `(.L_x_7481) ;  /* 0xffffff8400987947 */ /* 0x000fea000383ffff */
.L_x_7489:
[----:B------:R-:W-:Y:S01]  /*9eb0*/  BSSY B0, `(.L_x_7599) ;  /* 0x0000005000007945 */ /* 0x000fe20003800000 */
[----:B------:R-:W-:-:S07]  /*9ec0*/  IMAD.MOV.U32 R15, RZ, RZ, -0x1 ;  /* 0xffffffffff0f7424 */ /* 0x000fce00078e00ff */
[----:B------:R-:W-:Y:S05]  /*9ed0*/  WARPSYNC.COLLECTIVE R15, `(.L_x_7600) ;  /* 0x000000000f087348 */ /* 0x000fea0003c00000 */
[----:B------:R-:W-:Y:S01]  /*9ee0*/  NOP ;  /* 0x0000000000007918 */ /* 0x000fe20000000000 */
[----:B------:R-:W-:Y:S01]  /*9ef0*/  ENDCOLLECTIVE ;  /* 0x000000000000791b */ /* 0x000fe20003800000 */
.L_x_7600:
[----:B------:R-:W-:Y:S05]  /*9f00*/  BSYNC B0 ;  /* 0x0000000000007941 */ /* 0x000fea0003800000 */
.L_x_7599:
[----:B------:R-:W-:Y:S05]  /*9f10*/  BRA `(.L_x_7601) ;  /* 0xffffffa800047947 */ /* 0x000fea000383ffff */
.L_x_7498:
[----:B------:R-:W-:Y:S01]  /*9f20*/  BSSY B0, `(.L_x_7602) ;  /* 0x0000005000007945 */ /* 0x000fe20003800000 */
[----:B------:R-:W-:-:S07]  /*9f30*/  IMAD.MOV.U32 R15, RZ, RZ, -0x1 ;  /* 0xffffffffff0f7424 */ /* 0x000fce00078e00ff */
[----:B-1----:R-:W-:Y:S05]  /*9f40*/  WARPSYNC.COLLECTIVE R15, `(.L_x_7603) ;  /* 0x000000000f087348 */ /* 0x002fea0003c00000 */
[----:B------:R-:W-:Y:S01]  /*9f50*/  NOP ;  /* 0x0000000000007918 */ /* 0x000fe20000000000 */
[----:B-1----:R-:W-:Y:S01]  /*9f60*/  ENDCOLLECTIVE ;  /* 0x000000000000791b */ /* 0x002fe20003800000 */
.L_x_7603:
[----:B------:R-:W-:Y:S05]  /*9f70*/  BSYNC B0 ;  /* 0x0000000000007941 */ /* 0x000fea0003800000 */
.L_x_7602:
[----:B------:R-:W-:Y:S05]  /*9f80*/  BRA `(.L_x_7604) ;  /* 0xffffffa800f07947 */ /* 0x000fea000383ffff */
.L_x_7515:
[----:B------:R-:W-:Y:S01]  /*9f90*/  BSSY B0, `(.L_x_7605) ;  /* 0x0000005000007945 */ /* 0x000fe20003800000 */
[----:B------:R-:W-:-:S07]  /*9fa0*/  IMAD.MOV.U32 R15, RZ, RZ, -0x1 ;  /* 0xffffffffff0f7424 */ /* 0x000fce00078e00ff */
[----:B------:R-:W-:Y:S05]  /*9fb0*/  WARPSYNC.COLLECTIVE R15, `(.L_x_7606) ;  /* 0x000000000f087348 */ /* 0x000fea0003c00000 */
[----:B------:R-:W-:Y:S01]  /*9fc0*/  NOP ;  /* 0x0000000000007918 */ /* 0x000fe20000000000 */
[----:B------:R-:W-:Y:S01]  /*9fd0*/  ENDCOLLECTIVE ;  /* 0x000000000000791b */ /* 0x000fe20003800000 */
.L_x_7606:
[----:B------:R-:W-:Y:S05]  /*9fe0*/  BSYNC B0 ;  /* 0x0000000000007941 */ /* 0x000fea0003800000 */
.L_x_7605:
[----:B------:R-:W-:Y:S05]  /*9ff0*/  BRA `(.L_x_7607) ;  /* 0xffffffb800e87947 */ /* 0x000fea000383ffff */
.L_x_7532:
[----:B------:R-:W-:Y:S01]  /*a000*/  BSSY B0, `(.L_x_7608) ;  /* 0x0000005000007945 */ /* 0x000fe20003800000 */
[----:B------:R-:W-:-:S07]  /*a010*/  IMAD.MOV.U32 R15, RZ, RZ, -0x1 ;  /* 0xffffffffff0f7424 */ /* 0x000fce00078e00ff */
[----:B------:R-:W-:Y:S05]  /*a020*/  WARPSYNC.COLLECTIVE R15, `(.L_x_7609) ;  /* 0x000000000f087348 */ /* 0x000fea0003c00000 */
[----:B------:R-:W-:Y:S01]  /*a030*/  NOP ;  /* 0x0000000000007918 */ /* 0x000fe20000000000 */
[----:B------:R-:W-:Y:S01]  /*a040*/  ENDCOLLECTIVE ;  /* 0x000000000000791b */ /* 0x000fe20003800000 */
.L_x_7609:
[----:B------:R-:W-:Y:S05]  /*a050*/  BSYNC B0 ;  /* 0x0000000000007941 */ /* 0x000fea0003800000 */
.L_x_7608:
[----:B------:R-:W-:Y:S05]  /*a060*/  BRA `(.L_x_7610) ;  /* 0xffffffc000fc7947 */ /* 0x000fea000383ffff */
.L_x_7548:
[----:B------:R-:W-:Y:S01]  /*a070*/  BSSY B0, `(.L_x_7611) ;  /* 0x0000005000007945 */ /* 0x000fe20003800000 */
[----:B------:R-:W-:-:S07]  /*a080*/  IMAD.MOV.U32 R15, RZ, RZ, -0x1 ;  /* 0xffffffffff0f7424 */ /* 0x000fce00078e00ff */
[----:B------:R-:W-:Y:S05]  /*a090*/  WARPSYNC.COLLECTIVE R15, `(.L_x_7612) ;  /* 0x000000000f087348 */ /* 0x000fea0003c00000 */
[----:B------:R-:W-:Y:S01]  /*a0a0*/  NOP ;  /* 0x0000000000007918 */ /* 0x000fe20000000000 */
[----:B------:R-:W-:Y:S01]  /*a0b0*/  ENDCOLLECTIVE ;  /* 0x000000000000791b */ /* 0x000fe20003800000 */
.L_x_7612:
[----:B------:R-:W-:Y:S05]  /*a0c0*/  BSYNC B0 ;  /* 0x0000000000007941 */ /* 0x000fea0003800000 */
.L_x_7611:
[----:B------:R-:W-:Y:S05]  /*a0d0*/  BRA `(.L_x_7613) ;  /* 0xffffffc800887947 */ /* 0x000fea000383ffff */
.L_x_7572:
[----:B-1----:R1:W2:Y:S02]  /*a0e0*/  SYNCS.PHASECHK.TRANS64.TRYWAIT P1, [R0+URZ+0x36420], R6 ;  /* 0x03642006000075a7 */ /* 0x0022a4000802017f */
[----:B--2---:R-:W-:Y:S05]  /*a0f0*/  @!P1 NANOSLEEP.SYNCS 0x989680 ;  /* 0x009896800000995d */ /* 0x004fea0003900000 */
[----:B------:R-:W2:Y:S02]  /*a100*/  @!P1 SYNCS.PHASECHK.TRANS64 P1, [R0+URZ+0x36420], R6 ;  /* 0x03642006000095a7 */ /* 0x000ea4000802007f */
[----:B--2---:R-:W-:Y:S05]  /*a110*/  @!P1 BRA `(.L_x_7572) ;  /* 0xfffffffc00f09947 */ /* 0x004fea000383ffff */
[----:B------:R-:W-:Y:S05]  /*a120*/  BRA `(.L_x_7614) ;  /* 0xffffffd800e87947 */ /* 0x000fea000383ffff */
.L_x_7576:
[----:B-1----:R1:W2:Y:S02]  /*a130*/  SYNCS.PHASECHK.TRANS64.TRYWAIT P1, [R0+URZ+0x36438], R6 ;  /* 0x03643806000075a7 */ /* 0x0022a4000802017f */
[----:B--2---:R-:W-:Y:S05]  /*a140*/  @!P1 NANOSLEEP.SYNCS 0x989680 ;  /* 0x009896800000995d */ /* 0x004fea0003900000 */
[----:B------:R-:W2:Y:S02]  /*a150*/  @!P1 SYNCS.PHASECHK.TRANS64 P1, [R0+URZ+0x36438], R6 ;  /* 0x03643806000095a7 */ /* 0x000ea4000802007f */
[----:B--2---:R-:W-:Y:S05]  /*a160*/  @!P1 BRA `(.L_x_7576) ;  /* 0xfffffffc00f09947 */ /* 0x004fea000383ffff */
[----:B------:R-:W-:Y:S05]  /*a170*/  BRA `(.L_x_7615) ;  /* 0xffffffe000c87947 */ /* 0x000fea000383ffff */
.L_x_7578:
[----:B--2---:R2:W3:Y:S02]  /*a180*/  SYNCS.PHASECHK.TRANS64.TRYWAIT P1, [R0+URZ+0x36428], R3 ;  /* 0x03642803000075a7 */ /* 0x0044e4000802017f */
[----:B---3--:R-:W-:Y:S05]  /*a190*/  @!P1 NANOSLEEP.SYNCS 0x989680 ;  /* 0x009896800000995d */ /* 0x008fea0003900000 */
[----:B------:R-:W3:Y:S02]  /*a1a0*/  @!P1 SYNCS.PHASECHK.TRANS64 P1, [R0+URZ+0x36428], R3 ;  /* 0x03642803000095a7 */ /* 0x000ee4000802007f */
[----:B---3--:R-:W-:Y:S05]  /*a1b0*/  @!P1 BRA `(.L_x_7578) ;  /* 0xfffffffc00f09947 */ /* 0x008fea000383ffff */
[----:B------:R-:W-:Y:S05]  /*a1c0*/  BRA `(.L_x_7616) ;  /* 0xffffffe4008c7947 */ /* 0x000fea000383ffff */
.L_x_7580:
        /* <DEDUP_REMOVED lines=8> */
.L_x_7582:
[----:B------:R-:W-:-:S07]  /*a250*/  SHF.L.U32 R5, R7, 0x1f, RZ ;  /* 0x0000001f07057819 */ /* 0x000fce00000006ff */
.L_x_7618:
[----:B--2---:R2:W3:Y:S02]  /*a260*/  SYNCS.PHASECHK.TRANS64.TRYWAIT P1, [R0+URZ+0x36420], R5 ;  /* 0x03642005000075a7 */ /* 0x0044e4000802017f */
[----:B---3--:R-:W-:Y:S05]  /*a270*/  @!P1 NANOSLEEP.SYNCS 0x989680 ;  /* 0x009896800000995d */ /* 0x008fea0003900000 */
[----:B------:R-:W3:Y:S02]  /*a280*/  @!P1 SYNCS.PHASECHK.TRANS64 P1, [R0+URZ+0x36420], R5 ;  /* 0x03642005000095a7 */ /* 0x000ee4000802007f */
[----:B---3--:R-:W-:Y:S05]  /*a290*/  @!P1 BRA `(.L_x_7618) ;  /* 0xfffffffc00f09947 */ /* 0x008fea000383ffff */
[----:B------:R-:W-:Y:S05]  /*a2a0*/  BRA `(.L_x_7619) ;  /* 0xffffffe800dc7947 */ /* 0x000fea000383ffff */
.L_x_7585:
[----:B--2---:R2:W3:Y:S02]  /*a2b0*/  SYNCS.PHASECHK.TRANS64.TRYWAIT P1, [R0+URZ+0x36438], R6 ;  /* 0x03643806000075a7 */ /* 0x0044e4000802017f */
[----:B---3--:R-:W-:Y:S05]  /*a2c0*/  @!P1 NANOSLEEP.SYNCS 0x989680 ;  /* 0x009896800000995d */ /* 0x008fea0003900000 */
[----:B------:R-:W3:Y:S02]  /*a2d0*/  @!P1 SYNCS.PHASECHK.TRANS64 P1, [R0+URZ+0x36438], R6 ;  /* 0x03643806000095a7 */ /* 0x000ee4000802007f */
[----:B---3--:R-:W-:Y:S05]  /*a2e0*/  @!P1 BRA `(.L_x_7585) ;  /* 0xfffffffc00f09947 */ /* 0x008fea000383ffff */
[----:B------:R-:W-:Y:S05]  /*a2f0*/  BRA `(.L_x_7620) ;  /* 0xffffffec00a87947 */ /* 0x000fea000383ffff */
.L_x_7587:
[----:B-1----:R1:W2:Y:S02]  /*a300*/  SYNCS.PHASECHK.TRANS64.TRYWAIT P1, [R0+URZ+0x36428], R5 ;  /* 0x03642805000075a7 */ /* 0x0022a4000802017f */
[----:B--2---:R-:W-:Y:S05]  /*a310*/  @!P1 NANOSLEEP.SYNCS 0x989680 ;  /* 0x009896800000995d */ /* 0x004fea0003900000 */
[----:B------:R-:W2:Y:S02]  /*a320*/  @!P1 SYNCS.PHASECHK.TRANS64 P1, [R0+URZ+0x36428], R5 ;  /* 0x03642805000095a7 */ /* 0x000ea4000802007f */
[----:B--2---:R-:W-:Y:S05]  /*a330*/  @!P1 BRA `(.L_x_7587) ;  /* 0xfffffffc00f09947 */ /* 0x004fea000383ffff */
[----:B------:R-:W-:Y:S05]  /*a340*/  BRA `(.L_x_7621) ;  /* 0xfffffff000547947 */ /* 0x000fea000383ffff */
.L_x_7589:
[----:B--2---:R2:W3:Y:S02]  /*a350*/  SYNCS.PHASECHK.TRANS64.TRYWAIT P1, [R0+URZ+0x36438], R3 ;  /* 0x03643803000075a7 */ /* 0x0044e4000802017f */
[----:B---3--:R-:W-:Y:S05]  /*a360*/  @!P1 NANOSLEEP.SYNCS 0x989680 ;  /* 0x009896800000995d */ /* 0x008fea0003900000 */
[----:B------:R-:W3:Y:S02]  /*a370*/  @!P1 SYNCS.PHASECHK.TRANS64 P1, [R0+URZ+0x36438], R3 ;  /* 0x03643803000095a7 */ /* 0x000ee4000802007f */
[----:B---3--:R-:W-:Y:S05]  /*a380*/  @!P1 BRA `(.L_x_7589) ;  /* 0xfffffffc00f09947 */ /* 0x008fea000383ffff */
[----:B------:R-:W-:Y:S05]  /*a390*/  BRA `(.L_x_7622) ;  /* 0xfffffff400107947 */ /* 0x000fea000383ffff */
.L_x_7591:
[----:B------:R-:W-:Y:S01]  /*a3a0*/  BSSY B0, `(.L_x_7623) ;  /* 0x0000006000007945 */ /* 0x000fe20003800000 */
[----:B------:R-:W-:-:S07]  /*a3b0*/  IMAD.MOV.U32 R15, RZ, RZ, -0x1 ;  /* 0xffffffffff0f7424 */ /* 0x000fce00078e00ff */
[----:B------:R-:W-:Y:S05]  /*a3c0*/  WARPSYNC.COLLECTIVE R15, `(.L_x_7624) ;  /* 0x000000000f0c7348 */ /* 0x000fea0003c00000 */
[----:B------:R-:W-:Y:S02]  /*a3d0*/  ELECT P6, UR62, PT ;  /* 0x00000000003e782f */ /* 0x000fe400038c0000 */
[----:B------:R-:W-:Y:S01]  /*a3e0*/  MOV R14, UR62 ;  /* 0x0000003e000e7c02 */ /* 0x000fe20008000f00 */
[----:B------:R-:W-:Y:S10]  /*a3f0*/  ENDCOLLECTIVE ;  /* 0x000000000000791b */ /* 0x000ff40003800000 */
.L_x_7624:
[----:B------:R-:W-:Y:S05]  /*a400*/  BSYNC B0 ;  /* 0x0000000000007941 */ /* 0x000fea0003800000 */
.L_x_7623:
[----:B------:R-:W-:Y:S05]  /*a410*/  BRA `(.L_x_7625) ;  /* 0xfffffff400cc7947 */ /* 0x000fea000383ffff */
.L_x_7593:
[----:B-1----:R1:W2:Y:S02]  /*a420*/  SYNCS.PHASECHK.TRANS64.TRYWAIT P0, [R7+URZ], R4 ;  /* 0x00000004070075a7 */ /* 0x0022a4000800017f */
[----:B--2---:R-:W-:Y:S05]  /*a430*/  @!P0 NANOSLEEP.SYNCS 0x989680 ;  /* 0x009896800000895d */ /* 0x004fea0003900000 */
[----:B------:R-:W2:Y:S02]  /*a440*/  @!P0 SYNCS.PHASECHK.TRANS64 P0, [R7+URZ], R4 ;  /* 0x00000004070085a7 */ /* 0x000ea4000800007f */
[----:B--2---:R-:W-:Y:S05]  /*a450*/  @!P0 BRA `(.L_x_7593) ;  /* 0xfffffffc00f08947 */ /* 0x004fea000383ffff */
[----:B------:R-:W-:Y:S05]  /*a460*/  BRA `(.L_x_7626) ;  /* 0xfffffff8000c7947 */ /* 0x000fea000383ffff */
.L_x_7594:
[----:B--2---:R2:W3:Y:S02]  /*a470*/  SYNCS.PHASECHK.TRANS64.TRYWAIT P0, [R3+URZ], R0 ;  /* 0x00000000030075a7 */ /* 0x0044e4000800017f */
[----:B---3--:R-:W-:Y:S05]  /*a480*/  @!P0 NANOSLEEP.SYNCS 0x989680 ;  /* 0x009896800000895d */ /* 0x008fea0003900000 */
[----:B------:R-:W3:Y:S02]  /*a490*/  @!P0 SYNCS.PHASECHK.TRANS64 P0, [R3+URZ], R0 ;  /* 0x00000000030085a7 */ /* 0x000ee4000800007f */
[----:B---3--:R-:W-:Y:S05]  /*a4a0*/  @!P0 BRA `(.L_x_7594) ;  /* 0xfffffffc00f08947 */ /* 0x008fea000383ffff */
[----:B------:R-:W-:Y:S05]  /*a4b0*/  BRA `(.L_x_7627) ;  /* 0xfffffff800007947 */ /* 0x000fea000383ffff */
.L_x_7628:
        /* <DEDUP_REMOVED lines=12> */
.L_x_7699:


//--------------------- .text._ZN7cutlass13device_kernelIN5flash22FlashAttnBwdPreprocessIN4cute5tupleIJNS3_1CILi64EEENS5_ILi192EEEEEENS_6half_tEfNS_4arch4Sm90ELb1ELb1EEEEEvNT_6ParamsE --------------------------
	.section	.text._ZN7cutlass13device_kernelIN5flash22FlashAttnBwdPreprocessIN4cute5tupleIJNS3_1CILi64EEENS5_ILi192EEEEEENS_6half_tEfNS_4arch4Sm90ELb1ELb1EEEEEvNT_6ParamsE,"ax",@progbits
	.align	128
.text._ZN7cutlass13device_kernelIN5flash22FlashAttnBwdPreprocessIN4cute5tupleIJNS3_1CILi64EEENS5_ILi192EEEEEENS_6half_tEfNS_4arch4Sm90ELb1ELb1EEEEEvNT_6ParamsE:
        .type           _ZN7cutlass13device_kernelIN5flash22FlashAttnBwdPreprocessIN4cute5tupleIJNS3_1CILi64EEENS5_ILi192EEEEEENS_6half_tEfNS_4arch4Sm90ELb1ELb1EEEEEvNT_6ParamsE,@function
        .size           _ZN7cutlass13device_kernelIN5flash22FlashAttnBwdPreprocessIN4cute5tupleIJNS3_1CILi64EEENS5_ILi192EEEEEENS_6half_tEfNS_4arch4Sm90ELb1ELb1EEEEEvNT_6ParamsE,(.L_x_7700 - _ZN7cutlass13device_kernelIN5flash22FlashAttnBwdPreprocessIN4cute5tupleIJNS3_1CILi64EEENS5_ILi192EEEEEENS_6half_tEfNS_4arch4Sm90ELb1ELb1EEEEEvNT_6ParamsE)
        .other          _ZN7cutlass13device_kernelIN5flash22FlashAttnBwdPreprocessIN4cute5tupleIJNS3_1CILi64EEENS5_ILi192EEEEEENS_6half_tEfNS_4arch4Sm90ELb1ELb1EEEEEvNT_6ParamsE,@"STO_CUDA_ENTRY STV_DEFAULT"
_ZN7cutlass13device_kernelIN5flash22FlashAttnBwdPreprocessIN4cute5tupleIJNS3_1CILi64EEENS5_ILi192EEEEEENS_6half_tEfNS_4arch4Sm90ELb1ELb1EEEEEvNT_6ParamsE:
        /* <DEDUP_REMOVED lines=17> */
[----:B------:R-:W0:Y:S01]  /*0110*/  S2UR UR6, SR_CTAID.Y ;  /* 0x00000000000679c3 */ /* 0x000e220000002600 */
[----:B------:R-:W1:Y:S02]  /*0120*/  S2R R11, SR_CTAID.X ;  /* 0x00000000000b7919 */ /* 0x000e640000002500 */
[----:B------:R-:W-:Y:S01]  /*0130*/  ISETP.NE.AND.EX P1, PT, R7, RZ, PT, P1 ;  /* 0x000000ff0700720c */ /* 0x000fe20003f25310 */
[----:B------:R-:W3:Y:S01]  /*0140*/  S2R R9, SR_TID.X ;  /* 0x0000000000097919 */ /* 0x000ee20000002100 */
[----:B-1----:R-:W-:Y:S01]  /*0150*/  SHF.L.U32 R10, R11, 0x6, RZ ;  /* 0x000000060b0a7819 */ /* 0x002fe200000006ff */
[----:B0-2---:R-:W-:Y:S10]  /*0160*/  @P2 BRA `(.L_x_7629) ;  /* 0x0000000000102947 */ /* 0x005ff40003800000 */
[----:B------:R-:W-:Y:S05]  /*0170*/  @!P0 BRA `(.L_x_7629) ;  /* 0x00000000000c8947 */ /* 0x000fea0003800000 */
[----:B------:R-:W2:Y:S04]  /*0180*/  LDG.E R0, desc[UR4][R2.64] ;  /* 0x0000000402007981 */ /* 0x000ea8000c1e1900 */
[----:B-----5:R-:W2:Y:S02]  /*0190*/  LDG.E R45, desc[UR4][R2.64+0x4] ;  /* 0x00000404022d7981 */ /* 0x020ea4000c1e1900 */
[----:B--2---:R-:W-:-:S07]  /*01a0*/  IADD3 R45, -R0, R45, RZ ;  /* 0x0000002d002d7210 */ /* 0x004fce0007ffe1ff */
.L_x_7629:
[----:B-----5:R-:W-:-:S13]  /*01b0*/  ISETP.LE.AND P2, PT, R45, R10, PT ;  /* 0x0000000a2d00720c */ /* 0x020fda0003f43270 */
[----:B------:R-:W-:Y:S05]  /*01c0*/  @P1 EXIT P2 ;  /* 0x000000000000194d */ /* 0x000fea0001000000 */
[----:B------:R-:W0:Y:S01]  /*01d0*/  LDC.64 R18, c[0x0][0x230] ;  /* 0x00008c00ff127b82 */ /* 0x000e220000000a00 */
[----:B---3--:R-:W-:Y:S01]  /*01e0*/  SHF.R.S32.HI R0, RZ, 0x1f, R9 ;  /* 0x0000001fff007819 */ /* 0x008fe20000011409 */
[----:B------:R-:W-:Y:S01]  /*01f0*/  USHF.R.S32.HI UR7, URZ, 0x1f, UR6 ;  /* 0x0000001f3f077899 */ /* 0x000fe20008011406 */
[----:B------:R-:W-:Y:S02]  /*0200*/  IADD3 R7, -R10, R45, RZ ;  /* 0x0000002d0a077210 */ /* 0x000fe40007ffe1ff */
[----:B------:R-:W-:Y:S02]  /*0210*/  CS2R R12, SRZ ;  /* 0x00000000000c7805 */ /* 0x000fe4000001ff00 */
[----:B------:R-:W-:Y:S01]  /*0220*/  LEA.HI R6, R0, R9, RZ, 0x3 ;  /* 0x0000000900067211 */ /* 0x000fe200078f18ff */
[----:B------:R-:W-:Y:S01]  /*0230*/  BSSY B0, `(.L_x_7630) ;  /* 0x000002a000007945 */ /* 0x000fe20003800000 */
[----:B------:R-:W-:Y:S01]  /*0240*/  ISETP.GE.AND P2, PT, R9, R7, PT ;  /* 0x000000070900720c */ /* 0x000fe20003f46270 */
[----:B------:R-:W-:Y:S01]  /*0250*/  HFMA2.MMA R5, -RZ, RZ, 0, 0 ;  /* 0x00000000ff057435 */ /* 0x000fe200000001ff */
[----:B------:R-:W-:-:S02]  /*0260*/  LOP3.LUT R8, R6, 0xfffffff8, RZ, 0xc0, !PT ;  /* 0xfffffff806087812 */ /* 0x000fc400078ec0ff */
[----:B------:R-:W-:Y:S02]  /*0270*/  ISETP.GT.OR P2, PT, R9, 0x3f, P2 ;  /* 0x0000003f0900780c */ /* 0x000fe40001744670 */
[----:B------:R-:W-:Y:S02]  /*0280*/  @P0 LEA R0, R44, R15, 0x6 ;  /* 0x0000000f2c000211 */ /* 0x000fe400078e30ff */
[----:B------:R-:W-:Y:S02]  /*0290*/  IADD3 R8, -R8, R9, RZ ;  /* 0x0000000908087210 */ /* 0x000fe40007ffe1ff */
[----:B------:R-:W-:Y:S02]  /*02a0*/  @P0 SHF.R.S32.HI R3, RZ, 0x1f, R0 ;  /* 0x0000001fff030819 */ /* 0x000fe40000011400 */
[----:B------:R-:W-:Y:S02]  /*02b0*/  SHF.L.U32 R64, R8, 0x3, RZ ;  /* 0x0000000308407819 */ /* 0x000fe400000006ff */
[----:B------:R-:W-:-:S02]  /*02c0*/  @P0 LEA.HI R20, R3, R0, RZ, 0x6 ;  /* 0x0000000003140211 */ /* 0x000fc400078f30ff */
[----:B------:R-:W-:Y:S01]  /*02d0*/  SHF.R.S32.HI R65, RZ, 0x1f, R64 ;  /* 0x0000001fff417819 */ /* 0x000fe20000011440 */
[C---:B0-----:R-:W-:Y:S01]  /*02e0*/  IMAD R2, R18.reuse, UR7, RZ ;  /* 0x0000000712027c24 */ /* 0x041fe2000f8e02ff */
[----:B------:R-:W-:Y:S02]  /*02f0*/  @P0 MOV R12, R15 ;  /* 0x0000000f000c0202 */ /* 0x000fe40000000f00 */
[----:B------:R-:W-:Y:S01]  /*0300*/  SHF.R.S32.HI R6, RZ, 0x3, R6 ;  /* 0x00000003ff067819 */ /* 0x000fe20000011406 */
[----:B------:R-:W-:Y:S01]  /*0310*/  IMAD R21, R19, UR6, R2 ;  /* 0x0000000613157c24 */ /* 0x000fe2000f8e0202 */
[----:B------:R-:W-:Y:S01]  /*0320*/  SHF.R.S32.HI R0, RZ, 0x1f, R44 ;  /* 0x0000001fff007819 */ /* 0x000fe2000001142c */
[----:B------:R-:W-:Y:S01]  /*0330*/  IMAD.WIDE.U32 R18, R18, UR6, R64 ;  /* 0x0000000612127c25 */ /* 0x000fe2000f8e0040 */
[----:B------:R-:W-:Y:S02]  /*0340*/  @P0 SHF.R.S32.HI R13, RZ, 0x1f, R15 ;  /* 0x0000001fff0d0819 */ /* 0x000fe4000001140f */
[----:B------:R-:W-:-:S02]  /*0350*/  IADD3 R62, P3, R6, R12, RZ ;  /* 0x0000000c063e7210 */ /* 0x000fc40007f7e0ff */
[----:B------:R-:W-:Y:S02]  /*0360*/  SEL R4, R44, RZ, !P1 ;  /* 0x000000ff2c047207 */ /* 0x000fe40004800000 */
[----:B------:R-:W-:Y:S02]  /*0370*/  MOV R3, 0x7f800000 ;  /* 0x7f80000000037802 */ /* 0x000fe40000000f00 */
[----:B------:R-:W-:Y:S02]  /*0380*/  SHF.R.S32.HI R2, RZ, 0x1f, R6 ;  /* 0x0000001fff027819 */ /* 0x000fe40000011406 */
[----:B------:R-:W-:Y:S01]  /*0390*/  SEL R0, R0, RZ, !P1 ;  /* 0x000000ff00007207 */ /* 0x000fe20004800000 */
[----:B------:R-:W-:Y:S06]  /*03a0*/  @P2 BRA `(.L_x_7631) ;  /* 0x0000000000482947 */ /* 0x000fec0003800000 */
[----:B------:R-:W0:Y:S01]  /*03b0*/  LDC.64 R22, c[0x0][0x290] ;  /* 0x0000a400ff167b82 */ /* 0x000e220000000a00 */
[----:B------:R-:W-:Y:S01]  /*03c0*/  SHF.R.S32.HI R3, RZ, 0x1f, R10 ;  /* 0x0000001fff037819 */ /* 0x000fe2000001140a */
[----:B------:R-:W-:Y:S01]  /*03d0*/  ULDC.64 UR8, c[0x0][0x298] ;  /* 0x0000a60000087ab9 */ /* 0x000fe20000000a00 */
[--C-:B------:R-:W-:Y:S01]  /*03e0*/  SHF.R.S32.HI R15, RZ, 0x1f, R9.reuse ;  /* 0x0000001fff0f7819 */ /* 0x100fe20000011409 */
[----:B------:R-:W-:Y:S01]  /*03f0*/  IMAD R17, R0, UR8, RZ ;  /* 0x0000000800117c24 */ /* 0x000fe2000f8e02ff */
[----:B------:R-:W-:-:S04]  /*0400*/  IADD3 R14, P1, P2, R12, R10, R9 ;  /* 0x0000000a0c0e7210 */ /* 0x000fc80007a3e009 */
[----:B------:R-:W-:Y:S01]  /*0410*/  IADD3.X R15, R13, R3, R15, P1, P2 ;  /* 0x000000030d0f7210 */ /* 0x000fe20000fe440f */
[C---:B0-----:R-:W-:Y:S02]  /*0420*/  IMAD R16, R22.reuse, UR7, RZ ;  /* 0x0000000716107c24 */ /* 0x041fe4000f8e02ff */
[----:B------:R-:W-:-:S04]  /*0430*/  IMAD.WIDE.U32 R14, R22, UR6, R14 ;  /* 0x00000006160e7c25 */ /* 0x000fc8000f8e000e */
[----:B------:R-:W-:-:S05]  /*0440*/  IMAD R3, R23, UR6, R16 ;  /* 0x0000000617037c24 */ /* 0x000fca000f8e0210 */
[----:B------:R-:W-:Y:S01]  /*0450*/  IADD3 R15, R15, R3, RZ ;  /* 0x000000030f0f7210 */ /* 0x000fe20007ffe0ff */
[C---:B------:R-:W-:Y:S02]  /*0460*/  IMAD R3, R4.reuse, UR9, R17 ;  /* 0x0000000904037c24 */ /* 0x040fe4000f8e0211 */
[----:B------:R-:W-:Y:S01]  /*0470*/  IMAD.WIDE.U32 R14, R4, UR8, R14 ;  /* 0x00000008040e7c25 */ /* 0x000fe2000f8e000e */
[----:B------:R-:W-:-:S04]  /*0480*/  ULDC.64 UR8, c[0x0][0x288] ;  /* 0x0000a20000087ab9 */ /* 0x000fc80000000a00 */
[----:B------:R-:W-:Y:S02]  /*0490*/  IADD3 R3, R15, R3, RZ ;  /* 0x000000030f037210 */ /* 0x000fe40007ffe0ff */
[----:B------:R-:W-:-:S04]  /*04a0*/  LEA R16, P1, R14, UR8, 0x2 ;  /* 0x000000080e107c11 */ /* 0x000fc8000f8210ff */
[----:B------:R-:W-:-:S05]  /*04b0*/  LEA.HI.X R17, R14, UR9, R3, 0x2, P1 ;  /* 0x000000090e117c11 */ /* 0x000fca00088f1403 */
[----:B------:R0:W5:Y:S04]  /*04c0*/  LDG.E R3, desc[UR4][R16.64] ;  /* 0x0000000410037981 */ /* 0x000168000c1e1900 */
.L_x_7631:
[----:B------:R-:W-:Y:S05]  /*04d0*/  BSYNC B0 ;  /* 0x0000000000007941 */ /* 0x000fea0003800000 */
.L_x_7630:
[----:B------:R-:W-:Y:S01]  /*04e0*/  @P0 LOP3.LUT R5, R20, 0xffffffc0, RZ, 0xc0, !PT ;  /* 0xffffffc014050812 */ /* 0x000fe200078ec0ff */
[----:B------:R-:W-:Y:S01]  /*04f0*/  ULDC.64 UR8, c[0x0][0x238] ;  /* 0x00008e0000087ab9 */ /* 0x000fe20000000a00 */
[----:B------:R-:W-:Y:S01]  /*0500*/  ISETP.GE.AND P0, PT, R6, R7, PT ;  /* 0x000000070600720c */ /* 0x000fe20003f06270 */
[----:B------:R-:W-:Y:S01]  /*0510*/  IMAD R15, R0, UR8, RZ ;  /* 0x00000008000f7c24 */ /* 0x000fe2000f8e02ff */
[----:B------:R-:W-:Y:S01]  /*0520*/  IADD3 R19, R19, R21, RZ ;  /* 0x0000001513137210 */ /* 0x000fe20007ffe0ff */
[----:B------:R-:W-:Y:S01]  /*0530*/  BSSY B0, `(.L_x_7632) ;  /* 0x0000035000007945 */ /* 0x000fe20003800000 */
[----:B------:R-:W-:Y:S01]  /*0540*/  IADD3.X R63, R2, R13, RZ, P3, !PT ;  /* 0x0000000d023f7210 */ /* 0x000fe20001ffe4ff */
[C---:B------:R-:W-:Y:S01]  /*0550*/  IMAD R35, R4.reuse, UR9, R15 ;  /* 0x0000000904237c24 */ /* 0x040fe2000f8e020f */
[----:B0-----:R-:W-:Y:S01]  /*0560*/  HFMA2.MMA R16, -RZ, RZ, 0, 0 ;  /* 0x00000000ff107435 */ /* 0x001fe200000001ff */
[----:B------:R-:W-:Y:S01]  /*0570*/  IMAD.WIDE.U32 R36, R4, UR8, R18 ;  /* 0x0000000804247c25 */ /* 0x000fe2000f8e0012 */
[----:B------:R-:W-:-:S02]  /*0580*/  CS2R R28, SRZ ;  /* 0x00000000001c7805 */ /* 0x000fc4000001ff00 */
[----:B------:R-:W-:Y:S02]  /*0590*/  CS2R R20, SRZ ;  /* 0x0000000000147805 */ /* 0x000fe4000001ff00 */
[----:B------:R-:W-:Y:S02]  /*05a0*/  CS2R R22, SRZ ;  /* 0x0000000000167805 */ /* 0x000fe4000001ff00 */
[----:B------:R-:W-:Y:S02]  /*05b0*/  CS2R R24, SRZ ;  /* 0x0000000000187805 */ /* 0x000fe4000001ff00 */
[----:B------:R-:W-:Y:S02]  /*05c0*/  CS2R R26, SRZ ;  /* 0x00000000001a7805 */ /* 0x000fe4000001ff00 */
[----:B------:R-:W-:Y:S02]  /*05d0*/  CS2R R12, SRZ ;  /* 0x00000000000c7805 */ /* 0x000fe4000001ff00 */
[----:B------:R-:W-:Y:S01]  /*05e0*/  CS2R R14, SRZ ;  /* 0x00000000000e7805 */ /* 0x000fe2000001ff00 */
[----:B------:R-:W-:Y:S01]  /*05f0*/  IMAD.WIDE R62, R11, 0x40, R62 ;  /* 0x000000400b3e7825 */ /* 0x000fe200078e023e */
        /* <DEDUP_REMOVED lines=9> */
[----:B------:R-:W-:-:S03]  /*0690*/  @!P1 MOV R34, R36 ;  /* 0x0000002400229202 */ /* 0x000fc60000000f00 */
[----:B------:R-:W-:Y:S02]  /*06a0*/  @!P2 MOV R30, R36 ;  /* 0x00000024001ea202 */ /* 0x000fe40000000f00 */
[----:B------:R-:W-:Y:S02]  /*06b0*/  @!P2 MOV R31, R35 ;  /* 0x00000023001fa202 */ /* 0x000fe40000000f00 */
[----:B------:R-:W1:Y:S08]  /*06c0*/  @!P2 LDC.64 R46, c[0x0][0x228] ;  /* 0x00008a00ff2eab82 */ /* 0x000e700000000a00 */
[----:B------:R-:W2:Y:S08]  /*06d0*/  @!P3 LDC.64 R48, c[0x0][0x228] ;  /* 0x00008a00ff30bb82 */ /* 0x000eb00000000a00 */
[----:B------:R-:W3:Y:S01]  /*06e0*/  @!P1 LDC.64 R40, c[0x0][0x210] ;  /* 0x00008400ff289b82 */ /* 0x000ee20000000a00 */
[----:B0-----:R-:W-:-:S02]  /*06f0*/  @!P1 IMAD R17, R63, R18, RZ ;  /* 0x000000123f119224 */ /* 0x001fc400078e02ff */
[----:B------:R-:W-:Y:S01]  /*0700*/  @!P1 IMAD.WIDE.U32 R38, R62, R18, R34 ;  /* 0x000000123e269225 */ /* 0x000fe200078e0022 */
[----:B------:R-:W-:-:S03]  /*0710*/  @!P3 MOV R18, R36 ;  /* 0x000000240012b202 */ /* 0x000fc60000000f00 */
[C---:B------:R-:W-:Y:S01]  /*0720*/  @!P1 IMAD R17, R62.reuse, R19, R17 ;  /* 0x000000133e119224 */ /* 0x040fe200078e0211 */
[----:B------:R-:W0:Y:S01]  /*0730*/  @!P2 LDC.64 R32, c[0x0][0x210] ;  /* 0x00008400ff20ab82 */ /* 0x000e220000000a00 */
[-C--:B-1----:R-:W-:Y:S01]  /*0740*/  @!P2 IMAD.WIDE.U32 R30, R62, R46.reuse, R30 ;  /* 0x0000002e3e1ea225 */ /* 0x082fe200078e001e */
[----:B------:R-:W-:Y:S02]  /*0750*/  @!P3 MOV R19, R35 ;  /* 0x000000230013b202 */ /* 0x000fe40000000f00 */
[----:B------:R-:W-:Y:S01]  /*0760*/  @!P1 IADD3 R17, R39, R17, RZ ;  /* 0x0000001127119210 */ /* 0x000fe20007ffe0ff */
[----:B------:R-:W-:-:S03]  /*0770*/  @!P2 IMAD R46, R63, R46, RZ ;  /* 0x0000002e3f2ea224 */ /* 0x000fc600078e02ff */
[----:B------:R-:W1:Y:S01]  /*0780*/  @!P3 LDC.64 R42, c[0x0][0x210] ;  /* 0x00008400ff2abb82 */ /* 0x000e620000000a00 */
[-C--:B--2---:R-:W-:Y:S02]  /*0790*/  @!P3 IMAD R50, R63, R48.reuse, RZ ;  /* 0x000000303f32b224 */ /* 0x084fe400078e02ff */
[----:B------:R-:W-:-:S04]  /*07a0*/  @!P3 IMAD.WIDE.U32 R18, R62, R48, R18 ;  /* 0x000000303e12b225 */ /* 0x000fc800078e0012 */
[----:B------:R-:W-:Y:S01]  /*07b0*/  @!P2 IMAD R47, R62, R47, R46 ;  /* 0x0000002f3e2fa224 */ /* 0x000fe200078e022e */
[----:B---3--:R-:W-:Y:S01]  /*07c0*/  @!P1 LEA R40, P4, R38, R40, 0x1 ;  /* 0x0000002826289211 */ /* 0x008fe200078808ff */
[----:B------:R-:W-:-:S03]  /*07d0*/  @!P3 IMAD R49, R62, R49, R50 ;  /* 0x000000313e31b224 */ /* 0x000fc600078e0232 */
[----:B------:R-:W-:Y:S02]  /*07e0*/  @!P2 IADD3 R47, R31, R47, RZ ;  /* 0x0000002f1f2fa210 */ /* 0x000fe40007ffe0ff */
[----:B------:R-:W-:Y:S02]  /*07f0*/  @!P3 IADD3 R49, R19, R49, RZ ;  /* 0x000000311331b210 */ /* 0x000fe40007ffe0ff */
[----:B0-----:R-:W-:Y:S02]  /*0800*/  @!P2 LEA R32, P5, R30, R32, 0x1 ;  /* 0x000000201e20a211 */ /* 0x001fe400078a08ff */
[----:B------:R-:W-:Y:S02]  /*0810*/  @!P1 LEA.HI.X R41, R38, R41, R17, 0x1, P4 ;  /* 0x0000002926299211 */ /* 0x000fe400020f0c11 */
[----:B------:R-:W-:-:S03]  /*0820*/  @!P2 LEA.HI.X R33, R30, R33, R47, 0x1, P5 ;  /* 0x000000211e21a211 */ /* 0x000fc600028f0c2f */
[----:B------:R0:W5:Y:S01]  /*0830*/  @!P1 LDG.E.128 R20, desc[UR4][R40.64] ;  /* 0x0000000428149981 */ /* 0x000162000c1e1d00 */
[----:B-1----:R-:W-:-:S03]  /*0840*/  @!P3 LEA R42, P6, R18, R42, 0x1 ;  /* 0x0000002a122ab211 */ /* 0x002fc600078c08ff */
[----:B------:R0:W5:Y:S01]  /*0850*/  @!P2 LDG.E.128 R24, desc[UR4][R32.64+0x80] ;  /* 0x000080042018a981 */ /* 0x000162000c1e1d00 */
[----:B------:R-:W-:-:S05]  /*0860*/  @!P3 LEA.HI.X R43, R18, R43, R49, 0x1, P6 ;  /* 0x0000002b122bb211 */ /* 0x000fca00030f0c31 */
[----:B------:R0:W5:Y:S04]  /*0870*/  @!P3 LDG.E.128 R12, desc[UR4][R42.64+0x100] ;  /* 0x000100042a0cb981 */ /* 0x000168000c1e1d00 */
.L_x_7633:
[----:B------:R-:W-:Y:S05]  /*0880*/  BSYNC B0 ;  /* 0x0000000000007941 */ /* 0x000fea0003800000 */
.L_x_7632:
[----:B------:R-:W-:Y:S01]  /*0890*/  IADD3 R48, R6, 0x20, RZ ;  /* 0x0000002006307810 */ /* 0x000fe20007ffe0ff */
[----:B------:R-:W-:Y:S01]  /*08a0*/  BSSY B0, `(.L_x_7634) ;  /* 0x0000025000007945 */ /* 0x000fe20003800000 */
[----:B------:R-:W-:Y:S01]  /*08b0*/  HFMA2.MMA R17, -RZ, RZ, 0, 0 ;  /* 0x00000000ff117435 */ /* 0x000fe200000001ff */
[----:B0----5:R-:W-:Y:S02]  /*08c0*/  MOV R32, R20 ;  /* 0x0000001400207202 */ /* 0x021fe40000000f00 */
[----:B------:R-:W-:Y:S02]  /*08d0*/  CS2R R30, SRZ ;  /* 0x00000000001e7805 */ /* 0x000fe4000001ff00 */
[----:B------:R-:W-:Y:S02]  /*08e0*/  ISETP.GE.AND P1, PT, R48, R7, PT ;  /* 0x000000073000720c */ /* 0x000fe40003f26270 */
[----:B------:R-:W-:Y:S02]  /*08f0*/  CS2R R18, SRZ ;  /* 0x0000000000127805 */ /* 0x000fe4000001ff00 */
[----:B------:R-:W-:-:S02]  /*0900*/  MOV R33, R21 ;  /* 0x0000001500217202 */ /* 0x000fc40000000f00 */
[----:B------:R-:W-:Y:S02]  /*0910*/  CS2R R20, SRZ ;  /* 0x0000000000147805 */ /* 0x000fe4000001ff00 */
[----:B------:R-:W-:Y:S02]  /*0920*/  MOV R46, R22 ;  /* 0x00000016002e7202 */ /* 0x000fe40000000f00 */
[----:B------:R-:W-:Y:S02]  /*0930*/  MOV R49, R23 ;  /* 0x0000001700317202 */ /* 0x000fe40000000f00 */
[----:B------:R-:W-:Y:S02]  /*0940*/  CS2R R22, SRZ ;  /* 0x0000000000167805 */ /* 0x000fe4000001ff00 */
[----:B------:R-:W-:Y:S02]  /*0950*/  MOV R47, R24 ;  /* 0x00000018002f7202 */ /* 0x000fe40000000f00 */
[----:B------:R-:W-:-:S02]  /*0960*/  MOV R50, R25 ;  /* 0x0000001900327202 */ /* 0x000fc40000000f00 */
[----:B------:R-:W-:Y:S02]  /*0970*/  MOV R51, R26 ;  /* 0x0000001a00337202 */ /* 0x000fe40000000f00 */
[----:B------:R-:W-:Y:S01]  /*0980*/  MOV R52, R27 ;  /* 0x0000001b00347202 */ /* 0x000fe20000000f00 */
[----:B------:R-:W-:Y:S06]  /*0990*/  @P1 BRA `(.L_x_7635) ;  /* 0x0000000000541947 */ /* 0x000fec0003800000 */
[----:B------:R-:W-:Y:S01]  /*09a0*/  IADD3 R25, P1, R62, 0x20, RZ ;  /* 0x000000203e197810 */ /* 0x000fe20007f3e0ff */
[----:B------:R-:W-:Y:S01]  /*09b0*/  ULDC.64 UR10, c[0x0][0x228] ;  /* 0x00008a00000a7ab9 */ /* 0x000fe20000000a00 */
[----:B------:R-:W-:Y:S01]  /*09c0*/  IADD3 R34, R64, 0x40, RZ ;  /* 0x0000004040227810 */ /* 0x000fe20007ffe0ff */
[----:B------:R-:W-:Y:S01]  /*09d0*/  ULDC UR8, c[0x0][0x21c] ;  /* 0x0000870000087ab9 */ /* 0x000fe20000000800 */
[----:B------:R-:W-:Y:S02]  /*09e0*/  IADD3.X R24, RZ, R63, RZ, P1, !PT ;  /* 0x0000003fff187210 */ /* 0x000fe40000ffe4ff */
[----:B------:R-:W-:Y:S02]  /*09f0*/  MOV R26, R36 ;  /* 0x00000024001a7202 */ /* 0x000fe40000000f00 */
[----:B------:R-:W-:Y:S01]  /*0a00*/  MOV R27, R35 ;  /* 0x00000023001b7202 */ /* 0x000fe20000000f00 */
[----:B------:R-:W-:Y:S01]  /*0a10*/  IMAD R24, R24, UR10, RZ ;  /* 0x0000000a18187c24 */ /* 0x000fe2000f8e02ff */
[----:B------:R-:W-:-:S02]  /*0a20*/  ISETP.GE.AND P3, PT, R34, UR8, PT ;  /* 0x0000000822007c0c */ /* 0x000fc4000bf66270 */
[C---:B------:R-:W-:Y:S01]  /*0a30*/  IADD3 R34, R64.reuse, 0x80, RZ ;  /* 0x0000008040227810 */ /* 0x040fe20007ffe0ff */
[C---:B------:R-:W-:Y:S01]  /*0a40*/  IMAD.WIDE.U32 R26, R25.reuse, UR10, R26 ;  /* 0x0000000a191a7c25 */ /* 0x040fe2000f8e001a */
        /* <DEDUP_REMOVED lines=10> */
.L_x_7635:
[----:B------:R-:W-:Y:S05]  /*0af0*/  BSYNC B0 ;  /* 0x0000000000007941 */ /* 0x000fea0003800000 */
.L_x_7634:
[----:B------:R-:W-:Y:S01]  /*0b00*/  BSSY B0, `(.L_x_7636) ;  /* 0x0000056000007945 */ /* 0x000fe20003800000 */
[----:B-----5:R-:W-:Y:S02]  /*0b10*/  MOV R53, R28 ;  /* 0x0000001c00357202 */ /* 0x020fe40000000f00 */
[----:B0-----:R-:W-:Y:S02]  /*0b20*/  CS2R R24, SRZ ;  /* 0x0000000000187805 */ /* 0x001fe4000001ff00 */
[----:B------:R-:W-:Y:S02]  /*0b30*/  MOV R54, R29 ;  /* 0x0000001d00367202 */ /* 0x000fe40000000f00 */
[----:B------:R-:W-:Y:S02]  /*0b40*/  CS2R R26, SRZ ;  /* 0x00000000001a7805 */ /* 0x000fe4000001ff00 */
[----:B------:R-:W-:Y:S02]  /*0b50*/  MOV R55, R30 ;  /* 0x0000001e00377202 */ /* 0x000fe40000000f00 */
[----:B------:R-:W-:-:S02]  /*0b60*/  CS2R R28, SRZ ;  /* 0x00000000001c7805 */ /* 0x000fc4000001ff00 */
[----:B------:R-:W-:Y:S02]  /*0b70*/  MOV R57, R31 ;  /* 0x0000001f00397202 */ /* 0x000fe40000000f00 */
[----:B------:R-:W-:Y:S02]  /*0b80*/  CS2R R30, SRZ ;  /* 0x00000000001e7805 */ /* 0x000fe4000001ff00 */
[----:B------:R-:W-:Y:S02]  /*0b90*/  MOV R56, R20 ;  /* 0x0000001400387202 */ /* 0x000fe40000000f00 */
[----:B------:R-:W-:Y:S02]  /*0ba0*/  MOV R58, R21 ;  /* 0x00000015003a7202 */ /* 0x000fe40000000f00 */
[----:B------:R-:W-:Y:S02]  /*0bb0*/  CS2R R20, SRZ ;  /* 0x0000000000147805 */ /* 0x000fe4000001ff00 */
[----:B------:R-:W-:-:S02]  /*0bc0*/  MOV R59, R22 ;  /* 0x00000016003b7202 */ /* 0x000fc40000000f00 */
[----:B------:R-:W-:Y:S02]  /*0bd0*/  MOV R60, R23 ;  /* 0x00000017003c7202 */ /* 0x000fe40000000f00 */
[----:B------:R-:W-:Y:S01]  /*0be0*/  CS2R R22, SRZ ;  /* 0x0000000000167805 */ /* 0x000fe2000001ff00 */
[----:B------:R-:W-:Y:S06]  /*0bf0*/  @P0 BRA `(.L_x_7637) ;  /* 0x0000000400180947 */ /* 0x000fec0003800000 */
[----:B------:R-:W0:Y:S01]  /*0c00*/  LDC R35, c[0x0][0x21c] ;  /* 0x00008700ff237b82 */ /* 0x000e220000000800 */
[C---:B------:R-:W-:Y:S01]  /*0c10*/  IADD3 R34, R64.reuse, 0x40, RZ ;  /* 0x0000004040227810 */ /* 0x040fe20007ffe0ff */
[----:B------:R-:W-:Y:S01]  /*0c20*/  BSSY B1, `(.L_x_7638) ;  /* 0x0000019000017945 */ /* 0x000fe20003800000 */
[C---:B------:R-:W-:Y:S02]  /*0c30*/  IADD3 R36, R64.reuse, 0x80, RZ ;  /* 0x0000008040247810 */ /* 0x040fe40007ffe0ff */
[-C--:B0-----:R-:W-:Y:S02]  /*0c40*/  ISETP.GE.AND P0, PT, R64, R35.reuse, PT ;  /* 0x000000234000720c */ /* 0x081fe40003f06270 */
[-C--:B------:R-:W-:Y:S02]  /*0c50*/  ISETP.GE.AND P1, PT, R34, R35.reuse, PT ;  /* 0x000000232200720c */ /* 0x080fe40003f26270 */
[----:B------:R-:W-:-:S09]  /*0c60*/  ISETP.GE.AND P2, PT, R36, R35, PT ;  /* 0x000000232400720c */ /* 0x000fd20003f46270 */
[----:B------:R-:W-:Y:S05]  /*0c70*/  @P0 BRA `(.L_x_7639) ;  /* 0x00000000004c0947 */ /* 0x000fea0003800000 */
[----:B------:R-:W0:Y:S01]  /*0c80*/  LDC.64 R20, c[0x0][0x250] ;  /* 0x00009400ff147b82 */ /* 0x000e220000000a00 */
[----:B------:R-:W-:Y:S02]  /*0c90*/  ULDC.64 UR8, c[0x0][0x258] ;  /* 0x0000960000087ab9 */ /* 0x000fe40000000a00 */
[----:B------:R-:W-:-:S04]  /*0ca0*/  IMAD R35, R0, UR8, RZ ;  /* 0x0000000800237c24 */ /* 0x000fc8000f8e02ff */
[----:B------:R-:W-:Y:S02]  /*0cb0*/  IMAD R35, R4, UR9, R35 ;  /* 0x0000000904237c24 */ /* 0x000fe4000f8e0223 */
[C---:B0-----:R-:W-:Y:S02]  /*0cc0*/  IMAD R34, R20.reuse, UR7, RZ ;  /* 0x0000000714227c24 */ /* 0x041fe4000f8e02ff */
[----:B------:R-:W-:-:S04]  /*0cd0*/  IMAD.WIDE.U32 R22, R20, UR6, R64 ;  /* 0x0000000614167c25 */ /* 0x000fc8000f8e0040 */
[----:B------:R-:W-:-:S05]  /*0ce0*/  IMAD R21, R21, UR6, R34 ;  /* 0x0000000615157c24 */ /* 0x000fca000f8e0222 */
[----:B------:R-:W-:-:S03]  /*0cf0*/  IADD3 R23, R23, R21, RZ ;  /* 0x0000001517177210 */ /* 0x000fc60007ffe0ff */
[----:B------:R-:W-:Y:S01]  /*0d00*/  IMAD.WIDE.U32 R22, R4, UR8, R22 ;  /* 0x0000000804167c25 */ /* 0x000fe2000f8e0016 */
[----:B------:R-:W-:-:S03]  /*0d10*/  ULDC.64 UR8, c[0x0][0x248] ;  /* 0x0000920000087ab9 */ /* 0x000fc60000000a00 */
[----:B------:R-:W-:Y:S01]  /*0d20*/  IMAD R21, R63, UR8, RZ ;  /* 0x000000083f157c24 */ /* 0x000fe2000f8e02ff */
[----:B------:R-:W-:-:S03]  /*0d30*/  IADD3 R23, R23, R35, RZ ;  /* 0x0000002317177210 */ /* 0x000fc60007ffe0ff */
[C---:B------:R-:W-:Y:S02]  /*0d40*/  IMAD R21, R62.reuse, UR9, R21 ;  /* 0x000000093e157c24 */ /* 0x040fe4000f8e0215 */
[----:B------:R-:W-:Y:S01]  /*0d50*/  IMAD.WIDE.U32 R22, R62, UR8, R22 ;  /* 0x000000083e167c25 */ /* 0x000fe2000f8e0016 */
[----:B------:R-:W-:-:S04]  /*0d60*/  ULDC.64 UR8, c[0x0][0x240] ;  /* 0x0000900000087ab9 */ /* 0x000fc80000000a00 */
[----:B------:R-:W-:Y:S02]  /*0d70*/  IADD3 R21, R23, R21, RZ ;  /* 0x0000001517157210 */ /* 0x000fe40007ffe0ff */
[----:B------:R-:W-:-:S04]  /*0d80*/  LEA R20, P0, R22, UR8, 0x1 ;  /* 0x0000000816147c11 */ /* 0x000fc8000f8008ff */
[----:B------:R-:W-:-:S06]  /*0d90*/  LEA.HI.X R21, R22, UR9, R21, 0x1, P0 ;  /* 0x0000000916157c11 */ /* 0x000fcc00080f0c15 */
[----:B------:R-:W5:Y:S03]  /*0da0*/  LDG.E.128 R20, desc[UR4][R20.64] ;  /* 0x0000000414147981 */ /* 0x000f66000c1e1d00 */
.L_x_7639:
[----:B------:R-:W-:Y:S05]  /*0db0*/  BSYNC B1 ;  /* 0x0000000000017941 */ /* 0x000fea0003800000 */
.L_x_7638:
[----:B------:R-:W-:Y:S04]  /*0dc0*/  BSSY B1, `(.L_x_7640) ;  /* 0x0000015000017945 */ /* 0x000fe80003800000 */
        /* <DEDUP_REMOVED lines=20> */
.L_x_7641:
[----:B------:R-:W-:Y:S05]  /*0f10*/  BSYNC B1 ;  /* 0x0000000000017941 */ /* 0x000fea0003800000 */
.L_x_7640:
        /* <DEDUP_REMOVED lines=20> */
.L_x_7637:
[----:B------:R-:W-:Y:S05]  /*1060*/  BSYNC B0 ;  /* 0x0000000000007941 */ /* 0x000fea0003800000 */
.L_x_7636:
[----:B-----5:R-:W-:Y:S01]  /*1070*/  MOV R34, R20 ;  /* 0x0000001400227202 */ /* 0x020fe20000000f00 */
[--C-:B------:R-:W-:Y:S01]  /*1080*/  HADD2.F32 R20, -RZ, R32.reuse.H1_H1 ;  /* 0x30000020ff147230 */ /* 0x100fe20000004100 */
[----:B------:R-:W-:Y:S01]  /*1090*/  MOV R36, R21 ;  /* 0x0000001500247202 */ /* 0x000fe20000000f00 */
[----:B------:R-:W-:Y:S01]  /*10a0*/  HADD2.F32 R32, -RZ, R32.H0_H0 ;  /* 0x20000020ff207230 */ /* 0x000fe20000004100 */
[----:B------:R-:W-:Y:S01]  /*10b0*/  MOV R61, R22 ;  /* 0x00000016003d7202 */ /* 0x000fe20000000f00 */
[--C-:B------:R-:W-:Y:S01]  /*10c0*/  HADD2.F32 R35, -RZ, R34.reuse.H1_H1 ;  /* 0x30000022ff237230 */ /* 0x100fe20000004100 */
[----:B------:R-:W-:Y:S01]  /*10d0*/  BSSY B0, `(.L_x_7642) ;  /* 0x0000032000007945 */ /* 0x000fe20003800000 */
[----:B------:R-:W-:Y:S01]  /*10e0*/  HADD2.F32 R21, -RZ, R34.H0_H0 ;  /* 0x20000022ff157230 */ /* 0x000fe20000004100 */
[----:B------:R-:W-:Y:S01]  /*10f0*/  CS2R R38, SRZ ;  /* 0x0000000000267805 */ /* 0x000fe2000001ff00 */
[--C-:B------:R-:W-:Y:S02]  /*1100*/  HADD2.F32 R66, -RZ, R33.reuse.H1_H1 ;  /* 0x30000021ff427230 */ /* 0x100fe40000004100 */
[----:B------:R-:W-:Y:S01]  /*1110*/  FMUL.FTZ R37, R20, R35 ;  /* 0x0000002314257220 */ /* 0x000fe20000410000 */
[----:B------:R-:W-:Y:S01]  /*1120*/  HADD2.F32 R20, -RZ, R33.H0_H0 ;  /* 0x20000021ff147230 */ /* 0x000fe20000004100 */
[----:B------:R-:W-:Y:S01]  /*1130*/  CS2R R40, SRZ ;  /* 0x0000000000287805 */ /* 0x000fe2000001ff00 */
[----:B------:R-:W-:-:S02]  /*1140*/  HADD2.F32 R35, -RZ, R36.H0_H0 ;  /* 0x20000024ff237230 */ /* 0x000fc40000004100 */
[----:B------:R-:W-:Y:S01]  /*1150*/  FFMA.FTZ R37, R32, R21, R37 ;  /* 0x0000001520257223 */ /* 0x000fe20000010025 */
[----:B------:R-:W-:Y:S01]  /*1160*/  IMAD R21, R11, -0x40, R45 ;  /* 0xffffffc00b157824 */ /* 0x000fe200078e022d */
[----:B------:R-:W-:Y:S01]  /*1170*/  CS2R R42, SRZ ;  /* 0x00000000002a7805 */ /* 0x000fe2000001ff00 */
[----:B------:R-:W-:Y:S02]  /*1180*/  HADD2.F32 R33, -RZ, R36.H1_H1 ;  /* 0x30000024ff217230 */ /* 0x000fe40000004100 */
[----:B------:R-:W-:Y:S01]  /*1190*/  FFMA.FTZ R35, R20, R35, R37 ;  /* 0x0000002314237223 */ /* 0x000fe20000010025 */
[----:B------:R-:W-:Y:S01]  /*11a0*/  HADD2.F32 R67, -RZ, R46.H0_H0 ;  /* 0x2000002eff437230 */ /* 0x000fe20000004100 */
[----:B------:R-:W-:Y:S02]  /*11b0*/  ISETP.GE.AND P0, PT, R48, R21, PT ;  /* 0x000000153000720c */ /* 0x000fe40003f06270 */
[----:B------:R-:W-:Y:S01]  /*11c0*/  CS2R R36, SRZ ;  /* 0x0000000000247805 */ /* 0x000fe2000001ff00 */
[----:B------:R-:W-:Y:S01]  /*11d0*/  FFMA.FTZ R66, R66, R33, R35 ;  /* 0x0000002142427223 */ /* 0x000fe20000010023 */
[----:B------:R-:W-:-:S02]  /*11e0*/  CS2R R32, SRZ ;  /* 0x0000000000207805 */ /* 0x000fc4000001ff00 */
[----:B------:R-:W-:Y:S01]  /*11f0*/  CS2R R34, SRZ ;  /* 0x0000000000227805 */ /* 0x000fe2000001ff00 */
[----:B------:R-:W-:-:S06]  /*1200*/  HADD2.F32 R68, -RZ, R61.H0_H0 ;  /* 0x2000003dff447230 */ /* 0x000fcc0000004100 */
[----:B------:R-:W-:Y:S05]  /*1210*/  @P0 BRA `(.L_x_7643) ;  /* 0x0000000000740947 */ /* 0x000fea0003800000 */
[----:B------:R-:W0:Y:S01]  /*1220*/  LDC.64 R20, c[0x0][0x250] ;  /* 0x00009400ff147b82 */ /* 0x000e220000000a00 */
[----:B------:R-:W-:Y:S01]  /*1230*/  ULDC.64 UR8, c[0x0][0x258] ;  /* 0x0000960000087ab9 */ /* 0x000fe20000000a00 */
[----:B------:R-:W-:Y:S01]  /*1240*/  ULDC.64 UR10, c[0x0][0x248] ;  /* 0x00009200000a7ab9 */ /* 0x000fe20000000a00 */
[C---:B0-----:R-:W-:Y:S02]  /*1250*/  IMAD R69, R20.reuse, UR7, RZ ;  /* 0x0000000714457c24 */ /* 0x041fe4000f8e02ff */
[----:B------:R-:W-:Y:S01]  /*1260*/  IMAD.WIDE.U32 R70, R20, UR6, R64 ;  /* 0x0000000614467c25 */ /* 0x000fe2000f8e0040 */
[----:B------:R-:W-:Y:S02]  /*1270*/  IADD3 R20, P0, R62, 0x20, RZ ;  /* 0x000000203e147810 */ /* 0x000fe40007f1e0ff */
[----:B------:R-:W-:Y:S01]  /*1280*/  IADD3 R62, R64, 0x40, RZ ;  /* 0x00000040403e7810 */ /* 0x000fe20007ffe0ff */
[----:B------:R-:W-:Y:S02]  /*1290*/  IMAD R21, R21, UR6, R69 ;  /* 0x0000000615157c24 */ /* 0x000fe4000f8e0245 */
[----:B------:R-:W-:-:S03]  /*12a0*/  IMAD R65, R0, UR8, RZ ;  /* 0x0000000800417c24 */ /* 0x000fc6000f8e02ff */
[----:B------:R-:W-:Y:S01]  /*12b0*/  IADD3 R71, R71, R21, RZ ;  /* 0x0000001547477210 */ /* 0x000fe20007ffe0ff */
[----:B------:R-:W-:Y:S01]  /*12c0*/  IMAD R65, R4, UR9, R65 ;  /* 0x0000000904417c24 */ /* 0x000fe2000f8e0241 */
[----:B------:R-:W-:Y:S02]  /*12d0*/  IADD3.X R21, RZ, R63, RZ, P0, !PT ;  /* 0x0000003fff157210 */ /* 0x000fe400007fe4ff */
[----:B------:R-:W-:Y:S01]  /*12e0*/  IADD3 R63, R64, 0x80, RZ ;  /* 0x00000080403f7810 */ /* 0x000fe20007ffe0ff */
[----:B------:R-:W-:Y:S01]  /*12f0*/  IMAD.WIDE.U32 R70, R4, UR8, R70 ;  /* 0x0000000804467c25 */ /* 0x000fe2000f8e0046 */
[----:B------:R-:W-:Y:S02]  /*1300*/  ULDC UR8, c[0x0][0x21c] ;  /* 0x0000870000087ab9 */ /* 0x000fe40000000800 */
[----:B------:R-:W-:Y:S01]  /*1310*/  ISETP.GE.AND P1, PT, R64, UR8, PT ;  /* 0x0000000840007c0c */ /* 0x000fe2000bf26270 */
[----:B------:R-:W-:Y:S01]  /*1320*/  IMAD R21, R21, UR10, RZ ;  /* 0x0000000a15157c24 */ /* 0x000fe2000f8e02ff */
[----:B------:R-:W-:-:S02]  /*1330*/  IADD3 R71, R71, R65, RZ ;  /* 0x0000004147477210 */ /* 0x000fc40007ffe0ff */
[----:B------:R-:W-:Y:S01]  /*1340*/  ISETP.GE.AND P2, PT, R62, UR8, PT ;  /* 0x000000083e007c0c */ /* 0x000fe2000bf46270 */
[C---:B------:R-:W-:Y:S01]  /*1350*/  IMAD R21, R20.reuse, UR11, R21 ;  /* 0x0000000b14157c24 */ /* 0x040fe2000f8e0215 */
[----:B------:R-:W-:Y:S01]  /*1360*/  ISETP.GE.AND P3, PT, R63, UR8, PT ;  /* 0x000000083f007c0c */ /* 0x000fe2000bf66270 */
[----:B------:R-:W-:Y:S01]  /*1370*/  IMAD.WIDE.U32 R70, R20, UR10, R70 ;  /* 0x0000000a14467c25 */ /* 0x000fe2000f8e0046 */
[----:B------:R-:W-:-:S04]  /*1380*/  ULDC.64 UR8, c[0x0][0x240] ;  /* 0x0000900000087ab9 */ /* 0x000fc80000000a00 */
[----:B------:R-:W-:Y:S02]  /*1390*/  IADD3 R21, R71, R21, RZ ;  /* 0x0000001547157210 */ /* 0x000fe40007ffe0ff */
[----:B------:R-:W-:-:S04]  /*13a0*/  LEA R20, P0, R70, UR8, 0x1 ;  /* 0x0000000846147c11 */ /* 0x000fc8000f8008ff */
[----:B------:R-:W-:-:S05]  /*13b0*/  LEA.HI.X R21, R70, UR9, R21, 0x1, P0 ;  /* 0x0000000946157c11 */ /* 0x000fca00080f0c15 */
[----:B------:R0:W5:Y:S04]  /*13c0*/  @!P1 LDG.E.128 R32, desc[UR4][R20.64] ;  /* 0x0000000414209981 */ /* 0x000168000c1e1d00 */
[----:B------:R0:W5:Y:S04]  /*13d0*/  @!P2 LDG.E.128 R36, desc[UR4][R20.64+0x80] ;  /* 0x000080041424a981 */ /* 0x000168000c1e1d00 */
[----:B------:R0:W5:Y:S02]  /*13e0*/  @!P3 LDG.E.128 R40, desc[UR4][R20.64+0x100] ;  /* 0x000100041428b981 */ /* 0x000164000c1e1d00 */
.L_x_7643:
[----:B------:R-:W-:Y:S05]  /*13f0*/  BSYNC B0 ;  /* 0x0000000000007941 */ /* 0x000fea0003800000 */
.L_x_7642:
[----:B-----5:R-:W-:Y:S01]  /*1400*/  MOV R22, R32 ;  /* 0x0000002000167202 */ /* 0x020fe20000000f00 */
[----:B------:R-:W-:Y:S02]  /*1410*/  HADD2.F32 R46, -RZ, R46.H1_H1 ;  /* 0x3000002eff2e7230 */ /* 0x000fe40000004100 */
[----:B------:R-:W-:Y:S01]  /*1420*/  FFMA.FTZ R67, R67, R68, R66 ;  /* 0x0000004443437223 */ /* 0x000fe20000010042 */
[----:B0-----:R-:W-:Y:S01]  /*1430*/  HADD2.F32 R21, -RZ, R61.H1_H1 ;  /* 0x3000003dff157230 */ /* 0x001fe20000004100 */
[----:B------:R-:W-:Y:S01]  /*1440*/  BSSY B0, `(.L_x_7644) ;  /* 0x00000bc000007945 */ /* 0x000fe20003800000 */
[--C-:B------:R-:W-:Y:S02]  /*1450*/  HADD2.F32 R20, -RZ, R53.reuse.H1_H1 ;  /* 0x30000035ff147230 */ /* 0x100fe40000004100 */
[----:B------:R-:W-:Y:S02]  /*1460*/  HADD2.F32 R61, -RZ, R22.H1_H1 ;  /* 0x30000016ff3d7230 */ /* 0x000fe40000004100 */
[----:B------:R-:W-:Y:S01]  /*1470*/  FFMA.FTZ R46, R46, R21, R67 ;  /* 0x000000152e2e7223 */ /* 0x000fe20000010043 */
[----:B------:R-:W-:-:S02]  /*1480*/  HADD2.F32 R53, -RZ, R53.H0_H0 ;  /* 0x20000035ff357230 */ /* 0x000fc40000004100 */
[----:B------:R-:W-:Y:S02]  /*1490*/  HADD2.F32 R21, -RZ, R49.H0_H0 ;  /* 0x20000031ff157230 */ /* 0x000fe40000004100 */
[----:B------:R-:W-:Y:S01]  /*14a0*/  FMUL.FTZ R20, R20, R61 ;  /* 0x0000003d14147220 */ /* 0x000fe20000410000 */
[----:B------:R-:W-:Y:S02]  /*14b0*/  HADD2.F32 R32, -RZ, R23.H0_H0 ;  /* 0x20000017ff207230 */ /* 0x000fe40000004100 */
[----:B------:R-:W-:Y:S02]  /*14c0*/  HADD2.F32 R22, -RZ, R22.H0_H0 ;  /* 0x20000016ff167230 */ /* 0x000fe40000004100 */
[----:B------:R-:W-:Y:S02]  /*14d0*/  HADD2.F32 R49, -RZ, R49.H1_H1 ;  /* 0x30000031ff317230 */ /* 0x000fe40000004100 */
[----:B------:R-:W-:Y:S01]  /*14e0*/  FFMA.FTZ R32, R21, R32, R46 ;  /* 0x0000002015207223 */ /* 0x000fe2000001002e */
[----:B------:R-:W-:-:S02]  /*14f0*/  HADD2.F32 R21, -RZ, R33.H0_H0 ;  /* 0x20000021ff157230 */ /* 0x000fc40000004100 */
[----:B------:R-:W-:Y:S01]  /*1500*/  FFMA.FTZ R53, R53, R22, R20 ;  /* 0x0000001635357223 */ /* 0x000fe20000010014 */
[--C-:B------:R-:W-:Y:S01]  /*1510*/  HADD2.F32 R20, -RZ, R54.reuse.H0_H0 ;  /* 0x20000036ff147230 */ /* 0x100fe20000004100 */
[----:B------:R-:W-:Y:S01]  /*1520*/  MOV R46, R24 ;  /* 0x00000018002e7202 */ /* 0x000fe20000000f00 */
[----:B------:R-:W-:Y:S02]  /*1530*/  HADD2.F32 R22, -RZ, R23.H1_H1 ;  /* 0x30000017ff167230 */ /* 0x000fe40000004100 */
[----:B------:R-:W-:Y:S02]  /*1540*/  HADD2.F32 R54, -RZ, R54.H1_H1 ;  /* 0x30000036ff367230 */ /* 0x000fe40000004100 */
[----:B------:R-:W-:Y:S01]  /*1550*/  FFMA.FTZ R21, R20, R21, R53 ;  /* 0x0000001514157223 */ /* 0x000fe20000010035 */
[----:B------:R-:W-:Y:S02]  /*1560*/  HADD2.F32 R23, -RZ, R33.H1_H1 ;  /* 0x30000021ff177230 */ /* 0x000fe40000004100 */
[----:B------:R-:W-:Y:S01]  /*1570*/  FFMA.FTZ R32, R49, R22, R32 ;  /* 0x0000001631207223 */ /* 0x000fe20000010020 */
[----:B------:R-:W-:-:S02]  /*1580*/  HADD2.F32 R20, -RZ, R55.H0_H0 ;  /* 0x20000037ff147230 */ /* 0x000fc40000004100 */
[----:B------:R-:W-:Y:S02]  /*1590*/  HADD2.F32 R55, -RZ, R55.H1_H1 ;  /* 0x30000037ff377230 */ /* 0x000fe40000004100 */
[----:B------:R-:W-:Y:S01]  /*15a0*/  FFMA.FTZ R33, R54, R23, R21 ;  /* 0x0000001736217223 */ /* 0x000fe20000010015 */
[----:B------:R-:W-:Y:S02]  /*15b0*/  HADD2.F32 R23, -RZ, R34.H0_H0 ;  /* 0x20000022ff177230 */ /* 0x000fe40000004100 */
[----:B------:R-:W-:Y:S02]  /*15c0*/  HADD2.F32 R21, -RZ, R47.H0_H0 ;  /* 0x2000002fff157230 */ /* 0x000fe40000004100 */
[----:B------:R-:W-:Y:S02]  /*15d0*/  HADD2.F32 R24, -RZ, R46.H0_H0 ;  /* 0x2000002eff187230 */ /* 0x000fe40000004100 */
[----:B------:R-:W-:Y:S01]  /*15e0*/  FFMA.FTZ R20, R20, R23, R33 ;  /* 0x0000001714147223 */ /* 0x000fe20000010021 */
[----:B------:R-:W-:Y:S01]  /*15f0*/  HADD2.F32 R22, -RZ, R34.H1_H1 ;  /* 0x30000022ff167230 */ /* 0x000fe20000004100 */
[----:B------:R-:W-:Y:S01]  /*1600*/  MOV R34, R25 ;  /* 0x0000001900227202 */ /* 0x000fe20000000f00 */
[----:B------:R-:W-:-:S02]  /*1610*/  HADD2.F32 R23, -RZ, R36.H0_H0 ;  /* 0x20000024ff177230 */ /* 0x000fc40000004100 */
[----:B------:R-:W-:Y:S01]  /*1620*/  FFMA.FTZ R32, R21, R24, R32 ;  /* 0x0000001815207223 */ /* 0x000fe20000010020 */
[----:B------:R-:W-:Y:S02]  /*1630*/  HADD2.F32 R21, -RZ, R35.H0_H0 ;  /* 0x20000023ff157230 */ /* 0x000fe40000004100 */
[----:B------:R-:W-:Y:S01]  /*1640*/  FFMA.FTZ R55, R55, R22, R20 ;  /* 0x0000001637377223 */ /* 0x000fe20000010014 */
[--C-:B------:R-:W-:Y:S02]  /*1650*/  HADD2.F32 R20, -RZ, R57.reuse.H0_H0 ;  /* 0x20000039ff147230 */ /* 0x100fe40000004100 */
[----:B------:R-:W-:Y:S02]  /*1660*/  HADD2.F32 R57, -RZ, R57.H1_H1 ;  /* 0x30000039ff397230 */ /* 0x000fe40000004100 */
[----:B------:R-:W-:Y:S02]  /*1670*/  HADD2.F32 R22, -RZ, R35.H1_H1 ;  /* 0x30000023ff167230 */ /* 0x000fe40000004100 */
[----:B------:R-:W-:Y:S01]  /*1680*/  FFMA.FTZ R20, R20, R21, R55 ;  /* 0x0000001514147223 */ /* 0x000fe20000010037 */
[----:B------:R-:W-:-:S02]  /*1690*/  HADD2.F32 R47, -RZ, R47.H1_H1 ;  /* 0x3000002fff2f7230 */ /* 0x000fc40000004100 */
[----:B------:R-:W-:Y:S02]  /*16a0*/  HADD2.F32 R24, -RZ, R46.H1_H1 ;  /* 0x3000002eff187230 */ /* 0x000fe40000004100 */
[----:B------:R-:W-:Y:S01]  /*16b0*/  FFMA.FTZ R57, R57, R22, R20 ;  /* 0x0000001639397223 */ /* 0x000fe20000010014 */
[--C-:B------:R-:W-:Y:S02]  /*16c0*/  HADD2.F32 R20, -RZ, R56.reuse.H0_H0 ;  /* 0x20000038ff147230 */ /* 0x100fe40000004100 */
[----:B------:R-:W-:Y:S02]  /*16d0*/  HADD2.F32 R56, -RZ, R56.H1_H1 ;  /* 0x30000038ff387230 */ /* 0x000fe40000004100 */
[----:B------:R-:W-:Y:S01]  /*16e0*/  FFMA.FTZ R24, R47, R24, R32 ;  /* 0x000000182f187223 */ /* 0x000fe20000010020 */
        /* <DEDUP_REMOVED lines=13> */
[----:B------:R-:W-:Y:S02]  /*17c0*/  HADD2.F32 R24, -RZ, R51.H0_H0 ;  /* 0x20000033ff187230 */ /* 0x000fe40000004100 */
[----:B------:R-:W-:Y:S01]  /*17d0*/  FFMA.FTZ R35, R50, R21, R33 ;  /* 0x0000001532237223 */ /* 0x000fe20000010021 */
[----:B------:R-:W-:Y:S02]  /*17e0*/  HADD2.F32 R33, -RZ, R26.H0_H0 ;  /* 0x2000001aff217230 */ /* 0x000fe40000004100 */
[----:B------:R-:W-:Y:S01]  /*17f0*/  FFMA.FTZ R58, R58, R25, R23 ;  /* 0x000000193a3a7223 */ /* 0x000fe20000010017 */
[----:B------:R-:W-:-:S02]  /*1800*/  HADD2.F32 R25, -RZ, R59.H0_H0 ;  /* 0x2000003bff197230 */ /* 0x000fc40000004100 */
[----:B------:R-:W-:Y:S02]  /*1810*/  HADD2.F32 R32, -RZ, R38.H0_H0 ;  /* 0x20000026ff207230 */ /* 0x000fe40000004100 */
[----:B------:R-:W-:Y:S01]  /*1820*/  FFMA.FTZ R36, R24, R33, R35 ;  /* 0x0000002118247223 */ /* 0x000fe20000010023 */
[--C-:B------:R-:W-:Y:S02]  /*1830*/  HADD2.F32 R24, -RZ, R30.reuse.H0_H0 ;  /* 0x2000001eff187230 */ /* 0x100fe40000004100 */
[----:B------:R-:W-:Y:S02]  /*1840*/  HADD2.F32 R51, -RZ, R51.H1_H1 ;  /* 0x30000033ff337230 */ /* 0x000fe40000004100 */
[----:B------:R-:W-:Y:S01]  /*1850*/  FFMA.FTZ R58, R25, R32, R58 ;  /* 0x00000020193a7223 */ /* 0x000fe2000001003a */
[----:B------:R-:W-:Y:S02]  /*1860*/  HADD2.F32 R25, -RZ, R30.H1_H1 ;  /* 0x3000001eff197230 */ /* 0x000fe40000004100 */
[----:B------:R-:W-:-:S02]  /*1870*/  HADD2.F32 R30, -RZ, R26.H1_H1 ;  /* 0x3000001aff1e7230 */ /* 0x000fc40000004100 */
[----:B------:R-:W-:Y:S02]  /*1880*/  HADD2.F32 R59, -RZ, R59.H1_H1 ;  /* 0x3000003bff3b7230 */ /* 0x000fe40000004100 */
[----:B------:R-:W-:Y:S02]  /*1890*/  HADD2.F32 R34, -RZ, R38.H1_H1 ;  /* 0x30000026ff227230 */ /* 0x000fe40000004100 */
[----:B------:R-:W-:Y:S01]  /*18a0*/  FFMA.FTZ R51, R51, R30, R36 ;  /* 0x0000001e33337223 */ /* 0x000fe20000010024 */
[--C-:B------:R-:W-:Y:S02]  /*18b0*/  HADD2.F32 R32, -RZ, R28.reuse.H0_H0 ;  /* 0x2000001cff207230 */ /* 0x100fe40000004100 */
[----:B------:R-:W-:Y:S02]  /*18c0*/  HADD2.F32 R35, -RZ, R28.H1_H1 ;  /* 0x3000001cff237230 */ /* 0x000fe40000004100 */
[----:B------:R-:W-:Y:S01]  /*18d0*/  FFMA.FTZ R58, R59, R34, R58 ;  /* 0x000000223b3a7223 */ /* 0x000fe2000001003a */
[----:B------:R-:W-:-:S02]  /*18e0*/  HADD2.F32 R28, -RZ, R29.H0_H0 ;  /* 0x2000001dff1c7230 */ /* 0x000fc40000004100 */
[----:B------:R-:W-:Y:S02]  /*18f0*/  HADD2.F32 R33, -RZ, R29.H1_H1 ;  /* 0x3000001dff217230 */ /* 0x000fe40000004100 */
[----:B------:R-:W-:Y:S02]  /*1900*/  HADD2.F32 R30, -RZ, R52.H0_H0 ;  /* 0x20000034ff1e7230 */ /* 0x000fe40000004100 */
[----:B------:R-:W-:Y:S02]  /*1910*/  HADD2.F32 R37, -RZ, R27.H0_H0 ;  /* 0x2000001bff257230 */ /* 0x000fe40000004100 */
[--C-:B------:R-:W-:Y:S02]  /*1920*/  HADD2.F32 R29, -RZ, R31.reuse.H0_H0 ;  /* 0x2000001fff1d7230 */ /* 0x100fe40000004100 */
[----:B------:R-:W-:Y:S02]  /*1930*/  HADD2.F32 R26, -RZ, R31.H1_H1 ;  /* 0x3000001fff1a7230 */ /* 0x000fe40000004100 */
[----:B------:R-:W-:Y:S01]  /*1940*/  FFMA.FTZ R51, R30, R37, R51 ;  /* 0x000000251e337223 */ /* 0x000fe20000010033 */
[----:B------:R-:W-:-:S02]  /*1950*/  HADD2.F32 R31, -RZ, R60.H0_H0 ;  /* 0x2000003cff1f7230 */ /* 0x000fc40000004100 */
[----:B------:R-:W-:Y:S02]  /*1960*/  HADD2.F32 R34, -RZ, R39.H0_H0 ;  /* 0x20000027ff227230 */ /* 0x000fe40000004100 */
        /* <DEDUP_REMOVED lines=10> */
[----:B------:R-:W-:Y:S01]  /*1a10*/  FFMA.FTZ R31, R23, R32, R52 ;  /* 0x00000020171f7223 */ /* 0x000fe20000010034 */
[----:B------:R-:W-:Y:S02]  /*1a20*/  HADD2.F32 R22, -RZ, R12.H1_H1 ;  /* 0x3000000cff167230 */ /* 0x000fe40000004100 */
[----:B------:R-:W-:Y:S02]  /*1a30*/  HADD2.F32 R16, -RZ, R16.H1_H1 ;  /* 0x30000010ff107230 */ /* 0x000fe40000004100 */
[----:B------:R-:W-:Y:S01]  /*1a40*/  FFMA.FTZ R37, R27, R30, R60 ;  /* 0x0000001e1b257223 */ /* 0x000fe2000001003c */
[----:B------:R-:W-:-:S02]  /*1a50*/  HADD2.F32 R23, -RZ, R40.H1_H1 ;  /* 0x30000028ff177230 */ /* 0x000fc40000004100 */
[----:B------:R-:W-:Y:S01]  /*1a60*/  FFMA.FTZ R30, R22, R35, R31 ;  /* 0x00000023161e7223 */ /* 0x000fe2000001001f */
[----:B------:R-:W-:Y:S02]  /*1a70*/  HADD2.F32 R21, -RZ, R13.H0_H0 ;  /* 0x2000000dff157230 */ /* 0x000fe40000004100 */
[----:B------:R-:W-:Y:S02]  /*1a80*/  HADD2.F32 R22, -RZ, R17.H0_H0 ;  /* 0x20000011ff167230 */ /* 0x000fe40000004100 */
[----:B------:R-:W-:Y:S01]  /*1a90*/  FFMA.FTZ R23, R16, R23, R37 ;  /* 0x0000001710177223 */ /* 0x000fe20000010025 */
[----:B------:R-:W-:Y:S02]  /*1aa0*/  HADD2.F32 R27, -RZ, R41.H0_H0 ;  /* 0x20000029ff1b7230 */ /* 0x000fe40000004100 */
[----:B------:R-:W-:Y:S01]  /*1ab0*/  FFMA.FTZ R21, R21, R28, R30 ;  /* 0x0000001c15157223 */ /* 0x000fe2000001001e */
[----:B------:R-:W-:Y:S02]  /*1ac0*/  HADD2.F32 R20, -RZ, R13.H1_H1 ;  /* 0x3000000dff147230 */ /* 0x000fe40000004100 */
[----:B------:R-:W-:-:S02]  /*1ad0*/  HADD2.F32 R17, -RZ, R17.H1_H1 ;  /* 0x30000011ff117230 */ /* 0x000fc40000004100 */
[----:B------:R-:W-:Y:S01]  /*1ae0*/  FFMA.FTZ R22, R22, R27, R23 ;  /* 0x0000001b16167223 */ /* 0x000fe20000010017 */
[----:B------:R-:W-:Y:S02]  /*1af0*/  HADD2.F32 R28, -RZ, R41.H1_H1 ;  /* 0x30000029ff1c7230 */ /* 0x000fe40000004100 */
[----:B------:R-:W-:Y:S01]  /*1b00*/  FFMA.FTZ R20, R20, R33, R21 ;  /* 0x0000002114147223 */ /* 0x000fe20000010015 */
[----:B------:R-:W-:Y:S02]  /*1b10*/  HADD2.F32 R13, -RZ, R14.H0_H0 ;  /* 0x2000000eff0d7230 */ /* 0x000fe40000004100 */
[----:B------:R-:W-:Y:S02]  /*1b20*/  HADD2.F32 R16, -RZ, R18.H0_H0 ;  /* 0x20000012ff107230 */ /* 0x000fe40000004100 */
[----:B------:R-:W-:Y:S01]  /*1b30*/  FFMA.FTZ R23, R17, R28, R22 ;  /* 0x0000001c11177223 */ /* 0x000fe20000010016 */
[----:B------:R-:W-:Y:S02]  /*1b40*/  HADD2.F32 R21, -RZ, R42.H0_H0 ;  /* 0x2000002aff157230 */ /* 0x000fe40000004100 */
[----:B------:R-:W-:Y:S01]  /*1b50*/  FFMA.FTZ R13, R13, R24, R20 ;  /* 0x000000180d0d7223 */ /* 0x000fe20000010014 */
[----:B------:R-:W-:Y:S01]  /*1b60*/  HADD2.F32 R14, -RZ, R14.H1_H1 ;  /* 0x3000000eff0e7230 */ /* 0x000fe20000004100 */
[----:B------:R-:W-:Y:S01]  /*1b70*/  IADD3 R20, R45, 0x3f, RZ ;  /* 0x0000003f2d147810 */ /* 0x000fe20007ffe0ff */
[----:B------:R-:W-:-:S02]  /*1b80*/  HADD2.F32 R18, -RZ, R18.H1_H1 ;  /* 0x30000012ff127230 */ /* 0x000fc40000004100 */
[----:B------:R-:W-:Y:S01]  /*1b90*/  FFMA.FTZ R21, R16, R21, R23 ;  /* 0x0000001510157223 */ /* 0x000fe20000010017 */
[----:B------:R-:W-:Y:S02]  /*1ba0*/  HADD2.F32 R17, -RZ, R42.H1_H1 ;  /* 0x3000002aff117230 */ /* 0x000fe40000004100 */
[----:B------:R-:W-:Y:S01]  /*1bb0*/  FFMA.FTZ R25, R14, R25, R13 ;  /* 0x000000190e197223 */ /* 0x000fe2000001000d */
[----:B------:R-:W-:Y:S01]  /*1bc0*/  HADD2.F32 R12, -RZ, R15.H0_H0 ;  /* 0x2000000fff0c7230 */ /* 0x000fe20000004100 */
[----:B------:R-:W-:Y:S01]  /*1bd0*/  SHF.L.U32 R23, R9, 0x2, RZ ;  /* 0x0000000209177819 */ /* 0x000fe200000006ff */
[----:B------:R-:W-:Y:S02]  /*1be0*/  HADD2.F32 R13, -RZ, R19.H0_H0 ;  /* 0x20000013ff0d7230 */ /* 0x000fe40000004100 */
[----:B------:R-:W-:Y:S01]  /*1bf0*/  FFMA.FTZ R18, R18, R17, R21 ;  /* 0x0000001112127223 */ /* 0x000fe20000010015 */
[----:B------:R-:W-:Y:S02]  /*1c00*/  HADD2.F32 R14, -RZ, R43.H0_H0 ;  /* 0x2000002bff0e7230 */ /* 0x000fe40000004100 */
[----:B------:R-:W-:Y:S01]  /*1c10*/  FFMA.FTZ R12, R12, R29, R25 ;  /* 0x0000001d0c0c7223 */ /* 0x000fe20000010019 */
[----:B------:R-:W-:-:S02]  /*1c20*/  HADD2.F32 R15, -RZ, R15.H1_H1 ;  /* 0x3000000fff0f7230 */ /* 0x000fc40000004100 */
[----:B------:R-:W-:Y:S02]  /*1c30*/  HADD2.F32 R19, -RZ, R19.H1_H1 ;  /* 0x30000013ff137230 */ /* 0x000fe40000004100 */
[----:B------:R-:W-:Y:S01]  /*1c40*/  FFMA.FTZ R14, R13, R14, R18 ;  /* 0x0000000e0d0e7223 */ /* 0x000fe20000010012 */
[----:B------:R-:W-:Y:S02]  /*1c50*/  HADD2.F32 R16, -RZ, R43.H1_H1 ;  /* 0x3000002bff107230 */ /* 0x000fe40000004100 */
[----:B------:R-:W-:Y:S01]  /*1c60*/  FFMA.FTZ R15, R15, R26, R12 ;  /* 0x0000001a0f0f7223 */ /* 0x000fe2000001000c */
[----:B------:R-:W-:Y:S02]  /*1c70*/  IMAD R21, R5, 0xc0, RZ ;  /* 0x000000c005157824 */ /* 0x000fe400078e02ff */
[----:B------:R-:W-:Y:S02]  /*1c80*/  IMAD R22, R11, 0x3000, RZ ;  /* 0x000030000b167824 */ /* 0x000fe400078e02ff */
[----:B------:R-:W-:Y:S01]  /*1c90*/  FFMA.FTZ R16, R19, R16, R14 ;  /* 0x0000001013107223 */ /* 0x000fe2000001000e */
[----:B------:R-:W0:Y:S01]  /*1ca0*/  SHFL.BFLY PT, R12, R15, 0x4, 0x1f ;  /* 0x0c801f000f0c7f89 */ /* 0x000e2200000e0000 */
[----:B------:R-:W-:-:S02]  /*1cb0*/  SHF.R.S32.HI R24, RZ, 0x1f, R21 ;  /* 0x0000001fff187819 */ /* 0x000fc40000011415 */
[----:B------:R-:W-:Y:S01]  /*1cc0*/  SHF.R.S32.HI R25, RZ, 0x1f, R22 ;  /* 0x0000001fff197819 */ /* 0x000fe20000011416 */
[----:B------:R-:W1:Y:S01]  /*1cd0*/  SHFL.BFLY PT, R13, R16, 0x4, 0x1f ;  /* 0x0c801f00100d7f89 */ /* 0x000e6200000e0000 */
[----:B0-----:R-:W-:Y:S01]  /*1ce0*/  FADD.FTZ R14, R15, R12 ;  /* 0x0000000c0f0e7221 */ /* 0x001fe20000010000 */
[----:B------:R-:W-:Y:S01]  /*1cf0*/  SHF.R.S32.HI R15, RZ, 0x1f, R20 ;  /* 0x0000001fff0f7819 */ /* 0x000fe20000011414 */
[----:B-1----:R-:W-:-:S03]  /*1d00*/  FADD.FTZ R18, R16, R13 ;  /* 0x0000000d10127221 */ /* 0x002fc60000010000 */
[----:B------:R-:W0:Y:S01]  /*1d10*/  SHFL.BFLY PT, R17, R14, 0x2, 0x1f ;  /* 0x0c401f000e117f89 */ /* 0x000e2200000e0000 */
[----:B------:R-:W1:Y:S01]  /*1d20*/  LDC.64 R12, c[0x0][0x2d0] ;  /* 0x0000b400ff0c7b82 */ /* 0x000e620000000a00 */
[----:B------:R-:W-:Y:S02]  /*1d30*/  LEA.HI R15, R15, R20, RZ, 0x6 ;  /* 0x000000140f0f7211 */ /* 0x000fe400078f30ff */
[----:B------:R-:W2:Y:S02]  /*1d40*/  SHFL.BFLY PT, R19, R18, 0x2, 0x1f ;  /* 0x0c401f0012137f89 */ /* 0x000ea400000e0000 */
[----:B------:R-:W-:Y:S01]  /*1d50*/  LOP3.LUT R15, R15, 0xffffffc0, RZ, 0xc0, !PT ;  /* 0xffffffc00f0f7812 */ /* 0x000fe200078ec0ff */
[----:B0-----:R-:W-:Y:S01]  /*1d60*/  FADD.FTZ R17, R14, R17 ;  /* 0x000000110e117221 */ /* 0x001fe20000010000 */
[----:B------:R-:W-:Y:S01]  /*1d70*/  IADD3 R14, P0, P1, R21, R23, R22 ;  /* 0x00000017150e7210 */ /* 0x000fe2000791e016 */
[--C-:B------:R-:W-:Y:S01]  /*1d80*/  IMAD R21, R11, -0x40, R20.reuse ;  /* 0xffffffc00b157824 */ /* 0x100fe200078e0214 */
[----:B------:R-:W-:Y:S01]  /*1d90*/  SHF.R.S32.HI R23, RZ, 0x1f, R23 ;  /* 0x0000001fff177819 */ /* 0x000fe20000011417 */
[----:B--2---:R-:W-:Y:S01]  /*1da0*/  FADD.FTZ R19, R18, R19 ;  /* 0x0000001312137221 */ /* 0x004fe20000010000 */
[----:B------:R-:W0:Y:S01]  /*1db0*/  SHFL.BFLY PT, R16, R17, 0x1, 0x1f ;  /* 0x0c201f0011107f89 */ /* 0x000e2200000e0000 */
[----:B-1----:R-:W-:Y:S01]  /*1dc0*/  IMAD R22, R12, UR7, RZ ;  /* 0x000000070c167c24 */ /* 0x002fe2000f8e02ff */
[----:B------:R-:W-:-:S02]  /*1dd0*/  IADD3 R20, R21, R15, -R20 ;  /* 0x0000000f15147210 */ /* 0x000fc40007ffe814 */
[----:B------:R-:W1:Y:S01]  /*1de0*/  SHFL.BFLY PT, R18, R19, 0x1, 0x1f ;  /* 0x0c201f0013127f89 */ /* 0x000e6200000e0000 */
[----:B------:R-:W-:Y:S01]  /*1df0*/  IADD3.X R15, R24, R23, R25, P0, P1 ;  /* 0x00000017180f7210 */ /* 0x000fe200007e2419 */
[----:B------:R-:W-:Y:S01]  /*1e00*/  IMAD R21, R13, UR6, R22 ;  /* 0x000000060d157c24 */ /* 0x000fe2000f8e0216 */
[----:B------:R-:W-:Y:S02]  /*1e10*/  ISETP.NE.AND P1, PT, R8, RZ, PT ;  /* 0x000000ff0800720c */ /* 0x000fe40003f25270 */
[----:B------:R-:W-:Y:S01]  /*1e20*/  ISETP.GE.AND P0, PT, R9, R20, PT ;  /* 0x000000140900720c */ /* 0x000fe20003f06270 */
[----:B------:R-:W-:-:S03]  /*1e30*/  IMAD.WIDE.U32 R12, R12, UR6, R14 ;  /* 0x000000060c0c7c25 */ /* 0x000fc6000f8e000e */
[----:B------:R-:W-:Y:S02]  /*1e40*/  ISETP.GT.OR P0, PT, R9, 0x3f, P0 ;  /* 0x0000003f0900780c */ /* 0x000fe40000704670 */
[----:B------:R-:W-:Y:S01]  /*1e50*/  IADD3 R15, R13, R21, RZ ;  /* 0x000000150d0f7210 */ /* 0x000fe20007ffe0ff */
[----:B0-----:R-:W-:Y:S01]  /*1e60*/  FADD.FTZ R14, R17, R16 ;  /* 0x00000010110e7221 */ /* 0x001fe20000010000 */
[----:B-1----:R-:W-:-:S03]  /*1e70*/  FADD.FTZ R20, R19, R18 ;  /* 0x0000001213147221 */ /* 0x002fc60000010000 */
[----:B------:R-:W-:Y:S06]  /*1e80*/  @P1 BRA `(.L_x_7645) ;  /* 0x00000000005c1947 */ /* 0x000fec0003800000 */
[----:B------:R-:W0:Y:S01]  /*1e90*/  LDC.64 R18, c[0x0][0x278] ;  /* 0x00009e00ff127b82 */ /* 0x000e220000000a00 */
[----:B------:R-:W-:Y:S01]  /*1ea0*/  SHF.R.S32.HI R17, RZ, 0x1f, R5 ;  /* 0x0000001fff117819 */ /* 0x000fe20000011405 */
[----:B------:R-:W-:Y:S01]  /*1eb0*/  ULDC.64 UR8, c[0x0][0x280] ;  /* 0x0000a00000087ab9 */ /* 0x000fe20000000a00 */
[----:B------:R-:W-:Y:S02]  /*1ec0*/  IADD3 R16, P1, R10, R5, RZ ;  /* 0x000000050a107210 */ /* 0x000fe40007f3e0ff */
[----:B------:R-:W-:Y:S02]  /*1ed0*/  ISETP.GE.AND P2, PT, R6, R7, PT ;  /* 0x000000070600720c */ /* 0x000fe40003f46270 */
[----:B------:R-:W-:Y:S01]  /*1ee0*/  LEA.HI.X.SX32 R17, R10, R17, 0x1, P1 ;  /* 0x000000110a117211 */ /* 0x000fe200008f0eff */
[C---:B0-----:R-:W-:Y:S02]  /*1ef0*/  IMAD R8, R18.reuse, UR7, RZ ;  /* 0x0000000712087c24 */ /* 0x041fe4000f8e02ff */
[----:B------:R-:W-:-:S04]  /*1f00*/  IMAD.WIDE.U32 R16, R18, UR6, R16 ;  /* 0x0000000612107c25 */ /* 0x000fc8000f8e0010 */
[----:B------:R-:W-:-:S05]  /*1f10*/  IMAD R19, R19, UR6, R8 ;  /* 0x0000000613137c24 */ /* 0x000fca000f8e0208 */
[----:B------:R-:W-:Y:S01]  /*1f20*/  IADD3 R17, R17, R19, RZ ;  /* 0x0000001311117210 */ /* 0x000fe20007ffe0ff */
[----:B------:R-:W-:Y:S02]  /*1f30*/  IMAD R19, R0, UR8, RZ ;  /* 0x0000000800137c24 */ /* 0x000fe4000f8e02ff */
[----:B------:R-:W-:-:S04]  /*1f40*/  IMAD.WIDE.U32 R16, R4, UR8, R16 ;  /* 0x0000000804107c25 */ /* 0x000fc8000f8e0010 */
[----:B------:R-:W-:Y:S01]  /*1f50*/  IMAD R19, R4, UR9, R19 ;  /* 0x0000000904137c24 */ /* 0x000fe2000f8e0213 */
[----:B------:R-:W-:Y:S01]  /*1f60*/  IADD3 R8, P1, R6, R16, RZ ;  /* 0x0000001006087210 */ /* 0x000fe20007f3e0ff */
[----:B------:R-:W-:-:S03]  /*1f70*/  ULDC.64 UR8, c[0x0][0x260] ;  /* 0x0000980000087ab9 */ /* 0x000fc60000000a00 */
[----:B------:R-:W-:Y:S02]  /*1f80*/  IADD3.X R17, R2, R17, R19, P1, !PT ;  /* 0x0000001102117210 */ /* 0x000fe40000ffe413 */
[----:B------:R-:W-:Y:S02]  /*1f90*/  LEA R16, P3, R8, UR8, 0x2 ;  /* 0x0000000808107c11 */ /* 0x000fe4000f8610ff */
[----:B------:R-:W-:Y:S02]  /*1fa0*/  ISETP.GE.AND P1, PT, R48, R7, PT ;  /* 0x000000073000720c */ /* 0x000fe40003f26270 */
[----:B------:R-:W-:Y:S02]  /*1fb0*/  LEA.HI.X R17, R8, UR9, R17, 0x2, P3 ;  /* 0x0000000908117c11 */ /* 0x000fe400098f1411 */
[----:B------:R-:W-:Y:S02]  /*1fc0*/  FSEL R7, R14, RZ, !P2 ;  /* 0x000000ff0e077208 */ /* 0x000fe40005000000 */
[----:B------:R-:W-:-:S03]  /*1fd0*/  FSEL R19, R20, RZ, !P1 ;  /* 0x000000ff14137208 */ /* 0x000fc60004800000 */
[----:B------:R0:W-:Y:S04]  /*1fe0*/  STG.E desc[UR4][R16.64], R7 ;  /* 0x0000000710007986 */ /* 0x0001e8000c101904 */
[----:B------:R0:W-:Y:S02]  /*1ff0*/  STG.E desc[UR4][R16.64+0x80], R19 ;  /* 0x0000801310007986 */ /* 0x0001e4000c101904 */
.L_x_7645:
[----:B------:R-:W-:Y:S05]  /*2000*/  BSYNC B0 ;  /* 0x0000000000007941 */ /* 0x000fea0003800000 */
.L_x_7644:
[----:B------:R-:W-:Y:S04]  /*2010*/  BSSY B0, `(.L_x_7646) ;  /* 0x0000018000007945 */ /* 0x000fe80003800000 */
[----:B------:R-:W-:Y:S05]  /*2020*/  @P0 BRA `(.L_x_7647) ;  /* 0x0000000000580947 */ /* 0x000fea0003800000 */
[----:B0-----:R-:W0:Y:S01]  /*2030*/  LDC.64 R16, c[0x0][0x2a8] ;  /* 0x0000aa00ff107b82 */ /* 0x001e220000000a00 */
[----:B------:R-:W-:Y:S01]  /*2040*/  IADD3 R6, P0, P1, R5, R10, R9 ;  /* 0x0000000a05067210 */ /* 0x000fe2000791e009 */
[----:B------:R-:W-:Y:S01]  /*2050*/  ULDC.64 UR8, c[0x0][0x2b0] ;  /* 0x0000ac0000087ab9 */ /* 0x000fe20000000a00 */
[----:B------:R-:W-:Y:S02]  /*2060*/  SHF.R.S32.HI R7, RZ, 0x1f, R5 ;  /* 0x0000001fff077819 */ /* 0x000fe40000011405 */
[----:B------:R-:W-:Y:S02]  /*2070*/  SHF.R.S32.HI R2, RZ, 0x1f, R10 ;  /* 0x0000001fff027819 */ /* 0x000fe4000001140a */
[----:B------:R-:W-:-:S04]  /*2080*/  SHF.R.S32.HI R5, RZ, 0x1f, R9 ;  /* 0x0000001fff057819 */ /* 0x000fc80000011409 */
[----:B------:R-:W-:Y:S02]  /*2090*/  IADD3.X R7, R7, R2, R5, P0, P1 ;  /* 0x0000000207077210 */ /* 0x000fe400007e2405 */
[----:B------:R-:W-:Y:S01]  /*20a0*/  FSETP.NEU.FTZ.AND P0, PT, R3, -INF , PT ;  /* 0xff8000000300780b */ /* 0x000fe20003f1d000 */
[C---:B0-----:R-:W-:Y:S02]  /*20b0*/  IMAD R2, R16.reuse, UR7, RZ ;  /* 0x0000000710027c24 */ /* 0x041fe4000f8e02ff */
[----:B------:R-:W-:-:S04]  /*20c0*/  IMAD.WIDE.U32 R6, R16, UR6, R6 ;  /* 0x0000000610067c25 */ /* 0x000fc8000f8e0006 */
[----:B------:R-:W-:Y:S02]  /*20d0*/  IMAD R5, R17, UR6, R2 ;  /* 0x0000000611057c24 */ /* 0x000fe4000f8e0202 */
[----:B------:R-:W-:-:S03]  /*20e0*/  IMAD R17, R0, UR8, RZ ;  /* 0x0000000800117c24 */ /* 0x000fc6000f8e02ff */
[----:B------:R-:W-:Y:S01]  /*20f0*/  IADD3 R7, R7, R5, RZ ;  /* 0x0000000507077210 */ /* 0x000fe20007ffe0ff */
[C---:B------:R-:W-:Y:S02]  /*2100*/  IMAD R17, R4.reuse, UR9, R17 ;  /* 0x0000000904117c24 */ /* 0x040fe4000f8e0211 */
[----:B------:R-:W-:Y:S01]  /*2110*/  FMUL.FTZ R5, R3, 1.4426950216293334961 ;  /* 0x3fb8aa3b03057820 */ /* 0x000fe20000410000 */
[----:B------:R-:W-:Y:S01]  /*2120*/  IMAD.WIDE.U32 R6, R4, UR8, R6 ;  /* 0x0000000804067c25 */ /* 0x000fe2000f8e0006 */
[----:B------:R-:W-:-:S03]  /*2130*/  ULDC.64 UR8, c[0x0][0x2a0] ;  /* 0x0000a80000087ab9 */ /* 0x000fc60000000a00 */
[----:B------:R-:W-:Y:S02]  /*2140*/  FSEL R5, R5, RZ, P0 ;  /* 0x000000ff05057208 */ /* 0x000fe40000000000 */
[----:B------:R-:W-:Y:S02]  /*2150*/  IADD3 R7, R7, R17, RZ ;  /* 0x0000001107077210 */ /* 0x000fe40007ffe0ff */
[----:B------:R-:W-:-:S04]  /*2160*/  LEA R2, P1, R6, UR8, 0x2 ;  /* 0x0000000806027c11 */ /* 0x000fc8000f8210ff */
[----:B------:R-:W-:-:S05]  /*2170*/  LEA.HI.X R3, R6, UR9, R7, 0x2, P1 ;  /* 0x0000000906037c11 */ /* 0x000fca00088f1407 */
[----:B------:R1:W-:Y:S04]  /*2180*/  STG.E desc[UR4][R2.64], R5 ;  /* 0x0000000502007986 */ /* 0x0003e8000c101904 */
.L_x_7647:
[----:B------:R-:W-:Y:S05]  /*2190*/  BSYNC B0 ;  /* 0x0000000000007941 */ /* 0x000fea0003800000 */
.L_x_7646:
[----:B------:R-:W-:Y:S01]  /*21a0*/  ULDC.64 UR10, c[0x0][0x2e8] ;  /* 0x0000ba00000a7ab9 */ /* 0x000fe20000000a00 */
[----:B------:R-:W-:Y:S01]  /*21b0*/  ULDC.64 UR8, c[0x0][0x2d8] ;  /* 0x0000b60000087ab9 */ /* 0x000fe20000000a00 */
[----:B------:R-:W-:Y:S01]  /*21c0*/  ISETP.NE.U32.AND P0, PT, RZ, UR10, PT ;  /* 0x0000000aff007c0c */ /* 0x000fe2000bf05070 */
[----:B-1----:R-:W-:Y:S01]  /*21d0*/  IMAD R3, R0, UR8, RZ ;  /* 0x0000000800037c24 */ /* 0x002fe2000f8e02ff */
[----:B------:R-:W-:Y:S02]  /*21e0*/  MOV R14, R12 ;  /* 0x0000000c000e7202 */ /* 0x000fe40000000f00 */
[----:B------:R-:W-:Y:S01]  /*21f0*/  ISETP.NE.AND.EX P0, PT, RZ, UR11, PT, P0 ;  /* 0x0000000bff007c0c */ /* 0x000fe2000bf05300 */
[C---:B------:R-:W-:Y:S02]  /*2200*/  IMAD R3, R4.reuse, UR9, R3 ;  /* 0x0000000904037c24 */ /* 0x040fe4000f8e0203 */
[----:B------:R-:W-:Y:S01]  /*2210*/  IMAD.WIDE.U32 R14, R4, UR8, R14 ;  /* 0x00000008040e7c25 */ /* 0x000fe2000f8e000e */
[----:B------:R-:W-:Y:S01]  /*2220*/  ISETP.NE.OR P0, PT, R9, RZ, !P0 ;  /* 0x000000ff0900720c */ /* 0x000fe20004705670 */
[----:B------:R-:W-:-:S02]  /*2230*/  ULDC.64 UR8, c[0x0][0x2b8] ;  /* 0x0000ae0000087ab9 */ /* 0x000fc40000000a00 */
[----:B------:R-:W-:Y:S02]  /*2240*/  LEA R2, P1, R14, UR8, 0x2 ;  /* 0x000000080e027c11 */ /* 0x000fe4000f8210ff */
[----:B------:R-:W-:-:S04]  /*2250*/  IADD3 R3, R15, R3, RZ ;  /* 0x000000030f037210 */ /* 0x000fc80007ffe0ff */
[----:B------:R-:W-:-:S05]  /*2260*/  LEA.HI.X R3, R14, UR9, R3, 0x2, P1 ;  /* 0x000000090e037c11 */ /* 0x000fca00088f1403 */
        /* <DEDUP_REMOVED lines=13> */
[----:B------:R-:W2:Y:S08]  /*2340*/  LDC R0, c[0x0][0x2e0] ;  /* 0x0000b800ff007b82 */ /* 0x000eb00000000800 */
[----:B------:R-:W3:Y:S08]  /*2350*/  LDC R4, c[0x0][0x220] ;  /* 0x00008800ff047b82 */ /* 0x000ef00000000800 */
[----:B-1----:R-:W1:Y:S01]  /*2360*/  LDC.64 R2, c[0x0][0x2e8] ;  /* 0x0000ba00ff027b82 */ /* 0x002e620000000a00 */
[----:B--2---:R-:W-:-:S04]  /*2370*/  IMAD R11, R11, R0, R44 ;  /* 0x000000000b0b7224 */ /* 0x004fc800078e022c */
[----:B---3--:R-:W-:-:S04]  /*2380*/  IMAD R11, R11, R4, UR6 ;  /* 0x000000060b0b7e24 */ /* 0x008fc8000f8e0204 */
[----:B-1----:R-:W-:-:S05]  /*2390*/  IMAD.WIDE R2, R11, 0x4, R2 ;  /* 0x000000040b027825 */ /* 0x002fca00078e0202 */
[----:B------:R-:W-:Y:S01]  /*23a0*/  STG.E desc[UR4][R2.64], RZ ;  /* 0x000000ff02007986 */ /* 0x000fe2000c101904 */
[----:B------:R-:W-:Y:S05]  /*23b0*/  EXIT ;  /* 0x000000000000794d */ /* 0x000fea0003800000 */
.L_x_7648:
        /* <DEDUP_REMOVED lines=12> */
.L_x_7700:


//--------------------- .nv.global.init           --------------------------
	.section	.nv.global.init,"aw",@progbits
.nv.global.init:
	.type		$str$23,@object
	.size		$str$23,($str$24 - $str$23)
$str$23:
        /*0000*/ 	.byte	0x28, 0x61, 0x64, 0x64, 0x72, 0x65, 0x73, 0x73, 0x20, 0x26, 0x20, 0x6d, 0x61, 0x73, 0x6b, 0x29
        /*0010*/ 	.byte	0x20, 0x3d, 0x3d, 0x20, 0x30, 0x00
	.type		$str$24,@object
	.size		$str$24,(__unnamed_4 - $str$24)
$str$24:
        /*0016*/ 	.byte	0x2f, 0x74, 0x6d, 0x70, 0x2f, 0x6f, 0x73, 0x73, 0x5f, 0x6b, 0x65, 0x72, 0x6e, 0x65, 0x6c, 0x73
        /*0026*/ 	.byte	0x5f, 0x73, 0x72, 0x63, 0x2f, 0x66, 0x6c, 0x61, 0x73, 0x68, 0x5f, 0x61, 0x74, 0x74, 0x65, 0x6e
        /*0036*/ 	.byte	0x74, 0x69, 0x6f, 0x6e, 0x2f, 0x63, 0x73, 0x72, 0x63, 0x2f, 0x63, 0x75, 0x74, 0x6c, 0x61, 0x73
        /*0046*/ 	.byte	0x73, 0x2f, 0x69, 0x6e, 0x63, 0x6c, 0x75, 0x64, 0x65, 0x2f, 0x63, 0x75, 0x74, 0x65, 0x2f, 0x70
        /*0056*/ 	.byte	0x6f, 0x69, 0x6e, 0x74, 0x65, 0x72, 0x5f, 0x66, 0x6c, 0x61, 0x67, 0x67, 0x65, 0x64, 0x2e, 0x68
        /*0066*/ 	.byte	0x70, 0x70, 0x00
	.type		__unnamed_4,@object
	.size		__unnamed_4,(__unnamed_2 - __unnamed_4)
__unnamed_4:
        /* <DEDUP_REMOVED lines=20> */
        /*01a9*/ 	.byte	0x43, 0x3c, 0x36, 0x34, 0x3e, 0x3e, 0x3e, 0x3e, 0x5d, 0x00
	.type		__unnamed_2,@object
	.size		__unnamed_2,(__unnamed_3 - __unnamed_2)
__unnamed_2:
        /* <DEDUP_REMOVED lines=23> */
	.type		__unnamed_3,@object
	.size		__unnamed_3,(__unnamed_1 - __unnamed_3)
__unnamed_3:
        /* <DEDUP_REMOVED lines=23> */
        /*0487*/ 	.byte	0x3a, 0x43, 0x3c, 0x36, 0x31, 0x34, 0x34, 0x3e, 0x3e, 0x3e, 0x3e, 0x3e, 0x5d, 0x00
	.type		__unnamed_1,@object
	.size		__unnamed_1,(.L_0 - __unnamed_1)
__unnamed_1:
        /* <DEDUP_REMOVED lines=28> */
        /*0655*/ 	.byte	0x3e, 0x3e, 0x3e, 0x3e, 0x3e, 0x20, 0x26, 0x5d, 0x00
.L_0:


//--------------------- .nv.shared._ZN7cutlass13device_kernelIN5flash11enable_sm90INS1_16FlashAttnBwdSm90INS1_25CollectiveMainloopBwdSm90ILi2ELi1ELi1EN4cute5tupleIJNS5_1CILi1EEES8_S8_EEENS6_IJNS7_ILi64EEENS7_ILi96EEENS7_ILi192EEEEEENS_6half_tEfNS_4arch4Sm90ELb0ELb0ELb1ELb0ELb0ELb0ELb1ELb0ELi3ELi1ELi1ELi1ELb0EEENS1_21CollectiveEpilogueBwdISD_SE_SG_Li384ELb0ELb1ELi3EEENS1_19SingleTileSchedulerILb0ELb0ELb0ELi96EEEEEEEEEvNT_6ParamsE --------------------------
	.section	.nv.shared._ZN7cutlass13device_kernelIN5flash11enable_sm90INS1_16FlashAttnBwdSm90INS1_25CollectiveMainloopBwdSm90ILi2ELi1ELi1EN4cute5tupleIJNS5_1CILi1EEES8_S8_EEENS6_IJNS7_ILi64EEENS7_ILi96EEENS7_ILi192EEEEEENS_6half_tEfNS_4arch4Sm90ELb0ELb0ELb1ELb0ELb0ELb0ELb1ELb0ELi3ELi1ELi1ELi1ELb0EEENS1_21CollectiveEpilogueBwdISD_SE_SG_Li384ELb0ELb1ELi3EEENS1_19SingleTileSchedulerILb0ELb0ELb0ELi96EEEEEEEEEvNT_6ParamsE,"aw",@nobits
	.sectionflags	@""
	.align	16
	.zero		1024


//--------------------- .nv.shared.reserved.0     --------------------------
	.section	.nv.shared.reserved.0,"aw",@nobits
	.weak		__nv_reservedSMEM_offset_0_alias
	.size		__nv_reservedSMEM_offset_0_alias, 0, 0
	.other		__nv_reservedSMEM_offset_0_alias,@"STO_CUDA_RESERVED_SHARED STV_DEFAULT"
__nv_reservedSMEM_offset_0_alias:
	.zero		0


//--------------------- .nv.global                --------------------------
	.section	.nv.global,"aw",@nobits
.nv.global:
	.type		_ZN77_INTERNAL_37bbc30b_41_flash_bwd_hdim192_fp16_softcapall_sm90_cu_ef95aea4_35124cute1_E,@object
	.size		_ZN77_INTERNAL_37bbc30b_41_flash_bwd_hdim192_fp16_softcapall_sm90_cu_ef95aea4_35124cute1_E,(_ZN77_INTERNAL_37bbc30b_41_flash_bwd_hdim192_fp16_softcapall_sm90_cu_ef95aea4_35124cuda3std3__45__cpo6cbeginE - _ZN77_INTERNAL_37bbc30b_41_flash_bwd_hdim192_fp16_softcapall_sm90_cu_ef95aea4_35124cute1_E)
_ZN77_INTERNAL_37bbc30b_41_flash_bwd_hdim192_fp16_softcapall_sm90_cu_ef95aea4_35124cute1_E:
	.zero		1
	.type		_ZN77_INTERNAL_37bbc30b_41_flash_bwd_hdim192_fp16_softcapall_sm90_cu_ef95aea4_35124cuda3std3__45__cpo6cbeginE,@object
	.size		_ZN77_INTERNAL_37bbc30b_41_flash_bwd_hdim192_fp16_softcapall_sm90_cu_ef95aea4_35124cuda3std3__45__cpo6cbeginE,(_ZN77_INTERNAL_37bbc30b_41_flash_bwd_hdim192_fp16_softcapall_sm90_cu_ef95aea4_35124cuda3std3__48in_placeE - _ZN77_INTERNAL_37bbc30b_41_flash_bwd_hdim192_fp16_softcapall_sm90_cu_ef95aea4_35124cuda3std3__45__cpo6cbeginE)
_ZN77_INTERNAL_37bbc30b_41_flash_bwd_hdim192_fp16_softcapall_sm90_cu_ef95aea4_35124cuda3std3__45__cpo6cbeginE:
	.zero		1
	.type		_ZN77_INTERNAL_37bbc30b_41_flash_bwd_hdim192_fp16_softcapall_sm90_cu_ef95aea4_35124cuda3std3__48in_placeE,@object
	.size		_ZN77_INTERNAL_37bbc30b_41_flash_bwd_hdim192_fp16_softcapall_sm90_cu_ef95aea4_35124cuda3std3__48in_placeE,(_ZN77_INTERNAL_37bbc30b_41_flash_bwd_hdim192_fp16_softcapall_sm90_cu_ef95aea4_35124cuda3std6ranges3__45__cpo9iter_moveE - _ZN77_INTERNAL_37bbc30b_41_flash_bwd_hdim192_fp16_softcapall_sm90_cu_ef95aea4_35124cuda3std3__48in_placeE)
_ZN77_INTERNAL_37bbc30b_41_flash_bwd_hdim192_fp16_softcapall_sm90_cu_ef95aea4_35124cuda3std3__48in_placeE:
	.zero		1
	.type		_ZN77_INTERNAL_37bbc30b_41_flash_bwd_hdim192_fp16_softcapall_sm90_cu_ef95aea4_35124cuda3std6ranges3__45__cpo9iter_moveE,@object
	.size		_ZN77_INTERNAL_37bbc30b_41_flash_bwd_hdim192_fp16_softcapall_sm90_cu_ef95aea4_35124cuda3std6ranges3__45__cpo9iter_moveE,(_ZN77_INTERNAL_37bbc30b_41_flash_bwd_hdim192_fp16_softcapall_sm90_cu_ef95aea4_35124cuda3std3__45__cpo5beginE - _ZN77_INTERNAL_37bbc30b_41_flash_bwd_hdim192_fp16_softcapall_sm90_cu_ef95aea4_35124cuda3std6ranges3__45__cpo9iter_moveE)
_ZN77_INTERNAL_37bbc30b_41_flash_bwd_hdim192_fp16_softcapall_sm90_cu_ef95aea4_35124cuda3std6ranges3__45__cpo9iter_moveE:
	.zero		1
	.type		_ZN77_INTERNAL_37bbc30b_41_flash_bwd_hdim192_fp16_softcapall_sm90_cu_ef95aea4_35124cuda3std3__45__cpo5beginE,@object
	.size		_ZN77_INTERNAL_37bbc30b_41_flash_bwd_hdim192_fp16_softcapall_sm90_cu_ef95aea4_35124cuda3std3__45__cpo5beginE,(_ZN77_INTERNAL_37bbc30b_41_flash_bwd_hdim192_fp16_softcapall_sm90_cu_ef95aea4_35124cuda3std3__479_GLOBAL__N__37bbc30b_41_flash_bwd_hdim192_fp16_softcapall_sm90_cu_ef95aea4_35126ignoreE - _ZN77_INTERNAL_37bbc30b_41_flash_bwd_hdim192_fp16_softcapall_sm90_cu_ef95aea4_35124cuda3std3__45__cpo5beginE)
_ZN77_INTERNAL_37bbc30b_41_flash_bwd_hdim192_fp16_softcapall_sm90_cu_ef95aea4_35124cuda3std3__45__cpo5beginE:
	.zero		1
	.type		_ZN77_INTERNAL_37bbc30b_41_flash_bwd_hdim192_fp16_softcapall_sm90_cu_ef95aea4_35124cuda3std3__479_GLOBAL__N__37bbc30b_41_flash_bwd_hdim192_fp16_softcapall_sm90_cu_ef95aea4_35126ignoreE,@object
	.size		_ZN77_INTERNAL_37bbc30b_41_flash_bwd_hdim192_fp16_softcapall_sm90_cu_ef95aea4_35124cuda3std3__479_GLOBAL__N__37bbc30b_41_flash_bwd_hdim192_fp16_softcapall_sm90_cu_ef95aea4_35126ignoreE,(_ZN77_INTERNAL_37bbc30b_41_flash_bwd_hdim192_fp16_softcapall_sm90_cu_ef95aea4_35124cute7productE - _ZN77_INTERNAL_37bbc30b_41_flash_bwd_hdim192_fp16_softcapall_sm90_cu_ef95aea4_35124cuda3std3__479_GLOBAL__N__37bbc30b_41_flash_bwd_hdim192_fp16_softcapall_sm90_cu_ef95aea4_35126ignoreE)
_ZN77_INTERNAL_37bbc30b_41_flash_bwd_hdim192_fp16_softcapall_sm90_cu_ef95aea4_35124cuda3std3__479_GLOBAL__N__37bbc30b_41_flash_bwd_hdim192_fp16_softcapall_sm90_cu_ef95aea4_35126ignoreE:
	.zero		1
	.type		_ZN77_INTERNAL_37bbc30b_41_flash_bwd_hdim192_fp16_softcapall_sm90_cu_ef95aea4_35124cute7productE,@object
	.size		_ZN77_INTERNAL_37bbc30b_41_flash_bwd_hdim192_fp16_softcapall_sm90_cu_ef95aea4_35124cute7productE,(_ZN77_INTERNAL_37bbc30b_41_flash_bwd_hdim192_fp16_softcapall_sm90_cu_ef95aea4_35124cuda3std3__45__cpo3endE - _ZN77_INTERNAL_37bbc30b_41_flash_bwd_hdim192_fp16_softcapall_sm90_cu_ef95aea4_35124cute7productE)
_ZN77_INTERNAL_37bbc30b_41_flash_bwd_hdim192_fp16_softcapall_sm90_cu_ef95aea4_35124cute7productE:
	.zero		1
	.type		_ZN77_INTERNAL_37bbc30b_41_flash_bwd_hdim192_fp16_softcapall_sm90_cu_ef95aea4_35124cuda3std3__45__cpo3endE,@object
	.size		_ZN77_INTERNAL_37bbc30b_41_flash_bwd_hdim192_fp16_softcapall_sm90_cu_ef95aea4_35124cuda3std3__45__cpo3endE,(_ZN77_INTERNAL_37bbc30b_41_flash_bwd_hdim192_fp16_softcapall_sm90_cu_ef95aea4_35124cuda3std3__419piecewise_constructE - _ZN77_INTERNAL_37bbc30b_41_flash_bwd_hdim192_fp16_softcapall_sm90_cu_ef95aea4_35124cuda3std3__45__cpo3endE)
_ZN77_INTERNAL_37bbc30b_41_flash_bwd_hdim192_fp16_softcapall_sm90_cu_ef95aea4_35124cuda3std3__45__cpo3endE:
	.zero		1
	.type		_ZN77_INTERNAL_37bbc30b_41_flash_bwd_hdim192_fp16_softcapall_sm90_cu_ef95aea4_35124cuda3std3__419piecewise_constructE,@object
	.size		_ZN77_INTERNAL_37bbc30b_41_flash_bwd_hdim192_fp16_softcapall_sm90_cu_ef95aea4_35124cuda3std3__419piecewise_constructE,(_ZN77_INTERNAL_37bbc30b_41_flash_bwd_hdim192_fp16_softcapall_sm90_cu_ef95aea4_35124cuda3std3__45__cpo4cendE - _ZN77_INTERNAL_37bbc30b_41_flash_bwd_hdim192_fp16_softcapall_sm90_cu_ef95aea4_35124cuda3std3__419piecewise_constructE)
_ZN77_INTERNAL_37bbc30b_41_flash_bwd_hdim192_fp16_softcapall_sm90_cu_ef95aea4_35124cuda3std3__419piecewise_constructE:
	.zero		1
	.type		_ZN77_INTERNAL_37bbc30b_41_flash_bwd_hdim192_fp16_softcapall_sm90_cu_ef95aea4_35124cuda3std3__45__cpo4cendE,@object
	.size		_ZN77_INTERNAL_37bbc30b_41_flash_bwd_hdim192_fp16_softcapall_sm90_cu_ef95aea4_35124cuda3std3__45__cpo4cendE,(_ZN77_INTERNAL_37bbc30b_41_flash_bwd_hdim192_fp16_softcapall_sm90_cu_ef95aea4_35124cuda3std6ranges3__45__cpo4swapE - _ZN77_INTERNAL_37bbc30b_41_flash_bwd_hdim192_fp16_softcapall_sm90_cu_ef95aea4_35124cuda3std3__45__cpo4cendE)
_ZN77_INTERNAL_37bbc30b_41_flash_bwd_hdim192_fp16_softcapall_sm90_cu_ef95aea4_35124cuda3std3__45__cpo4cendE:
	.zero		1
	.type		_ZN77_INTERNAL_37bbc30b_41_flash_bwd_hdim192_fp16_softcapall_sm90_cu_ef95aea4_35124cuda3std6ranges3__45__cpo4swapE,@object
	.size		_ZN77_INTERNAL_37bbc30b_41_flash_bwd_hdim192_fp16_softcapall_sm90_cu_ef95aea4_35124cuda3std6ranges3__45__cpo4swapE,(.L_11 - _ZN77_INTERNAL_37bbc30b_41_flash_bwd_hdim192_fp16_softcapall_sm90_cu_ef95aea4_35124cuda3std6ranges3__45__cpo4swapE)
_ZN77_INTERNAL_37bbc30b_41_flash_bwd_hdim192_fp16_softcapall_sm90_cu_ef95aea4_35124cuda3std6ranges3__45__cpo4swapE:
	.zero		1
.L_11:


//--------------------- .nv.shared._ZN7cutlass13device_kernelIN5flash11enable_sm90INS1_16FlashAttnBwdSm90INS1_25CollectiveMainloopBwdSm90ILi2ELi1ELi1EN4cute5tupleIJNS5_1CILi1EEES8_S8_EEENS6_IJNS7_ILi64EEENS7_ILi96EEENS7_ILi192EEEEEENS_6half_tEfNS_4arch4Sm90ELb0ELb0ELb1ELb0ELb1ELb0ELb1ELb0ELi3ELi1ELi1ELi1ELb0EEENS1_21CollectiveEpilogueBwdISD_SE_SG_Li384ELb0ELb1ELi3EEENS1_19SingleTileSchedulerILb0ELb0ELb0ELi96EEEEEEEEEvNT_6ParamsE --------------------------
	.section	.nv.shared._ZN7cutlass13device_kernelIN5flash11enable_sm90INS1_16FlashAttnBwdSm90INS1_25CollectiveMainloopBwdSm90ILi2ELi1ELi1EN4cute5tupleIJNS5_1CILi1EEES8_S8_EEENS6_IJNS7_ILi64EEENS7_ILi96EEENS7_ILi192EEEEEENS_6half_tEfNS_4arch4Sm90ELb0ELb0ELb1ELb0ELb1ELb0ELb1ELb0ELi3ELi1ELi1ELi1ELb0EEENS1_21CollectiveEpilogueBwdISD_SE_SG_Li384ELb0ELb1ELi3EEENS1_19SingleTileSchedulerILb0ELb0ELb0ELi96EEEEEEEEEvNT_6ParamsE,"aw",@nobits
	.sectionflags	@""
	.align	16
	.zero		1024


//--------------------- .nv.shared._ZN7cutlass13device_kernelIN5flash11enable_sm90INS1_16FlashAttnBwdSm90INS1_25CollectiveMainloopBwdSm90ILi2ELi1ELi1EN4cute5tupleIJNS5_1CILi1EEES8_S8_EEENS6_IJNS7_ILi64EEENS7_ILi96EEENS7_ILi192EEEEEENS_6half_tEfNS_4arch4Sm90ELb0ELb0ELb1ELb0ELb0ELb0ELb1ELb0ELi3ELi1ELi1ELi1ELb0EEENS1_24CollectiveEpilogueBwdGQAISD_fSG_Li384ELb0ELb0EEENS1_19SingleTileSchedulerILb0ELb0ELb0ELi96EEEEEEEEEvNT_6ParamsE --------------------------
	.section	.nv.shared._ZN7cutlass13device_kernelIN5flash11enable_sm90INS1_16FlashAttnBwdSm90INS1_25CollectiveMainloopBwdSm90ILi2ELi1ELi1EN4cute5tupleIJNS5_1CILi1EEES8_S8_EEENS6_IJNS7_ILi64EEENS7_ILi96EEENS7_ILi192EEEEEENS_6half_tEfNS_4arch4Sm90ELb0ELb0ELb1ELb0ELb0ELb0ELb1ELb0ELi3ELi1ELi1ELi1ELb0EEENS1_24CollectiveEpilogueBwdGQAISD_fSG_Li384ELb0ELb0EEENS1_19SingleTileSchedulerILb0ELb0ELb0ELi96EEEEEEEEEvNT_6ParamsE,"aw",@nobits
	.sectionflags	@""
	.align	16
	.zero		1024


//--------------------- .nv.shared._ZN7cutlass13device_kernelIN5flash11enable_sm90INS1_16FlashAttnBwdSm90INS1_25CollectiveMainloopBwdSm90ILi2ELi1ELi1EN4cute5tupleIJNS5_1CILi1EEES8_S8_EEENS6_IJNS7_ILi64EEENS7_ILi96EEENS7_ILi192EEEEEENS_6half_tEfNS_4arch4Sm90ELb0ELb0ELb1ELb0ELb1ELb0ELb1ELb0ELi3ELi1ELi1ELi1ELb0EEENS1_24CollectiveEpilogueBwdGQAISD_fSG_Li384ELb0ELb1EEENS1_19SingleTileSchedulerILb0ELb0ELb0ELi96EEEEEEEEEvNT_6ParamsE --------------------------
	.section	.nv.shared._ZN7cutlass13device_kernelIN5flash11enable_sm90INS1_16FlashAttnBwdSm90INS1_25CollectiveMainloopBwdSm90ILi2ELi1ELi1EN4cute5tupleIJNS5_1CILi1EEES8_S8_EEENS6_IJNS7_ILi64EEENS7_ILi96EEENS7_ILi192EEEEEENS_6half_tEfNS_4arch4Sm90ELb0ELb0ELb1ELb0ELb1ELb0ELb1ELb0ELi3ELi1ELi1ELi1ELb0EEENS1_24CollectiveEpilogueBwdGQAISD_fSG_Li384ELb0ELb1EEENS1_19SingleTileSchedulerILb0ELb0ELb0ELi96EEEEEEEEEvNT_6ParamsE,"aw",@nobits
	.sectionflags	@""
	.align	16
	.zero		1024


//--------------------- .nv.shared._ZN7cutlass13device_kernelIN5flash11enable_sm90INS1_16FlashAttnBwdSm90INS1_25CollectiveMainloopBwdSm90ILi2ELi1ELi1EN4cute5tupleIJNS5_1CILi1EEES8_S8_EEENS6_IJNS7_ILi64EEENS7_ILi96EEENS7_ILi192EEEEEENS_6half_tEfNS_4arch4Sm90ELb0ELb0ELb1ELb1ELb0ELb0ELb1ELb0ELi3ELi1ELi1ELi1ELb0EEENS1_21CollectiveEpilogueBwdISD_SE_SG_Li384ELb1ELb1ELi3EEENS1_19SingleTileSchedulerILb1ELb0ELb0ELi96EEEEEEEEEvNT_6ParamsE --------------------------
	.section	.nv.shared._ZN7cutlass13device_kernelIN5flash11enable_sm90INS1_16FlashAttnBwdSm90INS1_25CollectiveMainloopBwdSm90ILi2ELi1ELi1EN4cute5tupleIJNS5_1CILi1EEES8_S8_EEENS6_IJNS7_ILi64EEENS7_ILi96EEENS7_ILi192EEEEEENS_6half_tEfNS_4arch4Sm90ELb0ELb0ELb1ELb1ELb0ELb0ELb1ELb0ELi3ELi1ELi1ELi1ELb0EEENS1_21CollectiveEpilogueBwdISD_SE_SG_Li384ELb1ELb1ELi3EEENS1_19SingleTileSchedulerILb1ELb0ELb0ELi96EEEEEEEEEvNT_6ParamsE,"aw",@nobits
	.sectionflags	@""
	.align	16
	.zero		1024


//--------------------- .nv.shared._ZN7cutlass13device_kernelIN5flash11enable_sm90INS1_16FlashAttnBwdSm90INS1_25CollectiveMainloopBwdSm90ILi2ELi1ELi1EN4cute5tupleIJNS5_1CILi1EEES8_S8_EEENS6_IJNS7_ILi64EEENS7_ILi96EEENS7_ILi192EEEEEENS_6half_tEfNS_4arch4Sm90ELb0ELb0ELb1ELb1ELb1ELb0ELb1ELb0ELi3ELi1ELi1ELi1ELb0EEENS1_21CollectiveEpilogueBwdISD_SE_SG_Li384ELb1ELb1ELi3EEENS1_19SingleTileSchedulerILb1ELb0ELb0ELi96EEEEEEEEEvNT_6ParamsE --------------------------
	.section	.nv.shared._ZN7cutlass13device_kernelIN5flash11enable_sm90INS1_16FlashAttnBwdSm90INS1_25CollectiveMainloopBwdSm90ILi2ELi1ELi1EN4cute5tupleIJNS5_1CILi1EEES8_S8_EEENS6_IJNS7_ILi64EEENS7_ILi96EEENS7_ILi192EEEEEENS_6half_tEfNS_4arch4Sm90ELb0ELb0ELb1ELb1ELb1ELb0ELb1ELb0ELi3ELi1ELi1ELi1ELb0EEENS1_21CollectiveEpilogueBwdISD_SE_SG_Li384ELb1ELb1ELi3EEENS1_19SingleTileSchedulerILb1ELb0ELb0ELi96EEEEEEEEEvNT_6ParamsE,"aw",@nobits
	.sectionflags	@""
	.align	16
	.zero		1024


//--------------------- .nv.shared._ZN7cutlass13device_kernelIN5flash11enable_sm90INS1_16FlashAttnBwdSm90INS1_25CollectiveMainloopBwdSm90ILi2ELi1ELi1EN4cute5tupleIJNS5_1CILi1EEES8_S8_EEENS6_IJNS7_ILi64EEENS7_ILi96EEENS7_ILi192EEEEEENS_6half_tEfNS_4arch4Sm90ELb0ELb0ELb1ELb1ELb0ELb0ELb1ELb0ELi3ELi1ELi1ELi1ELb0EEENS1_24CollectiveEpilogueBwdGQAISD_fSG_Li384ELb1ELb0EEENS1_19SingleTileSchedulerILb1ELb0ELb0ELi96EEEEEEEEEvNT_6ParamsE --------------------------
	.section	.nv.shared._ZN7cutlass13device_kernelIN5flash11enable_sm90INS1_16FlashAttnBwdSm90INS1_25CollectiveMainloopBwdSm90ILi2ELi1ELi1EN4cute5tupleIJNS5_1CILi1EEES8_S8_EEENS6_IJNS7_ILi64EEENS7_ILi96EEENS7_ILi192EEEEEENS_6half_tEfNS_4arch4Sm90ELb0ELb0ELb1ELb1ELb0ELb0ELb1ELb0ELi3ELi1ELi1ELi1ELb0EEENS1_24CollectiveEpilogueBwdGQAISD_fSG_Li384ELb1ELb0EEENS1_19SingleTileSchedulerILb1ELb0ELb0ELi96EEEEEEEEEvNT_6ParamsE,"aw",@nobits
	.sectionflags	@""
	.align	16
	.zero		1024


//--------------------- .nv.shared._ZN7cutlass13device_kernelIN5flash11enable_sm90INS1_16FlashAttnBwdSm90INS1_25CollectiveMainloopBwdSm90ILi2ELi1ELi1EN4cute5tupleIJNS5_1CILi1EEES8_S8_EEENS6_IJNS7_ILi64EEENS7_ILi96EEENS7_ILi192EEEEEENS_6half_tEfNS_4arch4Sm90ELb0ELb0ELb1ELb1ELb1ELb0ELb1ELb0ELi3ELi1ELi1ELi1ELb0EEENS1_24CollectiveEpilogueBwdGQAISD_fSG_Li384ELb1ELb1EEENS1_19SingleTileSchedulerILb1ELb0ELb0ELi96EEEEEEEEEvNT_6ParamsE --------------------------
	.section	.nv.shared._ZN7cutlass13device_kernelIN5flash11enable_sm90INS1_16FlashAttnBwdSm90INS1_25CollectiveMainloopBwdSm90ILi2ELi1ELi1EN4cute5tupleIJNS5_1CILi1EEES8_S8_EEENS6_IJNS7_ILi64EEENS7_ILi96EEENS7_ILi192EEEEEENS_6half_tEfNS_4arch4Sm90ELb0ELb0ELb1ELb1ELb1ELb0ELb1ELb0ELi3ELi1ELi1ELi1ELb0EEENS1_24CollectiveEpilogueBwdGQAISD_fSG_Li384ELb1ELb1EEENS1_19SingleTileSchedulerILb1ELb0ELb0ELi96EEEEEEEEEvNT_6ParamsE,"aw",@nobits
	.sectionflags	@""
	.align	16
	.zero		1024


//--------------------- .nv.shared._ZN7cutlass13device_kernelIN5flash11enable_sm90INS1_16FlashAttnBwdSm90INS1_25CollectiveMainloopBwdSm90ILi2ELi1ELi1EN4cute5tupleIJNS5_1CILi1EEES8_S8_EEENS6_IJNS7_ILi64EEENS7_ILi96EEENS7_ILi192EEEEEENS_6half_tEfNS_4arch4Sm90ELb0ELb1ELb1ELb0ELb0ELb0ELb1ELb0ELi3ELi1ELi1ELi1ELb0EEENS1_21CollectiveEpilogueBwdISD_SE_SG_Li384ELb0ELb1ELi3EEENS1_19SingleTileSchedulerILb0ELb0ELb0ELi96EEEEEEEEEvNT_6ParamsE --------------------------
	.section	.nv.shared._ZN7cutlass13device_kernelIN5flash11enable_sm90INS1_16FlashAttnBwdSm90INS1_25CollectiveMainloopBwdSm90ILi2ELi1ELi1EN4cute5tupleIJNS5_1CILi1EEES8_S8_EEENS6_IJNS7_ILi64EEENS7_ILi96EEENS7_ILi192EEEEEENS_6half_tEfNS_4arch4Sm90ELb0ELb1ELb1ELb0ELb0ELb0ELb1ELb0ELi3ELi1ELi1ELi1ELb0EEENS1_21CollectiveEpilogueBwdISD_SE_SG_Li384ELb0ELb1ELi3EEENS1_19SingleTileSchedulerILb0ELb0ELb0ELi96EEEEEEEEEvNT_6ParamsE,"aw",@nobits
	.sectionflags	@""
	.align	16
	.zero		1024


//--------------------- .nv.shared._ZN7cutlass13device_kernelIN5flash11enable_sm90INS1_16FlashAttnBwdSm90INS1_25CollectiveMainloopBwdSm90ILi2ELi1ELi1EN4cute5tupleIJNS5_1CILi1EEES8_S8_EEENS6_IJNS7_ILi64EEENS7_ILi96EEENS7_ILi192EEEEEENS_6half_tEfNS_4arch4Sm90ELb0ELb1ELb1ELb0ELb1ELb0ELb1ELb0ELi3ELi1ELi1ELi1ELb0EEENS1_21CollectiveEpilogueBwdISD_SE_SG_Li384ELb0ELb1ELi3EEENS1_19SingleTileSchedulerILb0ELb0ELb0ELi96EEEEEEEEEvNT_6ParamsE --------------------------
	.section	.nv.shared._ZN7cutlass13device_kernelIN5flash11enable_sm90INS1_16FlashAttnBwdSm90INS1_25CollectiveMainloopBwdSm90ILi2ELi1ELi1EN4cute5tupleIJNS5_1CILi1EEES8_S8_EEENS6_IJNS7_ILi64EEENS7_ILi96EEENS7_ILi192EEEEEENS_6half_tEfNS_4arch4Sm90ELb0ELb1ELb1ELb0ELb1ELb0ELb1ELb0ELi3ELi1ELi1ELi1ELb0EEENS1_21CollectiveEpilogueBwdISD_SE_SG_Li384ELb0ELb1ELi3EEENS1_19SingleTileSchedulerILb0ELb0ELb0ELi96EEEEEEEEEvNT_6ParamsE,"aw",@nobits
	.sectionflags	@""
	.align	16
	.zero		1024


//--------------------- .nv.shared._ZN7cutlass13device_kernelIN5flash11enable_sm90INS1_16FlashAttnBwdSm90INS1_25CollectiveMainloopBwdSm90ILi2ELi1ELi1EN4cute5tupleIJNS5_1CILi1EEES8_S8_EEENS6_IJNS7_ILi64EEENS7_ILi96EEENS7_ILi192EEEEEENS_6half_tEfNS_4arch4Sm90ELb0ELb1ELb1ELb0ELb0ELb0ELb1ELb0ELi3ELi1ELi1ELi1ELb0EEENS1_24CollectiveEpilogueBwdGQAISD_fSG_Li384ELb0ELb0EEENS1_19SingleTileSchedulerILb0ELb0ELb0ELi96EEEEEEEEEvNT_6ParamsE --------------------------
	.section	.nv.shared._ZN7cutlass13device_kernelIN5flash11enable_sm90INS1_16FlashAttnBwdSm90INS1_25CollectiveMainloopBwdSm90ILi2ELi1ELi1EN4cute5tupleIJNS5_1CILi1EEES8_S8_EEENS6_IJNS7_ILi64EEENS7_ILi96EEENS7_ILi192EEEEEENS_6half_tEfNS_4arch4Sm90ELb0ELb1ELb1ELb0ELb0ELb0ELb1ELb0ELi3ELi1ELi1ELi1ELb0EEENS1_24CollectiveEpilogueBwdGQAISD_fSG_Li384ELb0ELb0EEENS1_19SingleTileSchedulerILb0ELb0ELb0ELi96EEEEEEEEEvNT_6ParamsE,"aw",@nobits
	.sectionflags	@""
	.align	16
	.zero		1024


//--------------------- .nv.shared._ZN7cutlass13device_kernelIN5flash11enable_sm90INS1_16FlashAttnBwdSm90INS1_25CollectiveMainloopBwdSm90ILi2ELi1ELi1EN4cute5tupleIJNS5_1CILi1EEES8_S8_EEENS6_IJNS7_ILi64EEENS7_ILi96EEENS7_ILi192EEEEEENS_6half_tEfNS_4arch4Sm90ELb0ELb1ELb1ELb0ELb1ELb0ELb1ELb0ELi3ELi1ELi1ELi1ELb0EEENS1_24CollectiveEpilogueBwdGQAISD_fSG_Li384ELb0ELb1EEENS1_19SingleTileSchedulerILb0ELb0ELb0ELi96EEEEEEEEEvNT_6ParamsE --------------------------
	.section	.nv.shared._ZN7cutlass13device_kernelIN5flash11enable_sm90INS1_16FlashAttnBwdSm90INS1_25CollectiveMainloopBwdSm90ILi2ELi1ELi1EN4cute5tupleIJNS5_1CILi1EEES8_S8_EEENS6_IJNS7_ILi64EEENS7_ILi96EEENS7_ILi192EEEEEENS_6half_tEfNS_4arch4Sm90ELb0ELb1ELb1ELb0ELb1ELb0ELb1ELb0ELi3ELi1ELi1ELi1ELb0EEENS1_24CollectiveEpilogueBwdGQAISD_fSG_Li384ELb0ELb1EEENS1_19SingleTileSchedulerILb0ELb0ELb0ELi96EEEEEEEEEvNT_6ParamsE,"aw",@nobits
	.sectionflags	@""
	.align	16
	.zero		1024


//--------------------- .nv.shared._ZN7cutlass13device_kernelIN5flash11enable_sm90INS1_16FlashAttnBwdSm90INS1_25CollectiveMainloopBwdSm90ILi2ELi1ELi1EN4cute5tupleIJNS5_1CILi1EEES8_S8_EEENS6_IJNS7_ILi64EEENS7_ILi96EEENS7_ILi192EEEEEENS_6half_tEfNS_4arch4Sm90ELb0ELb1ELb1ELb1ELb0ELb0ELb1ELb0ELi3ELi1ELi1ELi1ELb0EEENS1_21CollectiveEpilogueBwdISD_SE_SG_Li384ELb1ELb1ELi3EEENS1_19SingleTileSchedulerILb1ELb0ELb0ELi96EEEEEEEEEvNT_6ParamsE --------------------------
	.section	.nv.shared._ZN7cutlass13device_kernelIN5flash11enable_sm90INS1_16FlashAttnBwdSm90INS1_25CollectiveMainloopBwdSm90ILi2ELi1ELi1EN4cute5tupleIJNS5_1CILi1EEES8_S8_EEENS6_IJNS7_ILi64EEENS7_ILi96EEENS7_ILi192EEEEEENS_6half_tEfNS_4arch4Sm90ELb0ELb1ELb1ELb1ELb0ELb0ELb1ELb0ELi3ELi1ELi1ELi1ELb0EEENS1_21CollectiveEpilogueBwdISD_SE_SG_Li384ELb1ELb1ELi3EEENS1_19SingleTileSchedulerILb1ELb0ELb0ELi96EEEEEEEEEvNT_6ParamsE,"aw",@nobits
	.sectionflags	@""
	.align	16
	.zero		1024


//--------------------- .nv.shared._ZN7cutlass13device_kernelIN5flash11enable_sm90INS1_16FlashAttnBwdSm90INS1_25CollectiveMainloopBwdSm90ILi2ELi1ELi1EN4cute5tupleIJNS5_1CILi1EEES8_S8_EEENS6_IJNS7_ILi64EEENS7_ILi96EEENS7_ILi192EEEEEENS_6half_tEfNS_4arch4Sm90ELb0ELb1ELb1ELb1ELb1ELb0ELb1ELb0ELi3ELi1ELi1ELi1ELb0EEENS1_21CollectiveEpilogueBwdISD_SE_SG_Li384ELb1ELb1ELi3EEENS1_19SingleTileSchedulerILb1ELb0ELb0ELi96EEEEEEEEEvNT_6ParamsE --------------------------
	.section	.nv.shared._ZN7cutlass13device_kernelIN5flash11enable_sm90INS1_16FlashAttnBwdSm90INS1_25CollectiveMainloopBwdSm90ILi2ELi1ELi1EN4cute5tupleIJNS5_1CILi1EEES8_S8_EEENS6_IJNS7_ILi64EEENS7_ILi96EEENS7_ILi192EEEEEENS_6half_tEfNS_4arch4Sm90ELb0ELb1ELb1ELb1ELb1ELb0ELb1ELb0ELi3ELi1ELi1ELi1ELb0EEENS1_21CollectiveEpilogueBwdISD_SE_SG_Li384ELb1ELb1ELi3EEENS1_19SingleTileSchedulerILb1ELb0ELb0ELi96EEEEEEEEEvNT_6ParamsE,"aw",@nobits
	.sectionflags	@""
	.align	16
	.zero		1024


//--------------------- .nv.shared._ZN7cutlass13device_kernelIN5flash11enable_sm90INS1_16FlashAttnBwdSm90INS1_25CollectiveMainloopBwdSm90ILi2ELi1ELi1EN4cute5tupleIJNS5_1CILi1EEES8_S8_EEENS6_IJNS7_ILi64EEENS7_ILi96EEENS7_ILi192EEEEEENS_6half_tEfNS_4arch4Sm90ELb0ELb1ELb1ELb1ELb0ELb0ELb1ELb0ELi3ELi1ELi1ELi1ELb0EEENS1_24CollectiveEpilogueBwdGQAISD_fSG_Li384ELb1ELb0EEENS1_19SingleTileSchedulerILb1ELb0ELb0ELi96EEEEEEEEEvNT_6ParamsE --------------------------
	.section	.nv.shared._ZN7cutlass13device_kernelIN5flash11enable_sm90INS1_16FlashAttnBwdSm90INS1_25CollectiveMainloopBwdSm90ILi2ELi1ELi1EN4cute5tupleIJNS5_1CILi1EEES8_S8_EEENS6_IJNS7_ILi64EEENS7_ILi96EEENS7_ILi192EEEEEENS_6half_tEfNS_4arch4Sm90ELb0ELb1ELb1ELb1ELb0ELb0ELb1ELb0ELi3ELi1ELi1ELi1ELb0EEENS1_24CollectiveEpilogueBwdGQAISD_fSG_Li384ELb1ELb0EEENS1_19SingleTileSchedulerILb1ELb0ELb0ELi96EEEEEEEEEvNT_6ParamsE,"aw",@nobits
	.sectionflags	@""
	.align	16
	.zero		1024


//--------------------- .nv.shared._ZN7cutlass13device_kernelIN5flash11enable_sm90INS1_16FlashAttnBwdSm90INS1_25CollectiveMainloopBwdSm90ILi2ELi1ELi1EN4cute5tupleIJNS5_1CILi1EEES8_S8_EEENS6_IJNS7_ILi64EEENS7_ILi96EEENS7_ILi192EEEEEENS_6half_tEfNS_4arch4Sm90ELb0ELb1ELb1ELb1ELb1ELb0ELb1ELb0ELi3ELi1ELi1ELi1ELb0EEENS1_24CollectiveEpilogueBwdGQAISD_fSG_Li384ELb1ELb1EEENS1_19SingleTileSchedulerILb1ELb0ELb0ELi96EEEEEEEEEvNT_6ParamsE --------------------------
	.section	.nv.shared._ZN7cutlass13device_kernelIN5flash11enable_sm90INS1_16FlashAttnBwdSm90INS1_25CollectiveMainloopBwdSm90ILi2ELi1ELi1EN4cute5tupleIJNS5_1CILi1EEES8_S8_EEENS6_IJNS7_ILi64EEENS7_ILi96EEENS7_ILi192EEEEEENS_6half_tEfNS_4arch4Sm90ELb0ELb1ELb1ELb1ELb1ELb0ELb1ELb0ELi3ELi1ELi1ELi1ELb0EEENS1_24CollectiveEpilogueBwdGQAISD_fSG_Li384ELb1ELb1EEENS1_19SingleTileSchedulerILb1ELb0ELb0ELi96EEEEEEEEEvNT_6ParamsE,"aw",@nobits
	.sectionflags	@""
	.align	16
	.zero		1024


//--------------------- .nv.shared._ZN7cutlass13device_kernelIN5flash11enable_sm90INS1_16FlashAttnBwdSm90INS1_25CollectiveMainloopBwdSm90ILi2ELi1ELi1EN4cute5tupleIJNS5_1CILi1EEES8_S8_EEENS6_IJNS7_ILi64EEENS7_ILi96EEENS7_ILi192EEEEEENS_6half_tEfNS_4arch4Sm90ELb1ELb0ELb1ELb0ELb0ELb0ELb1ELb0ELi3ELi1ELi1ELi1ELb0EEENS1_21CollectiveEpilogueBwdISD_SE_SG_Li384ELb0ELb1ELi3EEENS1_25SingleTileBwdLPTSchedulerILb0ELi96ELb0EEEEEEEEEvNT_6ParamsE --------------------------
	.section	.nv.shared._ZN7cutlass13device_kernelIN5flash11enable_sm90INS1_16FlashAttnBwdSm90INS1_25CollectiveMainloopBwdSm90ILi2ELi1ELi1EN4cute5tupleIJNS5_1CILi1EEES8_S8_EEENS6_IJNS7_ILi64EEENS7_ILi96EEENS7_ILi192EEEEEENS_6half_tEfNS_4arch4Sm90ELb1ELb0ELb1ELb0ELb0ELb0ELb1ELb0ELi3ELi1ELi1ELi1ELb0EEENS1_21CollectiveEpilogueBwdISD_SE_SG_Li384ELb0ELb1ELi3EEENS1_25SingleTileBwdLPTSchedulerILb0ELi96ELb0EEEEEEEEEvNT_6ParamsE,"aw",@nobits
	.sectionflags	@""
	.align	16
	.zero		1024


//--------------------- .nv.shared._ZN7cutlass13device_kernelIN5flash11enable_sm90INS1_16FlashAttnBwdSm90INS1_25CollectiveMainloopBwdSm90ILi2ELi1ELi1EN4cute5tupleIJNS5_1CILi1EEES8_S8_EEENS6_IJNS7_ILi64EEENS7_ILi96EEENS7_ILi192EEEEEENS_6half_tEfNS_4arch4Sm90ELb1ELb0ELb1ELb0ELb1ELb0ELb1ELb0ELi3ELi1ELi1ELi1ELb0EEENS1_21CollectiveEpilogueBwdISD_SE_SG_Li384ELb0ELb1ELi3EEENS1_25SingleTileBwdLPTSchedulerILb0ELi96ELb1EEEEEEEEEvNT_6ParamsE --------------------------
	.section	.nv.shared._ZN7cutlass13device_kernelIN5flash11enable_sm90INS1_16FlashAttnBwdSm90INS1_25CollectiveMainloopBwdSm90ILi2ELi1ELi1EN4cute5tupleIJNS5_1CILi1EEES8_S8_EEENS6_IJNS7_ILi64EEENS7_ILi96EEENS7_ILi192EEEEEENS_6half_tEfNS_4arch4Sm90ELb1ELb0ELb1ELb0ELb1ELb0ELb1ELb0ELi3ELi1ELi1ELi1ELb0EEENS1_21CollectiveEpilogueBwdISD_SE_SG_Li384ELb0ELb1ELi3EEENS1_25SingleTileBwdLPTSchedulerILb0ELi96ELb1EEEEEEEEEvNT_6ParamsE,"aw",@nobits
	.sectionflags	@""
	.align	16
	.zero		1024


//--------------------- .nv.shared._ZN7cutlass13device_kernelIN5flash11enable_sm90INS1_16FlashAttnBwdSm90INS1_25CollectiveMainloopBwdSm90ILi2ELi1ELi1EN4cute5tupleIJNS5_1CILi1EEES8_S8_EEENS6_IJNS7_ILi64EEENS7_ILi96EEENS7_ILi192EEEEEENS_6half_tEfNS_4arch4Sm90ELb1ELb0ELb1ELb0ELb0ELb0ELb1ELb0ELi3ELi1ELi1ELi1ELb0EEENS1_24CollectiveEpilogueBwdGQAISD_fSG_Li384ELb0ELb0EEENS1_25SingleTileBwdLPTSchedulerILb0ELi96ELb0EEEEEEEEEvNT_6ParamsE --------------------------
	.section	.nv.shared._ZN7cutlass13device_kernelIN5flash11enable_sm90INS1_16FlashAttnBwdSm90INS1_25CollectiveMainloopBwdSm90ILi2ELi1ELi1EN4cute5tupleIJNS5_1CILi1EEES8_S8_EEENS6_IJNS7_ILi64EEENS7_ILi96EEENS7_ILi192EEEEEENS_6half_tEfNS_4arch4Sm90ELb1ELb0ELb1ELb0ELb0ELb0ELb1ELb0ELi3ELi1ELi1ELi1ELb0EEENS1_24CollectiveEpilogueBwdGQAISD_fSG_Li384ELb0ELb0EEENS1_25SingleTileBwdLPTSchedulerILb0ELi96ELb0EEEEEEEEEvNT_6ParamsE,"aw",@nobits
	.sectionflags	@""
	.align	16
	.zero		1024


//--------------------- .nv.shared._ZN7cutlass13device_kernelIN5flash11enable_sm90INS1_16FlashAttnBwdSm90INS1_25CollectiveMainloopBwdSm90ILi2ELi1ELi1EN4cute5tupleIJNS5_1CILi1EEES8_S8_EEENS6_IJNS7_ILi64EEENS7_ILi96EEENS7_ILi192EEEEEENS_6half_tEfNS_4arch4Sm90ELb1ELb0ELb1ELb0ELb1ELb0ELb1ELb0ELi3ELi1ELi1ELi1ELb0EEENS1_24CollectiveEpilogueBwdGQAISD_fSG_Li384ELb0ELb1EEENS1_25SingleTileBwdLPTSchedulerILb0ELi96ELb1EEEEEEEEEvNT_6ParamsE --------------------------
	.section	.nv.shared._ZN7cutlass13device_kernelIN5flash11enable_sm90INS1_16FlashAttnBwdSm90INS1_25CollectiveMainloopBwdSm90ILi2ELi1ELi1EN4cute5tupleIJNS5_1CILi1EEES8_S8_EEENS6_IJNS7_ILi64EEENS7_ILi96EEENS7_ILi192EEEEEENS_6half_tEfNS_4arch4Sm90ELb1ELb0ELb1ELb0ELb1ELb0ELb1ELb0ELi3ELi1ELi1ELi1ELb0EEENS1_24CollectiveEpilogueBwdGQAISD_fSG_Li384ELb0ELb1EEENS1_25SingleTileBwdLPTSchedulerILb0ELi96ELb1EEEEEEEEEvNT_6ParamsE,"aw",@nobits
	.sectionflags	@""
	.align	16
	.zero		1024


//--------------------- .nv.shared._ZN7cutlass13device_kernelIN5flash11enable_sm90INS1_16FlashAttnBwdSm90INS1_25CollectiveMainloopBwdSm90ILi2ELi1ELi1EN4cute5tupleIJNS5_1CILi1EEES8_S8_EEENS6_IJNS7_ILi64EEENS7_ILi96EEENS7_ILi192EEEEEENS_6half_tEfNS_4arch4Sm90ELb1ELb0ELb1ELb1ELb0ELb0ELb1ELb0ELi3ELi1ELi1ELi1ELb0EEENS1_21CollectiveEpilogueBwdISD_SE_SG_Li384ELb1ELb1ELi3EEENS1_25SingleTileBwdLPTSchedulerILb1ELi96ELb0EEEEEEEEEvNT_6ParamsE --------------------------
	.section	.nv.shared._ZN7cutlass13device_kernelIN5flash11enable_sm90INS1_16FlashAttnBwdSm90INS1_25CollectiveMainloopBwdSm90ILi2ELi1ELi1EN4cute5tupleIJNS5_1CILi1EEES8_S8_EEENS6_IJNS7_ILi64EEENS7_ILi96EEENS7_ILi192EEEEEENS_6half_tEfNS_4arch4Sm90ELb1ELb0ELb1ELb1ELb0ELb0ELb1ELb0ELi3ELi1ELi1ELi1ELb0EEENS1_21CollectiveEpilogueBwdISD_SE_SG_Li384ELb1ELb1ELi3EEENS1_25SingleTileBwdLPTSchedulerILb1ELi96ELb0EEEEEEEEEvNT_6ParamsE,"aw",@nobits
	.sectionflags	@""
	.align	16
	.zero		1024


//--------------------- .nv.shared._ZN7cutlass13device_kernelIN5flash11enable_sm90INS1_16FlashAttnBwdSm90INS1_25CollectiveMainloopBwdSm90ILi2ELi1ELi1EN4cute5tupleIJNS5_1CILi1EEES8_S8_EEENS6_IJNS7_ILi64EEENS7_ILi96EEENS7_ILi192EEEEEENS_6half_tEfNS_4arch4Sm90ELb1ELb0ELb1ELb1ELb1ELb0ELb1ELb0ELi3ELi1ELi1ELi1ELb0EEENS1_21CollectiveEpilogueBwdISD_SE_SG_Li384ELb1ELb1ELi3EEENS1_25SingleTileBwdLPTSchedulerILb1ELi96ELb1EEEEEEEEEvNT_6ParamsE --------------------------
	.section	.nv.shared._ZN7cutlass13device_kernelIN5flash11enable_sm90INS1_16FlashAttnBwdSm90INS1_25CollectiveMainloopBwdSm90ILi2ELi1ELi1EN4cute5tupleIJNS5_1CILi1EEES8_S8_EEENS6_IJNS7_ILi64EEENS7_ILi96EEENS7_ILi192EEEEEENS_6half_tEfNS_4arch4Sm90ELb1ELb0ELb1ELb1ELb1ELb0ELb1ELb0ELi3ELi1ELi1ELi1ELb0EEENS1_21CollectiveEpilogueBwdISD_SE_SG_Li384ELb1ELb1ELi3EEENS1_25SingleTileBwdLPTSchedulerILb1ELi96ELb1EEEEEEEEEvNT_6ParamsE,"aw",@nobits
	.sectionflags	@""
	.align	16
	.zero		1024


//--------------------- .nv.shared._ZN7cutlass13device_kernelIN5flash11enable_sm90INS1_16FlashAttnBwdSm90INS1_25CollectiveMainloopBwdSm90ILi2ELi1ELi1EN4cute5tupleIJNS5_1CILi1EEES8_S8_EEENS6_IJNS7_ILi64EEENS7_ILi96EEENS7_ILi192EEEEEENS_6half_tEfNS_4arch4Sm90ELb1ELb0ELb1ELb1ELb0ELb0ELb1ELb0ELi3ELi1ELi1ELi1ELb0EEENS1_24CollectiveEpilogueBwdGQAISD_fSG_Li384ELb1ELb0EEENS1_25SingleTileBwdLPTSchedulerILb1ELi96ELb0EEEEEEEEEvNT_6ParamsE --------------------------
	.section	.nv.shared._ZN7cutlass13device_kernelIN5flash11enable_sm90INS1_16FlashAttnBwdSm90INS1_25CollectiveMainloopBwdSm90ILi2ELi1ELi1EN4cute5tupleIJNS5_1CILi1EEES8_S8_EEENS6_IJNS7_ILi64EEENS7_ILi96EEENS7_ILi192EEEEEENS_6half_tEfNS_4arch4Sm90ELb1ELb0ELb1ELb1ELb0ELb0ELb1ELb0ELi3ELi1ELi1ELi1ELb0EEENS1_24CollectiveEpilogueBwdGQAISD_fSG_Li384ELb1ELb0EEENS1_25SingleTileBwdLPTSchedulerILb1ELi96ELb0EEEEEEEEEvNT_6ParamsE,"aw",@nobits
	.sectionflags	@""
	.align	16
	.zero		1024


//--------------------- .nv.shared._ZN7cutlass13device_kernelIN5flash11enable_sm90INS1_16FlashAttnBwdSm90INS1_25CollectiveMainloopBwdSm90ILi2ELi1ELi1EN4cute5tupleIJNS5_1CILi1EEES8_S8_EEENS6_IJNS7_ILi64EEENS7_ILi96EEENS7_ILi192EEEEEENS_6half_tEfNS_4arch4Sm90ELb1ELb0ELb1ELb1ELb1ELb0ELb1ELb0ELi3ELi1ELi1ELi1ELb0EEENS1_24CollectiveEpilogueBwdGQAISD_fSG_Li384ELb1ELb1EEENS1_25SingleTileBwdLPTSchedulerILb1ELi96ELb1EEEEEEEEEvNT_6ParamsE --------------------------
	.section	.nv.shared._ZN7cutlass13device_kernelIN5flash11enable_sm90INS1_16FlashAttnBwdSm90INS1_25CollectiveMainloopBwdSm90ILi2ELi1ELi1EN4cute5tupleIJNS5_1CILi1EEES8_S8_EEENS6_IJNS7_ILi64EEENS7_ILi96EEENS7_ILi192EEEEEENS_6half_tEfNS_4arch4Sm90ELb1ELb0ELb1ELb1ELb1ELb0ELb1ELb0ELi3ELi1ELi1ELi1ELb0EEENS1_24CollectiveEpilogueBwdGQAISD_fSG_Li384ELb1ELb1EEENS1_25SingleTileBwdLPTSchedulerILb1ELi96ELb1EEEEEEEEEvNT_6ParamsE,"aw",@nobits
	.sectionflags	@""
	.align	16
	.zero		1024


//--------------------- .nv.shared._ZN7cutlass13device_kernelIN5flash11enable_sm90INS1_16FlashAttnBwdSm90INS1_25CollectiveMainloopBwdSm90ILi2ELi1ELi1EN4cute5tupleIJNS5_1CILi1EEES8_S8_EEENS6_IJNS7_ILi64EEENS7_ILi96EEENS7_ILi192EEEEEENS_6half_tEfNS_4arch4Sm90ELb0ELb0ELb0ELb0ELb0ELb0ELb1ELb0ELi3ELi1ELi1ELi1ELb0EEENS1_21CollectiveEpilogueBwdISD_SE_SG_Li384ELb0ELb1ELi3EEENS1_19SingleTileSchedulerILb0ELb0ELb0ELi96EEEEEEEEEvNT_6ParamsE --------------------------
	.section	.nv.shared._ZN7cutlass13device_kernelIN5flash11enable_sm90INS1_16FlashAttnBwdSm90INS1_25CollectiveMainloopBwdSm90ILi2ELi1ELi1EN4cute5tupleIJNS5_1CILi1EEES8_S8_EEENS6_IJNS7_ILi64EEENS7_ILi96EEENS7_ILi192EEEEEENS_6half_tEfNS_4arch4Sm90ELb0ELb0ELb0ELb0ELb0ELb0ELb1ELb0ELi3ELi1ELi1ELi1ELb0EEENS1_21CollectiveEpilogueBwdISD_SE_SG_Li384ELb0ELb1ELi3EEENS1_19SingleTileSchedulerILb0ELb0ELb0ELi96EEEEEEEEEvNT_6ParamsE,"aw",@nobits
	.sectionflags	@""
	.align	16
	.zero		1024


//--------------------- .nv.shared._ZN7cutlass13device_kernelIN5flash11enable_sm90INS1_16FlashAttnBwdSm90INS1_25CollectiveMainloopBwdSm90ILi2ELi1ELi1EN4cute5tupleIJNS5_1CILi1EEES8_S8_EEENS6_IJNS7_ILi64EEENS7_ILi96EEENS7_ILi192EEEEEENS_6half_tEfNS_4arch4Sm90ELb0ELb0ELb0ELb0ELb1ELb0ELb1ELb0ELi3ELi1ELi1ELi1ELb0EEENS1_21CollectiveEpilogueBwdISD_SE_SG_Li384ELb0ELb1ELi3EEENS1_19SingleTileSchedulerILb0ELb0ELb0ELi96EEEEEEEEEvNT_6ParamsE --------------------------
	.section	.nv.shared._ZN7cutlass13device_kernelIN5flash11enable_sm90INS1_16FlashAttnBwdSm90INS1_25CollectiveMainloopBwdSm90ILi2ELi1ELi1EN4cute5tupleIJNS5_1CILi1EEES8_S8_EEENS6_IJNS7_ILi64EEENS7_ILi96EEENS7_ILi192EEEEEENS_6half_tEfNS_4arch4Sm90ELb0ELb0ELb0ELb0ELb1ELb0ELb1ELb0ELi3ELi1ELi1ELi1ELb0EEENS1_21CollectiveEpilogueBwdISD_SE_SG_Li384ELb0ELb1ELi3EEENS1_19SingleTileSchedulerILb0ELb0ELb0ELi96EEEEEEEEEvNT_6ParamsE,"aw",@nobits
	.sectionflags	@""
	.align	16
	.zero		1024


//--------------------- .nv.shared._ZN7cutlass13device_kernelIN5flash11enable_sm90INS1_16FlashAttnBwdSm90INS1_25CollectiveMainloopBwdSm90ILi2ELi1ELi1EN4cute5tupleIJNS5_1CILi1EEES8_S8_EEENS6_IJNS7_ILi64EEENS7_ILi96EEENS7_ILi192EEEEEENS_6half_tEfNS_4arch4Sm90ELb0ELb0ELb0ELb0ELb0ELb0ELb1ELb0ELi3ELi1ELi1ELi1ELb0EEENS1_24CollectiveEpilogueBwdGQAISD_fSG_Li384ELb0ELb0EEENS1_19SingleTileSchedulerILb0ELb0ELb0ELi96EEEEEEEEEvNT_6ParamsE --------------------------
	.section	.nv.shared._ZN7cutlass13device_kernelIN5flash11enable_sm90INS1_16FlashAttnBwdSm90INS1_25CollectiveMainloopBwdSm90ILi2ELi1ELi1EN4cute5tupleIJNS5_1CILi1EEES8_S8_EEENS6_IJNS7_ILi64EEENS7_ILi96EEENS7_ILi192EEEEEENS_6half_tEfNS_4arch4Sm90ELb0ELb0ELb0ELb0ELb0ELb0ELb1ELb0ELi3ELi1ELi1ELi1ELb0EEENS1_24CollectiveEpilogueBwdGQAISD_fSG_Li384ELb0ELb0EEENS1_19SingleTileSchedulerILb0ELb0ELb0ELi96EEEEEEEEEvNT_6ParamsE,"aw",@nobits
	.sectionflags	@""
	.align	16
	.zero		1024


//--------------------- .nv.shared._ZN7cutlass13device_kernelIN5flash11enable_sm90INS1_16FlashAttnBwdSm90INS1_25CollectiveMainloopBwdSm90ILi2ELi1ELi1EN4cute5tupleIJNS5_1CILi1EEES8_S8_EEENS6_IJNS7_ILi64EEENS7_ILi96EEENS7_ILi192EEEEEENS_6half_tEfNS_4arch4Sm90ELb0ELb0ELb0ELb0ELb1ELb0ELb1ELb0ELi3ELi1ELi1ELi1ELb0EEENS1_24CollectiveEpilogueBwdGQAISD_fSG_Li384ELb0ELb1EEENS1_19SingleTileSchedulerILb0ELb0ELb0ELi96EEEEEEEEEvNT_6ParamsE --------------------------
	.section	.nv.shared._ZN7cutlass13device_kernelIN5flash11enable_sm90INS1_16FlashAttnBwdSm90INS1_25CollectiveMainloopBwdSm90ILi2ELi1ELi1EN4cute5tupleIJNS5_1CILi1EEES8_S8_EEENS6_IJNS7_ILi64EEENS7_ILi96EEENS7_ILi192EEEEEENS_6half_tEfNS_4arch4Sm90ELb0ELb0ELb0ELb0ELb1ELb0ELb1ELb0ELi3ELi1ELi1ELi1ELb0EEENS1_24CollectiveEpilogueBwdGQAISD_fSG_Li384ELb0ELb1EEENS1_19SingleTileSchedulerILb0ELb0ELb0ELi96EEEEEEEEEvNT_6ParamsE,"aw",@nobits
	.sectionflags	@""
	.align	16
	.zero		1024


//--------------------- .nv.shared._ZN7cutlass13device_kernelIN5flash11enable_sm90INS1_16FlashAttnBwdSm90INS1_25CollectiveMainloopBwdSm90ILi2ELi1ELi1EN4cute5tupleIJNS5_1CILi1EEES8_S8_EEENS6_IJNS7_ILi64EEENS7_ILi96EEENS7_ILi192EEEEEENS_6half_tEfNS_4arch4Sm90ELb0ELb0ELb0ELb1ELb0ELb0ELb1ELb0ELi3ELi1ELi1ELi1ELb0EEENS1_21CollectiveEpilogueBwdISD_SE_SG_Li384ELb1ELb1ELi3EEENS1_19SingleTileSchedulerILb1ELb0ELb0ELi96EEEEEEEEEvNT_6ParamsE --------------------------
	.section	.nv.shared._ZN7cutlass13device_kernelIN5flash11enable_sm90INS1_16FlashAttnBwdSm90INS1_25CollectiveMainloopBwdSm90ILi2ELi1ELi1EN4cute5tupleIJNS5_1CILi1EEES8_S8_EEENS6_IJNS7_ILi64EEENS7_ILi96EEENS7_ILi192EEEEEENS_6half_tEfNS_4arch4Sm90ELb0ELb0ELb0ELb1ELb0ELb0ELb1ELb0ELi3ELi1ELi1ELi1ELb0EEENS1_21CollectiveEpilogueBwdISD_SE_SG_Li384ELb1ELb1ELi3EEENS1_19SingleTileSchedulerILb1ELb0ELb0ELi96EEEEEEEEEvNT_6ParamsE,"aw",@nobits
	.sectionflags	@""
	.align	16
	.zero		1024


//--------------------- .nv.shared._ZN7cutlass13device_kernelIN5flash11enable_sm90INS1_16FlashAttnBwdSm90INS1_25CollectiveMainloopBwdSm90ILi2ELi1ELi1EN4cute5tupleIJNS5_1CILi1EEES8_S8_EEENS6_IJNS7_ILi64EEENS7_ILi96EEENS7_ILi192EEEEEENS_6half_tEfNS_4arch4Sm90ELb0ELb0ELb0ELb1ELb1ELb0ELb1ELb0ELi3ELi1ELi1ELi1ELb0EEENS1_21CollectiveEpilogueBwdISD_SE_SG_Li384ELb1ELb1ELi3EEENS1_19SingleTileSchedulerILb1ELb0ELb0ELi96EEEEEEEEEvNT_6ParamsE --------------------------
	.section	.nv.shared._ZN7cutlass13device_kernelIN5flash11enable_sm90INS1_16FlashAttnBwdSm90INS1_25CollectiveMainloopBwdSm90ILi2ELi1ELi1EN4cute5tupleIJNS5_1CILi1EEES8_S8_EEENS6_IJNS7_ILi64EEENS7_ILi96EEENS7_ILi192EEEEEENS_6half_tEfNS_4arch4Sm90ELb0ELb0ELb0ELb1ELb1ELb0ELb1ELb0ELi3ELi1ELi1ELi1ELb0EEENS1_21CollectiveEpilogueBwdISD_SE_SG_Li384ELb1ELb1ELi3EEENS1_19SingleTileSchedulerILb1ELb0ELb0ELi96EEEEEEEEEvNT_6ParamsE,"aw",@nobits
	.sectionflags	@""
	.align	16
	.zero		1024


//--------------------- .nv.shared._ZN7cutlass13device_kernelIN5flash11enable_sm90INS1_16FlashAttnBwdSm90INS1_25CollectiveMainloopBwdSm90ILi2ELi1ELi1EN4cute5tupleIJNS5_1CILi1EEES8_S8_EEENS6_IJNS7_ILi64EEENS7_ILi96EEENS7_ILi192EEEEEENS_6half_tEfNS_4arch4Sm90ELb0ELb0ELb0ELb1ELb0ELb0ELb1ELb0ELi3ELi1ELi1ELi1ELb0EEENS1_24CollectiveEpilogueBwdGQAISD_fSG_Li384ELb1ELb0EEENS1_19SingleTileSchedulerILb1ELb0ELb0ELi96EEEEEEEEEvNT_6ParamsE --------------------------
	.section	.nv.shared._ZN7cutlass13device_kernelIN5flash11enable_sm90INS1_16FlashAttnBwdSm90INS1_25CollectiveMainloopBwdSm90ILi2ELi1ELi1EN4cute5tupleIJNS5_1CILi1EEES8_S8_EEENS6_IJNS7_ILi64EEENS7_ILi96EEENS7_ILi192EEEEEENS_6half_tEfNS_4arch4Sm90ELb0ELb0ELb0ELb1ELb0ELb0ELb1ELb0ELi3ELi1ELi1ELi1ELb0EEENS1_24CollectiveEpilogueBwdGQAISD_fSG_Li384ELb1ELb0EEENS1_19SingleTileSchedulerILb1ELb0ELb0ELi96EEEEEEEEEvNT_6ParamsE,"aw",@nobits
	.sectionflags	@""
	.align	16
	.zero		1024


//--------------------- .nv.shared._ZN7cutlass13device_kernelIN5flash11enable_sm90INS1_16FlashAttnBwdSm90INS1_25CollectiveMainloopBwdSm90ILi2ELi1ELi1EN4cute5tupleIJNS5_1CILi1EEES8_S8_EEENS6_IJNS7_ILi64EEENS7_ILi96EEENS7_ILi192EEEEEENS_6half_tEfNS_4arch4Sm90ELb0ELb0ELb0ELb1ELb1ELb0ELb1ELb0ELi3ELi1ELi1ELi1ELb0EEENS1_24CollectiveEpilogueBwdGQAISD_fSG_Li384ELb1ELb1EEENS1_19SingleTileSchedulerILb1ELb0ELb0ELi96EEEEEEEEEvNT_6ParamsE --------------------------
	.section	.nv.shared._ZN7cutlass13device_kernelIN5flash11enable_sm90INS1_16FlashAttnBwdSm90INS1_25CollectiveMainloopBwdSm90ILi2ELi1ELi1EN4cute5tupleIJNS5_1CILi1EEES8_S8_EEENS6_IJNS7_ILi64EEENS7_ILi96EEENS7_ILi192EEEEEENS_6half_tEfNS_4arch4Sm90ELb0ELb0ELb0ELb1ELb1ELb0ELb1ELb0ELi3ELi1ELi1ELi1ELb0EEENS1_24CollectiveEpilogueBwdGQAISD_fSG_Li384ELb1ELb1EEENS1_19SingleTileSchedulerILb1ELb0ELb0ELi96EEEEEEEEEvNT_6ParamsE,"aw",@nobits
	.sectionflags	@""
	.align	16
	.zero		1024


//--------------------- .nv.shared._ZN7cutlass13device_kernelIN5flash11enable_sm90INS1_16FlashAttnBwdSm90INS1_25CollectiveMainloopBwdSm90ILi2ELi1ELi1EN4cute5tupleIJNS5_1CILi1EEES8_S8_EEENS6_IJNS7_ILi64EEENS7_ILi96EEENS7_ILi192EEEEEENS_6half_tEfNS_4arch4Sm90ELb0ELb1ELb0ELb0ELb0ELb0ELb1ELb0ELi3ELi1ELi1ELi1ELb0EEENS1_21CollectiveEpilogueBwdISD_SE_SG_Li384ELb0ELb1ELi3EEENS1_19SingleTileSchedulerILb0ELb0ELb0ELi96EEEEEEEEEvNT_6ParamsE --------------------------
	.section	.nv.shared._ZN7cutlass13device_kernelIN5flash11enable_sm90INS1_16FlashAttnBwdSm90INS1_25CollectiveMainloopBwdSm90ILi2ELi1ELi1EN4cute5tupleIJNS5_1CILi1EEES8_S8_EEENS6_IJNS7_ILi64EEENS7_ILi96EEENS7_ILi192EEEEEENS_6half_tEfNS_4arch4Sm90ELb0ELb1ELb0ELb0ELb0ELb0ELb1ELb0ELi3ELi1ELi1ELi1ELb0EEENS1_21CollectiveEpilogueBwdISD_SE_SG_Li384ELb0ELb1ELi3EEENS1_19SingleTileSchedulerILb0ELb0ELb0ELi96EEEEEEEEEvNT_6ParamsE,"aw",@nobits
	.sectionflags	@""
	.align	16
	.zero		1024


//--------------------- .nv.shared._ZN7cutlass13device_kernelIN5flash11enable_sm90INS1_16FlashAttnBwdSm90INS1_25CollectiveMainloopBwdSm90ILi2ELi1ELi1EN4cute5tupleIJNS5_1CILi1EEES8_S8_EEENS6_IJNS7_ILi64EEENS7_ILi96EEENS7_ILi192EEEEEENS_6half_tEfNS_4arch4Sm90ELb0ELb1ELb0ELb0ELb1ELb0ELb1ELb0ELi3ELi1ELi1ELi1ELb0EEENS1_21CollectiveEpilogueBwdISD_SE_SG_Li384ELb0ELb1ELi3EEENS1_19SingleTileSchedulerILb0ELb0ELb0ELi96EEEEEEEEEvNT_6ParamsE --------------------------
	.section	.nv.shared._ZN7cutlass13device_kernelIN5flash11enable_sm90INS1_16FlashAttnBwdSm90INS1_25CollectiveMainloopBwdSm90ILi2ELi1ELi1EN4cute5tupleIJNS5_1CILi1EEES8_S8_EEENS6_IJNS7_ILi64EEENS7_ILi96EEENS7_ILi192EEEEEENS_6half_tEfNS_4arch4Sm90ELb0ELb1ELb0ELb0ELb1ELb0ELb1ELb0ELi3ELi1ELi1ELi1ELb0EEENS1_21CollectiveEpilogueBwdISD_SE_SG_Li384ELb0ELb1ELi3EEENS1_19SingleTileSchedulerILb0ELb0ELb0ELi96EEEEEEEEEvNT_6ParamsE,"aw",@nobits
	.sectionflags	@""
	.align	16
	.zero		1024


//--------------------- .nv.shared._ZN7cutlass13device_kernelIN5flash11enable_sm90INS1_16FlashAttnBwdSm90INS1_25CollectiveMainloopBwdSm90ILi2ELi1ELi1EN4cute5tupleIJNS5_1CILi1EEES8_S8_EEENS6_IJNS7_ILi64EEENS7_ILi96EEENS7_ILi192EEEEEENS_6half_tEfNS_4arch4Sm90ELb0ELb1ELb0ELb0ELb0ELb0ELb1ELb0ELi3ELi1ELi1ELi1ELb0EEENS1_24CollectiveEpilogueBwdGQAISD_fSG_Li384ELb0ELb0EEENS1_19SingleTileSchedulerILb0ELb0ELb0ELi96EEEEEEEEEvNT_6ParamsE --------------------------
	.section	.nv.shared._ZN7cutlass13device_kernelIN5flash11enable_sm90INS1_16FlashAttnBwdSm90INS1_25CollectiveMainloopBwdSm90ILi2ELi1ELi1EN4cute5tupleIJNS5_1CILi1EEES8_S8_EEENS6_IJNS7_ILi64EEENS7_ILi96EEENS7_ILi192EEEEEENS_6half_tEfNS_4arch4Sm90ELb0ELb1ELb0ELb0ELb0ELb0ELb1ELb0ELi3ELi1ELi1ELi1ELb0EEENS1_24CollectiveEpilogueBwdGQAISD_fSG_Li384ELb0ELb0EEENS1_19SingleTileSchedulerILb0ELb0ELb0ELi96EEEEEEEEEvNT_6ParamsE,"aw",@nobits
	.sectionflags	@""
	.align	16
	.zero		1024


//--------------------- .nv.shared._ZN7cutlass13device_kernelIN5flash11enable_sm90INS1_16FlashAttnBwdSm90INS1_25CollectiveMainloopBwdSm90ILi2ELi1ELi1EN4cute5tupleIJNS5_1CILi1EEES8_S8_EEENS6_IJNS7_ILi64EEENS7_ILi96EEENS7_ILi192EEEEEENS_6half_tEfNS_4arch4Sm90ELb0ELb1ELb0ELb0ELb1ELb0ELb1ELb0ELi3ELi1ELi1ELi1ELb0EEENS1_24CollectiveEpilogueBwdGQAISD_fSG_Li384ELb0ELb1EEENS1_19SingleTileSchedulerILb0ELb0ELb0ELi96EEEEEEEEEvNT_6ParamsE --------------------------
	.section	.nv.shared._ZN7cutlass13device_kernelIN5flash11enable_sm90INS1_16FlashAttnBwdSm90INS1_25CollectiveMainloopBwdSm90ILi2ELi1ELi1EN4cute5tupleIJNS5_1CILi1EEES8_S8_EEENS6_IJNS7_ILi64EEENS7_ILi96EEENS7_ILi192EEEEEENS_6half_tEfNS_4arch4Sm90ELb0ELb1ELb0ELb0ELb1ELb0ELb1ELb0ELi3ELi1ELi1ELi1ELb0EEENS1_24CollectiveEpilogueBwdGQAISD_fSG_Li384ELb0ELb1EEENS1_19SingleTileSchedulerILb0ELb0ELb0ELi96EEEEEEEEEvNT_6ParamsE,"aw",@nobits
	.sectionflags	@""
	.align	16
	.zero		1024


//--------------------- .nv.shared._ZN7cutlass13device_kernelIN5flash11enable_sm90INS1_16FlashAttnBwdSm90INS1_25CollectiveMainloopBwdSm90ILi2ELi1ELi1EN4cute5tupleIJNS5_1CILi1EEES8_S8_EEENS6_IJNS7_ILi64EEENS7_ILi96EEENS7_ILi192EEEEEENS_6half_tEfNS_4arch4Sm90ELb0ELb1ELb0ELb1ELb0ELb0ELb1ELb0ELi3ELi1ELi1ELi1ELb0EEENS1_21CollectiveEpilogueBwdISD_SE_SG_Li384ELb1ELb1ELi3EEENS1_19SingleTileSchedulerILb1ELb0ELb0ELi96EEEEEEEEEvNT_6ParamsE --------------------------
	.section	.nv.shared._ZN7cutlass13device_kernelIN5flash11enable_sm90INS1_16FlashAttnBwdSm90INS1_25CollectiveMainloopBwdSm90ILi2ELi1ELi1EN4cute5tupleIJNS5_1CILi1EEES8_S8_EEENS6_IJNS7_ILi64EEENS7_ILi96EEENS7_ILi192EEEEEENS_6half_tEfNS_4arch4Sm90ELb0ELb1ELb0ELb1ELb0ELb0ELb1ELb0ELi3ELi1ELi1ELi1ELb0EEENS1_21CollectiveEpilogueBwdISD_SE_SG_Li384ELb1ELb1ELi3EEENS1_19SingleTileSchedulerILb1ELb0ELb0ELi96EEEEEEEEEvNT_6ParamsE,"aw",@nobits
	.sectionflags	@""
	.align	16
	.zero		1024


//--------------------- .nv.shared._ZN7cutlass13device_kernelIN5flash11enable_sm90INS1_16FlashAttnBwdSm90INS1_25CollectiveMainloopBwdSm90ILi2ELi1ELi1EN4cute5tupleIJNS5_1CILi1EEES8_S8_EEENS6_IJNS7_ILi64EEENS7_ILi96EEENS7_ILi192EEEEEENS_6half_tEfNS_4arch4Sm90ELb0ELb1ELb0ELb1ELb1ELb0ELb1ELb0ELi3ELi1ELi1ELi1ELb0EEENS1_21CollectiveEpilogueBwdISD_SE_SG_Li384ELb1ELb1ELi3EEENS1_19SingleTileSchedulerILb1ELb0ELb0ELi96EEEEEEEEEvNT_6ParamsE --------------------------
	.section	.nv.shared._ZN7cutlass13device_kernelIN5flash11enable_sm90INS1_16FlashAttnBwdSm90INS1_25CollectiveMainloopBwdSm90ILi2ELi1ELi1EN4cute5tupleIJNS5_1CILi1EEES8_S8_EEENS6_IJNS7_ILi64EEENS7_ILi96EEENS7_ILi192EEEEEENS_6half_tEfNS_4arch4Sm90ELb0ELb1ELb0ELb1ELb1ELb0ELb1ELb0ELi3ELi1ELi1ELi1ELb0EEENS1_21CollectiveEpilogueBwdISD_SE_SG_Li384ELb1ELb1ELi3EEENS1_19SingleTileSchedulerILb1ELb0ELb0ELi96EEEEEEEEEvNT_6ParamsE,"aw",@nobits
	.sectionflags	@""
	.align	16
	.zero		1024


//--------------------- .nv.shared._ZN7cutlass13device_kernelIN5flash11enable_sm90INS1_16FlashAttnBwdSm90INS1_25CollectiveMainloopBwdSm90ILi2ELi1ELi1EN4cute5tupleIJNS5_1CILi1EEES8_S8_EEENS6_IJNS7_ILi64EEENS7_ILi96EEENS7_ILi192EEEEEENS_6half_tEfNS_4arch4Sm90ELb0ELb1ELb0ELb1ELb0ELb0ELb1ELb0ELi3ELi1ELi1ELi1ELb0EEENS1_24CollectiveEpilogueBwdGQAISD_fSG_Li384ELb1ELb0EEENS1_19SingleTileSchedulerILb1ELb0ELb0ELi96EEEEEEEEEvNT_6ParamsE --------------------------
	.section	.nv.shared._ZN7cutlass13device_kernelIN5flash11enable_sm90INS1_16FlashAttnBwdSm90INS1_25CollectiveMainloopBwdSm90ILi2ELi1ELi1EN4cute5tupleIJNS5_1CILi1EEES8_S8_EEENS6_IJNS7_ILi64EEENS7_ILi96EEENS7_ILi192EEEEEENS_6half_tEfNS_4arch4Sm90ELb0ELb1ELb0ELb1ELb0ELb0ELb1ELb0ELi3ELi1ELi1ELi1ELb0EEENS1_24CollectiveEpilogueBwdGQAISD_fSG_Li384ELb1ELb0EEENS1_19SingleTileSchedulerILb1ELb0ELb0ELi96EEEEEEEEEvNT_6ParamsE,"aw",@nobits
	.sectionflags	@""
	.align	16
	.zero		1024


//--------------------- .nv.shared._ZN7cutlass13device_kernelIN5flash11enable_sm90INS1_16FlashAttnBwdSm90INS1_25CollectiveMainloopBwdSm90ILi2ELi1ELi1EN4cute5tupleIJNS5_1CILi1EEES8_S8_EEENS6_IJNS7_ILi64EEENS7_ILi96EEENS7_ILi192EEEEEENS_6half_tEfNS_4arch4Sm90ELb0ELb1ELb0ELb1ELb1ELb0ELb1ELb0ELi3ELi1ELi1ELi1ELb0EEENS1_24CollectiveEpilogueBwdGQAISD_fSG_Li384ELb1ELb1EEENS1_19SingleTileSchedulerILb1ELb0ELb0ELi96EEEEEEEEEvNT_6ParamsE --------------------------
	.section	.nv.shared._ZN7cutlass13device_kernelIN5flash11enable_sm90INS1_16FlashAttnBwdSm90INS1_25CollectiveMainloopBwdSm90ILi2ELi1ELi1EN4cute5tupleIJNS5_1CILi1EEES8_S8_EEENS6_IJNS7_ILi64EEENS7_ILi96EEENS7_ILi192EEEEEENS_6half_tEfNS_4arch4Sm90ELb0ELb1ELb0ELb1ELb1ELb0ELb1ELb0ELi3ELi1ELi1ELi1ELb0EEENS1_24CollectiveEpilogueBwdGQAISD_fSG_Li384ELb1ELb1EEENS1_19SingleTileSchedulerILb1ELb0ELb0ELi96EEEEEEEEEvNT_6ParamsE,"aw",@nobits
	.sectionflags	@""
	.align	16
	.zero		1024


//--------------------- .nv.shared._ZN7cutlass13device_kernelIN5flash11enable_sm90INS1_16FlashAttnBwdSm90INS1_25CollectiveMainloopBwdSm90ILi2ELi1ELi1EN4cute5tupleIJNS5_1CILi1EEES8_S8_EEENS6_IJNS7_ILi64EEENS7_ILi96EEENS7_ILi192EEEEEENS_6half_tEfNS_4arch4Sm90ELb1ELb0ELb0ELb0ELb0ELb0ELb1ELb0ELi3ELi1ELi1ELi1ELb0EEENS1_21CollectiveEpilogueBwdISD_SE_SG_Li384ELb0ELb1ELi3EEENS1_25SingleTileBwdLPTSchedulerILb0ELi96ELb0EEEEEEEEEvNT_6ParamsE --------------------------
	.section	.nv.shared._ZN7cutlass13device_kernelIN5flash11enable_sm90INS1_16FlashAttnBwdSm90INS1_25CollectiveMainloopBwdSm90ILi2ELi1ELi1EN4cute5tupleIJNS5_1CILi1EEES8_S8_EEENS6_IJNS7_ILi64EEENS7_ILi96EEENS7_ILi192EEEEEENS_6half_tEfNS_4arch4Sm90ELb1ELb0ELb0ELb0ELb0ELb0ELb1ELb0ELi3ELi1ELi1ELi1ELb0EEENS1_21CollectiveEpilogueBwdISD_SE_SG_Li384ELb0ELb1ELi3EEENS1_25SingleTileBwdLPTSchedulerILb0ELi96ELb0EEEEEEEEEvNT_6ParamsE,"aw",@nobits
	.sectionflags	@""
	.align	16
	.zero		1024


//--------------------- .nv.shared._ZN7cutlass13device_kernelIN5flash11enable_sm90INS1_16FlashAttnBwdSm90INS1_25CollectiveMainloopBwdSm90ILi2ELi1ELi1EN4cute5tupleIJNS5_1CILi1EEES8_S8_EEENS6_IJNS7_ILi64EEENS7_ILi96EEENS7_ILi192EEEEEENS_6half_tEfNS_4arch4Sm90ELb1ELb0ELb0ELb0ELb1ELb0ELb1ELb0ELi3ELi1ELi1ELi1ELb0EEENS1_21CollectiveEpilogueBwdISD_SE_SG_Li384ELb0ELb1ELi3EEENS1_25SingleTileBwdLPTSchedulerILb0ELi96ELb1EEEEEEEEEvNT_6ParamsE --------------------------
	.section	.nv.shared._ZN7cutlass13device_kernelIN5flash11enable_sm90INS1_16FlashAttnBwdSm90INS1_25CollectiveMainloopBwdSm90ILi2ELi1ELi1EN4cute5tupleIJNS5_1CILi1EEES8_S8_EEENS6_IJNS7_ILi64EEENS7_ILi96EEENS7_ILi192EEEEEENS_6half_tEfNS_4arch4Sm90ELb1ELb0ELb0ELb0ELb1ELb0ELb1ELb0ELi3ELi1ELi1ELi1ELb0EEENS1_21CollectiveEpilogueBwdISD_SE_SG_Li384ELb0ELb1ELi3EEENS1_25SingleTileBwdLPTSchedulerILb0ELi96ELb1EEEEEEEEEvNT_6ParamsE,"aw",@nobits
	.sectionflags	@""
	.align	16
	.zero		1024


//--------------------- .nv.shared._ZN7cutlass13device_kernelIN5flash11enable_sm90INS1_16FlashAttnBwdSm90INS1_25CollectiveMainloopBwdSm90ILi2ELi1ELi1EN4cute5tupleIJNS5_1CILi1EEES8_S8_EEENS6_IJNS7_ILi64EEENS7_ILi96EEENS7_ILi192EEEEEENS_6half_tEfNS_4arch4Sm90ELb1ELb0ELb0ELb0ELb0ELb0ELb1ELb0ELi3ELi1ELi1ELi1ELb0EEENS1_24CollectiveEpilogueBwdGQAISD_fSG_Li384ELb0ELb0EEENS1_25SingleTileBwdLPTSchedulerILb0ELi96ELb0EEEEEEEEEvNT_6ParamsE --------------------------
	.section	.nv.shared._ZN7cutlass13device_kernelIN5flash11enable_sm90INS1_16FlashAttnBwdSm90INS1_25CollectiveMainloopBwdSm90ILi2ELi1ELi1EN4cute5tupleIJNS5_1CILi1EEES8_S8_EEENS6_IJNS7_ILi64EEENS7_ILi96EEENS7_ILi192EEEEEENS_6half_tEfNS_4arch4Sm90ELb1ELb0ELb0ELb0ELb0ELb0ELb1ELb0ELi3ELi1ELi1ELi1ELb0EEENS1_24CollectiveEpilogueBwdGQAISD_fSG_Li384ELb0ELb0EEENS1_25SingleTileBwdLPTSchedulerILb0ELi96ELb0EEEEEEEEEvNT_6ParamsE,"aw",@nobits
	.sectionflags	@""
	.align	16
	.zero		1024


//--------------------- .nv.shared._ZN7cutlass13device_kernelIN5flash11enable_sm90INS1_16FlashAttnBwdSm90INS1_25CollectiveMainloopBwdSm90ILi2ELi1ELi1EN4cute5tupleIJNS5_1CILi1EEES8_S8_EEENS6_IJNS7_ILi64EEENS7_ILi96EEENS7_ILi192EEEEEENS_6half_tEfNS_4arch4Sm90ELb1ELb0ELb0ELb0ELb1ELb0ELb1ELb0ELi3ELi1ELi1ELi1ELb0EEENS1_24CollectiveEpilogueBwdGQAISD_fSG_Li384ELb0ELb1EEENS1_25SingleTileBwdLPTSchedulerILb0ELi96ELb1EEEEEEEEEvNT_6ParamsE --------------------------
	.section	.nv.shared._ZN7cutlass13device_kernelIN5flash11enable_sm90INS1_16FlashAttnBwdSm90INS1_25CollectiveMainloopBwdSm90ILi2ELi1ELi1EN4cute5tupleIJNS5_1CILi1EEES8_S8_EEENS6_IJNS7_ILi64EEENS7_ILi96EEENS7_ILi192EEEEEENS_6half_tEfNS_4arch4Sm90ELb1ELb0ELb0ELb0ELb1ELb0ELb1ELb0ELi3ELi1ELi1ELi1ELb0EEENS1_24CollectiveEpilogueBwdGQAISD_fSG_Li384ELb0ELb1EEENS1_25SingleTileBwdLPTSchedulerILb0ELi96ELb1EEEEEEEEEvNT_6ParamsE,"aw",@nobits
	.sectionflags	@""
	.align	16
	.zero		1024


//--------------------- .nv.shared._ZN7cutlass13device_kernelIN5flash22FlashAttnBwdPreprocessIN4cute5tupleIJNS3_1CILi64EEENS5_ILi192EEEEEENS_6half_tEfNS_4arch4Sm90ELb1ELb0EEEEEvNT_6ParamsE --------------------------
	.section	.nv.shared._ZN7cutlass13device_kernelIN5flash22FlashAttnBwdPreprocessIN4cute5tupleIJNS3_1CILi64EEENS5_ILi192EEEEEENS_6half_tEfNS_4arch4Sm90ELb1ELb0EEEEEvNT_6ParamsE,"aw",@nobits
	.sectionflags	@""
	.align	16
	.zero		1024


//--------------------- .nv.shared._ZN7cutlass13device_kernelIN5flash11enable_sm90INS1_16FlashAttnBwdSm90INS1_25CollectiveMainloopBwdSm90ILi2ELi1ELi1EN4cute5tupleIJNS5_1CILi1EEES8_S8_EEENS6_IJNS7_ILi64EEENS7_ILi96EEENS7_ILi192EEEEEENS_6half_tEfNS_4arch4Sm90ELb1ELb0ELb0ELb1ELb0ELb0ELb1ELb0ELi3ELi1ELi1ELi1ELb0EEENS1_21CollectiveEpilogueBwdISD_SE_SG_Li384ELb1ELb1ELi3EEENS1_25SingleTileBwdLPTSchedulerILb1ELi96ELb0EEEEEEEEEvNT_6ParamsE --------------------------
	.section	.nv.shared._ZN7cutlass13device_kernelIN5flash11enable_sm90INS1_16FlashAttnBwdSm90INS1_25CollectiveMainloopBwdSm90ILi2ELi1ELi1EN4cute5tupleIJNS5_1CILi1EEES8_S8_EEENS6_IJNS7_ILi64EEENS7_ILi96EEENS7_ILi192EEEEEENS_6half_tEfNS_4arch4Sm90ELb1ELb0ELb0ELb1ELb0ELb0ELb1ELb0ELi3ELi1ELi1ELi1ELb0EEENS1_21CollectiveEpilogueBwdISD_SE_SG_Li384ELb1ELb1ELi3EEENS1_25SingleTileBwdLPTSchedulerILb1ELi96ELb0EEEEEEEEEvNT_6ParamsE,"aw",@nobits
	.sectionflags	@""
	.align	16
	.zero		1024


//--------------------- .nv.shared._ZN7cutlass13device_kernelIN5flash11enable_sm90INS1_16FlashAttnBwdSm90INS1_25CollectiveMainloopBwdSm90ILi2ELi1ELi1EN4cute5tupleIJNS5_1CILi1EEES8_S8_EEENS6_IJNS7_ILi64EEENS7_ILi96EEENS7_ILi192EEEEEENS_6half_tEfNS_4arch4Sm90ELb1ELb0ELb0ELb1ELb1ELb0ELb1ELb0ELi3ELi1ELi1ELi1ELb0EEENS1_21CollectiveEpilogueBwdISD_SE_SG_Li384ELb1ELb1ELi3EEENS1_25SingleTileBwdLPTSchedulerILb1ELi96ELb1EEEEEEEEEvNT_6ParamsE --------------------------
	.section	.nv.shared._ZN7cutlass13device_kernelIN5flash11enable_sm90INS1_16FlashAttnBwdSm90INS1_25CollectiveMainloopBwdSm90ILi2ELi1ELi1EN4cute5tupleIJNS5_1CILi1EEES8_S8_EEENS6_IJNS7_ILi64EEENS7_ILi96EEENS7_ILi192EEEEEENS_6half_tEfNS_4arch4Sm90ELb1ELb0ELb0ELb1ELb1ELb0ELb1ELb0ELi3ELi1ELi1ELi1ELb0EEENS1_21CollectiveEpilogueBwdISD_SE_SG_Li384ELb1ELb1ELi3EEENS1_25SingleTileBwdLPTSchedulerILb1ELi96ELb1EEEEEEEEEvNT_6ParamsE,"aw",@nobits
	.sectionflags	@""
	.align	16
	.zero		1024


//--------------------- .nv.shared._ZN7cutlass13device_kernelIN5flash11enable_sm90INS1_16FlashAttnBwdSm90INS1_25CollectiveMainloopBwdSm90ILi2ELi1ELi1EN4cute5tupleIJNS5_1CILi1EEES8_S8_EEENS6_IJNS7_ILi64EEENS7_ILi96EEENS7_ILi192EEEEEENS_6half_tEfNS_4arch4Sm90ELb1ELb0ELb0ELb1ELb0ELb0ELb1ELb0ELi3ELi1ELi1ELi1ELb0EEENS1_24CollectiveEpilogueBwdGQAISD_fSG_Li384ELb1ELb0EEENS1_25SingleTileBwdLPTSchedulerILb1ELi96ELb0EEEEEEEEEvNT_6ParamsE --------------------------
	.section	.nv.shared._ZN7cutlass13device_kernelIN5flash11enable_sm90INS1_16FlashAttnBwdSm90INS1_25CollectiveMainloopBwdSm90ILi2ELi1ELi1EN4cute5tupleIJNS5_1CILi1EEES8_S8_EEENS6_IJNS7_ILi64EEENS7_ILi96EEENS7_ILi192EEEEEENS_6half_tEfNS_4arch4Sm90ELb1ELb0ELb0ELb1ELb0ELb0ELb1ELb0ELi3ELi1ELi1ELi1ELb0EEENS1_24CollectiveEpilogueBwdGQAISD_fSG_Li384ELb1ELb0EEENS1_25SingleTileBwdLPTSchedulerILb1ELi96ELb0EEEEEEEEEvNT_6ParamsE,"aw",@nobits
	.sectionflags	@""
	.align	16
	.zero		1024


//--------------------- .nv.shared._ZN7cutlass13device_kernelIN5flash32FlashAttnBwdPostprocessConvertdQIN4cute5tupleIJNS3_1CILi96EEENS5_ILi192EEEEEENS_6half_tEfNS_4arch4Sm90ELi384ENS3_8TiledMMAINS3_8MMA_AtomIJNS3_4SM904GMMA25MMA_64x96x16_F32F16F16_SSILNSF_5MajorE1ELSH_1ELNSF_7ScaleInE1ELSI_1EEEEEENS3_6LayoutINS4_IJNS5_ILi3EEENS5_ILi1EEESN_EEENS4_IJSN_NS5_ILi0EEESP_EEEEENS4_IJNS3_10UnderscoreESS_SS_EEEEELb1EEEEEvNT_6ParamsE --------------------------
	.section	.nv.shared._ZN7cutlass13device_kernelIN5flash32FlashAttnBwdPostprocessConvertdQIN4cute5tupleIJNS3_1CILi96EEENS5_ILi192EEEEEENS_6half_tEfNS_4arch4Sm90ELi384ENS3_8TiledMMAINS3_8MMA_AtomIJNS3_4SM904GMMA25MMA_64x96x16_F32F16F16_SSILNSF_5MajorE1ELSH_1ELNSF_7ScaleInE1ELSI_1EEEEEENS3_6LayoutINS4_IJNS5_ILi3EEENS5_ILi1EEESN_EEENS4_IJSN_NS5_ILi0EEESP_EEEEENS4_IJNS3_10UnderscoreESS_SS_EEEEELb1EEEEEvNT_6ParamsE,"aw",@nobits
	.sectionflags	@""
	.align	16
	.zero		1024


//--------------------- .nv.shared._ZN7cutlass13device_kernelIN5flash32FlashAttnBwdPostprocessConvertdQIN4cute5tupleIJNS3_1CILi64EEENS5_ILi192EEEEEENS_6half_tEfNS_4arch4Sm90ELi384ENS3_8TiledMMAINS3_8MMA_AtomIJNS3_4SM904GMMA25MMA_64x64x16_F32F16F16_SSILNSF_5MajorE0ELSH_1ELNSF_7ScaleInE1ELSI_1EEEEEENS3_6LayoutINS4_IJNS5_ILi1EEENS5_ILi3EEESM_EEENS4_IJNS5_ILi0EEESM_SP_EEEEENS4_IJNS3_10UnderscoreESS_SS_EEEEELb0EEEEEvNT_6ParamsE --------------------------
	.section	.nv.shared._ZN7cutlass13device_kernelIN5flash32FlashAttnBwdPostprocessConvertdQIN4cute5tupleIJNS3_1CILi64EEENS5_ILi192EEEEEENS_6half_tEfNS_4arch4Sm90ELi384ENS3_8TiledMMAINS3_8MMA_AtomIJNS3_4SM904GMMA25MMA_64x64x16_F32F16F16_SSILNSF_5MajorE0ELSH_1ELNSF_7ScaleInE1ELSI_1EEEEEENS3_6LayoutINS4_IJNS5_ILi1EEENS5_ILi3EEESM_EEENS4_IJNS5_ILi0EEESM_SP_EEEEENS4_IJNS3_10UnderscoreESS_SS_EEEEELb0EEEEEvNT_6ParamsE,"aw",@nobits
	.sectionflags	@""
	.align	16
	.zero		1024


//--------------------- .nv.shared._ZN7cutlass13device_kernelIN5flash11enable_sm90INS1_16FlashAttnBwdSm90INS1_25CollectiveMainloopBwdSm90ILi2ELi1ELi1EN4cute5tupleIJNS5_1CILi1EEES8_S8_EEENS6_IJNS7_ILi64EEENS7_ILi96EEENS7_ILi192EEEEEENS_6half_tEfNS_4arch4Sm90ELb1ELb0ELb0ELb1ELb1ELb0ELb1ELb0ELi3ELi1ELi1ELi1ELb0EEENS1_24CollectiveEpilogueBwdGQAISD_fSG_Li384ELb1ELb1EEENS1_25SingleTileBwdLPTSchedulerILb1ELi96ELb1EEEEEEEEEvNT_6ParamsE --------------------------
	.section	.nv.shared._ZN7cutlass13device_kernelIN5flash11enable_sm90INS1_16FlashAttnBwdSm90INS1_25CollectiveMainloopBwdSm90ILi2ELi1ELi1EN4cute5tupleIJNS5_1CILi1EEES8_S8_EEENS6_IJNS7_ILi64EEENS7_ILi96EEENS7_ILi192EEEEEENS_6half_tEfNS_4arch4Sm90ELb1ELb0ELb0ELb1ELb1ELb0ELb1ELb0ELi3ELi1ELi1ELi1ELb0EEENS1_24CollectiveEpilogueBwdGQAISD_fSG_Li384ELb1ELb1EEENS1_25SingleTileBwdLPTSchedulerILb1ELi96ELb1EEEEEEEEEvNT_6ParamsE,"aw",@nobits
	.sectionflags	@""
	.align	16
	.zero		1024


//--------------------- .nv.shared._ZN7cutlass13device_kernelIN5flash22FlashAttnBwdPreprocessIN4cute5tupleIJNS3_1CILi64EEENS5_ILi192EEEEEENS_6half_tEfNS_4arch4Sm90ELb1ELb1EEEEEvNT_6ParamsE --------------------------
	.section	.nv.shared._ZN7cutlass13device_kernelIN5flash22FlashAttnBwdPreprocessIN4cute5tupleIJNS3_1CILi64EEENS5_ILi192EEEEEENS_6half_tEfNS_4arch4Sm90ELb1ELb1EEEEEvNT_6ParamsE,"aw",@nobits
	.sectionflags	@""
	.align	16
	.zero		1024


//--------------------- .nv.constant0._ZN7cutlass13device_kernelIN5flash11enable_sm90INS1_16FlashAttnBwdSm90INS1_25CollectiveMainloopBwdSm90ILi2ELi1ELi1EN4cute5tupleIJNS5_1CILi1EEES8_S8_EEENS6_IJNS7_ILi64EEENS7_ILi96EEENS7_ILi192EEEEEENS_6half_tEfNS_4arch4Sm90ELb0ELb0ELb1ELb0ELb0ELb0ELb1ELb0ELi3ELi1ELi1ELi1ELb0EEENS1_21CollectiveEpilogueBwdISD_SE_SG_Li384ELb0ELb1ELi3EEENS1_19SingleTileSchedulerILb0ELb0ELb0ELi96EEEEEEEEEvNT_6ParamsE --------------------------
	.section	.nv.constant0._ZN7cutlass13device_kernelIN5flash11enable_sm90INS1_16FlashAttnBwdSm90INS1_25CollectiveMainloopBwdSm90ILi2ELi1ELi1EN4cute5tupleIJNS5_1CILi1EEES8_S8_EEENS6_IJNS7_ILi64EEENS7_ILi96EEENS7_ILi192EEEEEENS_6half_tEfNS_4arch4Sm90ELb0ELb0ELb1ELb0ELb0ELb0ELb1ELb0ELi3ELi1ELi1ELi1ELb0EEENS1_21CollectiveEpilogueBwdISD_SE_SG_Li384ELb0ELb1ELi3EEENS1_19SingleTileSchedulerILb0ELb0ELb0ELi96EEEEEEEEEvNT_6ParamsE,"a",@progbits
	.sectionflags	@""
	.align	4
.nv.constant0._ZN7cutlass13device_kernelIN5flash11enable_sm90INS1_16FlashAttnBwdSm90INS1_25CollectiveMainloopBwdSm90ILi2ELi1ELi1EN4cute5tupleIJNS5_1CILi1EEES8_S8_EEENS6_IJNS7_ILi64EEENS7_ILi96EEENS7_ILi192EEEEEENS_6half_tEfNS_4arch4Sm90ELb0ELb0ELb1ELb0ELb0ELb0ELb1ELb0ELi3ELi1ELi1ELi1ELb0EEENS1_21CollectiveEpilogueBwdISD_SE_SG_Li384ELb0ELb1ELi3EEENS1_19SingleTileSchedulerILb0ELb0ELb0ELi96EEEEEEEEEvNT_6ParamsE:
	.zero		2944


//--------------------- .nv.constant0._ZN7cutlass13device_kernelIN5flash11enable_sm90INS1_16FlashAttnBwdSm90INS1_25CollectiveMainloopBwdSm90ILi2ELi1ELi1EN4cute5tupleIJNS5_1CILi1EEES8_S8_EEENS6_IJNS7_ILi64EEENS7_ILi96EEENS7_ILi192EEEEEENS_6half_tEfNS_4arch4Sm90ELb0ELb0ELb1ELb0ELb1ELb0ELb1ELb0ELi3ELi1ELi1ELi1ELb0EEENS1_21CollectiveEpilogueBwdISD_SE_SG_Li384ELb0ELb1ELi3EEENS1_19SingleTileSchedulerILb0ELb0ELb0ELi96EEEEEEEEEvNT_6ParamsE --------------------------
	.section	.nv.constant0._ZN7cutlass13device_kernelIN5flash11enable_sm90INS1_16FlashAttnBwdSm90INS1_25CollectiveMainloopBwdSm90ILi2ELi1ELi1EN4cute5tupleIJNS5_1CILi1EEES8_S8_EEENS6_IJNS7_ILi64EEENS7_ILi96EEENS7_ILi192EEEEEENS_6half_tEfNS_4arch4Sm90ELb0ELb0ELb1ELb0ELb1ELb0ELb1ELb0ELi3ELi1ELi1ELi1ELb0EEENS1_21CollectiveEpilogueBwdISD_SE_SG_Li384ELb0ELb1ELi3EEENS1_19SingleTileSchedulerILb0ELb0ELb0ELi96EEEEEEEEEvNT_6ParamsE,"a",@progbits
	.sectionflags	@""
	.align	4
.nv.constant0._ZN7cutlass13device_kernelIN5flash11enable_sm90INS1_16FlashAttnBwdSm90INS1_25CollectiveMainloopBwdSm90ILi2ELi1ELi1EN4cute5tupleIJNS5_1CILi1EEES8_S8_EEENS6_IJNS7_ILi64EEENS7_ILi96EEENS7_ILi192EEEEEENS_6half_tEfNS_4arch4Sm90ELb0ELb0ELb1ELb0ELb1ELb0ELb1ELb0ELi3ELi1ELi1ELi1ELb0EEENS1_21CollectiveEpilogueBwdISD_SE_SG_Li384ELb0ELb1ELi3EEENS1_19SingleTileSchedulerILb0ELb0ELb0ELi96EEEEEEEEEvNT_6ParamsE:
	.zero		2944


//--------------------- .nv.constant0._ZN7cutlass13device_kernelIN5flash11enable_sm90INS1_16FlashAttnBwdSm90INS1_25CollectiveMainloopBwdSm90ILi2ELi1ELi1EN4cute5tupleIJNS5_1CILi1EEES8_S8_EEENS6_IJNS7_ILi64EEENS7_ILi96EEENS7_ILi192EEEEEENS_6half_tEfNS_4arch4Sm90ELb0ELb0ELb1ELb0ELb0ELb0ELb1ELb0ELi3ELi1ELi1ELi1ELb0EEENS1_24CollectiveEpilogueBwdGQAISD_fSG_Li384ELb0ELb0EEENS1_19SingleTileSchedulerILb0ELb0ELb0ELi96EEEEEEEEEvNT_6ParamsE --------------------------
	.section	.nv.constant0._ZN7cutlass13device_kernelIN5flash11enable_sm90INS1_16FlashAttnBwdSm90INS1_25CollectiveMainloopBwdSm90ILi2ELi1ELi1EN4cute5tupleIJNS5_1CILi1EEES8_S8_EEENS6_IJNS7_ILi64EEENS7_ILi96EEENS7_ILi192EEEEEENS_6half_tEfNS_4arch4Sm90ELb0ELb0ELb1ELb0ELb0ELb0ELb1ELb0ELi3ELi1ELi1ELi1ELb0EEENS1_24CollectiveEpilogueBwdGQAISD_fSG_Li384ELb0ELb0EEENS1_19SingleTileSchedulerILb0ELb0ELb0ELi96EEEEEEEEEvNT_6ParamsE,"a",@progbits
	.sectionflags	@""
	.align	4
.nv.constant0._ZN7cutlass13device_kernelIN5flash11enable_sm90INS1_16FlashAttnBwdSm90INS1_25CollectiveMainloopBwdSm90ILi2ELi1ELi1EN4cute5tupleIJNS5_1CILi1EEES8_S8_EEENS6_IJNS7_ILi64EEENS7_ILi96EEENS7_ILi192EEEEEENS_6half_tEfNS_4arch4Sm90ELb0ELb0ELb1ELb0ELb0ELb0ELb1ELb0ELi3ELi1ELi1ELi1ELb0EEENS1_24CollectiveEpilogueBwdGQAISD_fSG_Li384ELb0ELb0EEENS1_19SingleTileSchedulerILb0ELb0ELb0ELi96EEEEEEEEEvNT_6ParamsE:
	.zero		2304


//--------------------- .nv.constant0._ZN7cutlass13device_kernelIN5flash11enable_sm90INS1_16FlashAttnBwdSm90INS1_25CollectiveMainloopBwdSm90ILi2ELi1ELi1EN4cute5tupleIJNS5_1CILi1EEES8_S8_EEENS6_IJNS7_ILi64EEENS7_ILi96EEENS7_ILi192EEEEEENS_6half_tEfNS_4arch4Sm90ELb0ELb0ELb1ELb0ELb1ELb0ELb1ELb0ELi3ELi1ELi1ELi1ELb0EEENS1_24CollectiveEpilogueBwdGQAISD_fSG_Li384ELb0ELb1EEENS1_19SingleTileSchedulerILb0ELb0ELb0ELi96EEEEEEEEEvNT_6ParamsE --------------------------
	.section	.nv.constant0._ZN7cutlass13device_kernelIN5flash11enable_sm90INS1_16FlashAttnBwdSm90INS1_25CollectiveMainloopBwdSm90ILi2ELi1ELi1EN4cute5tupleIJNS5_1CILi1EEES8_S8_EEENS6_IJNS7_ILi64EEENS7_ILi96EEENS7_ILi192EEEEEENS_6half_tEfNS_4arch4Sm90ELb0ELb0ELb1ELb0ELb1ELb0ELb1ELb0ELi3ELi1ELi1ELi1ELb0EEENS1_24CollectiveEpilogueBwdGQAISD_fSG_Li384ELb0ELb1EEENS1_19SingleTileSchedulerILb0ELb0ELb0ELi96EEEEEEEEEvNT_6ParamsE,"a",@progbits
	.sectionflags	@""
	.align	4
.nv.constant0._ZN7cutlass13device_kernelIN5flash11enable_sm90INS1_16FlashAttnBwdSm90INS1_25CollectiveMainloopBwdSm90ILi2ELi1ELi1EN4cute5tupleIJNS5_1CILi1EEES8_S8_EEENS6_IJNS7_ILi64EEENS7_ILi96EEENS7_ILi192EEEEEENS_6half_tEfNS_4arch4Sm90ELb0ELb0ELb1ELb0ELb1ELb0ELb1ELb0ELi3ELi1ELi1ELi1ELb0EEENS1_24CollectiveEpilogueBwdGQAISD_fSG_Li384ELb0ELb1EEENS1_19SingleTileSchedulerILb0ELb0ELb0ELi96EEEEEEEEEvNT_6ParamsE:
	.zero		2304


//--------------------- .nv.constant0._ZN7cutlass13device_kernelIN5flash11enable_sm90INS1_16FlashAttnBwdSm90INS1_25CollectiveMainloopBwdSm90ILi2ELi1ELi1EN4cute5tupleIJNS5_1CILi1EEES8_S8_EEENS6_IJNS7_ILi64EEENS7_ILi96EEENS7_ILi192EEEEEENS_6half_tEfNS_4arch4Sm90ELb0ELb0ELb1ELb1ELb0ELb0ELb1ELb0ELi3ELi1ELi1ELi1ELb0EEENS1_21CollectiveEpilogueBwdISD_SE_SG_Li384ELb1ELb1ELi3EEENS1_19SingleTileSchedulerILb1ELb0ELb0ELi96EEEEEEEEEvNT_6ParamsE --------------------------
	.section	.nv.constant0._ZN7cutlass13device_kernelIN5flash11enable_sm90INS1_16FlashAttnBwdSm90INS1_25CollectiveMainloopBwdSm90ILi2ELi1ELi1EN4cute5tupleIJNS5_1CILi1EEES8_S8_EEENS6_IJNS7_ILi64EEENS7_ILi96EEENS7_ILi192EEEEEENS_6half_tEfNS_4arch4Sm90ELb0ELb0ELb1ELb1ELb0ELb0ELb1ELb0ELi3ELi1ELi1ELi1ELb0EEENS1_21CollectiveEpilogueBwdISD_SE_SG_Li384ELb1ELb1ELi3EEENS1_19SingleTileSchedulerILb1ELb0ELb0ELi96EEEEEEEEEvNT_6ParamsE,"a",@progbits
	.sectionflags	@""
	.align	4
.nv.constant0._ZN7cutlass13device_kernelIN5flash11enable_sm90INS1_16FlashAttnBwdSm90INS1_25CollectiveMainloopBwdSm90ILi2ELi1ELi1EN4cute5tupleIJNS5_1CILi1EEES8_S8_EEENS6_IJNS7_ILi64EEENS7_ILi96EEENS7_ILi192EEEEEENS_6half_tEfNS_4arch4Sm90ELb0ELb0ELb1ELb1ELb0ELb0ELb1ELb0ELi3ELi1ELi1ELi1ELb0EEENS1_21CollectiveEpilogueBwdISD_SE_SG_Li384ELb1ELb1ELi3EEENS1_19SingleTileSchedulerILb1ELb0ELb0ELi96EEEEEEEEEvNT_6ParamsE:
	.zero		2304


//--------------------- .nv.constant0._ZN7cutlass13device_kernelIN5flash11enable_sm90INS1_16FlashAttnBwdSm90INS1_25CollectiveMainloopBwdSm90ILi2ELi1ELi1EN4cute5tupleIJNS5_1CILi1EEES8_S8_EEENS6_IJNS7_ILi64EEENS7_ILi96EEENS7_ILi192EEEEEENS_6half_tEfNS_4arch4Sm90ELb0ELb0ELb1ELb1ELb1ELb0ELb1ELb0ELi3ELi1ELi1ELi1ELb0EEENS1_21CollectiveEpilogueBwdISD_SE_SG_Li384ELb1ELb1ELi3EEENS1_19SingleTileSchedulerILb1ELb0ELb0ELi96EEEEEEEEEvNT_6ParamsE --------------------------
	.section	.nv.constant0._ZN7cutlass13device_kernelIN5flash11enable_sm90INS1_16FlashAttnBwdSm90INS1_25CollectiveMainloopBwdSm90ILi2ELi1ELi1EN4cute5tupleIJNS5_1CILi1EEES8_S8_EEENS6_IJNS7_ILi64EEENS7_ILi96EEENS7_ILi192EEEEEENS_6half_tEfNS_4arch4Sm90ELb0ELb0ELb1ELb1ELb1ELb0ELb1ELb0ELi3ELi1ELi1ELi1ELb0EEENS1_21CollectiveEpilogueBwdISD_SE_SG_Li384ELb1ELb1ELi3EEENS1_19SingleTileSchedulerILb1ELb0ELb0ELi96EEEEEEEEEvNT_6ParamsE,"a",@progbits
	.sectionflags	@""
	.align	4
.nv.constant0._ZN7cutlass13device_kernelIN5flash11enable_sm90INS1_16FlashAttnBwdSm90INS1_25CollectiveMainloopBwdSm90ILi2ELi1ELi1EN4cute5tupleIJNS5_1CILi1EEES8_S8_EEENS6_IJNS7_ILi64EEENS7_ILi96EEENS7_ILi192EEEEEENS_6half_tEfNS_4arch4Sm90ELb0ELb0ELb1ELb1ELb1ELb0ELb1ELb0ELi3ELi1ELi1ELi1ELb0EEENS1_21CollectiveEpilogueBwdISD_SE_SG_Li384ELb1ELb1ELi3EEENS1_19SingleTileSchedulerILb1ELb0ELb0ELi96EEEEEEEEEvNT_6ParamsE:
	.zero		2304


//--------------------- .nv.constant0._ZN7cutlass13device_kernelIN5flash11enable_sm90INS1_16FlashAttnBwdSm90INS1_25CollectiveMainloopBwdSm90ILi2ELi1ELi1EN4cute5tupleIJNS5_1CILi1EEES8_S8_EEENS6_IJNS7_ILi64EEENS7_ILi96EEENS7_ILi192EEEEEENS_6half_tEfNS_4arch4Sm90ELb0ELb0ELb1ELb1ELb0ELb0ELb1ELb0ELi3ELi1ELi1ELi1ELb0EEENS1_24CollectiveEpilogueBwdGQAISD_fSG_Li384ELb1ELb0EEENS1_19SingleTileSchedulerILb1ELb0ELb0ELi96EEEEEEEEEvNT_6ParamsE --------------------------
	.section	.nv.constant0._ZN7cutlass13device_kernelIN5flash11enable_sm90INS1_16FlashAttnBwdSm90INS1_25CollectiveMainloopBwdSm90ILi2ELi1ELi1EN4cute5tupleIJNS5_1CILi1EEES8_S8_EEENS6_IJNS7_ILi64EEENS7_ILi96EEENS7_ILi192EEEEEENS_6half_tEfNS_4arch4Sm90ELb0ELb0ELb1ELb1ELb0ELb0ELb1ELb0ELi3ELi1ELi1ELi1ELb0EEENS1_24CollectiveEpilogueBwdGQAISD_fSG_Li384ELb1ELb0EEENS1_19SingleTileSchedulerILb1ELb0ELb0ELi96EEEEEEEEEvNT_6ParamsE,"a",@progbits
	.sectionflags	@""
	.align	4
.nv.constant0._ZN7cutlass13device_kernelIN5flash11enable_sm90INS1_16FlashAttnBwdSm90INS1_25CollectiveMainloopBwdSm90ILi2ELi1ELi1EN4cute5tupleIJNS5_1CILi1EEES8_S8_EEENS6_IJNS7_ILi64EEENS7_ILi96EEENS7_ILi192EEEEEENS_6half_tEfNS_4arch4Sm90ELb0ELb0ELb1ELb1ELb0ELb0ELb1ELb0ELi3ELi1ELi1ELi1ELb0EEENS1_24CollectiveEpilogueBwdGQAISD_fSG_Li384ELb1ELb0EEENS1_19SingleTileSchedulerILb1ELb0ELb0ELi96EEEEEEEEEvNT_6ParamsE:
	.zero		2304


//--------------------- .nv.constant0._ZN7cutlass13device_kernelIN5flash11enable_sm90INS1_16FlashAttnBwdSm90INS1_25CollectiveMainloopBwdSm90ILi2ELi1ELi1EN4cute5tupleIJNS5_1CILi1EEES8_S8_EEENS6_IJNS7_ILi64EEENS7_ILi96EEENS7_ILi192EEEEEENS_6half_tEfNS_4arch4Sm90ELb0ELb0ELb1ELb1ELb1ELb0ELb1ELb0ELi3ELi1ELi1ELi1ELb0EEENS1_24CollectiveEpilogueBwdGQAISD_fSG_Li384ELb1ELb1EEENS1_19SingleTileSchedulerILb1ELb0ELb0ELi96EEEEEEEEEvNT_6ParamsE --------------------------
	.section	.nv.constant0._ZN7cutlass13device_kernelIN5flash11enable_sm90INS1_16FlashAttnBwdSm90INS1_25CollectiveMainloopBwdSm90ILi2ELi1ELi1EN4cute5tupleIJNS5_1CILi1EEES8_S8_EEENS6_IJNS7_ILi64EEENS7_ILi96EEENS7_ILi192EEEEEENS_6half_tEfNS_4arch4Sm90ELb0ELb0ELb1ELb1ELb1ELb0ELb1ELb0ELi3ELi1ELi1ELi1ELb0EEENS1_24CollectiveEpilogueBwdGQAISD_fSG_Li384ELb1ELb1EEENS1_19SingleTileSchedulerILb1ELb0ELb0ELi96EEEEEEEEEvNT_6ParamsE,"a",@progbits
	.sectionflags	@""
	.align	4
.nv.constant0._ZN7cutlass13device_kernelIN5flash11enable_sm90INS1_16FlashAttnBwdSm90INS1_25CollectiveMainloopBwdSm90ILi2ELi1ELi1EN4cute5tupleIJNS5_1CILi1EEES8_S8_EEENS6_IJNS7_ILi64EEENS7_ILi96EEENS7_ILi192EEEEEENS_6half_tEfNS_4arch4Sm90ELb0ELb0ELb1ELb1ELb1ELb0ELb1ELb0ELi3ELi1ELi1ELi1ELb0EEENS1_24CollectiveEpilogueBwdGQAISD_fSG_Li384ELb1ELb1EEENS1_19SingleTileSchedulerILb1ELb0ELb0ELi96EEEEEEEEEvNT_6ParamsE:
	.zero		2304


//--------------------- .nv.constant0._ZN7cutlass13device_kernelIN5flash11enable_sm90INS1_16FlashAttnBwdSm90INS1_25CollectiveMainloopBwdSm90ILi2ELi1ELi1EN4cute5tupleIJNS5_1CILi1EEES8_S8_EEENS6_IJNS7_ILi64EEENS7_ILi96EEENS7_ILi192EEEEEENS_6half_tEfNS_4arch4Sm90ELb0ELb1ELb1ELb0ELb0ELb0ELb1ELb0ELi3ELi1ELi1ELi1ELb0EEENS1_21CollectiveEpilogueBwdISD_SE_SG_Li384ELb0ELb1ELi3EEENS1_19SingleTileSchedulerILb0ELb0ELb0ELi96EEEEEEEEEvNT_6ParamsE --------------------------
	.section	.nv.constant0._ZN7cutlass13device_kernelIN5flash11enable_sm90INS1_16FlashAttnBwdSm90INS1_25CollectiveMainloopBwdSm90ILi2ELi1ELi1EN4cute5tupleIJNS5_1CILi1EEES8_S8_EEENS6_IJNS7_ILi64EEENS7_ILi96EEENS7_ILi192EEEEEENS_6half_tEfNS_4arch4Sm90ELb0ELb1ELb1ELb0ELb0ELb0ELb1ELb0ELi3ELi1ELi1ELi1ELb0EEENS1_21CollectiveEpilogueBwdISD_SE_SG_Li384ELb0ELb1ELi3EEENS1_19SingleTileSchedulerILb0ELb0ELb0ELi96EEEEEEEEEvNT_6ParamsE,"a",@progbits
	.sectionflags	@""
	.align	4
.nv.constant0._ZN7cutlass13device_kernelIN5flash11enable_sm90INS1_16FlashAttnBwdSm90INS1_25CollectiveMainloopBwdSm90ILi2ELi1ELi1EN4cute5tupleIJNS5_1CILi1EEES8_S8_EEENS6_IJNS7_ILi64EEENS7_ILi96EEENS7_ILi192EEEEEENS_6half_tEfNS_4arch4Sm90ELb0ELb1ELb1ELb0ELb0ELb0ELb1ELb0ELi3ELi1ELi1ELi1ELb0EEENS1_21CollectiveEpilogueBwdISD_SE_SG_Li384ELb0ELb1ELi3EEENS1_19SingleTileSchedulerILb0ELb0ELb0ELi96EEEEEEEEEvNT_6ParamsE:
	.zero		2944


//--------------------- .nv.constant0._ZN7cutlass13device_kernelIN5flash11enable_sm90INS1_16FlashAttnBwdSm90INS1_25CollectiveMainloopBwdSm90ILi2ELi1ELi1EN4cute5tupleIJNS5_1CILi1EEES8_S8_EEENS6_IJNS7_ILi64EEENS7_ILi96EEENS7_ILi192EEEEEENS_6half_tEfNS_4arch4Sm90ELb0ELb1ELb1ELb0ELb1ELb0ELb1ELb0ELi3ELi1ELi1ELi1ELb0EEENS1_21CollectiveEpilogueBwdISD_SE_SG_Li384ELb0ELb1ELi3EEENS1_19SingleTileSchedulerILb0ELb0ELb0ELi96EEEEEEEEEvNT_6ParamsE --------------------------
	.section	.nv.constant0._ZN7cutlass13device_kernelIN5flash11enable_sm90INS1_16FlashAttnBwdSm90INS1_25CollectiveMainloopBwdSm90ILi2ELi1ELi1EN4cute5tupleIJNS5_1CILi1EEES8_S8_EEENS6_IJNS7_ILi64EEENS7_ILi96EEENS7_ILi192EEEEEENS_6half_tEfNS_4arch4Sm90ELb0ELb1ELb1ELb0ELb1ELb0ELb1ELb0ELi3ELi1ELi1ELi1ELb0EEENS1_21CollectiveEpilogueBwdISD_SE_SG_Li384ELb0ELb1ELi3EEENS1_19SingleTileSchedulerILb0ELb0ELb0ELi96EEEEEEEEEvNT_6ParamsE,"a",@progbits
	.sectionflags	@""
	.align	4
.nv.constant0._ZN7cutlass13device_kernelIN5flash11enable_sm90INS1_16FlashAttnBwdSm90INS1_25CollectiveMainloopBwdSm90ILi2ELi1ELi1EN4cute5tupleIJNS5_1CILi1EEES8_S8_EEENS6_IJNS7_ILi64EEENS7_ILi96EEENS7_ILi192EEEEEENS_6half_tEfNS_4arch4Sm90ELb0ELb1ELb1ELb0ELb1ELb0ELb1ELb0ELi3ELi1ELi1ELi1ELb0EEENS1_21CollectiveEpilogueBwdISD_SE_SG_Li384ELb0ELb1ELi3EEENS1_19SingleTileSchedulerILb0ELb0ELb0ELi96EEEEEEEEEvNT_6ParamsE:
	.zero		2944


//--------------------- .nv.constant0._ZN7cutlass13device_kernelIN5flash11enable_sm90INS1_16FlashAttnBwdSm90INS1_25CollectiveMainloopBwdSm90ILi2ELi1ELi1EN4cute5tupleIJNS5_1CILi1EEES8_S8_EEENS6_IJNS7_ILi64EEENS7_ILi96EEENS7_ILi192EEEEEENS_6half_tEfNS_4arch4Sm90ELb0ELb1ELb1ELb0ELb0ELb0ELb1ELb0ELi3ELi1ELi1ELi1ELb0EEENS1_24CollectiveEpilogueBwdGQAISD_fSG_Li384ELb0ELb0EEENS1_19SingleTileSchedulerILb0ELb0ELb0ELi96EEEEEEEEEvNT_6ParamsE --------------------------
	.section	.nv.constant0._ZN7cutlass13device_kernelIN5flash11enable_sm90INS1_16FlashAttnBwdSm90INS1_25CollectiveMainloopBwdSm90ILi2ELi1ELi1EN4cute5tupleIJNS5_1CILi1EEES8_S8_EEENS6_IJNS7_ILi64EEENS7_ILi96EEENS7_ILi192EEEEEENS_6half_tEfNS_4arch4Sm90ELb0ELb1ELb1ELb0ELb0ELb0ELb1ELb0ELi3ELi1ELi1ELi1ELb0EEENS1_24CollectiveEpilogueBwdGQAISD_fSG_Li384ELb0ELb0EEENS1_19SingleTileSchedulerILb0ELb0ELb0ELi96EEEEEEEEEvNT_6ParamsE,"a",@progbits
	.sectionflags	@""
	.align	4
.nv.constant0._ZN7cutlass13device_kernelIN5flash11enable_sm90INS1_16FlashAttnBwdSm90INS1_25CollectiveMainloopBwdSm90ILi2ELi1ELi1EN4cute5tupleIJNS5_1CILi1EEES8_S8_EEENS6_IJNS7_ILi64EEENS7_ILi96EEENS7_ILi192EEEEEENS_6half_tEfNS_4arch4Sm90ELb0ELb1ELb1ELb0ELb0ELb0ELb1ELb0ELi3ELi1ELi1ELi1ELb0EEENS1_24CollectiveEpilogueBwdGQAISD_fSG_Li384ELb0ELb0EEENS1_19SingleTileSchedulerILb0ELb0ELb0ELi96EEEEEEEEEvNT_6ParamsE:
	.zero		2304


//--------------------- .nv.constant0._ZN7cutlass13device_kernelIN5flash11enable_sm90INS1_16FlashAttnBwdSm90INS1_25CollectiveMainloopBwdSm90ILi2ELi1ELi1EN4cute5tupleIJNS5_1CILi1EEES8_S8_EEENS6_IJNS7_ILi64EEENS7_ILi96EEENS7_ILi192EEEEEENS_6half_tEfNS_4arch4Sm90ELb0ELb1ELb1ELb0ELb1ELb0ELb1ELb0ELi3ELi1ELi1ELi1ELb0EEENS1_24CollectiveEpilogueBwdGQAISD_fSG_Li384ELb0ELb1EEENS1_19SingleTileSchedulerILb0ELb0ELb0ELi96EEEEEEEEEvNT_6ParamsE --------------------------
	.section	.nv.constant0._ZN7cutlass13device_kernelIN5flash11enable_sm90INS1_16FlashAttnBwdSm90INS1_25CollectiveMainloopBwdSm90ILi2ELi1ELi1EN4cute5tupleIJNS5_1CILi1EEES8_S8_EEENS6_IJNS7_ILi64EEENS7_ILi96EEENS7_ILi192EEEEEENS_6half_tEfNS_4arch4Sm90ELb0ELb1ELb1ELb0ELb1ELb0ELb1ELb0ELi3ELi1ELi1ELi1ELb0EEENS1_24CollectiveEpilogueBwdGQAISD_fSG_Li384ELb0ELb1EEENS1_19SingleTileSchedulerILb0ELb0ELb0ELi96EEEEEEEEEvNT_6ParamsE,"a",@progbits
	.sectionflags	@""
	.align	4
.nv.constant0._ZN7cutlass13device_kernelIN5flash11enable_sm90INS1_16FlashAttnBwdSm90INS1_25CollectiveMainloopBwdSm90ILi2ELi1ELi1EN4cute5tupleIJNS5_1CILi1EEES8_S8_EEENS6_IJNS7_ILi64EEENS7_ILi96EEENS7_ILi192EEEEEENS_6half_tEfNS_4arch4Sm90ELb0ELb1ELb1ELb0ELb1ELb0ELb1ELb0ELi3ELi1ELi1ELi1ELb0EEENS1_24CollectiveEpilogueBwdGQAISD_fSG_Li384ELb0ELb1EEENS1_19SingleTileSchedulerILb0ELb0ELb0ELi96EEEEEEEEEvNT_6ParamsE:
	.zero		2304


//--------------------- .nv.constant0._ZN7cutlass13device_kernelIN5flash11enable_sm90INS1_16FlashAttnBwdSm90INS1_25CollectiveMainloopBwdSm90ILi2ELi1ELi1EN4cute5tupleIJNS5_1CILi1EEES8_S8_EEENS6_IJNS7_ILi64EEENS7_ILi96EEENS7_ILi192EEEEEENS_6half_tEfNS_4arch4Sm90ELb0ELb1ELb1ELb1ELb0ELb0ELb1ELb0ELi3ELi1ELi1ELi1ELb0EEENS1_21CollectiveEpilogueBwdISD_SE_SG_Li384ELb1ELb1ELi3EEENS1_19SingleTileSchedulerILb1ELb0ELb0ELi96EEEEEEEEEvNT_6ParamsE --------------------------
	.section	.nv.constant0._ZN7cutlass13device_kernelIN5flash11enable_sm90INS1_16FlashAttnBwdSm90INS1_25CollectiveMainloopBwdSm90ILi2ELi1ELi1EN4cute5tupleIJNS5_1CILi1EEES8_S8_EEENS6_IJNS7_ILi64EEENS7_ILi96EEENS7_ILi192EEEEEENS_6half_tEfNS_4arch4Sm90ELb0ELb1ELb1ELb1ELb0ELb0ELb1ELb0ELi3ELi1ELi1ELi1ELb0EEENS1_21CollectiveEpilogueBwdISD_SE_SG_Li384ELb1ELb1ELi3EEENS1_19SingleTileSchedulerILb1ELb0ELb0ELi96EEEEEEEEEvNT_6ParamsE,"a",@progbits
	.sectionflags	@""
	.align	4
.nv.constant0._ZN7cutlass13device_kernelIN5flash11enable_sm90INS1_16FlashAttnBwdSm90INS1_25CollectiveMainloopBwdSm90ILi2ELi1ELi1EN4cute5tupleIJNS5_1CILi1EEES8_S8_EEENS6_IJNS7_ILi64EEENS7_ILi96EEENS7_ILi192EEEEEENS_6half_tEfNS_4arch4Sm90ELb0ELb1ELb1ELb1ELb0ELb0ELb1ELb0ELi3ELi1ELi1ELi1ELb0EEENS1_21CollectiveEpilogueBwdISD_SE_SG_Li384ELb1ELb1ELi3EEENS1_19SingleTileSchedulerILb1ELb0ELb0ELi96EEEEEEEEEvNT_6ParamsE:
	.zero		2304


//--------------------- .nv.constant0._ZN7cutlass13device_kernelIN5flash11enable_sm90INS1_16FlashAttnBwdSm90INS1_25CollectiveMainloopBwdSm90ILi2ELi1ELi1EN4cute5tupleIJNS5_1CILi1EEES8_S8_EEENS6_IJNS7_ILi64EEENS7_ILi96EEENS7_ILi192EEEEEENS_6half_tEfNS_4arch4Sm90ELb0ELb1ELb1ELb1ELb1ELb0ELb1ELb0ELi3ELi1ELi1ELi1ELb0EEENS1_21CollectiveEpilogueBwdISD_SE_SG_Li384ELb1ELb1ELi3EEENS1_19SingleTileSchedulerILb1ELb0ELb0ELi96EEEEEEEEEvNT_6ParamsE --------------------------
	.section	.nv.constant0._ZN7cutlass13device_kernelIN5flash11enable_sm90INS1_16FlashAttnBwdSm90INS1_25CollectiveMainloopBwdSm90ILi2ELi1ELi1EN4cute5tupleIJNS5_1CILi1EEES8_S8_EEENS6_IJNS7_ILi64EEENS7_ILi96EEENS7_ILi192EEEEEENS_6half_tEfNS_4arch4Sm90ELb0ELb1ELb1ELb1ELb1ELb0ELb1ELb0ELi3ELi1ELi1ELi1ELb0EEENS1_21CollectiveEpilogueBwdISD_SE_SG_Li384ELb1ELb1ELi3EEENS1_19SingleTileSchedulerILb1ELb0ELb0ELi96EEEEEEEEEvNT_6ParamsE,"a",@progbits
	.sectionflags	@""
	.align	4
.nv.constant0._ZN7cutlass13device_kernelIN5flash11enable_sm90INS1_16FlashAttnBwdSm90INS1_25CollectiveMainloopBwdSm90ILi2ELi1ELi1EN4cute5tupleIJNS5_1CILi1EEES8_S8_EEENS6_IJNS7_ILi64EEENS7_ILi96EEENS7_ILi192EEEEEENS_6half_tEfNS_4arch4Sm90ELb0ELb1ELb1ELb1ELb1ELb0ELb1ELb0ELi3ELi1ELi1ELi1ELb0EEENS1_21CollectiveEpilogueBwdISD_SE_SG_Li384ELb1ELb1ELi3EEENS1_19SingleTileSchedulerILb1ELb0ELb0ELi96EEEEEEEEEvNT_6ParamsE:
	.zero		2304


//--------------------- .nv.constant0._ZN7cutlass13device_kernelIN5flash11enable_sm90INS1_16FlashAttnBwdSm90INS1_25CollectiveMainloopBwdSm90ILi2ELi1ELi1EN4cute5tupleIJNS5_1CILi1EEES8_S8_EEENS6_IJNS7_ILi64EEENS7_ILi96EEENS7_ILi192EEEEEENS_6half_tEfNS_4arch4Sm90ELb0ELb1ELb1ELb1ELb0ELb0ELb1ELb0ELi3ELi1ELi1ELi1ELb0EEENS1_24CollectiveEpilogueBwdGQAISD_fSG_Li384ELb1ELb0EEENS1_19SingleTileSchedulerILb1ELb0ELb0ELi96EEEEEEEEEvNT_6ParamsE --------------------------
	.section	.nv.constant0._ZN7cutlass13device_kernelIN5flash11enable_sm90INS1_16FlashAttnBwdSm90INS1_25CollectiveMainloopBwdSm90ILi2ELi1ELi1EN4cute5tupleIJNS5_1CILi1EEES8_S8_EEENS6_IJNS7_ILi64EEENS7_ILi96EEENS7_ILi192EEEEEENS_6half_tEfNS_4arch4Sm90ELb0ELb1ELb1ELb1ELb0ELb0ELb1ELb0ELi3ELi1ELi1ELi1ELb0EEENS1_24CollectiveEpilogueBwdGQAISD_fSG_Li384ELb1ELb0EEENS1_19SingleTileSchedulerILb1ELb0ELb0ELi96EEEEEEEEEvNT_6ParamsE,"a",@progbits
	.sectionflags	@""
	.align	4
.nv.constant0._ZN7cutlass13device_kernelIN5flash11enable_sm90INS1_16FlashAttnBwdSm90INS1_25CollectiveMainloopBwdSm90ILi2ELi1ELi1EN4cute5tupleIJNS5_1CILi1EEES8_S8_EEENS6_IJNS7_ILi64EEENS7_ILi96EEENS7_ILi192EEEEEENS_6half_tEfNS_4arch4Sm90ELb0ELb1ELb1ELb1ELb0ELb0ELb1ELb0ELi3ELi1ELi1ELi1ELb0EEENS1_24CollectiveEpilogueBwdGQAISD_fSG_Li384ELb1ELb0EEENS1_19SingleTileSchedulerILb1ELb0ELb0ELi96EEEEEEEEEvNT_6ParamsE:
	.zero		2304


//--------------------- .nv.constant0._ZN7cutlass13device_kernelIN5flash11enable_sm90INS1_16FlashAttnBwdSm90INS1_25CollectiveMainloopBwdSm90ILi2ELi1ELi1EN4cute5tupleIJNS5_1CILi1EEES8_S8_EEENS6_IJNS7_ILi64EEENS7_ILi96EEENS7_ILi192EEEEEENS_6half_tEfNS_4arch4Sm90ELb0ELb1ELb1ELb1ELb1ELb0ELb1ELb0ELi3ELi1ELi1ELi1ELb0EEENS1_24CollectiveEpilogueBwdGQAISD_fSG_Li384ELb1ELb1EEENS1_19SingleTileSchedulerILb1ELb0ELb0ELi96EEEEEEEEEvNT_6ParamsE --------------------------
	.section	.nv.constant0._ZN7cutlass13device_kernelIN5flash11enable_sm90INS1_16FlashAttnBwdSm90INS1_25CollectiveMainloopBwdSm90ILi2ELi1ELi1EN4cute5tupleIJNS5_1CILi1EEES8_S8_EEENS6_IJNS7_ILi64EEENS7_ILi96EEENS7_ILi192EEEEEENS_6half_tEfNS_4arch4Sm90ELb0ELb1ELb1ELb1ELb1ELb0ELb1ELb0ELi3ELi1ELi1ELi1ELb0EEENS1_24CollectiveEpilogueBwdGQAISD_fSG_Li384ELb1ELb1EEENS1_19SingleTileSchedulerILb1ELb0ELb0ELi96EEEEEEEEEvNT_6ParamsE,"a",@progbits
	.sectionflags	@""
	.align	4
.nv.constant0._ZN7cutlass13device_kernelIN5flash11enable_sm90INS1_16FlashAttnBwdSm90INS1_25CollectiveMainloopBwdSm90ILi2ELi1ELi1EN4cute5tupleIJNS5_1CILi1EEES8_S8_EEENS6_IJNS7_ILi64EEENS7_ILi96EEENS7_ILi192EEEEEENS_6half_tEfNS_4arch4Sm90ELb0ELb1ELb1ELb1ELb1ELb0ELb1ELb0ELi3ELi1ELi1ELi1ELb0EEENS1_24CollectiveEpilogueBwdGQAISD_fSG_Li384ELb1ELb1EEENS1_19SingleTileSchedulerILb1ELb0ELb0ELi96EEEEEEEEEvNT_6ParamsE:
	.zero		2304


//--------------------- .nv.constant0._ZN7cutlass13device_kernelIN5flash11enable_sm90INS1_16FlashAttnBwdSm90INS1_25CollectiveMainloopBwdSm90ILi2ELi1ELi1EN4cute5tupleIJNS5_1CILi1EEES8_S8_EEENS6_IJNS7_ILi64EEENS7_ILi96EEENS7_ILi192EEEEEENS_6half_tEfNS_4arch4Sm90ELb1ELb0ELb1ELb0ELb0ELb0ELb1ELb0ELi3ELi1ELi1ELi1ELb0EEENS1_21CollectiveEpilogueBwdISD_SE_SG_Li384ELb0ELb1ELi3EEENS1_25SingleTileBwdLPTSchedulerILb0ELi96ELb0EEEEEEEEEvNT_6ParamsE --------------------------
	.section	.nv.constant0._ZN7cutlass13device_kernelIN5flash11enable_sm90INS1_16FlashAttnBwdSm90INS1_25CollectiveMainloopBwdSm90ILi2ELi1ELi1EN4cute5tupleIJNS5_1CILi1EEES8_S8_EEENS6_IJNS7_ILi64EEENS7_ILi96EEENS7_ILi192EEEEEENS_6half_tEfNS_4arch4Sm90ELb1ELb0ELb1ELb0ELb0ELb0ELb1ELb0ELi3ELi1ELi1ELi1ELb0EEENS1_21CollectiveEpilogueBwdISD_SE_SG_Li384ELb0ELb1ELi3EEENS1_25SingleTileBwdLPTSchedulerILb0ELi96ELb0EEEEEEEEEvNT_6ParamsE,"a",@progbits
	.sectionflags	@""
	.align	4
.nv.constant0._ZN7cutlass13device_kernelIN5flash11enable_sm90INS1_16FlashAttnBwdSm90INS1_25CollectiveMainloopBwdSm90ILi2ELi1ELi1EN4cute5tupleIJNS5_1CILi1EEES8_S8_EEENS6_IJNS7_ILi64EEENS7_ILi96EEENS7_ILi192EEEEEENS_6half_tEfNS_4arch4Sm90ELb1ELb0ELb1ELb0ELb0ELb0ELb1ELb0ELi3ELi1ELi1ELi1ELb0EEENS1_21CollectiveEpilogueBwdISD_SE_SG_Li384ELb0ELb1ELi3EEENS1_25SingleTileBwdLPTSchedulerILb0ELi96ELb0EEEEEEEEEvNT_6ParamsE:
	.zero		2944


//--------------------- .nv.constant0._ZN7cutlass13device_kernelIN5flash11enable_sm90INS1_16FlashAttnBwdSm90INS1_25CollectiveMainloopBwdSm90ILi2ELi1ELi1EN4cute5tupleIJNS5_1CILi1EEES8_S8_EEENS6_IJNS7_ILi64EEENS7_ILi96EEENS7_ILi192EEEEEENS_6half_tEfNS_4arch4Sm90ELb1ELb0ELb1ELb0ELb1ELb0ELb1ELb0ELi3ELi1ELi1ELi1ELb0EEENS1_21CollectiveEpilogueBwdISD_SE_SG_Li384ELb0ELb1ELi3EEENS1_25SingleTileBwdLPTSchedulerILb0ELi96ELb1EEEEEEEEEvNT_6ParamsE --------------------------
	.section	.nv.constant0._ZN7cutlass13device_kernelIN5flash11enable_sm90INS1_16FlashAttnBwdSm90INS1_25CollectiveMainloopBwdSm90ILi2ELi1ELi1EN4cute5tupleIJNS5_1CILi1EEES8_S8_EEENS6_IJNS7_ILi64EEENS7_ILi96EEENS7_ILi192EEEEEENS_6half_tEfNS_4arch4Sm90ELb1ELb0ELb1ELb0ELb1ELb0ELb1ELb0ELi3ELi1ELi1ELi1ELb0EEENS1_21CollectiveEpilogueBwdISD_SE_SG_Li384ELb0ELb1ELi3EEENS1_25SingleTileBwdLPTSchedulerILb0ELi96ELb1EEEEEEEEEvNT_6ParamsE,"a",@progbits
	.sectionflags	@""
	.align	4
.nv.constant0._ZN7cutlass13device_kernelIN5flash11enable_sm90INS1_16FlashAttnBwdSm90INS1_25CollectiveMainloopBwdSm90ILi2ELi1ELi1EN4cute5tupleIJNS5_1CILi1EEES8_S8_EEENS6_IJNS7_ILi64EEENS7_ILi96EEENS7_ILi192EEEEEENS_6half_tEfNS_4arch4Sm90ELb1ELb0ELb1ELb0ELb1ELb0ELb1ELb0ELi3ELi1ELi1ELi1ELb0EEENS1_21CollectiveEpilogueBwdISD_SE_SG_Li384ELb0ELb1ELi3EEENS1_25SingleTileBwdLPTSchedulerILb0ELi96ELb1EEEEEEEEEvNT_6ParamsE:
	.zero		2944


//--------------------- .nv.constant0._ZN7cutlass13device_kernelIN5flash11enable_sm90INS1_16FlashAttnBwdSm90INS1_25CollectiveMainloopBwdSm90ILi2ELi1ELi1EN4cute5tupleIJNS5_1CILi1EEES8_S8_EEENS6_IJNS7_ILi64EEENS7_ILi96EEENS7_ILi192EEEEEENS_6half_tEfNS_4arch4Sm90ELb1ELb0ELb1ELb0ELb0ELb0ELb1ELb0ELi3ELi1ELi1ELi1ELb0EEENS1_24CollectiveEpilogueBwdGQAISD_fSG_Li384ELb0ELb0EEENS1_25SingleTileBwdLPTSchedulerILb0ELi96ELb0EEEEEEEEEvNT_6ParamsE --------------------------
	.section	.nv.constant0._ZN7cutlass13device_kernelIN5flash11enable_sm90INS1_16FlashAttnBwdSm90INS1_25CollectiveMainloopBwdSm90ILi2ELi1ELi1EN4cute5tupleIJNS5_1CILi1EEES8_S8_EEENS6_IJNS7_ILi64EEENS7_ILi96EEENS7_ILi192EEEEEENS_6half_tEfNS_4arch4Sm90ELb1ELb0ELb1ELb0ELb0ELb0ELb1ELb0ELi3ELi1ELi1ELi1ELb0EEENS1_24CollectiveEpilogueBwdGQAISD_fSG_Li384ELb0ELb0EEENS1_25SingleTileBwdLPTSchedulerILb0ELi96ELb0EEEEEEEEEvNT_6ParamsE,"a",@progbits
	.sectionflags	@""
	.align	4
.nv.constant0._ZN7cutlass13device_kernelIN5flash11enable_sm90INS1_16FlashAttnBwdSm90INS1_25CollectiveMainloopBwdSm90ILi2ELi1ELi1EN4cute5tupleIJNS5_1CILi1EEES8_S8_EEENS6_IJNS7_ILi64EEENS7_ILi96EEENS7_ILi192EEEEEENS_6half_tEfNS_4arch4Sm90ELb1ELb0ELb1ELb0ELb0ELb0ELb1ELb0ELi3ELi1ELi1ELi1ELb0EEENS1_24CollectiveEpilogueBwdGQAISD_fSG_Li384ELb0ELb0EEENS1_25SingleTileBwdLPTSchedulerILb0ELi96ELb0EEEEEEEEEvNT_6ParamsE:
	.zero		2432


//--------------------- .nv.constant0._ZN7cutlass13device_kernelIN5flash11enable_sm90INS1_16FlashAttnBwdSm90INS1_25CollectiveMainloopBwdSm90ILi2ELi1ELi1EN4cute5tupleIJNS5_1CILi1EEES8_S8_EEENS6_IJNS7_ILi64EEENS7_ILi96EEENS7_ILi192EEEEEENS_6half_tEfNS_4arch4Sm90ELb1ELb0ELb1ELb0ELb1ELb0ELb1ELb0ELi3ELi1ELi1ELi1ELb0EEENS1_24CollectiveEpilogueBwdGQAISD_fSG_Li384ELb0ELb1EEENS1_25SingleTileBwdLPTSchedulerILb0ELi96ELb1EEEEEEEEEvNT_6ParamsE --------------------------
	.section	.nv.constant0._ZN7cutlass13device_kernelIN5flash11enable_sm90INS1_16FlashAttnBwdSm90INS1_25CollectiveMainloopBwdSm90ILi2ELi1ELi1EN4cute5tupleIJNS5_1CILi1EEES8_S8_EEENS6_IJNS7_ILi64EEENS7_ILi96EEENS7_ILi192EEEEEENS_6half_tEfNS_4arch4Sm90ELb1ELb0ELb1ELb0ELb1ELb0ELb1ELb0ELi3ELi1ELi1ELi1ELb0EEENS1_24CollectiveEpilogueBwdGQAISD_fSG_Li384ELb0ELb1EEENS1_25SingleTileBwdLPTSchedulerILb0ELi96ELb1EEEEEEEEEvNT_6ParamsE,"a",@progbits
	.sectionflags	@""
	.align	4
.nv.constant0._ZN7cutlass13device_kernelIN5flash11enable_sm90INS1_16FlashAttnBwdSm90INS1_25CollectiveMainloopBwdSm90ILi2ELi1ELi1EN4cute5tupleIJNS5_1CILi1EEES8_S8_EEENS6_IJNS7_ILi64EEENS7_ILi96EEENS7_ILi192EEEEEENS_6half_tEfNS_4arch4Sm90ELb1ELb0ELb1ELb0ELb1ELb0ELb1ELb0ELi3ELi1ELi1ELi1ELb0EEENS1_24CollectiveEpilogueBwdGQAISD_fSG_Li384ELb0ELb1EEENS1_25SingleTileBwdLPTSchedulerILb0ELi96ELb1EEEEEEEEEvNT_6ParamsE:
	.zero		2432


//--------------------- .nv.constant0._ZN7cutlass13device_kernelIN5flash11enable_sm90INS1_16FlashAttnBwdSm90INS1_25CollectiveMainloopBwdSm90ILi2ELi1ELi1EN4cute5tupleIJNS5_1CILi1EEES8_S8_EEENS6_IJNS7_ILi64EEENS7_ILi96EEENS7_ILi192EEEEEENS_6half_tEfNS_4arch4Sm90ELb1ELb0ELb1ELb1ELb0ELb0ELb1ELb0ELi3ELi1ELi1ELi1ELb0EEENS1_21CollectiveEpilogueBwdISD_SE_SG_Li384ELb1ELb1ELi3EEENS1_25SingleTileBwdLPTSchedulerILb1ELi96ELb0EEEEEEEEEvNT_6ParamsE --------------------------
	.section	.nv.constant0._ZN7cutlass13device_kernelIN5flash11enable_sm90INS1_16FlashAttnBwdSm90INS1_25CollectiveMainloopBwdSm90ILi2ELi1ELi1EN4cute5tupleIJNS5_1CILi1EEES8_S8_EEENS6_IJNS7_ILi64EEENS7_ILi96EEENS7_ILi192EEEEEENS_6half_tEfNS_4arch4Sm90ELb1ELb0ELb1ELb1ELb0ELb0ELb1ELb0ELi3ELi1ELi1ELi1ELb0EEENS1_21CollectiveEpilogueBwdISD_SE_SG_Li384ELb1ELb1ELi3EEENS1_25SingleTileBwdLPTSchedulerILb1ELi96ELb0EEEEEEEEEvNT_6ParamsE,"a",@progbits
	.sectionflags	@""
	.align	4
.nv.constant0._ZN7cutlass13device_kernelIN5flash11enable_sm90INS1_16FlashAttnBwdSm90INS1_25CollectiveMainloopBwdSm90ILi2ELi1ELi1EN4cute5tupleIJNS5_1CILi1EEES8_S8_EEENS6_IJNS7_ILi64EEENS7_ILi96EEENS7_ILi192EEEEEENS_6half_tEfNS_4arch4Sm90ELb1ELb0ELb1ELb1ELb0ELb0ELb1ELb0ELi3ELi1ELi1ELi1ELb0EEENS1_21CollectiveEpilogueBwdISD_SE_SG_Li384ELb1ELb1ELi3EEENS1_25SingleTileBwdLPTSchedulerILb1ELi96ELb0EEEEEEEEEvNT_6ParamsE:
	.zero		2304


//--------------------- .nv.constant0._ZN7cutlass13device_kernelIN5flash11enable_sm90INS1_16FlashAttnBwdSm90INS1_25CollectiveMainloopBwdSm90ILi2ELi1ELi1EN4cute5tupleIJNS5_1CILi1EEES8_S8_EEENS6_IJNS7_ILi64EEENS7_ILi96EEENS7_ILi192EEEEEENS_6half_tEfNS_4arch4Sm90ELb1ELb0ELb1ELb1ELb1ELb0ELb1ELb0ELi3ELi1ELi1ELi1ELb0EEENS1_21CollectiveEpilogueBwdISD_SE_SG_Li384ELb1ELb1ELi3EEENS1_25SingleTileBwdLPTSchedulerILb1ELi96ELb1EEEEEEEEEvNT_6ParamsE --------------------------
	.section	.nv.constant0._ZN7cutlass13device_kernelIN5flash11enable_sm90INS1_16FlashAttnBwdSm90INS1_25CollectiveMainloopBwdSm90ILi2ELi1ELi1EN4cute5tupleIJNS5_1CILi1EEES8_S8_EEENS6_IJNS7_ILi64EEENS7_ILi96EEENS7_ILi192EEEEEENS_6half_tEfNS_4arch4Sm90ELb1ELb0ELb1ELb1ELb1ELb0ELb1ELb0ELi3ELi1ELi1ELi1ELb0EEENS1_21CollectiveEpilogueBwdISD_SE_SG_Li384ELb1ELb1ELi3EEENS1_25SingleTileBwdLPTSchedulerILb1ELi96ELb1EEEEEEEEEvNT_6ParamsE,"a",@progbits
	.sectionflags	@""
	.align	4
.nv.constant0._ZN7cutlass13device_kernelIN5flash11enable_sm90INS1_16FlashAttnBwdSm90INS1_25CollectiveMainloopBwdSm90ILi2ELi1ELi1EN4cute5tupleIJNS5_1CILi1EEES8_S8_EEENS6_IJNS7_ILi64EEENS7_ILi96EEENS7_ILi192EEEEEENS_6half_tEfNS_4arch4Sm90ELb1ELb0ELb1ELb1ELb1ELb0ELb1ELb0ELi3ELi1ELi1ELi1ELb0EEENS1_21CollectiveEpilogueBwdISD_SE_SG_Li384ELb1ELb1ELi3EEENS1_25SingleTileBwdLPTSchedulerILb1ELi96ELb1EEEEEEEEEvNT_6ParamsE:
	.zero		2304


//--------------------- .nv.constant0._ZN7cutlass13device_kernelIN5flash11enable_sm90INS1_16FlashAttnBwdSm90INS1_25CollectiveMainloopBwdSm90ILi2ELi1ELi1EN4cute5tupleIJNS5_1CILi1EEES8_S8_EEENS6_IJNS7_ILi64EEENS7_ILi96EEENS7_ILi192EEEEEENS_6half_tEfNS_4arch4Sm90ELb1ELb0ELb1ELb1ELb0ELb0ELb1ELb0ELi3ELi1ELi1ELi1ELb0EEENS1_24CollectiveEpilogueBwdGQAISD_fSG_Li384ELb1ELb0EEENS1_25SingleTileBwdLPTSchedulerILb1ELi96ELb0EEEEEEEEEvNT_6ParamsE --------------------------
	.section	.nv.constant0._ZN7cutlass13device_kernelIN5flash11enable_sm90INS1_16FlashAttnBwdSm90INS1_25CollectiveMainloopBwdSm90ILi2ELi1ELi1EN4cute5tupleIJNS5_1CILi1EEES8_S8_EEENS6_IJNS7_ILi64EEENS7_ILi96EEENS7_ILi192EEEEEENS_6half_tEfNS_4arch4Sm90ELb1ELb0ELb1ELb1ELb0ELb0ELb1ELb0ELi3ELi1ELi1ELi1ELb0EEENS1_24CollectiveEpilogueBwdGQAISD_fSG_Li384ELb1ELb0EEENS1_25SingleTileBwdLPTSchedulerILb1ELi96ELb0EEEEEEEEEvNT_6ParamsE,"a",@progbits
	.sectionflags	@""
	.align	4
.nv.constant0._ZN7cutlass13device_kernelIN5flash11enable_sm90INS1_16FlashAttnBwdSm90INS1_25CollectiveMainloopBwdSm90ILi2ELi1ELi1EN4cute5tupleIJNS5_1CILi1EEES8_S8_EEENS6_IJNS7_ILi64EEENS7_ILi96EEENS7_ILi192EEEEEENS_6half_tEfNS_4arch4Sm90ELb1ELb0ELb1ELb1ELb0ELb0ELb1ELb0ELi3ELi1ELi1ELi1ELb0EEENS1_24CollectiveEpilogueBwdGQAISD_fSG_Li384ELb1ELb0EEENS1_25SingleTileBwdLPTSchedulerILb1ELi96ELb0EEEEEEEEEvNT_6ParamsE:
	.zero		2432


//--------------------- .nv.constant0._ZN7cutlass13device_kernelIN5flash11enable_sm90INS1_16FlashAttnBwdSm90INS1_25CollectiveMainloopBwdSm90ILi2ELi1ELi1EN4cute5tupleIJNS5_1CILi1EEES8_S8_EEENS6_IJNS7_ILi64EEENS7_ILi96EEENS7_ILi192EEEEEENS_6half_tEfNS_4arch4Sm90ELb1ELb0ELb1ELb1ELb1ELb0ELb1ELb0ELi3ELi1ELi1ELi1ELb0EEENS1_24CollectiveEpilogueBwdGQAISD_fSG_Li384ELb1ELb1EEENS1_25SingleTileBwdLPTSchedulerILb1ELi96ELb1EEEEEEEEEvNT_6ParamsE --------------------------
	.section	.nv.constant0._ZN7cutlass13device_kernelIN5flash11enable_sm90INS1_16FlashAttnBwdSm90INS1_25CollectiveMainloopBwdSm90ILi2ELi1ELi1EN4cute5tupleIJNS5_1CILi1EEES8_S8_EEENS6_IJNS7_ILi64EEENS7_ILi96EEENS7_ILi192EEEEEENS_6half_tEfNS_4arch4Sm90ELb1ELb0ELb1ELb1ELb1ELb0ELb1ELb0ELi3ELi1ELi1ELi1ELb0EEENS1_24CollectiveEpilogueBwdGQAISD_fSG_Li384ELb1ELb1EEENS1_25SingleTileBwdLPTSchedulerILb1ELi96ELb1EEEEEEEEEvNT_6ParamsE,"a",@progbits
	.sectionflags	@""
	.align	4
.nv.constant0._ZN7cutlass13device_kernelIN5flash11enable_sm90INS1_16FlashAttnBwdSm90INS1_25CollectiveMainloopBwdSm90ILi2ELi1ELi1EN4cute5tupleIJNS5_1CILi1EEES8_S8_EEENS6_IJNS7_ILi64EEENS7_ILi96EEENS7_ILi192EEEEEENS_6half_tEfNS_4arch4Sm90ELb1ELb0ELb1ELb1ELb1ELb0ELb1ELb0ELi3ELi1ELi1ELi1ELb0EEENS1_24CollectiveEpilogueBwdGQAISD_fSG_Li384ELb1ELb1EEENS1_25SingleTileBwdLPTSchedulerILb1ELi96ELb1EEEEEEEEEvNT_6ParamsE:
	.zero		2432


//--------------------- .nv.constant0._ZN7cutlass13device_kernelIN5flash11enable_sm90INS1_16FlashAttnBwdSm90INS1_25CollectiveMainloopBwdSm90ILi2ELi1ELi1EN4cute5tupleIJNS5_1CILi1EEES8_S8_EEENS6_IJNS7_ILi64EEENS7_ILi96EEENS7_ILi192EEEEEENS_6half_tEfNS_4arch4Sm90ELb0ELb0ELb0ELb0ELb0ELb0ELb1ELb0ELi3ELi1ELi1ELi1ELb0EEENS1_21CollectiveEpilogueBwdISD_SE_SG_Li384ELb0ELb1ELi3EEENS1_19SingleTileSchedulerILb0ELb0ELb0ELi96EEEEEEEEEvNT_6ParamsE --------------------------
	.section	.nv.constant0._ZN7cutlass13device_kernelIN5flash11enable_sm90INS1_16FlashAttnBwdSm90INS1_25CollectiveMainloopBwdSm90ILi2ELi1ELi1EN4cute5tupleIJNS5_1CILi1EEES8_S8_EEENS6_IJNS7_ILi64EEENS7_ILi96EEENS7_ILi192EEEEEENS_6half_tEfNS_4arch4Sm90ELb0ELb0ELb0ELb0ELb0ELb0ELb1ELb0ELi3ELi1ELi1ELi1ELb0EEENS1_21CollectiveEpilogueBwdISD_SE_SG_Li384ELb0ELb1ELi3EEENS1_19SingleTileSchedulerILb0ELb0ELb0ELi96EEEEEEEEEvNT_6ParamsE,"a",@progbits
	.sectionflags	@""
	.align	4
.nv.constant0._ZN7cutlass13device_kernelIN5flash11enable_sm90INS1_16FlashAttnBwdSm90INS1_25CollectiveMainloopBwdSm90ILi2ELi1ELi1EN4cute5tupleIJNS5_1CILi1EEES8_S8_EEENS6_IJNS7_ILi64EEENS7_ILi96EEENS7_ILi192EEEEEENS_6half_tEfNS_4arch4Sm90ELb0ELb0ELb0ELb0ELb0ELb0ELb1ELb0ELi3ELi1ELi1ELi1ELb0EEENS1_21CollectiveEpilogueBwdISD_SE_SG_Li384ELb0ELb1ELi3EEENS1_19SingleTileSchedulerILb0ELb0ELb0ELi96EEEEEEEEEvNT_6ParamsE:
	.zero		2944


//--------------------- .nv.constant0._ZN7cutlass13device_kernelIN5flash11enable_sm90INS1_16FlashAttnBwdSm90INS1_25CollectiveMainloopBwdSm90ILi2ELi1ELi1EN4cute5tupleIJNS5_1CILi1EEES8_S8_EEENS6_IJNS7_ILi64EEENS7_ILi96EEENS7_ILi192EEEEEENS_6half_tEfNS_4arch4Sm90ELb0ELb0ELb0ELb0ELb1ELb0ELb1ELb0ELi3ELi1ELi1ELi1ELb0EEENS1_21CollectiveEpilogueBwdISD_SE_SG_Li384ELb0ELb1ELi3EEENS1_19SingleTileSchedulerILb0ELb0ELb0ELi96EEEEEEEEEvNT_6ParamsE --------------------------
	.section	.nv.constant0._ZN7cutlass13device_kernelIN5flash11enable_sm90INS1_16FlashAttnBwdSm90INS1_25CollectiveMainloopBwdSm90ILi2ELi1ELi1EN4cute5tupleIJNS5_1CILi1EEES8_S8_EEENS6_IJNS7_ILi64EEENS7_ILi96EEENS7_ILi192EEEEEENS_6half_tEfNS_4arch4Sm90ELb0ELb0ELb0ELb0ELb1ELb0ELb1ELb0ELi3ELi1ELi1ELi1ELb0EEENS1_21CollectiveEpilogueBwdISD_SE_SG_Li384ELb0ELb1ELi3EEENS1_19SingleTileSchedulerILb0ELb0ELb0ELi96EEEEEEEEEvNT_6ParamsE,"a",@progbits
	.sectionflags	@""
	.align	4
.nv.constant0._ZN7cutlass13device_kernelIN5flash11enable_sm90INS1_16FlashAttnBwdSm90INS1_25CollectiveMainloopBwdSm90ILi2ELi1ELi1EN4cute5tupleIJNS5_1CILi1EEES8_S8_EEENS6_IJNS7_ILi64EEENS7_ILi96EEENS7_ILi192EEEEEENS_6half_tEfNS_4arch4Sm90ELb0ELb0ELb0ELb0ELb1ELb0ELb1ELb0ELi3ELi1ELi1ELi1ELb0EEENS1_21CollectiveEpilogueBwdISD_SE_SG_Li384ELb0ELb1ELi3EEENS1_19SingleTileSchedulerILb0ELb0ELb0ELi96EEEEEEEEEvNT_6ParamsE:
	.zero		2944


//--------------------- .nv.constant0._ZN7cutlass13device_kernelIN5flash11enable_sm90INS1_16FlashAttnBwdSm90INS1_25CollectiveMainloopBwdSm90ILi2ELi1ELi1EN4cute5tupleIJNS5_1CILi1EEES8_S8_EEENS6_IJNS7_ILi64EEENS7_ILi96EEENS7_ILi192EEEEEENS_6half_tEfNS_4arch4Sm90ELb0ELb0ELb0ELb0ELb0ELb0ELb1ELb0ELi3ELi1ELi1ELi1ELb0EEENS1_24CollectiveEpilogueBwdGQAISD_fSG_Li384ELb0ELb0EEENS1_19SingleTileSchedulerILb0ELb0ELb0ELi96EEEEEEEEEvNT_6ParamsE --------------------------
	.section	.nv.constant0._ZN7cutlass13device_kernelIN5flash11enable_sm90INS1_16FlashAttnBwdSm90INS1_25CollectiveMainloopBwdSm90ILi2ELi1ELi1EN4cute5tupleIJNS5_1CILi1EEES8_S8_EEENS6_IJNS7_ILi64EEENS7_ILi96EEENS7_ILi192EEEEEENS_6half_tEfNS_4arch4Sm90ELb0ELb0ELb0ELb0ELb0ELb0ELb1ELb0ELi3ELi1ELi1ELi1ELb0EEENS1_24CollectiveEpilogueBwdGQAISD_fSG_Li384ELb0ELb0EEENS1_19SingleTileSchedulerILb0ELb0ELb0ELi96EEEEEEEEEvNT_6ParamsE,"a",@progbits
	.sectionflags	@""
	.align	4
.nv.constant0._ZN7cutlass13device_kernelIN5flash11enable_sm90INS1_16FlashAttnBwdSm90INS1_25CollectiveMainloopBwdSm90ILi2ELi1ELi1EN4cute5tupleIJNS5_1CILi1EEES8_S8_EEENS6_IJNS7_ILi64EEENS7_ILi96EEENS7_ILi192EEEEEENS_6half_tEfNS_4arch4Sm90ELb0ELb0ELb0ELb0ELb0ELb0ELb1ELb0ELi3ELi1ELi1ELi1ELb0EEENS1_24CollectiveEpilogueBwdGQAISD_fSG_Li384ELb0ELb0EEENS1_19SingleTileSchedulerILb0ELb0ELb0ELi96EEEEEEEEEvNT_6ParamsE:
	.zero		2304


//--------------------- .nv.constant0._ZN7cutlass13device_kernelIN5flash11enable_sm90INS1_16FlashAttnBwdSm90INS1_25CollectiveMainloopBwdSm90ILi2ELi1ELi1EN4cute5tupleIJNS5_1CILi1EEES8_S8_EEENS6_IJNS7_ILi64EEENS7_ILi96EEENS7_ILi192EEEEEENS_6half_tEfNS_4arch4Sm90ELb0ELb0ELb0ELb0ELb1ELb0ELb1ELb0ELi3ELi1ELi1ELi1ELb0EEENS1_24CollectiveEpilogueBwdGQAISD_fSG_Li384ELb0ELb1EEENS1_19SingleTileSchedulerILb0ELb0ELb0ELi96EEEEEEEEEvNT_6ParamsE --------------------------
	.section	.nv.constant0._ZN7cutlass13device_kernelIN5flash11enable_sm90INS1_16FlashAttnBwdSm90INS1_25CollectiveMainloopBwdSm90ILi2ELi1ELi1EN4cute5tupleIJNS5_1CILi1EEES8_S8_EEENS6_IJNS7_ILi64EEENS7_ILi96EEENS7_ILi192EEEEEENS_6half_tEfNS_4arch4Sm90ELb0ELb0ELb0ELb0ELb1ELb0ELb1ELb0ELi3ELi1ELi1ELi1ELb0EEENS1_24CollectiveEpilogueBwdGQAISD_fSG_Li384ELb0ELb1EEENS1_19SingleTileSchedulerILb0ELb0ELb0ELi96EEEEEEEEEvNT_6ParamsE,"a",@progbits
	.sectionflags	@""
	.align	4
.nv.constant0._ZN7cutlass13device_kernelIN5flash11enable_sm90INS1_16FlashAttnBwdSm90INS1_25CollectiveMainloopBwdSm90ILi2ELi1ELi1EN4cute5tupleIJNS5_1CILi1EEES8_S8_EEENS6_IJNS7_ILi64EEENS7_ILi96EEENS7_ILi192EEEEEENS_6half_tEfNS_4arch4Sm90ELb0ELb0ELb0ELb0ELb1ELb0ELb1ELb0ELi3ELi1ELi1ELi1ELb0EEENS1_24CollectiveEpilogueBwdGQAISD_fSG_Li384ELb0ELb1EEENS1_19SingleTileSchedulerILb0ELb0ELb0ELi96EEEEEEEEEvNT_6ParamsE:
	.zero		2304


//--------------------- .nv.constant0._ZN7cutlass13device_kernelIN5flash11enable_sm90INS1_16FlashAttnBwdSm90INS1_25CollectiveMainloopBwdSm90ILi2ELi1ELi1EN4cute5tupleIJNS5_1CILi1EEES8_S8_EEENS6_IJNS7_ILi64EEENS7_ILi96EEENS7_ILi192EEEEEENS_6half_tEfNS_4arch4Sm90ELb0ELb0ELb0ELb1ELb0ELb0ELb1ELb0ELi3ELi1ELi1ELi1ELb0EEENS1_21CollectiveEpilogueBwdISD_SE_SG_Li384ELb1ELb1ELi3EEENS1_19SingleTileSchedulerILb1ELb0ELb0ELi96EEEEEEEEEvNT_6ParamsE --------------------------
	.section	.nv.constant0._ZN7cutlass13device_kernelIN5flash11enable_sm90INS1_16FlashAttnBwdSm90INS1_25CollectiveMainloopBwdSm90ILi2ELi1ELi1EN4cute5tupleIJNS5_1CILi1EEES8_S8_EEENS6_IJNS7_ILi64EEENS7_ILi96EEENS7_ILi192EEEEEENS_6half_tEfNS_4arch4Sm90ELb0ELb0ELb0ELb1ELb0ELb0ELb1ELb0ELi3ELi1ELi1ELi1ELb0EEENS1_21CollectiveEpilogueBwdISD_SE_SG_Li384ELb1ELb1ELi3EEENS1_19SingleTileSchedulerILb1ELb0ELb0ELi96EEEEEEEEEvNT_6ParamsE,"a",@progbits
	.sectionflags	@""
	.align	4
.nv.constant0._ZN7cutlass13device_kernelIN5flash11enable_sm90INS1_16FlashAttnBwdSm90INS1_25CollectiveMainloopBwdSm90ILi2ELi1ELi1EN4cute5tupleIJNS5_1CILi1EEES8_S8_EEENS6_IJNS7_ILi64EEENS7_ILi96EEENS7_ILi192EEEEEENS_6half_tEfNS_4arch4Sm90ELb0ELb0ELb0ELb1ELb0ELb0ELb1ELb0ELi3ELi1ELi1ELi1ELb0EEENS1_21CollectiveEpilogueBwdISD_SE_SG_Li384ELb1ELb1ELi3EEENS1_19SingleTileSchedulerILb1ELb0ELb0ELi96EEEEEEEEEvNT_6ParamsE:
	.zero		2304


//--------------------- .nv.constant0._ZN7cutlass13device_kernelIN5flash11enable_sm90INS1_16FlashAttnBwdSm90INS1_25CollectiveMainloopBwdSm90ILi2ELi1ELi1EN4cute5tupleIJNS5_1CILi1EEES8_S8_EEENS6_IJNS7_ILi64EEENS7_ILi96EEENS7_ILi192EEEEEENS_6half_tEfNS_4arch4Sm90ELb0ELb0ELb0ELb1ELb1ELb0ELb1ELb0ELi3ELi1ELi1ELi1ELb0EEENS1_21CollectiveEpilogueBwdISD_SE_SG_Li384ELb1ELb1ELi3EEENS1_19SingleTileSchedulerILb1ELb0ELb0ELi96EEEEEEEEEvNT_6ParamsE --------------------------
	.section	.nv.constant0._ZN7cutlass13device_kernelIN5flash11enable_sm90INS1_16FlashAttnBwdSm90INS1_25CollectiveMainloopBwdSm90ILi2ELi1ELi1EN4cute5tupleIJNS5_1CILi1EEES8_S8_EEENS6_IJNS7_ILi64EEENS7_ILi96EEENS7_ILi192EEEEEENS_6half_tEfNS_4arch4Sm90ELb0ELb0ELb0ELb1ELb1ELb0ELb1ELb0ELi3ELi1ELi1ELi1ELb0EEENS1_21CollectiveEpilogueBwdISD_SE_SG_Li384ELb1ELb1ELi3EEENS1_19SingleTileSchedulerILb1ELb0ELb0ELi96EEEEEEEEEvNT_6ParamsE,"a",@progbits
	.sectionflags	@""
	.align	4
.nv.constant0._ZN7cutlass13device_kernelIN5flash11enable_sm90INS1_16FlashAttnBwdSm90INS1_25CollectiveMainloopBwdSm90ILi2ELi1ELi1EN4cute5tupleIJNS5_1CILi1EEES8_S8_EEENS6_IJNS7_ILi64EEENS7_ILi96EEENS7_ILi192EEEEEENS_6half_tEfNS_4arch4Sm90ELb0ELb0ELb0ELb1ELb1ELb0ELb1ELb0ELi3ELi1ELi1ELi1ELb0EEENS1_21CollectiveEpilogueBwdISD_SE_SG_Li384ELb1ELb1ELi3EEENS1_19SingleTileSchedulerILb1ELb0ELb0ELi96EEEEEEEEEvNT_6ParamsE:
	.zero		2304


//--------------------- .nv.constant0._ZN7cutlass13device_kernelIN5flash11enable_sm90INS1_16FlashAttnBwdSm90INS1_25CollectiveMainloopBwdSm90ILi2ELi1ELi1EN4cute5tupleIJNS5_1CILi1EEES8_S8_EEENS6_IJNS7_ILi64EEENS7_ILi96EEENS7_ILi192EEEEEENS_6half_tEfNS_4arch4Sm90ELb0ELb0ELb0ELb1ELb0ELb0ELb1ELb0ELi3ELi1ELi1ELi1ELb0EEENS1_24CollectiveEpilogueBwdGQAISD_fSG_Li384ELb1ELb0EEENS1_19SingleTileSchedulerILb1ELb0ELb0ELi96EEEEEEEEEvNT_6ParamsE --------------------------
	.section	.nv.constant0._ZN7cutlass13device_kernelIN5flash11enable_sm90INS1_16FlashAttnBwdSm90INS1_25CollectiveMainloopBwdSm90ILi2ELi1ELi1EN4cute5tupleIJNS5_1CILi1EEES8_S8_EEENS6_IJNS7_ILi64EEENS7_ILi96EEENS7_ILi192EEEEEENS_6half_tEfNS_4arch4Sm90ELb0ELb0ELb0ELb1ELb0ELb0ELb1ELb0ELi3ELi1ELi1ELi1ELb0EEENS1_24CollectiveEpilogueBwdGQAISD_fSG_Li384ELb1ELb0EEENS1_19SingleTileSchedulerILb1ELb0ELb0ELi96EEEEEEEEEvNT_6ParamsE,"a",@progbits
	.sectionflags	@""
	.align	4
.nv.constant0._ZN7cutlass13device_kernelIN5flash11enable_sm90INS1_16FlashAttnBwdSm90INS1_25CollectiveMainloopBwdSm90ILi2ELi1ELi1EN4cute5tupleIJNS5_1CILi1EEES8_S8_EEENS6_IJNS7_ILi64EEENS7_ILi96EEENS7_ILi192EEEEEENS_6half_tEfNS_4arch4Sm90ELb0ELb0ELb0ELb1ELb0ELb0ELb1ELb0ELi3ELi1ELi1ELi1ELb0EEENS1_24CollectiveEpilogueBwdGQAISD_fSG_Li384ELb1ELb0EEENS1_19SingleTileSchedulerILb1ELb0ELb0ELi96EEEEEEEEEvNT_6ParamsE:
	.zero		2304


//--------------------- .nv.constant0._ZN7cutlass13device_kernelIN5flash11enable_sm90INS1_16FlashAttnBwdSm90INS1_25CollectiveMainloopBwdSm90ILi2ELi1ELi1EN4cute5tupleIJNS5_1CILi1EEES8_S8_EEENS6_IJNS7_ILi64EEENS7_ILi96EEENS7_ILi192EEEEEENS_6half_tEfNS_4arch4Sm90ELb0ELb0ELb0ELb1ELb1ELb0ELb1ELb0ELi3ELi1ELi1ELi1ELb0EEENS1_24CollectiveEpilogueBwdGQAISD_fSG_Li384ELb1ELb1EEENS1_19SingleTileSchedulerILb1ELb0ELb0ELi96EEEEEEEEEvNT_6ParamsE --------------------------
	.section	.nv.constant0._ZN7cutlass13device_kernelIN5flash11enable_sm90INS1_16FlashAttnBwdSm90INS1_25CollectiveMainloopBwdSm90ILi2ELi1ELi1EN4cute5tupleIJNS5_1CILi1EEES8_S8_EEENS6_IJNS7_ILi64EEENS7_ILi96EEENS7_ILi192EEEEEENS_6half_tEfNS_4arch4Sm90ELb0ELb0ELb0ELb1ELb1ELb0ELb1ELb0ELi3ELi1ELi1ELi1ELb0EEENS1_24CollectiveEpilogueBwdGQAISD_fSG_Li384ELb1ELb1EEENS1_19SingleTileSchedulerILb1ELb0ELb0ELi96EEEEEEEEEvNT_6ParamsE,"a",@progbits
	.sectionflags	@""
	.align	4
.nv.constant0._ZN7cutlass13device_kernelIN5flash11enable_sm90INS1_16FlashAttnBwdSm90INS1_25CollectiveMainloopBwdSm90ILi2ELi1ELi1EN4cute5tupleIJNS5_1CILi1EEES8_S8_EEENS6_IJNS7_ILi64EEENS7_ILi96EEENS7_ILi192EEEEEENS_6half_tEfNS_4arch4Sm90ELb0ELb0ELb0ELb1ELb1ELb0ELb1ELb0ELi3ELi1ELi1ELi1ELb0EEENS1_24CollectiveEpilogueBwdGQAISD_fSG_Li384ELb1ELb1EEENS1_19SingleTileSchedulerILb1ELb0ELb0ELi96EEEEEEEEEvNT_6ParamsE:
	.zero		2304


//--------------------- .nv.constant0._ZN7cutlass13device_kernelIN5flash11enable_sm90INS1_16FlashAttnBwdSm90INS1_25CollectiveMainloopBwdSm90ILi2ELi1ELi1EN4cute5tupleIJNS5_1CILi1EEES8_S8_EEENS6_IJNS7_ILi64EEENS7_ILi96EEENS7_ILi192EEEEEENS_6half_tEfNS_4arch4Sm90ELb0ELb1ELb0ELb0ELb0ELb0ELb1ELb0ELi3ELi1ELi1ELi1ELb0EEENS1_21CollectiveEpilogueBwdISD_SE_SG_Li384ELb0ELb1ELi3EEENS1_19SingleTileSchedulerILb0ELb0ELb0ELi96EEEEEEEEEvNT_6ParamsE --------------------------
	.section	.nv.constant0._ZN7cutlass13device_kernelIN5flash11enable_sm90INS1_16FlashAttnBwdSm90INS1_25CollectiveMainloopBwdSm90ILi2ELi1ELi1EN4cute5tupleIJNS5_1CILi1EEES8_S8_EEENS6_IJNS7_ILi64EEENS7_ILi96EEENS7_ILi192EEEEEENS_6half_tEfNS_4arch4Sm90ELb0ELb1ELb0ELb0ELb0ELb0ELb1ELb0ELi3ELi1ELi1ELi1ELb0EEENS1_21CollectiveEpilogueBwdISD_SE_SG_Li384ELb0ELb1ELi3EEENS1_19SingleTileSchedulerILb0ELb0ELb0ELi96EEEEEEEEEvNT_6ParamsE,"a",@progbits
	.sectionflags	@""
	.align	4
.nv.constant0._ZN7cutlass13device_kernelIN5flash11enable_sm90INS1_16FlashAttnBwdSm90INS1_25CollectiveMainloopBwdSm90ILi2ELi1ELi1EN4cute5tupleIJNS5_1CILi1EEES8_S8_EEENS6_IJNS7_ILi64EEENS7_ILi96EEENS7_ILi192EEEEEENS_6half_tEfNS_4arch4Sm90ELb0ELb1ELb0ELb0ELb0ELb0ELb1ELb0ELi3ELi1ELi1ELi1ELb0EEENS1_21CollectiveEpilogueBwdISD_SE_SG_Li384ELb0ELb1ELi3EEENS1_19SingleTileSchedulerILb0ELb0ELb0ELi96EEEEEEEEEvNT_6ParamsE:
	.zero		2944


//--------------------- .nv.constant0._ZN7cutlass13device_kernelIN5flash11enable_sm90INS1_16FlashAttnBwdSm90INS1_25CollectiveMainloopBwdSm90ILi2ELi1ELi1EN4cute5tupleIJNS5_1CILi1EEES8_S8_EEENS6_IJNS7_ILi64EEENS7_ILi96EEENS7_ILi192EEEEEENS_6half_tEfNS_4arch4Sm90ELb0ELb1ELb0ELb0ELb1ELb0ELb1ELb0ELi3ELi1ELi1ELi1ELb0EEENS1_21CollectiveEpilogueBwdISD_SE_SG_Li384ELb0ELb1ELi3EEENS1_19SingleTileSchedulerILb0ELb0ELb0ELi96EEEEEEEEEvNT_6ParamsE --------------------------
	.section	.nv.constant0._ZN7cutlass13device_kernelIN5flash11enable_sm90INS1_16FlashAttnBwdSm90INS1_25CollectiveMainloopBwdSm90ILi2ELi1ELi1EN4cute5tupleIJNS5_1CILi1EEES8_S8_EEENS6_IJNS7_ILi64EEENS7_ILi96EEENS7_ILi192EEEEEENS_6half_tEfNS_4arch4Sm90ELb0ELb1ELb0ELb0ELb1ELb0ELb1ELb0ELi3ELi1ELi1ELi1ELb0EEENS1_21CollectiveEpilogueBwdISD_SE_SG_Li384ELb0ELb1ELi3EEENS1_19SingleTileSchedulerILb0ELb0ELb0ELi96EEEEEEEEEvNT_6ParamsE,"a",@progbits
	.sectionflags	@""
	.align	4
.nv.constant0._ZN7cutlass13device_kernelIN5flash11enable_sm90INS1_16FlashAttnBwdSm90INS1_25CollectiveMainloopBwdSm90ILi2ELi1ELi1EN4cute5tupleIJNS5_1CILi1EEES8_S8_EEENS6_IJNS7_ILi64EEENS7_ILi96EEENS7_ILi192EEEEEENS_6half_tEfNS_4arch4Sm90ELb0ELb1ELb0ELb0ELb1ELb0ELb1ELb0ELi3ELi1ELi1ELi1ELb0EEENS1_21CollectiveEpilogueBwdISD_SE_SG_Li384ELb0ELb1ELi3EEENS1_19SingleTileSchedulerILb0ELb0ELb0ELi96EEEEEEEEEvNT_6ParamsE:
	.zero		2944


//--------------------- .nv.constant0._ZN7cutlass13device_kernelIN5flash11enable_sm90INS1_16FlashAttnBwdSm90INS1_25CollectiveMainloopBwdSm90ILi2ELi1ELi1EN4cute5tupleIJNS5_1CILi1EEES8_S8_EEENS6_IJNS7_ILi64EEENS7_ILi96EEENS7_ILi192EEEEEENS_6half_tEfNS_4arch4Sm90ELb0ELb1ELb0ELb0ELb0ELb0ELb1ELb0ELi3ELi1ELi1ELi1ELb0EEENS1_24CollectiveEpilogueBwdGQAISD_fSG_Li384ELb0ELb0EEENS1_19SingleTileSchedulerILb0ELb0ELb0ELi96EEEEEEEEEvNT_6ParamsE --------------------------
	.section	.nv.constant0._ZN7cutlass13device_kernelIN5flash11enable_sm90INS1_16FlashAttnBwdSm90INS1_25CollectiveMainloopBwdSm90ILi2ELi1ELi1EN4cute5tupleIJNS5_1CILi1EEES8_S8_EEENS6_IJNS7_ILi64EEENS7_ILi96EEENS7_ILi192EEEEEENS_6half_tEfNS_4arch4Sm90ELb0ELb1ELb0ELb0ELb0ELb0ELb1ELb0ELi3ELi1ELi1ELi1ELb0EEENS1_24CollectiveEpilogueBwdGQAISD_fSG_Li384ELb0ELb0EEENS1_19SingleTileSchedulerILb0ELb0ELb0ELi96EEEEEEEEEvNT_6ParamsE,"a",@progbits
	.sectionflags	@""
	.align	4
.nv.constant0._ZN7cutlass13device_kernelIN5flash11enable_sm90INS1_16FlashAttnBwdSm90INS1_25CollectiveMainloopBwdSm90ILi2ELi1ELi1EN4cute5tupleIJNS5_1CILi1EEES8_S8_EEENS6_IJNS7_ILi64EEENS7_ILi96EEENS7_ILi192EEEEEENS_6half_tEfNS_4arch4Sm90ELb0ELb1ELb0ELb0ELb0ELb0ELb1ELb0ELi3ELi1ELi1ELi1ELb0EEENS1_24CollectiveEpilogueBwdGQAISD_fSG_Li384ELb0ELb0EEENS1_19SingleTileSchedulerILb0ELb0ELb0ELi96EEEEEEEEEvNT_6ParamsE:
	.zero		2304


//--------------------- .nv.constant0._ZN7cutlass13device_kernelIN5flash11enable_sm90INS1_16FlashAttnBwdSm90INS1_25CollectiveMainloopBwdSm90ILi2ELi1ELi1EN4cute5tupleIJNS5_1CILi1EEES8_S8_EEENS6_IJNS7_ILi64EEENS7_ILi96EEENS7_ILi192EEEEEENS_6half_tEfNS_4arch4Sm90ELb0ELb1ELb0ELb0ELb1ELb0ELb1ELb0ELi3ELi1ELi1ELi1ELb0EEENS1_24CollectiveEpilogueBwdGQAISD_fSG_Li384ELb0ELb1EEENS1_19SingleTileSchedulerILb0ELb0ELb0ELi96EEEEEEEEEvNT_6ParamsE --------------------------
	.section	.nv.constant0._ZN7cutlass13device_kernelIN5flash11enable_sm90INS1_16FlashAttnBwdSm90INS1_25CollectiveMainloopBwdSm90ILi2ELi1ELi1EN4cute5tupleIJNS5_1CILi1EEES8_S8_EEENS6_IJNS7_ILi64EEENS7_ILi96EEENS7_ILi192EEEEEENS_6half_tEfNS_4arch4Sm90ELb0ELb1ELb0ELb0ELb1ELb0ELb1ELb0ELi3ELi1ELi1ELi1ELb0EEENS1_24CollectiveEpilogueBwdGQAISD_fSG_Li384ELb0ELb1EEENS1_19SingleTileSchedulerILb0ELb0ELb0ELi96EEEEEEEEEvNT_6ParamsE,"a",@progbits
	.sectionflags	@""
	.align	4
.nv.constant0._ZN7cutlass13device_kernelIN5flash11enable_sm90INS1_16FlashAttnBwdSm90INS1_25CollectiveMainloopBwdSm90ILi2ELi1ELi1EN4cute5tupleIJNS5_1CILi1EEES8_S8_EEENS6_IJNS7_ILi64EEENS7_ILi96EEENS7_ILi192EEEEEENS_6half_tEfNS_4arch4Sm90ELb0ELb1ELb0ELb0ELb1ELb0ELb1ELb0ELi3ELi1ELi1ELi1ELb0EEENS1_24CollectiveEpilogueBwdGQAISD_fSG_Li384ELb0ELb1EEENS1_19SingleTileSchedulerILb0ELb0ELb0ELi96EEEEEEEEEvNT_6ParamsE:
	.zero		2304


//--------------------- .nv.constant0._ZN7cutlass13device_kernelIN5flash11enable_sm90INS1_16FlashAttnBwdSm90INS1_25CollectiveMainloopBwdSm90ILi2ELi1ELi1EN4cute5tupleIJNS5_1CILi1EEES8_S8_EEENS6_IJNS7_ILi64EEENS7_ILi96EEENS7_ILi192EEEEEENS_6half_tEfNS_4arch4Sm90ELb0ELb1ELb0ELb1ELb0ELb0ELb1ELb0ELi3ELi1ELi1ELi1ELb0EEENS1_21CollectiveEpilogueBwdISD_SE_SG_Li384ELb1ELb1ELi3EEENS1_19SingleTileSchedulerILb1ELb0ELb0ELi96EEEEEEEEEvNT_6ParamsE --------------------------
	.section	.nv.constant0._ZN7cutlass13device_kernelIN5flash11enable_sm90INS1_16FlashAttnBwdSm90INS1_25CollectiveMainloopBwdSm90ILi2ELi1ELi1EN4cute5tupleIJNS5_1CILi1EEES8_S8_EEENS6_IJNS7_ILi64EEENS7_ILi96EEENS7_ILi192EEEEEENS_6half_tEfNS_4arch4Sm90ELb0ELb1ELb0ELb1ELb0ELb0ELb1ELb0ELi3ELi1ELi1ELi1ELb0EEENS1_21CollectiveEpilogueBwdISD_SE_SG_Li384ELb1ELb1ELi3EEENS1_19SingleTileSchedulerILb1ELb0ELb0ELi96EEEEEEEEEvNT_6ParamsE,"a",@progbits
	.sectionflags	@""
	.align	4
.nv.constant0._ZN7cutlass13device_kernelIN5flash11enable_sm90INS1_16FlashAttnBwdSm90INS1_25CollectiveMainloopBwdSm90ILi2ELi1ELi1EN4cute5tupleIJNS5_1CILi1EEES8_S8_EEENS6_IJNS7_ILi64EEENS7_ILi96EEENS7_ILi192EEEEEENS_6half_tEfNS_4arch4Sm90ELb0ELb1ELb0ELb1ELb0ELb0ELb1ELb0ELi3ELi1ELi1ELi1ELb0EEENS1_21CollectiveEpilogueBwdISD_SE_SG_Li384ELb1ELb1ELi3EEENS1_19SingleTileSchedulerILb1ELb0ELb0ELi96EEEEEEEEEvNT_6ParamsE:
	.zero		2304


//--------------------- .nv.constant0._ZN7cutlass13device_kernelIN5flash11enable_sm90INS1_16FlashAttnBwdSm90INS1_25CollectiveMainloopBwdSm90ILi2ELi1ELi1EN4cute5tupleIJNS5_1CILi1EEES8_S8_EEENS6_IJNS7_ILi64EEENS7_ILi96EEENS7_ILi192EEEEEENS_6half_tEfNS_4arch4Sm90ELb0ELb1ELb0ELb1ELb1ELb0ELb1ELb0ELi3ELi1ELi1ELi1ELb0EEENS1_21CollectiveEpilogueBwdISD_SE_SG_Li384ELb1ELb1ELi3EEENS1_19SingleTileSchedulerILb1ELb0ELb0ELi96EEEEEEEEEvNT_6ParamsE --------------------------
	.section	.nv.constant0._ZN7cutlass13device_kernelIN5flash11enable_sm90INS1_16FlashAttnBwdSm90INS1_25CollectiveMainloopBwdSm90ILi2ELi1ELi1EN4cute5tupleIJNS5_1CILi1EEES8_S8_EEENS6_IJNS7_ILi64EEENS7_ILi96EEENS7_ILi192EEEEEENS_6half_tEfNS_4arch4Sm90ELb0ELb1ELb0ELb1ELb1ELb0ELb1ELb0ELi3ELi1ELi1ELi1ELb0EEENS1_21CollectiveEpilogueBwdISD_SE_SG_Li384ELb1ELb1ELi3EEENS1_19SingleTileSchedulerILb1ELb0ELb0ELi96EEEEEEEEEvNT_6ParamsE,"a",@progbits
	.sectionflags	@""
	.align	4
.nv.constant0._ZN7cutlass13device_kernelIN5flash11enable_sm90INS1_16FlashAttnBwdSm90INS1_25CollectiveMainloopBwdSm90ILi2ELi1ELi1EN4cute5tupleIJNS5_1CILi1EEES8_S8_EEENS6_IJNS7_ILi64EEENS7_ILi96EEENS7_ILi192EEEEEENS_6half_tEfNS_4arch4Sm90ELb0ELb1ELb0ELb1ELb1ELb0ELb1ELb0ELi3ELi1ELi1ELi1ELb0EEENS1_21CollectiveEpilogueBwdISD_SE_SG_Li384ELb1ELb1ELi3EEENS1_19SingleTileSchedulerILb1ELb0ELb0ELi96EEEEEEEEEvNT_6ParamsE:
	.zero		2304


//--------------------- .nv.constant0._ZN7cutlass13device_kernelIN5flash11enable_sm90INS1_16FlashAttnBwdSm90INS1_25CollectiveMainloopBwdSm90ILi2ELi1ELi1EN4cute5tupleIJNS5_1CILi1EEES8_S8_EEENS6_IJNS7_ILi64EEENS7_ILi96EEENS7_ILi192EEEEEENS_6half_tEfNS_4arch4Sm90ELb0ELb1ELb0ELb1ELb0ELb0ELb1ELb0ELi3ELi1ELi1ELi1ELb0EEENS1_24CollectiveEpilogueBwdGQAISD_fSG_Li384ELb1ELb0EEENS1_19SingleTileSchedulerILb1ELb0ELb0ELi96EEEEEEEEEvNT_6ParamsE --------------------------
	.section	.nv.constant0._ZN7cutlass13device_kernelIN5flash11enable_sm90INS1_16FlashAttnBwdSm90INS1_25CollectiveMainloopBwdSm90ILi2ELi1ELi1EN4cute5tupleIJNS5_1CILi1EEES8_S8_EEENS6_IJNS7_ILi64EEENS7_ILi96EEENS7_ILi192EEEEEENS_6half_tEfNS_4arch4Sm90ELb0ELb1ELb0ELb1ELb0ELb0ELb1ELb0ELi3ELi1ELi1ELi1ELb0EEENS1_24CollectiveEpilogueBwdGQAISD_fSG_Li384ELb1ELb0EEENS1_19SingleTileSchedulerILb1ELb0ELb0ELi96EEEEEEEEEvNT_6ParamsE,"a",@progbits
	.sectionflags	@""
	.align	4
.nv.constant0._ZN7cutlass13device_kernelIN5flash11enable_sm90INS1_16FlashAttnBwdSm90INS1_25CollectiveMainloopBwdSm90ILi2ELi1ELi1EN4cute5tupleIJNS5_1CILi1EEES8_S8_EEENS6_IJNS7_ILi64EEENS7_ILi96EEENS7_ILi192EEEEEENS_6half_tEfNS_4arch4Sm90ELb0ELb1ELb0ELb1ELb0ELb0ELb1ELb0ELi3ELi1ELi1ELi1ELb0EEENS1_24CollectiveEpilogueBwdGQAISD_fSG_Li384ELb1ELb0EEENS1_19SingleTileSchedulerILb1ELb0ELb0ELi96EEEEEEEEEvNT_6ParamsE:
	.zero		2304


//--------------------- .nv.constant0._ZN7cutlass13device_kernelIN5flash11enable_sm90INS1_16FlashAttnBwdSm90INS1_25CollectiveMainloopBwdSm90ILi2ELi1ELi1EN4cute5tupleIJNS5_1CILi1EEES8_S8_EEENS6_IJNS7_ILi64EEENS7_ILi96EEENS7_ILi192EEEEEENS_6half_tEfNS_4arch4Sm90ELb0ELb1ELb0ELb1ELb1ELb0ELb1ELb0ELi3ELi1ELi1ELi1ELb0EEENS1_24CollectiveEpilogueBwdGQAISD_fSG_Li384ELb1ELb1EEENS1_19SingleTileSchedulerILb1ELb0ELb0ELi96EEEEEEEEEvNT_6ParamsE --------------------------
	.section	.nv.constant0._ZN7cutlass13device_kernelIN5flash11enable_sm90INS1_16FlashAttnBwdSm90INS1_25CollectiveMainloopBwdSm90ILi2ELi1ELi1EN4cute5tupleIJNS5_1CILi1EEES8_S8_EEENS6_IJNS7_ILi64EEENS7_ILi96EEENS7_ILi192EEEEEENS_6half_tEfNS_4arch4Sm90ELb0ELb1ELb0ELb1ELb1ELb0ELb1ELb0ELi3ELi1ELi1ELi1ELb0EEENS1_24CollectiveEpilogueBwdGQAISD_fSG_Li384ELb1ELb1EEENS1_19SingleTileSchedulerILb1ELb0ELb0ELi96EEEEEEEEEvNT_6ParamsE,"a",@progbits
	.sectionflags	@""
	.align	4
.nv.constant0._ZN7cutlass13device_kernelIN5flash11enable_sm90INS1_16FlashAttnBwdSm90INS1_25CollectiveMainloopBwdSm90ILi2ELi1ELi1EN4cute5tupleIJNS5_1CILi1EEES8_S8_EEENS6_IJNS7_ILi64EEENS7_ILi96EEENS7_ILi192EEEEEENS_6half_tEfNS_4arch4Sm90ELb0ELb1ELb0ELb1ELb1ELb0ELb1ELb0ELi3ELi1ELi1ELi1ELb0EEENS1_24CollectiveEpilogueBwdGQAISD_fSG_Li384ELb1ELb1EEENS1_19SingleTileSchedulerILb1ELb0ELb0ELi96EEEEEEEEEvNT_6ParamsE:
	.zero		2304


//--------------------- .nv.constant0._ZN7cutlass13device_kernelIN5flash11enable_sm90INS1_16FlashAttnBwdSm90INS1_25CollectiveMainloopBwdSm90ILi2ELi1ELi1EN4cute5tupleIJNS5_1CILi1EEES8_S8_EEENS6_IJNS7_ILi64EEENS7_ILi96EEENS7_ILi192EEEEEENS_6half_tEfNS_4arch4Sm90ELb1ELb0ELb0ELb0ELb0ELb0ELb1ELb0ELi3ELi1ELi1ELi1ELb0EEENS1_21CollectiveEpilogueBwdISD_SE_SG_Li384ELb0ELb1ELi3EEENS1_25SingleTileBwdLPTSchedulerILb0ELi96ELb0EEEEEEEEEvNT_6ParamsE --------------------------
	.section	.nv.constant0._ZN7cutlass13device_kernelIN5flash11enable_sm90INS1_16FlashAttnBwdSm90INS1_25CollectiveMainloopBwdSm90ILi2ELi1ELi1EN4cute5tupleIJNS5_1CILi1EEES8_S8_EEENS6_IJNS7_ILi64EEENS7_ILi96EEENS7_ILi192EEEEEENS_6half_tEfNS_4arch4Sm90ELb1ELb0ELb0ELb0ELb0ELb0ELb1ELb0ELi3ELi1ELi1ELi1ELb0EEENS1_21CollectiveEpilogueBwdISD_SE_SG_Li384ELb0ELb1ELi3EEENS1_25SingleTileBwdLPTSchedulerILb0ELi96ELb0EEEEEEEEEvNT_6ParamsE,"a",@progbits
	.sectionflags	@""
	.align	4
.nv.constant0._ZN7cutlass13device_kernelIN5flash11enable_sm90INS1_16FlashAttnBwdSm90INS1_25CollectiveMainloopBwdSm90ILi2ELi1ELi1EN4cute5tupleIJNS5_1CILi1EEES8_S8_EEENS6_IJNS7_ILi64EEENS7_ILi96EEENS7_ILi192EEEEEENS_6half_tEfNS_4arch4Sm90ELb1ELb0ELb0ELb0ELb0ELb0ELb1ELb0ELi3ELi1ELi1ELi1ELb0EEENS1_21CollectiveEpilogueBwdISD_SE_SG_Li384ELb0ELb1ELi3EEENS1_25SingleTileBwdLPTSchedulerILb0ELi96ELb0EEEEEEEEEvNT_6ParamsE:
	.zero		2944


//--------------------- .nv.constant0._ZN7cutlass13device_kernelIN5flash11enable_sm90INS1_16FlashAttnBwdSm90INS1_25CollectiveMainloopBwdSm90ILi2ELi1ELi1EN4cute5tupleIJNS5_1CILi1EEES8_S8_EEENS6_IJNS7_ILi64EEENS7_ILi96EEENS7_ILi192EEEEEENS_6half_tEfNS_4arch4Sm90ELb1ELb0ELb0ELb0ELb1ELb0ELb1ELb0ELi3ELi1ELi1ELi1ELb0EEENS1_21CollectiveEpilogueBwdISD_SE_SG_Li384ELb0ELb1ELi3EEENS1_25SingleTileBwdLPTSchedulerILb0ELi96ELb1EEEEEEEEEvNT_6ParamsE --------------------------
	.section	.nv.constant0._ZN7cutlass13device_kernelIN5flash11enable_sm90INS1_16FlashAttnBwdSm90INS1_25CollectiveMainloopBwdSm90ILi2ELi1ELi1EN4cute5tupleIJNS5_1CILi1EEES8_S8_EEENS6_IJNS7_ILi64EEENS7_ILi96EEENS7_ILi192EEEEEENS_6half_tEfNS_4arch4Sm90ELb1ELb0ELb0ELb0ELb1ELb0ELb1ELb0ELi3ELi1ELi1ELi1ELb0EEENS1_21CollectiveEpilogueBwdISD_SE_SG_Li384ELb0ELb1ELi3EEENS1_25SingleTileBwdLPTSchedulerILb0ELi96ELb1EEEEEEEEEvNT_6ParamsE,"a",@progbits
	.sectionflags	@""
	.align	4
.nv.constant0._ZN7cutlass13device_kernelIN5flash11enable_sm90INS1_16FlashAttnBwdSm90INS1_25CollectiveMainloopBwdSm90ILi2ELi1ELi1EN4cute5tupleIJNS5_1CILi1EEES8_S8_EEENS6_IJNS7_ILi64EEENS7_ILi96EEENS7_ILi192EEEEEENS_6half_tEfNS_4arch4Sm90ELb1ELb0ELb0ELb0ELb1ELb0ELb1ELb0ELi3ELi1ELi1ELi1ELb0EEENS1_21CollectiveEpilogueBwdISD_SE_SG_Li384ELb0ELb1ELi3EEENS1_25SingleTileBwdLPTSchedulerILb0ELi96ELb1EEEEEEEEEvNT_6ParamsE:
	.zero		2944


//--------------------- .nv.constant0._ZN7cutlass13device_kernelIN5flash11enable_sm90INS1_16FlashAttnBwdSm90INS1_25CollectiveMainloopBwdSm90ILi2ELi1ELi1EN4cute5tupleIJNS5_1CILi1EEES8_S8_EEENS6_IJNS7_ILi64EEENS7_ILi96EEENS7_ILi192EEEEEENS_6half_tEfNS_4arch4Sm90ELb1ELb0ELb0ELb0ELb0ELb0ELb1ELb0ELi3ELi1ELi1ELi1ELb0EEENS1_24CollectiveEpilogueBwdGQAISD_fSG_Li384ELb0ELb0EEENS1_25SingleTileBwdLPTSchedulerILb0ELi96ELb0EEEEEEEEEvNT_6ParamsE --------------------------
	.section	.nv.constant0._ZN7cutlass13device_kernelIN5flash11enable_sm90INS1_16FlashAttnBwdSm90INS1_25CollectiveMainloopBwdSm90ILi2ELi1ELi1EN4cute5tupleIJNS5_1CILi1EEES8_S8_EEENS6_IJNS7_ILi64EEENS7_ILi96EEENS7_ILi192EEEEEENS_6half_tEfNS_4arch4Sm90ELb1ELb0ELb0ELb0ELb0ELb0ELb1ELb0ELi3ELi1ELi1ELi1ELb0EEENS1_24CollectiveEpilogueBwdGQAISD_fSG_Li384ELb0ELb0EEENS1_25SingleTileBwdLPTSchedulerILb0ELi96ELb0EEEEEEEEEvNT_6ParamsE,"a",@progbits
	.sectionflags	@""
	.align	4
.nv.constant0._ZN7cutlass13device_kernelIN5flash11enable_sm90INS1_16FlashAttnBwdSm90INS1_25CollectiveMainloopBwdSm90ILi2ELi1ELi1EN4cute5tupleIJNS5_1CILi1EEES8_S8_EEENS6_IJNS7_ILi64EEENS7_ILi96EEENS7_ILi192EEEEEENS_6half_tEfNS_4arch4Sm90ELb1ELb0ELb0ELb0ELb0ELb0ELb1ELb0ELi3ELi1ELi1ELi1ELb0EEENS1_24CollectiveEpilogueBwdGQAISD_fSG_Li384ELb0ELb0EEENS1_25SingleTileBwdLPTSchedulerILb0ELi96ELb0EEEEEEEEEvNT_6ParamsE:
	.zero		2432


//--------------------- .nv.constant0._ZN7cutlass13device_kernelIN5flash11enable_sm90INS1_16FlashAttnBwdSm90INS1_25CollectiveMainloopBwdSm90ILi2ELi1ELi1EN4cute5tupleIJNS5_1CILi1EEES8_S8_EEENS6_IJNS7_ILi64EEENS7_ILi96EEENS7_ILi192EEEEEENS_6half_tEfNS_4arch4Sm90ELb1ELb0ELb0ELb0ELb1ELb0ELb1ELb0ELi3ELi1ELi1ELi1ELb0EEENS1_24CollectiveEpilogueBwdGQAISD_fSG_Li384ELb0ELb1EEENS1_25SingleTileBwdLPTSchedulerILb0ELi96ELb1EEEEEEEEEvNT_6ParamsE --------------------------
	.section	.nv.constant0._ZN7cutlass13device_kernelIN5flash11enable_sm90INS1_16FlashAttnBwdSm90INS1_25CollectiveMainloopBwdSm90ILi2ELi1ELi1EN4cute5tupleIJNS5_1CILi1EEES8_S8_EEENS6_IJNS7_ILi64EEENS7_ILi96EEENS7_ILi192EEEEEENS_6half_tEfNS_4arch4Sm90ELb1ELb0ELb0ELb0ELb1ELb0ELb1ELb0ELi3ELi1ELi1ELi1ELb0EEENS1_24CollectiveEpilogueBwdGQAISD_fSG_Li384ELb0ELb1EEENS1_25SingleTileBwdLPTSchedulerILb0ELi96ELb1EEEEEEEEEvNT_6ParamsE,"a",@progbits
	.sectionflags	@""
	.align	4
.nv.constant0._ZN7cutlass13device_kernelIN5flash11enable_sm90INS1_16FlashAttnBwdSm90INS1_25CollectiveMainloopBwdSm90ILi2ELi1ELi1EN4cute5tupleIJNS5_1CILi1EEES8_S8_EEENS6_IJNS7_ILi64EEENS7_ILi96EEENS7_ILi192EEEEEENS_6half_tEfNS_4arch4Sm90ELb1ELb0ELb0ELb0ELb1ELb0ELb1ELb0ELi3ELi1ELi1ELi1ELb0EEENS1_24CollectiveEpilogueBwdGQAISD_fSG_Li384ELb0ELb1EEENS1_25SingleTileBwdLPTSchedulerILb0ELi96ELb1EEEEEEEEEvNT_6ParamsE:
	.zero		2432


//--------------------- .nv.constant0._ZN7cutlass13device_kernelIN5flash22FlashAttnBwdPreprocessIN4cute5tupleIJNS3_1CILi64EEENS5_ILi192EEEEEENS_6half_tEfNS_4arch4Sm90ELb1ELb0EEEEEvNT_6ParamsE --------------------------
	.section	.nv.constant0._ZN7cutlass13device_kernelIN5flash22FlashAttnBwdPreprocessIN4cute5tupleIJNS3_1CILi64EEENS5_ILi192EEEEEENS_6half_tEfNS_4arch4Sm90ELb1ELb0EEEEEvNT_6ParamsE,"a",@progbits
	.sectionflags	@""
	.align	4
.nv.constant0._ZN7cutlass13device_kernelIN5flash22FlashAttnBwdPreprocessIN4cute5tupleIJNS3_1CILi64EEENS5_ILi192EEEEEENS_6half_tEfNS_4arch4Sm90ELb1ELb0EEEEEvNT_6ParamsE:
	.zero		768


//--------------------- .nv.constant0._ZN7cutlass13device_kernelIN5flash11enable_sm90INS1_16FlashAttnBwdSm90INS1_25CollectiveMainloopBwdSm90ILi2ELi1ELi1EN4cute5tupleIJNS5_1CILi1EEES8_S8_EEENS6_IJNS7_ILi64EEENS7_ILi96EEENS7_ILi192EEEEEENS_6half_tEfNS_4arch4Sm90ELb1ELb0ELb0ELb1ELb0ELb0ELb1ELb0ELi3ELi1ELi1ELi1ELb0EEENS1_21CollectiveEpilogueBwdISD_SE_SG_Li384ELb1ELb1ELi3EEENS1_25SingleTileBwdLPTSchedulerILb1ELi96ELb0EEEEEEEEEvNT_6ParamsE --------------------------
	.section	.nv.constant0._ZN7cutlass13device_kernelIN5flash11enable_sm90INS1_16FlashAttnBwdSm90INS1_25CollectiveMainloopBwdSm90ILi2ELi1ELi1EN4cute5tupleIJNS5_1CILi1EEES8_S8_EEENS6_IJNS7_ILi64EEENS7_ILi96EEENS7_ILi192EEEEEENS_6half_tEfNS_4arch4Sm90ELb1ELb0ELb0ELb1ELb0ELb0ELb1ELb0ELi3ELi1ELi1ELi1ELb0EEENS1_21CollectiveEpilogueBwdISD_SE_SG_Li384ELb1ELb1ELi3EEENS1_25SingleTileBwdLPTSchedulerILb1ELi96ELb0EEEEEEEEEvNT_6ParamsE,"a",@progbits
	.sectionflags	@""
	.align	4
.nv.constant0._ZN7cutlass13device_kernelIN5flash11enable_sm90INS1_16FlashAttnBwdSm90INS1_25CollectiveMainloopBwdSm90ILi2ELi1ELi1EN4cute5tupleIJNS5_1CILi1EEES8_S8_EEENS6_IJNS7_ILi64EEENS7_ILi96EEENS7_ILi192EEEEEENS_6half_tEfNS_4arch4Sm90ELb1ELb0ELb0ELb1ELb0ELb0ELb1ELb0ELi3ELi1ELi1ELi1ELb0EEENS1_21CollectiveEpilogueBwdISD_SE_SG_Li384ELb1ELb1ELi3EEENS1_25SingleTileBwdLPTSchedulerILb1ELi96ELb0EEEEEEEEEvNT_6ParamsE:
	.zero		2304


//--------------------- .nv.constant0._ZN7cutlass13device_kernelIN5flash11enable_sm90INS1_16FlashAttnBwdSm90INS1_25CollectiveMainloopBwdSm90ILi2ELi1ELi1EN4cute5tupleIJNS5_1CILi1EEES8_S8_EEENS6_IJNS7_ILi64EEENS7_ILi96EEENS7_ILi192EEEEEENS_6half_tEfNS_4arch4Sm90ELb1ELb0ELb0ELb1ELb1ELb0ELb1ELb0ELi3ELi1ELi1ELi1ELb0EEENS1_21CollectiveEpilogueBwdISD_SE_SG_Li384ELb1ELb1ELi3EEENS1_25SingleTileBwdLPTSchedulerILb1ELi96ELb1EEEEEEEEEvNT_6ParamsE --------------------------
	.section	.nv.constant0._ZN7cutlass13device_kernelIN5flash11enable_sm90INS1_16FlashAttnBwdSm90INS1_25CollectiveMainloopBwdSm90ILi2ELi1ELi1EN4cute5tupleIJNS5_1CILi1EEES8_S8_EEENS6_IJNS7_ILi64EEENS7_ILi96EEENS7_ILi192EEEEEENS_6half_tEfNS_4arch4Sm90ELb1ELb0ELb0ELb1ELb1ELb0ELb1ELb0ELi3ELi1ELi1ELi1ELb0EEENS1_21CollectiveEpilogueBwdISD_SE_SG_Li384ELb1ELb1ELi3EEENS1_25SingleTileBwdLPTSchedulerILb1ELi96ELb1EEEEEEEEEvNT_6ParamsE,"a",@progbits
	.sectionflags	@""
	.align	4
.nv.constant0._ZN7cutlass13device_kernelIN5flash11enable_sm90INS1_16FlashAttnBwdSm90INS1_25CollectiveMainloopBwdSm90ILi2ELi1ELi1EN4cute5tupleIJNS5_1CILi1EEES8_S8_EEENS6_IJNS7_ILi64EEENS7_ILi96EEENS7_ILi192EEEEEENS_6half_tEfNS_4arch4Sm90ELb1ELb0ELb0ELb1ELb1ELb0ELb1ELb0ELi3ELi1ELi1ELi1ELb0EEENS1_21CollectiveEpilogueBwdISD_SE_SG_Li384ELb1ELb1ELi3EEENS1_25SingleTileBwdLPTSchedulerILb1ELi96ELb1EEEEEEEEEvNT_6ParamsE:
	.zero		2304


//--------------------- .nv.constant0._ZN7cutlass13device_kernelIN5flash11enable_sm90INS1_16FlashAttnBwdSm90INS1_25CollectiveMainloopBwdSm90ILi2ELi1ELi1EN4cute5tupleIJNS5_1CILi1EEES8_S8_EEENS6_IJNS7_ILi64EEENS7_ILi96EEENS7_ILi192EEEEEENS_6half_tEfNS_4arch4Sm90ELb1ELb0ELb0ELb1ELb0ELb0ELb1ELb0ELi3ELi1ELi1ELi1ELb0EEENS1_24CollectiveEpilogueBwdGQAISD_fSG_Li384ELb1ELb0EEENS1_25SingleTileBwdLPTSchedulerILb1ELi96ELb0EEEEEEEEEvNT_6ParamsE --------------------------
	.section	.nv.constant0._ZN7cutlass13device_kernelIN5flash11enable_sm90INS1_16FlashAttnBwdSm90INS1_25CollectiveMainloopBwdSm90ILi2ELi1ELi1EN4cute5tupleIJNS5_1CILi1EEES8_S8_EEENS6_IJNS7_ILi64EEENS7_ILi96EEENS7_ILi192EEEEEENS_6half_tEfNS_4arch4Sm90ELb1ELb0ELb0ELb1ELb0ELb0ELb1ELb0ELi3ELi1ELi1ELi1ELb0EEENS1_24CollectiveEpilogueBwdGQAISD_fSG_Li384ELb1ELb0EEENS1_25SingleTileBwdLPTSchedulerILb1ELi96ELb0EEEEEEEEEvNT_6ParamsE,"a",@progbits
	.sectionflags	@""
	.align	4
.nv.constant0._ZN7cutlass13device_kernelIN5flash11enable_sm90INS1_16FlashAttnBwdSm90INS1_25CollectiveMainloopBwdSm90ILi2ELi1ELi1EN4cute5tupleIJNS5_1CILi1EEES8_S8_EEENS6_IJNS7_ILi64EEENS7_ILi96EEENS7_ILi192EEEEEENS_6half_tEfNS_4arch4Sm90ELb1ELb0ELb0ELb1ELb0ELb0ELb1ELb0ELi3ELi1ELi1ELi1ELb0EEENS1_24CollectiveEpilogueBwdGQAISD_fSG_Li384ELb1ELb0EEENS1_25SingleTileBwdLPTSchedulerILb1ELi96ELb0EEEEEEEEEvNT_6ParamsE:
	.zero		2432


//--------------------- .nv.constant0._ZN7cutlass13device_kernelIN5flash32FlashAttnBwdPostprocessConvertdQIN4cute5tupleIJNS3_1CILi96EEENS5_ILi192EEEEEENS_6half_tEfNS_4arch4Sm90ELi384ENS3_8TiledMMAINS3_8MMA_AtomIJNS3_4SM904GMMA25MMA_64x96x16_F32F16F16_SSILNSF_5MajorE1ELSH_1ELNSF_7ScaleInE1ELSI_1EEEEEENS3_6LayoutINS4_IJNS5_ILi3EEENS5_ILi1EEESN_EEENS4_IJSN_NS5_ILi0EEESP_EEEEENS4_IJNS3_10UnderscoreESS_SS_EEEEELb1EEEEEvNT_6ParamsE --------------------------
	.section	.nv.constant0._ZN7cutlass13device_kernelIN5flash32FlashAttnBwdPostprocessConvertdQIN4cute5tupleIJNS3_1CILi96EEENS5_ILi192EEEEEENS_6half_tEfNS_4arch4Sm90ELi384ENS3_8TiledMMAINS3_8MMA_AtomIJNS3_4SM904GMMA25MMA_64x96x16_F32F16F16_SSILNSF_5MajorE1ELSH_1ELNSF_7ScaleInE1ELSI_1EEEEEENS3_6LayoutINS4_IJNS5_ILi3EEENS5_ILi1EEESN_EEENS4_IJSN_NS5_ILi0EEESP_EEEEENS4_IJNS3_10UnderscoreESS_SS_EEEEELb1EEEEEvNT_6ParamsE,"a",@progbits
	.sectionflags	@""
	.align	4
.nv.constant0._ZN7cutlass13device_kernelIN5flash32FlashAttnBwdPostprocessConvertdQIN4cute5tupleIJNS3_1CILi96EEENS5_ILi192EEEEEENS_6half_tEfNS_4arch4Sm90ELi384ENS3_8TiledMMAINS3_8MMA_AtomIJNS3_4SM904GMMA25MMA_64x96x16_F32F16F16_SSILNSF_5MajorE1ELSH_1ELNSF_7ScaleInE1ELSI_1EEEEEENS3_6LayoutINS4_IJNS5_ILi3EEENS5_ILi1EEESN_EEENS4_IJSN_NS5_ILi0EEESP_EEEEENS4_IJNS3_10UnderscoreESS_SS_EEEEELb1EEEEEvNT_6ParamsE:
	.zero		640


//--------------------- .nv.constant0._ZN7cutlass13device_kernelIN5flash32FlashAttnBwdPostprocessConvertdQIN4cute5tupleIJNS3_1CILi64EEENS5_ILi192EEEEEENS_6half_tEfNS_4arch4Sm90ELi384ENS3_8TiledMMAINS3_8MMA_AtomIJNS3_4SM904GMMA25MMA_64x64x16_F32F16F16_SSILNSF_5MajorE0ELSH_1ELNSF_7ScaleInE1ELSI_1EEEEEENS3_6LayoutINS4_IJNS5_ILi1EEENS5_ILi3EEESM_EEENS4_IJNS5_ILi0EEESM_SP_EEEEENS4_IJNS3_10UnderscoreESS_SS_EEEEELb0EEEEEvNT_6ParamsE --------------------------
	.section	.nv.constant0._ZN7cutlass13device_kernelIN5flash32FlashAttnBwdPostprocessConvertdQIN4cute5tupleIJNS3_1CILi64EEENS5_ILi192EEEEEENS_6half_tEfNS_4arch4Sm90ELi384ENS3_8TiledMMAINS3_8MMA_AtomIJNS3_4SM904GMMA25MMA_64x64x16_F32F16F16_SSILNSF_5MajorE0ELSH_1ELNSF_7ScaleInE1ELSI_1EEEEEENS3_6LayoutINS4_IJNS5_ILi1EEENS5_ILi3EEESM_EEENS4_IJNS5_ILi0EEESM_SP_EEEEENS4_IJNS3_10UnderscoreESS_SS_EEEEELb0EEEEEvNT_6ParamsE,"a",@progbits
	.sectionflags	@""
	.align	4
.nv.constant0._ZN7cutlass13device_kernelIN5flash32FlashAttnBwdPostprocessConvertdQIN4cute5tupleIJNS3_1CILi64EEENS5_ILi192EEEEEENS_6half_tEfNS_4arch4Sm90ELi384ENS3_8TiledMMAINS3_8MMA_AtomIJNS3_4SM904GMMA25MMA_64x64x16_F32F16F16_SSILNSF_5MajorE0ELSH_1ELNSF_7ScaleInE1ELSI_1EEEEEENS3_6LayoutINS4_IJNS5_ILi1EEENS5_ILi3EEESM_EEENS4_IJNS5_ILi0EEESM_SP_EEEEENS4_IJNS3_10UnderscoreESS_SS_EEEEELb0EEEEEvNT_6ParamsE:
	.zero		640


//--------------------- .nv.constant0._ZN7cutlass13device_kernelIN5flash11enable_sm90INS1_16FlashAttnBwdSm90INS1_25CollectiveMainloopBwdSm90ILi2ELi1ELi1EN4cute5tupleIJNS5_1CILi1EEES8_S8_EEENS6_IJNS7_ILi64EEENS7_ILi96EEENS7_ILi192EEEEEENS_6half_tEfNS_4arch4Sm90ELb1ELb0ELb0ELb1ELb1ELb0ELb1ELb0ELi3ELi1ELi1ELi1ELb0EEENS1_24CollectiveEpilogueBwdGQAISD_fSG_Li384ELb1ELb1EEENS1_25SingleTileBwdLPTSchedulerILb1ELi96ELb1EEEEEEEEEvNT_6ParamsE --------------------------
	.section	.nv.constant0._ZN7cutlass13device_kernelIN5flash11enable_sm90INS1_16FlashAttnBwdSm90INS1_25CollectiveMainloopBwdSm90ILi2ELi1ELi1EN4cute5tupleIJNS5_1CILi1EEES8_S8_EEENS6_IJNS7_ILi64EEENS7_ILi96EEENS7_ILi192EEEEEENS_6half_tEfNS_4arch4Sm90ELb1ELb0ELb0ELb1ELb1ELb0ELb1ELb0ELi3ELi1ELi1ELi1ELb0EEENS1_24CollectiveEpilogueBwdGQAISD_fSG_Li384ELb1ELb1EEENS1_25SingleTileBwdLPTSchedulerILb1ELi96ELb1EEEEEEEEEvNT_6ParamsE,"a",@progbits
	.sectionflags	@""
	.align	4
.nv.constant0._ZN7cutlass13device_kernelIN5flash11enable_sm90INS1_16FlashAttnBwdSm90INS1_25CollectiveMainloopBwdSm90ILi2ELi1ELi1EN4cute5tupleIJNS5_1CILi1EEES8_S8_EEENS6_IJNS7_ILi64EEENS7_ILi96EEENS7_ILi192EEEEEENS_6half_tEfNS_4arch4Sm90ELb1ELb0ELb0ELb1ELb1ELb0ELb1ELb0ELi3ELi1ELi1ELi1ELb0EEENS1_24CollectiveEpilogueBwdGQAISD_fSG_Li384ELb1ELb1EEENS1_25SingleTileBwdLPTSchedulerILb1ELi96ELb1EEEEEEEEEvNT_6ParamsE:
	.zero		2432


//--------------------- .nv.constant0._ZN7cutlass13device_kernelIN5flash22FlashAttnBwdPreprocessIN4cute5tupleIJNS3_1CILi64EEENS5_ILi192EEEEEENS_6half_tEfNS_4arch4Sm90ELb1ELb1EEEEEvNT_6ParamsE --------------------------
	.section	.nv.constant0._ZN7cutlass13device_kernelIN5flash22FlashAttnBwdPreprocessIN4cute5tupleIJNS3_1CILi64EEENS5_ILi192EEEEEENS_6half_tEfNS_4arch4Sm90ELb1ELb1EEEEEvNT_6ParamsE,"a",@progbits
	.sectionflags	@""
	.align	4
.nv.constant0._ZN7cutlass13device_kernelIN5flash22FlashAttnBwdPreprocessIN4cute5tupleIJNS3_1CILi64EEENS5_ILi192EEEEEENS_6half_tEfNS_4arch4Sm90ELb1ELb1EEEEEvNT_6ParamsE:
	.zero		768


//--------------------- SYMBOLS --------------------------

	.type		.nv.reservedSmem.offset0,@object
	.size		.nv.reservedSmem.offset0,0x4
	.type		__assertfail,@function
